	.target	sm_80

	.elftype	@"ET_EXEC"


//--------------------- .note.nv.tkinfo           --------------------------
	.section	.note.nv.tkinfo,"",@"SHT_NOTE"
	.sectionflags	@"SHF_NOTE_NV_TKINFO"
	.tkinfo
        /*0018*/ 	.word	0x00000002
        /*0030*/ 	.string	""
        /*0030*/ 	.string	"ptxas"
        /*0030*/ 	.string	"Cuda compilation tools, release 13.0, V13.0.88"
        /*0030*/ 	.string	"Build cuda_13.0.r13.0/compiler.36424714_0"
        /*0030*/ 	.string	"-arch sm_80 -m 64 "



//--------------------- .note.nv.cuinfo           --------------------------
	.section	.note.nv.cuinfo,"",@"SHT_NOTE"
	.sectionflags	@"SHF_NOTE_NV_CUINFO"
        /*0018*/ 	.short	0x0002
        /*001a*/ 	.short	0x0050
        /*001c*/ 	.short	0x0082
	.zero		2


//--------------------- .nv.info                  --------------------------
	.section	.nv.info,"",@"SHT_CUDA_INFO"
	.align	4


	//----- nvinfo : EIATTR_REGCOUNT
	.align		4
        /*0000*/ 	.byte	0x04, 0x2f
        /*0002*/ 	.short	(.L_12 - .L_11)
	.align		4
.L_11:
        /*0004*/ 	.word	index@(_ZN5flash25flash_bwd_dot_do_o_kernelILb1E23Flash_bwd_kernel_traitsILi256ELi64ELi64ELi8ELi4ELi2ELi2ELb0ELb0EN7cutlass10bfloat16_tE19Flash_kernel_traitsILi256ELi64ELi64ELi8ES3_EEEEvNS_16Flash_bwd_paramsE)
        /*0008*/ 	.word	0x00000051


	//----- nvinfo : EIATTR_FRAME_SIZE
	.align		4
.L_12:
        /*000c*/ 	.byte	0x04, 0x11
        /*000e*/ 	.short	(.L_14 - .L_13)
	.align		4
.L_13:
        /*0010*/ 	.word	index@(_ZN5flash25flash_bwd_dot_do_o_kernelILb1E23Flash_bwd_kernel_traitsILi256ELi64ELi64ELi8ELi4ELi2ELi2ELb0ELb0EN7cutlass10bfloat16_tE19Flash_kernel_traitsILi256ELi64ELi64ELi8ES3_EEEEvNS_16Flash_bwd_paramsE)
        /*0014*/ 	.word	0x00000000


	//----- nvinfo : EIATTR_REGCOUNT
	.align		4
.L_14:
        /*0018*/ 	.byte	0x04, 0x2f
        /*001a*/ 	.short	(.L_16 - .L_15)
	.align		4
.L_15:
        /*001c*/ 	.word	index@(_ZN5flash25flash_bwd_dot_do_o_kernelILb0E23Flash_bwd_kernel_traitsILi256ELi64ELi64ELi8ELi4ELi2ELi2ELb0ELb0EN7cutlass10bfloat16_tE19Flash_kernel_traitsILi256ELi64ELi64ELi8ES3_EEEEvNS_16Flash_bwd_paramsE)
        /*0020*/ 	.word	0x0000004f


	//----- nvinfo : EIATTR_FRAME_SIZE
	.align		4
.L_16:
        /*0024*/ 	.byte	0x04, 0x11
        /*0026*/ 	.short	(.L_18 - .L_17)
	.align		4
.L_17:
        /*0028*/ 	.word	index@(_ZN5flash25flash_bwd_dot_do_o_kernelILb0E23Flash_bwd_kernel_traitsILi256ELi64ELi64ELi8ELi4ELi2ELi2ELb0ELb0EN7cutlass10bfloat16_tE19Flash_kernel_traitsILi256ELi64ELi64ELi8ES3_EEEEvNS_16Flash_bwd_paramsE)
        /*002c*/ 	.word	0x00000000


	//----- nvinfo : EIATTR_REGCOUNT
	.align		4
.L_18:
        /*0030*/ 	.byte	0x04, 0x2f
        /*0032*/ 	.short	(.L_20 - .L_19)
	.align		4
.L_19:
        /*0034*/ 	.word	index@(_ZN5flash44flash_bwd_dq_dk_dv_loop_seqk_parallel_kernelI23Flash_bwd_kernel_traitsILi256ELi64ELi64ELi8ELi4ELi2ELi2ELb0ELb0EN7cutlass10bfloat16_tE19Flash_kernel_traitsILi256ELi64ELi64ELi8ES3_EELb0ELb0ELb1ELb1ELb0ELb0ELb1EEEvNS_16Flash_bwd_paramsE)
        /*0038*/ 	.word	0x000000ff


	//----- nvinfo : EIATTR_FRAME_SIZE
	.align		4
.L_20:
        /*003c*/ 	.byte	0x04, 0x11
        /*003e*/ 	.short	(.L_22 - .L_21)
	.align		4
.L_21:
        /*0040*/ 	.word	index@(_ZN5flash44flash_bwd_dq_dk_dv_loop_seqk_parallel_kernelI23Flash_bwd_kernel_traitsILi256ELi64ELi64ELi8ELi4ELi2ELi2ELb0ELb0EN7cutlass10bfloat16_tE19Flash_kernel_traitsILi256ELi64ELi64ELi8ES3_EELb0ELb0ELb1ELb1ELb0ELb0ELb1EEEvNS_16Flash_bwd_paramsE)
        /*0044*/ 	.word	0x00000010


	//----- nvinfo : EIATTR_REGCOUNT
	.align		4
.L_22:
        /*0048*/ 	.byte	0x04, 0x2f
        /*004a*/ 	.short	(.L_24 - .L_23)
	.align		4
.L_23:
        /*004c*/ 	.word	index@(_ZN5flash44flash_bwd_dq_dk_dv_loop_seqk_parallel_kernelI23Flash_bwd_kernel_traitsILi256ELi64ELi64ELi8ELi4ELi2ELi2ELb0ELb0EN7cutlass10bfloat16_tE19Flash_kernel_traitsILi256ELi64ELi64ELi8ES3_EELb1ELb0ELb1ELb1ELb0ELb0ELb0EEEvNS_16Flash_bwd_paramsE)
        /*0050*/ 	.word	0x000000ff


	//----- nvinfo : EIATTR_FRAME_SIZE
	.align		4
.L_24:
        /*0054*/ 	.byte	0x04, 0x11
        /*0056*/ 	.short	(.L_26 - .L_25)
	.align		4
.L_25:
        /*0058*/ 	.word	index@(_ZN5flash44flash_bwd_dq_dk_dv_loop_seqk_parallel_kernelI23Flash_bwd_kernel_traitsILi256ELi64ELi64ELi8ELi4ELi2ELi2ELb0ELb0EN7cutlass10bfloat16_tE19Flash_kernel_traitsILi256ELi64ELi64ELi8ES3_EELb1ELb0ELb1ELb1ELb0ELb0ELb0EEEvNS_16Flash_bwd_paramsE)
        /*005c*/ 	.word	0x00000030


	//----- nvinfo : EIATTR_REGCOUNT
	.align		4
.L_26:
        /*0060*/ 	.byte	0x04, 0x2f
        /*0062*/ 	.short	(.L_28 - .L_27)
	.align		4
.L_27:
        /*0064*/ 	.word	index@(_ZN5flash44flash_bwd_dq_dk_dv_loop_seqk_parallel_kernelI23Flash_bwd_kernel_traitsILi256ELi64ELi64ELi8ELi4ELi2ELi2ELb0ELb0EN7cutlass10bfloat16_tE19Flash_kernel_traitsILi256ELi64ELi64ELi8ES3_EELb0ELb0ELb1ELb0ELb0ELb1ELb1EEEvNS_16Flash_bwd_paramsE)
        /*0068*/ 	.word	0x000000ff


	//----- nvinfo : EIATTR_FRAME_SIZE
	.align		4
.L_28:
        /*006c*/ 	.byte	0x04, 0x11
        /*006e*/ 	.short	(.L_30 - .L_29)
	.align		4
.L_29:
        /*0070*/ 	.word	index@(_ZN5flash44flash_bwd_dq_dk_dv_loop_seqk_parallel_kernelI23Flash_bwd_kernel_traitsILi256ELi64ELi64ELi8ELi4ELi2ELi2ELb0ELb0EN7cutlass10bfloat16_tE19Flash_kernel_traitsILi256ELi64ELi64ELi8ES3_EELb0ELb0ELb1ELb0ELb0ELb1ELb1EEEvNS_16Flash_bwd_paramsE)
        /*0074*/ 	.word	0x00000010


	//----- nvinfo : EIATTR_REGCOUNT
	.align		4
.L_30:
        /*0078*/ 	.byte	0x04, 0x2f
        /*007a*/ 	.short	(.L_32 - .L_31)
	.align		4
.L_31:
        /*007c*/ 	.word	index@(_ZN5flash44flash_bwd_dq_dk_dv_loop_seqk_parallel_kernelI23Flash_bwd_kernel_traitsILi256ELi64ELi64ELi8ELi4ELi2ELi2ELb0ELb0EN7cutlass10bfloat16_tE19Flash_kernel_traitsILi256ELi64ELi64ELi8ES3_EELb1ELb0ELb1ELb0ELb0ELb1ELb0EEEvNS_16Flash_bwd_paramsE)
        /*0080*/ 	.word	0x000000ff


	//----- nvinfo : EIATTR_FRAME_SIZE
	.align		4
.L_32:
        /*0084*/ 	.byte	0x04, 0x11
        /*0086*/ 	.short	(.L_34 - .L_33)
	.align		4
.L_33:
        /*0088*/ 	.word	index@(_ZN5flash44flash_bwd_dq_dk_dv_loop_seqk_parallel_kernelI23Flash_bwd_kernel_traitsILi256ELi64ELi64ELi8ELi4ELi2ELi2ELb0ELb0EN7cutlass10bfloat16_tE19Flash_kernel_traitsILi256ELi64ELi64ELi8ES3_EELb1ELb0ELb1ELb0ELb0ELb1ELb0EEEvNS_16Flash_bwd_paramsE)
        /*008c*/ 	.word	0x00000008


	//----- nvinfo : EIATTR_REGCOUNT
	.align		4
.L_34:
        /*0090*/ 	.byte	0x04, 0x2f
        /*0092*/ 	.short	(.L_36 - .L_35)
	.align		4
.L_35:
        /*0094*/ 	.word	index@(_ZN5flash44flash_bwd_dq_dk_dv_loop_seqk_parallel_kernelI23Flash_bwd_kernel_traitsILi256ELi64ELi64ELi8ELi4ELi2ELi2ELb0ELb0EN7cutlass10bfloat16_tE19Flash_kernel_traitsILi256ELi64ELi64ELi8ES3_EELb0ELb0ELb0ELb1ELb0ELb0ELb1EEEvNS_16Flash_bwd_paramsE)
        /*0098*/ 	.word	0x000000ff


	//----- nvinfo : EIATTR_FRAME_SIZE
	.align		4
.L_36:
        /*009c*/ 	.byte	0x04, 0x11
        /*009e*/ 	.short	(.L_38 - .L_37)
	.align		4
.L_37:
        /*00a0*/ 	.word	index@(_ZN5flash44flash_bwd_dq_dk_dv_loop_seqk_parallel_kernelI23Flash_bwd_kernel_traitsILi256ELi64ELi64ELi8ELi4ELi2ELi2ELb0ELb0EN7cutlass10bfloat16_tE19Flash_kernel_traitsILi256ELi64ELi64ELi8ES3_EELb0ELb0ELb0ELb1ELb0ELb0ELb1EEEvNS_16Flash_bwd_paramsE)
        /*00a4*/ 	.word	0x00000060


	//----- nvinfo : EIATTR_REGCOUNT
	.align		4
.L_38:
        /*00a8*/ 	.byte	0x04, 0x2f
        /*00aa*/ 	.short	(.L_40 - .L_39)
	.align		4
.L_39:
        /*00ac*/ 	.word	index@(_ZN5flash44flash_bwd_dq_dk_dv_loop_seqk_parallel_kernelI23Flash_bwd_kernel_traitsILi256ELi64ELi64ELi8ELi4ELi2ELi2ELb0ELb0EN7cutlass10bfloat16_tE19Flash_kernel_traitsILi256ELi64ELi64ELi8ES3_EELb1ELb0ELb0ELb1ELb0ELb0ELb0EEEvNS_16Flash_bwd_paramsE)
        /*00b0*/ 	.word	0x000000ff


	//----- nvinfo : EIATTR_FRAME_SIZE
	.align		4
.L_40:
        /*00b4*/ 	.byte	0x04, 0x11
        /*00b6*/ 	.short	(.L_42 - .L_41)
	.align		4
.L_41:
        /*00b8*/ 	.word	index@(_ZN5flash44flash_bwd_dq_dk_dv_loop_seqk_parallel_kernelI23Flash_bwd_kernel_traitsILi256ELi64ELi64ELi8ELi4ELi2ELi2ELb0ELb0EN7cutlass10bfloat16_tE19Flash_kernel_traitsILi256ELi64ELi64ELi8ES3_EELb1ELb0ELb0ELb1ELb0ELb0ELb0EEEvNS_16Flash_bwd_paramsE)
        /*00bc*/ 	.word	0x00000078


	//----- nvinfo : EIATTR_REGCOUNT
	.align		4
.L_42:
        /*00c0*/ 	.byte	0x04, 0x2f
        /*00c2*/ 	.short	(.L_44 - .L_43)
	.align		4
.L_43:
        /*00c4*/ 	.word	index@(_ZN5flash44flash_bwd_dq_dk_dv_loop_seqk_parallel_kernelI23Flash_bwd_kernel_traitsILi256ELi64ELi64ELi8ELi4ELi2ELi2ELb0ELb0EN7cutlass10bfloat16_tE19Flash_kernel_traitsILi256ELi64ELi64ELi8ES3_EELb0ELb0ELb0ELb0ELb0ELb1ELb1EEEvNS_16Flash_bwd_paramsE)
        /*00c8*/ 	.word	0x000000ff


	//----- nvinfo : EIATTR_FRAME_SIZE
	.align		4
.L_44:
        /*00cc*/ 	.byte	0x04, 0x11
        /*00ce*/ 	.short	(.L_46 - .L_45)
	.align		4
.L_45:
        /*00d0*/ 	.word	index@(_ZN5flash44flash_bwd_dq_dk_dv_loop_seqk_parallel_kernelI23Flash_bwd_kernel_traitsILi256ELi64ELi64ELi8ELi4ELi2ELi2ELb0ELb0EN7cutlass10bfloat16_tE19Flash_kernel_traitsILi256ELi64ELi64ELi8ES3_EELb0ELb0ELb0ELb0ELb0ELb1ELb1EEEvNS_16Flash_bwd_paramsE)
        /*00d4*/ 	.word	0x00000058


	//----- nvinfo : EIATTR_REGCOUNT
	.align		4
.L_46:
        /*00d8*/ 	.byte	0x04, 0x2f
        /*00da*/ 	.short	(.L_48 - .L_47)
	.align		4
.L_47:
        /*00dc*/ 	.word	index@(_ZN5flash44flash_bwd_dq_dk_dv_loop_seqk_parallel_kernelI23Flash_bwd_kernel_traitsILi256ELi64ELi64ELi8ELi4ELi2ELi2ELb0ELb0EN7cutlass10bfloat16_tE19Flash_kernel_traitsILi256ELi64ELi64ELi8ES3_EELb1ELb0ELb0ELb0ELb0ELb1ELb0EEEvNS_16Flash_bwd_paramsE)
        /*00e0*/ 	.word	0x000000ff


	//----- nvinfo : EIATTR_FRAME_SIZE
	.align		4
.L_48:
        /*00e4*/ 	.byte	0x04, 0x11
        /*00e6*/ 	.short	(.L_50 - .L_49)
	.align		4
.L_49:
        /*00e8*/ 	.word	index@(_ZN5flash44flash_bwd_dq_dk_dv_loop_seqk_parallel_kernelI23Flash_bwd_kernel_traitsILi256ELi64ELi64ELi8ELi4ELi2ELi2ELb0ELb0EN7cutlass10bfloat16_tE19Flash_kernel_traitsILi256ELi64ELi64ELi8ES3_EELb1ELb0ELb0ELb0ELb0ELb1ELb0EEEvNS_16Flash_bwd_paramsE)
        /*00ec*/ 	.word	0x00000058


	//----- nvinfo : EIATTR_REGCOUNT
	.align		4
.L_50:
        /*00f0*/ 	.byte	0x04, 0x2f
        /*00f2*/ 	.short	(.L_52 - .L_51)
	.align		4
.L_51:
        /*00f4*/ 	.word	index@(_ZN5flash44flash_bwd_dq_dk_dv_loop_seqk_parallel_kernelI23Flash_bwd_kernel_traitsILi256ELi64ELi64ELi8ELi4ELi2ELi2ELb0ELb0EN7cutlass10bfloat16_tE19Flash_kernel_traitsILi256ELi64ELi64ELi8ES3_EELb0ELb0ELb1ELb0ELb0ELb0ELb1EEEvNS_16Flash_bwd_paramsE)
        /*00f8*/ 	.word	0x000000ff


	//----- nvinfo : EIATTR_FRAME_SIZE
	.align		4
.L_52:
        /*00fc*/ 	.byte	0x04, 0x11
        /*00fe*/ 	.short	(.L_54 - .L_53)
	.align		4
.L_53:
        /*0100*/ 	.word	index@(_ZN5flash44flash_bwd_dq_dk_dv_loop_seqk_parallel_kernelI23Flash_bwd_kernel_traitsILi256ELi64ELi64ELi8ELi4ELi2ELi2ELb0ELb0EN7cutlass10bfloat16_tE19Flash_kernel_traitsILi256ELi64ELi64ELi8ES3_EELb0ELb0ELb1ELb0ELb0ELb0ELb1EEEvNS_16Flash_bwd_paramsE)
        /*0104*/ 	.word	0x00000010


	//----- nvinfo : EIATTR_REGCOUNT
	.align		4
.L_54:
        /*0108*/ 	.byte	0x04, 0x2f
        /*010a*/ 	.short	(.L_56 - .L_55)
	.align		4
.L_55:
        /*010c*/ 	.word	index@(_ZN5flash44flash_bwd_dq_dk_dv_loop_seqk_parallel_kernelI23Flash_bwd_kernel_traitsILi256ELi64ELi64ELi8ELi4ELi2ELi2ELb0ELb0EN7cutlass10bfloat16_tE19Flash_kernel_traitsILi256ELi64ELi64ELi8ES3_EELb1ELb0ELb1ELb0ELb0ELb0ELb0EEEvNS_16Flash_bwd_paramsE)
        /*0110*/ 	.word	0x000000ff


	//----- nvinfo : EIATTR_FRAME_SIZE
	.align		4
.L_56:
        /*0114*/ 	.byte	0x04, 0x11
        /*0116*/ 	.short	(.L_58 - .L_57)
	.align		4
.L_57:
        /*0118*/ 	.word	index@(_ZN5flash44flash_bwd_dq_dk_dv_loop_seqk_parallel_kernelI23Flash_bwd_kernel_traitsILi256ELi64ELi64ELi8ELi4ELi2ELi2ELb0ELb0EN7cutlass10bfloat16_tE19Flash_kernel_traitsILi256ELi64ELi64ELi8ES3_EELb1ELb0ELb1ELb0ELb0ELb0ELb0EEEvNS_16Flash_bwd_paramsE)
        /*011c*/ 	.word	0x00000008


	//----- nvinfo : EIATTR_REGCOUNT
	.align		4
.L_58:
        /*0120*/ 	.byte	0x04, 0x2f
        /*0122*/ 	.short	(.L_60 - .L_59)
	.align		4
.L_59:
        /*0124*/ 	.word	index@(_ZN5flash44flash_bwd_dq_dk_dv_loop_seqk_parallel_kernelI23Flash_bwd_kernel_traitsILi256ELi64ELi64ELi8ELi4ELi2ELi2ELb0ELb0EN7cutlass10bfloat16_tE19Flash_kernel_traitsILi256ELi64ELi64ELi8ES3_EELb0ELb0ELb0ELb0ELb0ELb0ELb1EEEvNS_16Flash_bwd_paramsE)
        /*0128*/ 	.word	0x000000ff


	//----- nvinfo : EIATTR_FRAME_SIZE
	.align		4
.L_60:
        /*012c*/ 	.byte	0x04, 0x11
        /*012e*/ 	.short	(.L_62 - .L_61)
	.align		4
.L_61:
        /*0130*/ 	.word	index@(_ZN5flash44flash_bwd_dq_dk_dv_loop_seqk_parallel_kernelI23Flash_bwd_kernel_traitsILi256ELi64ELi64ELi8ELi4ELi2ELi2ELb0ELb0EN7cutlass10bfloat16_tE19Flash_kernel_traitsILi256ELi64ELi64ELi8ES3_EELb0ELb0ELb0ELb0ELb0ELb0ELb1EEEvNS_16Flash_bwd_paramsE)
        /*0134*/ 	.word	0x00000060


	//----- nvinfo : EIATTR_REGCOUNT
	.align		4
.L_62:
        /*0138*/ 	.byte	0x04, 0x2f
        /*013a*/ 	.short	(.L_64 - .L_63)
	.align		4
.L_63:
        /*013c*/ 	.word	index@(_ZN5flash44flash_bwd_dq_dk_dv_loop_seqk_parallel_kernelI23Flash_bwd_kernel_traitsILi256ELi64ELi64ELi8ELi4ELi2ELi2ELb0ELb0EN7cutlass10bfloat16_tE19Flash_kernel_traitsILi256ELi64ELi64ELi8ES3_EELb1ELb0ELb0ELb0ELb0ELb0ELb0EEEvNS_16Flash_bwd_paramsE)
        /*0140*/ 	.word	0x000000ff


	//----- nvinfo : EIATTR_FRAME_SIZE
	.align		4
.L_64:
        /*0144*/ 	.byte	0x04, 0x11
        /*0146*/ 	.short	(.L_66 - .L_65)
	.align		4
.L_65:
        /*0148*/ 	.word	index@(_ZN5flash44flash_bwd_dq_dk_dv_loop_seqk_parallel_kernelI23Flash_bwd_kernel_traitsILi256ELi64ELi64ELi8ELi4ELi2ELi2ELb0ELb0EN7cutlass10bfloat16_tE19Flash_kernel_traitsILi256ELi64ELi64ELi8ES3_EELb1ELb0ELb0ELb0ELb0ELb0ELb0EEEvNS_16Flash_bwd_paramsE)
        /*014c*/ 	.word	0x00000068


	//----- nvinfo : EIATTR_REGCOUNT
	.align		4
.L_66:
        /*0150*/ 	.byte	0x04, 0x2f
        /*0152*/ 	.short	(.L_68 - .L_67)
	.align		4
.L_67:
        /*0154*/ 	.word	index@(_ZN5flash27flash_bwd_convert_dq_kernelI23Flash_bwd_kernel_traitsILi256ELi64ELi64ELi8ELi4ELi2ELi2ELb0ELb0EN7cutlass10bfloat16_tE19Flash_kernel_traitsILi256ELi64ELi64ELi8ES3_EEEEvNS_16Flash_bwd_paramsEi)
        /*0158*/ 	.word	0x00000060


	//----- nvinfo : EIATTR_FRAME_SIZE
	.align		4
.L_68:
        /*015c*/ 	.byte	0x04, 0x11
        /*015e*/ 	.short	(.L_70 - .L_69)
	.align		4
.L_69:
        /*0160*/ 	.word	index@(_ZN5flash27flash_bwd_convert_dq_kernelI23Flash_bwd_kernel_traitsILi256ELi64ELi64ELi8ELi4ELi2ELi2ELb0ELb0EN7cutlass10bfloat16_tE19Flash_kernel_traitsILi256ELi64ELi64ELi8ES3_EEEEvNS_16Flash_bwd_paramsEi)
        /*0164*/ 	.word	0x00000000


	//----- nvinfo : EIATTR_REGCOUNT
	.align		4
.L_70:
        /*0168*/ 	.byte	0x04, 0x2f
        /*016a*/ 	.short	(.L_72 - .L_71)
	.align		4
.L_71:
        /*016c*/ 	.word	index@(_ZN5flash25flash_bwd_dot_do_o_kernelILb1E23Flash_bwd_kernel_traitsILi256ELi64ELi64ELi8ELi4ELi2ELi2ELb0ELb1EN7cutlass10bfloat16_tE19Flash_kernel_traitsILi256ELi64ELi64ELi8ES3_EEEEvNS_16Flash_bwd_paramsE)
        /*0170*/ 	.word	0x00000051


	//----- nvinfo : EIATTR_FRAME_SIZE
	.align		4
.L_72:
        /*0174*/ 	.byte	0x04, 0x11
        /*0176*/ 	.short	(.L_74 - .L_73)
	.align		4
.L_73:
        /*0178*/ 	.word	index@(_ZN5flash25flash_bwd_dot_do_o_kernelILb1E23Flash_bwd_kernel_traitsILi256ELi64ELi64ELi8ELi4ELi2ELi2ELb0ELb1EN7cutlass10bfloat16_tE19Flash_kernel_traitsILi256ELi64ELi64ELi8ES3_EEEEvNS_16Flash_bwd_paramsE)
        /*017c*/ 	.word	0x00000000


	//----- nvinfo : EIATTR_REGCOUNT
	.align		4
.L_74:
        /*0180*/ 	.byte	0x04, 0x2f
        /*0182*/ 	.short	(.L_76 - .L_75)
	.align		4
.L_75:
        /*0184*/ 	.word	index@(_ZN5flash25flash_bwd_dot_do_o_kernelILb0E23Flash_bwd_kernel_traitsILi256ELi64ELi64ELi8ELi4ELi2ELi2ELb0ELb1EN7cutlass10bfloat16_tE19Flash_kernel_traitsILi256ELi64ELi64ELi8ES3_EEEEvNS_16Flash_bwd_paramsE)
        /*0188*/ 	.word	0x0000004f


	//----- nvinfo : EIATTR_FRAME_SIZE
	.align		4
.L_76:
        /*018c*/ 	.byte	0x04, 0x11
        /*018e*/ 	.short	(.L_78 - .L_77)
	.align		4
.L_77:
        /*0190*/ 	.word	index@(_ZN5flash25flash_bwd_dot_do_o_kernelILb0E23Flash_bwd_kernel_traitsILi256ELi64ELi64ELi8ELi4ELi2ELi2ELb0ELb1EN7cutlass10bfloat16_tE19Flash_kernel_traitsILi256ELi64ELi64ELi8ES3_EEEEvNS_16Flash_bwd_paramsE)
        /*0194*/ 	.word	0x00000000


	//----- nvinfo : EIATTR_REGCOUNT
	.align		4
.L_78:
        /*0198*/ 	.byte	0x04, 0x2f
        /*019a*/ 	.short	(.L_80 - .L_79)
	.align		4
.L_79:
        /*019c*/ 	.word	index@(_ZN5flash44flash_bwd_dq_dk_dv_loop_seqk_parallel_kernelI23Flash_bwd_kernel_traitsILi256ELi64ELi64ELi8ELi4ELi2ELi2ELb0ELb1EN7cutlass10bfloat16_tE19Flash_kernel_traitsILi256ELi64ELi64ELi8ES3_EELb0ELb0ELb1ELb1ELb0ELb0ELb1EEEvNS_16Flash_bwd_paramsE)
        /*01a0*/ 	.word	0x000000ff


	//----- nvinfo : EIATTR_FRAME_SIZE
	.align		4
.L_80:
        /*01a4*/ 	.byte	0x04, 0x11
        /*01a6*/ 	.short	(.L_82 - .L_81)
	.align		4
.L_81:
        /*01a8*/ 	.word	index@(_ZN5flash44flash_bwd_dq_dk_dv_loop_seqk_parallel_kernelI23Flash_bwd_kernel_traitsILi256ELi64ELi64ELi8ELi4ELi2ELi2ELb0ELb1EN7cutlass10bfloat16_tE19Flash_kernel_traitsILi256ELi64ELi64ELi8ES3_EELb0ELb0ELb1ELb1ELb0ELb0ELb1EEEvNS_16Flash_bwd_paramsE)
        /*01ac*/ 	.word	0x00000000


	//----- nvinfo : EIATTR_REGCOUNT
	.align		4
.L_82:
        /*01b0*/ 	.byte	0x04, 0x2f
        /*01b2*/ 	.short	(.L_84 - .L_83)
	.align		4
.L_83:
        /*01b4*/ 	.word	index@(_ZN5flash44flash_bwd_dq_dk_dv_loop_seqk_parallel_kernelI23Flash_bwd_kernel_traitsILi256ELi64ELi64ELi8ELi4ELi2ELi2ELb0ELb1EN7cutlass10bfloat16_tE19Flash_kernel_traitsILi256ELi64ELi64ELi8ES3_EELb1ELb0ELb1ELb1ELb0ELb0ELb0EEEvNS_16Flash_bwd_paramsE)
        /*01b8*/ 	.word	0x000000ff


	//----- nvinfo : EIATTR_FRAME_SIZE
	.align		4
.L_84:
        /*01bc*/ 	.byte	0x04, 0x11
        /*01be*/ 	.short	(.L_86 - .L_85)
	.align		4
.L_85:
        /*01c0*/ 	.word	index@(_ZN5flash44flash_bwd_dq_dk_dv_loop_seqk_parallel_kernelI23Flash_bwd_kernel_traitsILi256ELi64ELi64ELi8ELi4ELi2ELi2ELb0ELb1EN7cutlass10bfloat16_tE19Flash_kernel_traitsILi256ELi64ELi64ELi8ES3_EELb1ELb0ELb1ELb1ELb0ELb0ELb0EEEvNS_16Flash_bwd_paramsE)
        /*01c4*/ 	.word	0x00000000


	//----- nvinfo : EIATTR_REGCOUNT
	.align		4
.L_86:
        /*01c8*/ 	.byte	0x04, 0x2f
        /*01ca*/ 	.short	(.L_88 - .L_87)
	.align		4
.L_87:
        /*01cc*/ 	.word	index@(_ZN5flash44flash_bwd_dq_dk_dv_loop_seqk_parallel_kernelI23Flash_bwd_kernel_traitsILi256ELi64ELi64ELi8ELi4ELi2ELi2ELb0ELb1EN7cutlass10bfloat16_tE19Flash_kernel_traitsILi256ELi64ELi64ELi8ES3_EELb0ELb0ELb1ELb0ELb0ELb1ELb1EEEvNS_16Flash_bwd_paramsE)
        /*01d0*/ 	.word	0x000000fe


	//----- nvinfo : EIATTR_FRAME_SIZE
	.align		4
.L_88:
        /*01d4*/ 	.byte	0x04, 0x11
        /*01d6*/ 	.short	(.L_90 - .L_89)
	.align		4
.L_89:
        /*01d8*/ 	.word	index@(_ZN5flash44flash_bwd_dq_dk_dv_loop_seqk_parallel_kernelI23Flash_bwd_kernel_traitsILi256ELi64ELi64ELi8ELi4ELi2ELi2ELb0ELb1EN7cutlass10bfloat16_tE19Flash_kernel_traitsILi256ELi64ELi64ELi8ES3_EELb0ELb0ELb1ELb0ELb0ELb1ELb1EEEvNS_16Flash_bwd_paramsE)
        /*01dc*/ 	.word	0x00000000


	//----- nvinfo : EIATTR_REGCOUNT
	.align		4
.L_90:
        /*01e0*/ 	.byte	0x04, 0x2f
        /*01e2*/ 	.short	(.L_92 - .L_91)
	.align		4
.L_91:
        /*01e4*/ 	.word	index@(_ZN5flash44flash_bwd_dq_dk_dv_loop_seqk_parallel_kernelI23Flash_bwd_kernel_traitsILi256ELi64ELi64ELi8ELi4ELi2ELi2ELb0ELb1EN7cutlass10bfloat16_tE19Flash_kernel_traitsILi256ELi64ELi64ELi8ES3_EELb1ELb0ELb1ELb0ELb0ELb1ELb0EEEvNS_16Flash_bwd_paramsE)
        /*01e8*/ 	.word	0x000000ff


	//----- nvinfo : EIATTR_FRAME_SIZE
	.align		4
.L_92:
        /*01ec*/ 	.byte	0x04, 0x11
        /*01ee*/ 	.short	(.L_94 - .L_93)
	.align		4
.L_93:
        /*01f0*/ 	.word	index@(_ZN5flash44flash_bwd_dq_dk_dv_loop_seqk_parallel_kernelI23Flash_bwd_kernel_traitsILi256ELi64ELi64ELi8ELi4ELi2ELi2ELb0ELb1EN7cutlass10bfloat16_tE19Flash_kernel_traitsILi256ELi64ELi64ELi8ES3_EELb1ELb0ELb1ELb0ELb0ELb1ELb0EEEvNS_16Flash_bwd_paramsE)
        /*01f4*/ 	.word	0x00000008


	//----- nvinfo : EIATTR_REGCOUNT
	.align		4
.L_94:
        /*01f8*/ 	.byte	0x04, 0x2f
        /*01fa*/ 	.short	(.L_96 - .L_95)
	.align		4
.L_95:
        /*01fc*/ 	.word	index@(_ZN5flash44flash_bwd_dq_dk_dv_loop_seqk_parallel_kernelI23Flash_bwd_kernel_traitsILi256ELi64ELi64ELi8ELi4ELi2ELi2ELb0ELb1EN7cutlass10bfloat16_tE19Flash_kernel_traitsILi256ELi64ELi64ELi8ES3_EELb0ELb0ELb0ELb1ELb0ELb0ELb1EEEvNS_16Flash_bwd_paramsE)
        /*0200*/ 	.word	0x000000ff


	//----- nvinfo : EIATTR_FRAME_SIZE
	.align		4
.L_96:
        /*0204*/ 	.byte	0x04, 0x11
        /*0206*/ 	.short	(.L_98 - .L_97)
	.align		4
.L_97:
        /*0208*/ 	.word	index@(_ZN5flash44flash_bwd_dq_dk_dv_loop_seqk_parallel_kernelI23Flash_bwd_kernel_traitsILi256ELi64ELi64ELi8ELi4ELi2ELi2ELb0ELb1EN7cutlass10bfloat16_tE19Flash_kernel_traitsILi256ELi64ELi64ELi8ES3_EELb0ELb0ELb0ELb1ELb0ELb0ELb1EEEvNS_16Flash_bwd_paramsE)
        /*020c*/ 	.word	0x00000000


	//----- nvinfo : EIATTR_REGCOUNT
	.align		4
.L_98:
        /*0210*/ 	.byte	0x04, 0x2f
        /*0212*/ 	.short	(.L_100 - .L_99)
	.align		4
.L_99:
        /*0214*/ 	.word	index@(_ZN5flash44flash_bwd_dq_dk_dv_loop_seqk_parallel_kernelI23Flash_bwd_kernel_traitsILi256ELi64ELi64ELi8ELi4ELi2ELi2ELb0ELb1EN7cutlass10bfloat16_tE19Flash_kernel_traitsILi256ELi64ELi64ELi8ES3_EELb1ELb0ELb0ELb1ELb0ELb0ELb0EEEvNS_16Flash_bwd_paramsE)
        /*0218*/ 	.word	0x000000ff


	//----- nvinfo : EIATTR_FRAME_SIZE
	.align		4
.L_100:
        /*021c*/ 	.byte	0x04, 0x11
        /*021e*/ 	.short	(.L_102 - .L_101)
	.align		4
.L_101:
        /*0220*/ 	.word	index@(_ZN5flash44flash_bwd_dq_dk_dv_loop_seqk_parallel_kernelI23Flash_bwd_kernel_traitsILi256ELi64ELi64ELi8ELi4ELi2ELi2ELb0ELb1EN7cutlass10bfloat16_tE19Flash_kernel_traitsILi256ELi64ELi64ELi8ES3_EELb1ELb0ELb0ELb1ELb0ELb0ELb0EEEvNS_16Flash_bwd_paramsE)
        /*0224*/ 	.word	0x00000000


	//----- nvinfo : EIATTR_REGCOUNT
	.align		4
.L_102:
        /*0228*/ 	.byte	0x04, 0x2f
        /*022a*/ 	.short	(.L_104 - .L_103)
	.align		4
.L_103:
        /*022c*/ 	.word	index@(_ZN5flash44flash_bwd_dq_dk_dv_loop_seqk_parallel_kernelI23Flash_bwd_kernel_traitsILi256ELi64ELi64ELi8ELi4ELi2ELi2ELb0ELb1EN7cutlass10bfloat16_tE19Flash_kernel_traitsILi256ELi64ELi64ELi8ES3_EELb0ELb0ELb0ELb0ELb0ELb1ELb1EEEvNS_16Flash_bwd_paramsE)
        /*0230*/ 	.word	0x000000ff


	//----- nvinfo : EIATTR_FRAME_SIZE
	.align		4
.L_104:
        /*0234*/ 	.byte	0x04, 0x11
        /*0236*/ 	.short	(.L_106 - .L_105)
	.align		4
.L_105:
        /*0238*/ 	.word	index@(_ZN5flash44flash_bwd_dq_dk_dv_loop_seqk_parallel_kernelI23Flash_bwd_kernel_traitsILi256ELi64ELi64ELi8ELi4ELi2ELi2ELb0ELb1EN7cutlass10bfloat16_tE19Flash_kernel_traitsILi256ELi64ELi64ELi8ES3_EELb0ELb0ELb0ELb0ELb0ELb1ELb1EEEvNS_16Flash_bwd_paramsE)
        /*023c*/ 	.word	0x00000000


	//----- nvinfo : EIATTR_REGCOUNT
	.align		4
.L_106:
        /*0240*/ 	.byte	0x04, 0x2f
        /*0242*/ 	.short	(.L_108 - .L_107)
	.align		4
.L_107:
        /*0244*/ 	.word	index@(_ZN5flash44flash_bwd_dq_dk_dv_loop_seqk_parallel_kernelI23Flash_bwd_kernel_traitsILi256ELi64ELi64ELi8ELi4ELi2ELi2ELb0ELb1EN7cutlass10bfloat16_tE19Flash_kernel_traitsILi256ELi64ELi64ELi8ES3_EELb1ELb0ELb0ELb0ELb0ELb1ELb0EEEvNS_16Flash_bwd_paramsE)
        /*0248*/ 	.word	0x000000ff


	//----- nvinfo : EIATTR_FRAME_SIZE
	.align		4
.L_108:
        /*024c*/ 	.byte	0x04, 0x11
        /*024e*/ 	.short	(.L_110 - .L_109)
	.align		4
.L_109:
        /*0250*/ 	.word	index@(_ZN5flash44flash_bwd_dq_dk_dv_loop_seqk_parallel_kernelI23Flash_bwd_kernel_traitsILi256ELi64ELi64ELi8ELi4ELi2ELi2ELb0ELb1EN7cutlass10bfloat16_tE19Flash_kernel_traitsILi256ELi64ELi64ELi8ES3_EELb1ELb0ELb0ELb0ELb0ELb1ELb0EEEvNS_16Flash_bwd_paramsE)
        /*0254*/ 	.word	0x00000000


	//----- nvinfo : EIATTR_REGCOUNT
	.align		4
.L_110:
        /*0258*/ 	.byte	0x04, 0x2f
        /*025a*/ 	.short	(.L_112 - .L_111)
	.align		4
.L_111:
        /*025c*/ 	.word	index@(_ZN5flash44flash_bwd_dq_dk_dv_loop_seqk_parallel_kernelI23Flash_bwd_kernel_traitsILi256ELi64ELi64ELi8ELi4ELi2ELi2ELb0ELb1EN7cutlass10bfloat16_tE19Flash_kernel_traitsILi256ELi64ELi64ELi8ES3_EELb0ELb0ELb1ELb0ELb0ELb0ELb1EEEvNS_16Flash_bwd_paramsE)
        /*0260*/ 	.word	0x000000fe


	//----- nvinfo : EIATTR_FRAME_SIZE
	.align		4
.L_112:
        /*0264*/ 	.byte	0x04, 0x11
        /*0266*/ 	.short	(.L_114 - .L_113)
	.align		4
.L_113:
        /*0268*/ 	.word	index@(_ZN5flash44flash_bwd_dq_dk_dv_loop_seqk_parallel_kernelI23Flash_bwd_kernel_traitsILi256ELi64ELi64ELi8ELi4ELi2ELi2ELb0ELb1EN7cutlass10bfloat16_tE19Flash_kernel_traitsILi256ELi64ELi64ELi8ES3_EELb0ELb0ELb1ELb0ELb0ELb0ELb1EEEvNS_16Flash_bwd_paramsE)
        /*026c*/ 	.word	0x00000000


	//----- nvinfo : EIATTR_REGCOUNT
	.align		4
.L_114:
        /*0270*/ 	.byte	0x04, 0x2f
        /*0272*/ 	.short	(.L_116 - .L_115)
	.align		4
.L_115:
        /*0274*/ 	.word	index@(_ZN5flash44flash_bwd_dq_dk_dv_loop_seqk_parallel_kernelI23Flash_bwd_kernel_traitsILi256ELi64ELi64ELi8ELi4ELi2ELi2ELb0ELb1EN7cutlass10bfloat16_tE19Flash_kernel_traitsILi256ELi64ELi64ELi8ES3_EELb1ELb0ELb1ELb0ELb0ELb0ELb0EEEvNS_16Flash_bwd_paramsE)
        /*0278*/ 	.word	0x000000ff


	//----- nvinfo : EIATTR_FRAME_SIZE
	.align		4
.L_116:
        /*027c*/ 	.byte	0x04, 0x11
        /*027e*/ 	.short	(.L_118 - .L_117)
	.align		4
.L_117:
        /*0280*/ 	.word	index@(_ZN5flash44flash_bwd_dq_dk_dv_loop_seqk_parallel_kernelI23Flash_bwd_kernel_traitsILi256ELi64ELi64ELi8ELi4ELi2ELi2ELb0ELb1EN7cutlass10bfloat16_tE19Flash_kernel_traitsILi256ELi64ELi64ELi8ES3_EELb1ELb0ELb1ELb0ELb0ELb0ELb0EEEvNS_16Flash_bwd_paramsE)
        /*0284*/ 	.word	0x00000000


	//----- nvinfo : EIATTR_REGCOUNT
	.align		4
.L_118:
        /*0288*/ 	.byte	0x04, 0x2f
        /*028a*/ 	.short	(.L_120 - .L_119)
	.align		4
.L_119:
        /*028c*/ 	.word	index@(_ZN5flash44flash_bwd_dq_dk_dv_loop_seqk_parallel_kernelI23Flash_bwd_kernel_traitsILi256ELi64ELi64ELi8ELi4ELi2ELi2ELb0ELb1EN7cutlass10bfloat16_tE19Flash_kernel_traitsILi256ELi64ELi64ELi8ES3_EELb0ELb0ELb0ELb0ELb0ELb0ELb1EEEvNS_16Flash_bwd_paramsE)
        /*0290*/ 	.word	0x000000ff


	//----- nvinfo : EIATTR_FRAME_SIZE
	.align		4
.L_120:
        /*0294*/ 	.byte	0x04, 0x11
        /*0296*/ 	.short	(.L_122 - .L_121)
	.align		4
.L_121:
        /*0298*/ 	.word	index@(_ZN5flash44flash_bwd_dq_dk_dv_loop_seqk_parallel_kernelI23Flash_bwd_kernel_traitsILi256ELi64ELi64ELi8ELi4ELi2ELi2ELb0ELb1EN7cutlass10bfloat16_tE19Flash_kernel_traitsILi256ELi64ELi64ELi8ES3_EELb0ELb0ELb0ELb0ELb0ELb0ELb1EEEvNS_16Flash_bwd_paramsE)
        /*029c*/ 	.word	0x00000000


	//----- nvinfo : EIATTR_REGCOUNT
	.align		4
.L_122:
        /*02a0*/ 	.byte	0x04, 0x2f
        /*02a2*/ 	.short	(.L_124 - .L_123)
	.align		4
.L_123:
        /*02a4*/ 	.word	index@(_ZN5flash44flash_bwd_dq_dk_dv_loop_seqk_parallel_kernelI23Flash_bwd_kernel_traitsILi256ELi64ELi64ELi8ELi4ELi2ELi2ELb0ELb1EN7cutlass10bfloat16_tE19Flash_kernel_traitsILi256ELi64ELi64ELi8ES3_EELb1ELb0ELb0ELb0ELb0ELb0ELb0EEEvNS_16Flash_bwd_paramsE)
        /*02a8*/ 	.word	0x000000ff


	//----- nvinfo : EIATTR_FRAME_SIZE
	.align		4
.L_124:
        /*02ac*/ 	.byte	0x04, 0x11
        /*02ae*/ 	.short	(.L_126 - .L_125)
	.align		4
.L_125:
        /*02b0*/ 	.word	index@(_ZN5flash44flash_bwd_dq_dk_dv_loop_seqk_parallel_kernelI23Flash_bwd_kernel_traitsILi256ELi64ELi64ELi8ELi4ELi2ELi2ELb0ELb1EN7cutlass10bfloat16_tE19Flash_kernel_traitsILi256ELi64ELi64ELi8ES3_EELb1ELb0ELb0ELb0ELb0ELb0ELb0EEEvNS_16Flash_bwd_paramsE)
        /*02b4*/ 	.word	0x00000000


	//----- nvinfo : EIATTR_REGCOUNT
	.align		4
.L_126:
        /*02b8*/ 	.byte	0x04, 0x2f
        /*02ba*/ 	.short	(.L_128 - .L_127)
	.align		4
.L_127:
        /*02bc*/ 	.word	index@(_ZN5flash27flash_bwd_convert_dq_kernelI23Flash_bwd_kernel_traitsILi256ELi64ELi64ELi8ELi4ELi2ELi2ELb0ELb1EN7cutlass10bfloat16_tE19Flash_kernel_traitsILi256ELi64ELi64ELi8ES3_EEEEvNS_16Flash_bwd_paramsEi)
        /*02c0*/ 	.word	0x00000060


	//----- nvinfo : EIATTR_FRAME_SIZE
	.align		4
.L_128:
        /*02c4*/ 	.byte	0x04, 0x11
        /*02c6*/ 	.short	(.L_130 - .L_129)
	.align		4
.L_129:
        /*02c8*/ 	.word	index@(_ZN5flash27flash_bwd_convert_dq_kernelI23Flash_bwd_kernel_traitsILi256ELi64ELi64ELi8ELi4ELi2ELi2ELb0ELb1EN7cutlass10bfloat16_tE19Flash_kernel_traitsILi256ELi64ELi64ELi8ES3_EEEEvNS_16Flash_bwd_paramsEi)
        /*02cc*/ 	.word	0x00000000


	//----- nvinfo : EIATTR_REGCOUNT
	.align		4
.L_130:
        /*02d0*/ 	.byte	0x04, 0x2f
        /*02d2*/ 	.short	(.L_132 - .L_131)
	.align		4
.L_131:
        /*02d4*/ 	.word	index@(_ZN5flash44flash_bwd_dq_dk_dv_loop_seqk_parallel_kernelI23Flash_bwd_kernel_traitsILi256ELi64ELi64ELi8ELi4ELi2ELi2ELb0ELb0EN7cutlass10bfloat16_tE19Flash_kernel_traitsILi256ELi64ELi64ELi8ES3_EELb0ELb0ELb1ELb1ELb0ELb0ELb0EEEvNS_16Flash_bwd_paramsE)
        /*02d8*/ 	.word	0x000000ff


	//----- nvinfo : EIATTR_FRAME_SIZE
	.align		4
.L_132:
        /*02dc*/ 	.byte	0x04, 0x11
        /*02de*/ 	.short	(.L_134 - .L_133)
	.align		4
.L_133:
        /*02e0*/ 	.word	index@(_ZN5flash44flash_bwd_dq_dk_dv_loop_seqk_parallel_kernelI23Flash_bwd_kernel_traitsILi256ELi64ELi64ELi8ELi4ELi2ELi2ELb0ELb0EN7cutlass10bfloat16_tE19Flash_kernel_traitsILi256ELi64ELi64ELi8ES3_EELb0ELb0ELb1ELb1ELb0ELb0ELb0EEEvNS_16Flash_bwd_paramsE)
        /*02e4*/ 	.word	0x00000000


	//----- nvinfo : EIATTR_REGCOUNT
	.align		4
.L_134:
        /*02e8*/ 	.byte	0x04, 0x2f
        /*02ea*/ 	.short	(.L_136 - .L_135)
	.align		4
.L_135:
        /*02ec*/ 	.word	index@(_ZN5flash44flash_bwd_dq_dk_dv_loop_seqk_parallel_kernelI23Flash_bwd_kernel_traitsILi256ELi64ELi64ELi8ELi4ELi2ELi2ELb0ELb0EN7cutlass10bfloat16_tE19Flash_kernel_traitsILi256ELi64ELi64ELi8ES3_EELb0ELb0ELb1ELb0ELb0ELb1ELb0EEEvNS_16Flash_bwd_paramsE)
        /*02f0*/ 	.word	0x000000ff


	//----- nvinfo : EIATTR_FRAME_SIZE
	.align		4
.L_136:
        /*02f4*/ 	.byte	0x04, 0x11
        /*02f6*/ 	.short	(.L_138 - .L_137)
	.align		4
.L_137:
        /*02f8*/ 	.word	index@(_ZN5flash44flash_bwd_dq_dk_dv_loop_seqk_parallel_kernelI23Flash_bwd_kernel_traitsILi256ELi64ELi64ELi8ELi4ELi2ELi2ELb0ELb0EN7cutlass10bfloat16_tE19Flash_kernel_traitsILi256ELi64ELi64ELi8ES3_EELb0ELb0ELb1ELb0ELb0ELb1ELb0EEEvNS_16Flash_bwd_paramsE)
        /*02fc*/ 	.word	0x00000000


	//----- nvinfo : EIATTR_REGCOUNT
	.align		4
.L_138:
        /*0300*/ 	.byte	0x04, 0x2f
        /*0302*/ 	.short	(.L_140 - .L_139)
	.align		4
.L_139:
        /*0304*/ 	.word	index@(_ZN5flash44flash_bwd_dq_dk_dv_loop_seqk_parallel_kernelI23Flash_bwd_kernel_traitsILi256ELi64ELi64ELi8ELi4ELi2ELi2ELb0ELb0EN7cutlass10bfloat16_tE19Flash_kernel_traitsILi256ELi64ELi64ELi8ES3_EELb0ELb0ELb0ELb1ELb0ELb0ELb0EEEvNS_16Flash_bwd_paramsE)
        /*0308*/ 	.word	0x000000ff


	//----- nvinfo : EIATTR_FRAME_SIZE
	.align		4
.L_140:
        /*030c*/ 	.byte	0x04, 0x11
        /*030e*/ 	.short	(.L_142 - .L_141)
	.align		4
.L_141:
        /*0310*/ 	.word	index@(_ZN5flash44flash_bwd_dq_dk_dv_loop_seqk_parallel_kernelI23Flash_bwd_kernel_traitsILi256ELi64ELi64ELi8ELi4ELi2ELi2ELb0ELb0EN7cutlass10bfloat16_tE19Flash_kernel_traitsILi256ELi64ELi64ELi8ES3_EELb0ELb0ELb0ELb1ELb0ELb0ELb0EEEvNS_16Flash_bwd_paramsE)
        /*0314*/ 	.word	0x00000060


	//----- nvinfo : EIATTR_REGCOUNT
	.align		4
.L_142:
        /*0318*/ 	.byte	0x04, 0x2f
        /*031a*/ 	.short	(.L_144 - .L_143)
	.align		4
.L_143:
        /*031c*/ 	.word	index@(_ZN5flash44flash_bwd_dq_dk_dv_loop_seqk_parallel_kernelI23Flash_bwd_kernel_traitsILi256ELi64ELi64ELi8ELi4ELi2ELi2ELb0ELb0EN7cutlass10bfloat16_tE19Flash_kernel_traitsILi256ELi64ELi64ELi8ES3_EELb0ELb0ELb0ELb0ELb0ELb1ELb0EEEvNS_16Flash_bwd_paramsE)
        /*0320*/ 	.word	0x000000ff


	//----- nvinfo : EIATTR_FRAME_SIZE
	.align		4
.L_144:
        /*0324*/ 	.byte	0x04, 0x11
        /*0326*/ 	.short	(.L_146 - .L_145)
	.align		4
.L_145:
        /*0328*/ 	.word	index@(_ZN5flash44flash_bwd_dq_dk_dv_loop_seqk_parallel_kernelI23Flash_bwd_kernel_traitsILi256ELi64ELi64ELi8ELi4ELi2ELi2ELb0ELb0EN7cutlass10bfloat16_tE19Flash_kernel_traitsILi256ELi64ELi64ELi8ES3_EELb0ELb0ELb0ELb0ELb0ELb1ELb0EEEvNS_16Flash_bwd_paramsE)
        /*032c*/ 	.word	0x00000058


	//----- nvinfo : EIATTR_REGCOUNT
	.align		4
.L_146:
        /*0330*/ 	.byte	0x04, 0x2f
        /*0332*/ 	.short	(.L_148 - .L_147)
	.align		4
.L_147:
        /*0334*/ 	.word	index@(_ZN5flash44flash_bwd_dq_dk_dv_loop_seqk_parallel_kernelI23Flash_bwd_kernel_traitsILi256ELi64ELi64ELi8ELi4ELi2ELi2ELb0ELb0EN7cutlass10bfloat16_tE19Flash_kernel_traitsILi256ELi64ELi64ELi8ES3_EELb0ELb0ELb1ELb0ELb0ELb0ELb0EEEvNS_16Flash_bwd_paramsE)
        /*0338*/ 	.word	0x000000ff


	//----- nvinfo : EIATTR_FRAME_SIZE
	.align		4
.L_148:
        /*033c*/ 	.byte	0x04, 0x11
        /*033e*/ 	.short	(.L_150 - .L_149)
	.align		4
.L_149:
        /*0340*/ 	.word	index@(_ZN5flash44flash_bwd_dq_dk_dv_loop_seqk_parallel_kernelI23Flash_bwd_kernel_traitsILi256ELi64ELi64ELi8ELi4ELi2ELi2ELb0ELb0EN7cutlass10bfloat16_tE19Flash_kernel_traitsILi256ELi64ELi64ELi8ES3_EELb0ELb0ELb1ELb0ELb0ELb0ELb0EEEvNS_16Flash_bwd_paramsE)
        /*0344*/ 	.word	0x00000010


	//----- nvinfo : EIATTR_REGCOUNT
	.align		4
.L_150:
        /*0348*/ 	.byte	0x04, 0x2f
        /*034a*/ 	.short	(.L_152 - .L_151)
	.align		4
.L_151:
        /*034c*/ 	.word	index@(_ZN5flash44flash_bwd_dq_dk_dv_loop_seqk_parallel_kernelI23Flash_bwd_kernel_traitsILi256ELi64ELi64ELi8ELi4ELi2ELi2ELb0ELb0EN7cutlass10bfloat16_tE19Flash_kernel_traitsILi256ELi64ELi64ELi8ES3_EELb0ELb0ELb0ELb0ELb0ELb0ELb0EEEvNS_16Flash_bwd_paramsE)
        /*0350*/ 	.word	0x000000ff


	//----- nvinfo : EIATTR_FRAME_SIZE
	.align		4
.L_152:
        /*0354*/ 	.byte	0x04, 0x11
        /*0356*/ 	.short	(.L_154 - .L_153)
	.align		4
.L_153:
        /*0358*/ 	.word	index@(_ZN5flash44flash_bwd_dq_dk_dv_loop_seqk_parallel_kernelI23Flash_bwd_kernel_traitsILi256ELi64ELi64ELi8ELi4ELi2ELi2ELb0ELb0EN7cutlass10bfloat16_tE19Flash_kernel_traitsILi256ELi64ELi64ELi8ES3_EELb0ELb0ELb0ELb0ELb0ELb0ELb0EEEvNS_16Flash_bwd_paramsE)
        /*035c*/ 	.word	0x00000058


	//----- nvinfo : EIATTR_REGCOUNT
	.align		4
.L_154:
        /*0360*/ 	.byte	0x04, 0x2f
        /*0362*/ 	.short	(.L_156 - .L_155)
	.align		4
.L_155:
        /*0364*/ 	.word	index@(_ZN5flash44flash_bwd_dq_dk_dv_loop_seqk_parallel_kernelI23Flash_bwd_kernel_traitsILi256ELi64ELi64ELi8ELi4ELi2ELi2ELb0ELb1EN7cutlass10bfloat16_tE19Flash_kernel_traitsILi256ELi64ELi64ELi8ES3_EELb0ELb0ELb1ELb1ELb0ELb0ELb0EEEvNS_16Flash_bwd_paramsE)
        /*0368*/ 	.word	0x000000fe


	//----- nvinfo : EIATTR_FRAME_SIZE
	.align		4
.L_156:
        /*036c*/ 	.byte	0x04, 0x11
        /*036e*/ 	.short	(.L_158 - .L_157)
	.align		4
.L_157:
        /*0370*/ 	.word	index@(_ZN5flash44flash_bwd_dq_dk_dv_loop_seqk_parallel_kernelI23Flash_bwd_kernel_traitsILi256ELi64ELi64ELi8ELi4ELi2ELi2ELb0ELb1EN7cutlass10bfloat16_tE19Flash_kernel_traitsILi256ELi64ELi64ELi8ES3_EELb0ELb0ELb1ELb1ELb0ELb0ELb0EEEvNS_16Flash_bwd_paramsE)
        /*0374*/ 	.word	0x00000000


	//----- nvinfo : EIATTR_REGCOUNT
	.align		4
.L_158:
        /*0378*/ 	.byte	0x04, 0x2f
        /*037a*/ 	.short	(.L_160 - .L_159)
	.align		4
.L_159:
        /*037c*/ 	.word	index@(_ZN5flash44flash_bwd_dq_dk_dv_loop_seqk_parallel_kernelI23Flash_bwd_kernel_traitsILi256ELi64ELi64ELi8ELi4ELi2ELi2ELb0ELb1EN7cutlass10bfloat16_tE19Flash_kernel_traitsILi256ELi64ELi64ELi8ES3_EELb0ELb0ELb1ELb0ELb0ELb1ELb0EEEvNS_16Flash_bwd_paramsE)
        /*0380*/ 	.word	0x000000fe


	//----- nvinfo : EIATTR_FRAME_SIZE
	.align		4
.L_160:
        /*0384*/ 	.byte	0x04, 0x11
        /*0386*/ 	.short	(.L_162 - .L_161)
	.align		4
.L_161:
        /*0388*/ 	.word	index@(_ZN5flash44flash_bwd_dq_dk_dv_loop_seqk_parallel_kernelI23Flash_bwd_kernel_traitsILi256ELi64ELi64ELi8ELi4ELi2ELi2ELb0ELb1EN7cutlass10bfloat16_tE19Flash_kernel_traitsILi256ELi64ELi64ELi8ES3_EELb0ELb0ELb1ELb0ELb0ELb1ELb0EEEvNS_16Flash_bwd_paramsE)
        /*038c*/ 	.word	0x00000000


	//----- nvinfo : EIATTR_REGCOUNT
	.align		4
.L_162:
        /*0390*/ 	.byte	0x04, 0x2f
        /*0392*/ 	.short	(.L_164 - .L_163)
	.align		4
.L_163:
        /*0394*/ 	.word	index@(_ZN5flash44flash_bwd_dq_dk_dv_loop_seqk_parallel_kernelI23Flash_bwd_kernel_traitsILi256ELi64ELi64ELi8ELi4ELi2ELi2ELb0ELb1EN7cutlass10bfloat16_tE19Flash_kernel_traitsILi256ELi64ELi64ELi8ES3_EELb0ELb0ELb0ELb1ELb0ELb0ELb0EEEvNS_16Flash_bwd_paramsE)
        /*0398*/ 	.word	0x000000fe


	//----- nvinfo : EIATTR_FRAME_SIZE
	.align		4
.L_164:
        /*039c*/ 	.byte	0x04, 0x11
        /*039e*/ 	.short	(.L_166 - .L_165)
	.align		4
.L_165:
        /*03a0*/ 	.word	index@(_ZN5flash44flash_bwd_dq_dk_dv_loop_seqk_parallel_kernelI23Flash_bwd_kernel_traitsILi256ELi64ELi64ELi8ELi4ELi2ELi2ELb0ELb1EN7cutlass10bfloat16_tE19Flash_kernel_traitsILi256ELi64ELi64ELi8ES3_EELb0ELb0ELb0ELb1ELb0ELb0ELb0EEEvNS_16Flash_bwd_paramsE)
        /*03a4*/ 	.word	0x00000000


	//----- nvinfo : EIATTR_REGCOUNT
	.align		4
.L_166:
        /*03a8*/ 	.byte	0x04, 0x2f
        /*03aa*/ 	.short	(.L_168 - .L_167)
	.align		4
.L_167:
        /*03ac*/ 	.word	index@(_ZN5flash44flash_bwd_dq_dk_dv_loop_seqk_parallel_kernelI23Flash_bwd_kernel_traitsILi256ELi64ELi64ELi8ELi4ELi2ELi2ELb0ELb1EN7cutlass10bfloat16_tE19Flash_kernel_traitsILi256ELi64ELi64ELi8ES3_EELb0ELb0ELb0ELb0ELb0ELb1ELb0EEEvNS_16Flash_bwd_paramsE)
        /*03b0*/ 	.word	0x000000ff


	//----- nvinfo : EIATTR_FRAME_SIZE
	.align		4
.L_168:
        /*03b4*/ 	.byte	0x04, 0x11
        /*03b6*/ 	.short	(.L_170 - .L_169)
	.align		4
.L_169:
        /*03b8*/ 	.word	index@(_ZN5flash44flash_bwd_dq_dk_dv_loop_seqk_parallel_kernelI23Flash_bwd_kernel_traitsILi256ELi64ELi64ELi8ELi4ELi2ELi2ELb0ELb1EN7cutlass10bfloat16_tE19Flash_kernel_traitsILi256ELi64ELi64ELi8ES3_EELb0ELb0ELb0ELb0ELb0ELb1ELb0EEEvNS_16Flash_bwd_paramsE)
        /*03bc*/ 	.word	0x00000000


	//----- nvinfo : EIATTR_REGCOUNT
	.align		4
.L_170:
        /*03c0*/ 	.byte	0x04, 0x2f
        /*03c2*/ 	.short	(.L_172 - .L_171)
	.align		4
.L_171:
        /*03c4*/ 	.word	index@(_ZN5flash44flash_bwd_dq_dk_dv_loop_seqk_parallel_kernelI23Flash_bwd_kernel_traitsILi256ELi64ELi64ELi8ELi4ELi2ELi2ELb0ELb1EN7cutlass10bfloat16_tE19Flash_kernel_traitsILi256ELi64ELi64ELi8ES3_EELb0ELb0ELb1ELb0ELb0ELb0ELb0EEEvNS_16Flash_bwd_paramsE)
        /*03c8*/ 	.word	0x000000fe


	//----- nvinfo : EIATTR_FRAME_SIZE
	.align		4
.L_172:
        /*03cc*/ 	.byte	0x04, 0x11
        /*03ce*/ 	.short	(.L_174 - .L_173)
	.align		4
.L_173:
        /*03d0*/ 	.word	index@(_ZN5flash44flash_bwd_dq_dk_dv_loop_seqk_parallel_kernelI23Flash_bwd_kernel_traitsILi256ELi64ELi64ELi8ELi4ELi2ELi2ELb0ELb1EN7cutlass10bfloat16_tE19Flash_kernel_traitsILi256ELi64ELi64ELi8ES3_EELb0ELb0ELb1ELb0ELb0ELb0ELb0EEEvNS_16Flash_bwd_paramsE)
        /*03d4*/ 	.word	0x00000000


	//----- nvinfo : EIATTR_REGCOUNT
	.align		4
.L_174:
        /*03d8*/ 	.byte	0x04, 0x2f
        /*03da*/ 	.short	(.L_176 - .L_175)
	.align		4
.L_175:
        /*03dc*/ 	.word	index@(_ZN5flash44flash_bwd_dq_dk_dv_loop_seqk_parallel_kernelI23Flash_bwd_kernel_traitsILi256ELi64ELi64ELi8ELi4ELi2ELi2ELb0ELb1EN7cutlass10bfloat16_tE19Flash_kernel_traitsILi256ELi64ELi64ELi8ES3_EELb0ELb0ELb0ELb0ELb0ELb0ELb0EEEvNS_16Flash_bwd_paramsE)
        /*03e0*/ 	.word	0x000000ff


	//----- nvinfo : EIATTR_FRAME_SIZE
	.align		4
.L_176:
        /*03e4*/ 	.byte	0x04, 0x11
        /*03e6*/ 	.short	(.L_178 - .L_177)
	.align		4
.L_177:
        /*03e8*/ 	.word	index@(_ZN5flash44flash_bwd_dq_dk_dv_loop_seqk_parallel_kernelI23Flash_bwd_kernel_traitsILi256ELi64ELi64ELi8ELi4ELi2ELi2ELb0ELb1EN7cutlass10bfloat16_tE19Flash_kernel_traitsILi256ELi64ELi64ELi8ES3_EELb0ELb0ELb0ELb0ELb0ELb0ELb0EEEvNS_16Flash_bwd_paramsE)
        /*03ec*/ 	.word	0x00000000


	//----- nvinfo : EIATTR_REGCOUNT
	.align		4
.L_178:
        /*03f0*/ 	.byte	0x04, 0x2f
        /*03f2*/ 	.short	(.L_180 - .L_179)
	.align		4
.L_179:
        /*03f4*/ 	.word	index@(_ZN5flash25flash_bwd_dot_do_o_kernelILb1E23Flash_bwd_kernel_traitsILi256ELi64ELi32ELi8ELi4ELi1ELi2ELb1ELb1EN7cutlass10bfloat16_tE19Flash_kernel_traitsILi256ELi64ELi32ELi8ES3_EEEEvNS_16Flash_bwd_paramsE)
        /*03f8*/ 	.word	0x00000051


	//----- nvinfo : EIATTR_FRAME_SIZE
	.align		4
.L_180:
        /*03fc*/ 	.byte	0x04, 0x11
        /*03fe*/ 	.short	(.L_182 - .L_181)
	.align		4
.L_181:
        /*0400*/ 	.word	index@(_ZN5flash25flash_bwd_dot_do_o_kernelILb1E23Flash_bwd_kernel_traitsILi256ELi64ELi32ELi8ELi4ELi1ELi2ELb1ELb1EN7cutlass10bfloat16_tE19Flash_kernel_traitsILi256ELi64ELi32ELi8ES3_EEEEvNS_16Flash_bwd_paramsE)
        /*0404*/ 	.word	0x00000000


	//----- nvinfo : EIATTR_REGCOUNT
	.align		4
.L_182:
        /*0408*/ 	.byte	0x04, 0x2f
        /*040a*/ 	.short	(.L_184 - .L_183)
	.align		4
.L_183:
        /*040c*/ 	.word	index@(_ZN5flash25flash_bwd_dot_do_o_kernelILb0E23Flash_bwd_kernel_traitsILi256ELi64ELi32ELi8ELi4ELi1ELi2ELb1ELb1EN7cutlass10bfloat16_tE19Flash_kernel_traitsILi256ELi64ELi32ELi8ES3_EEEEvNS_16Flash_bwd_paramsE)
        /*0410*/ 	.word	0x0000004f


	//----- nvinfo : EIATTR_FRAME_SIZE
	.align		4
.L_184:
        /*0414*/ 	.byte	0x04, 0x11
        /*0416*/ 	.short	(.L_186 - .L_185)
	.align		4
.L_185:
        /*0418*/ 	.word	index@(_ZN5flash25flash_bwd_dot_do_o_kernelILb0E23Flash_bwd_kernel_traitsILi256ELi64ELi32ELi8ELi4ELi1ELi2ELb1ELb1EN7cutlass10bfloat16_tE19Flash_kernel_traitsILi256ELi64ELi32ELi8ES3_EEEEvNS_16Flash_bwd_paramsE)
        /*041c*/ 	.word	0x00000000


	//----- nvinfo : EIATTR_REGCOUNT
	.align		4
.L_186:
        /*0420*/ 	.byte	0x04, 0x2f
        /*0422*/ 	.short	(.L_188 - .L_187)
	.align		4
.L_187:
        /*0424*/ 	.word	index@(_ZN5flash44flash_bwd_dq_dk_dv_loop_seqk_parallel_kernelI23Flash_bwd_kernel_traitsILi256ELi64ELi32ELi8ELi4ELi1ELi2ELb1ELb1EN7cutlass10bfloat16_tE19Flash_kernel_traitsILi256ELi64ELi32ELi8ES3_EELb0ELb0ELb1ELb1ELb0ELb0ELb1EEEvNS_16Flash_bwd_paramsE)
        /*0428*/ 	.word	0x000000ff


	//----- nvinfo : EIATTR_FRAME_SIZE
	.align		4
.L_188:
        /*042c*/ 	.byte	0x04, 0x11
        /*042e*/ 	.short	(.L_190 - .L_189)
	.align		4
.L_189:
        /*0430*/ 	.word	index@(_ZN5flash44flash_bwd_dq_dk_dv_loop_seqk_parallel_kernelI23Flash_bwd_kernel_traitsILi256ELi64ELi32ELi8ELi4ELi1ELi2ELb1ELb1EN7cutlass10bfloat16_tE19Flash_kernel_traitsILi256ELi64ELi32ELi8ES3_EELb0ELb0ELb1ELb1ELb0ELb0ELb1EEEvNS_16Flash_bwd_paramsE)
        /*0434*/ 	.word	0x00000018


	//----- nvinfo : EIATTR_REGCOUNT
	.align		4
.L_190:
        /*0438*/ 	.byte	0x04, 0x2f
        /*043a*/ 	.short	(.L_192 - .L_191)
	.align		4
.L_191:
        /*043c*/ 	.word	index@(_ZN5flash44flash_bwd_dq_dk_dv_loop_seqk_parallel_kernelI23Flash_bwd_kernel_traitsILi256ELi64ELi32ELi8ELi4ELi1ELi2ELb1ELb1EN7cutlass10bfloat16_tE19Flash_kernel_traitsILi256ELi64ELi32ELi8ES3_EELb0ELb0ELb1ELb1ELb0ELb0ELb0EEEvNS_16Flash_bwd_paramsE)
        /*0440*/ 	.word	0x000000ff


	//----- nvinfo : EIATTR_FRAME_SIZE
	.align		4
.L_192:
        /*0444*/ 	.byte	0x04, 0x11
        /*0446*/ 	.short	(.L_194 - .L_193)
	.align		4
.L_193:
        /*0448*/ 	.word	index@(_ZN5flash44flash_bwd_dq_dk_dv_loop_seqk_parallel_kernelI23Flash_bwd_kernel_traitsILi256ELi64ELi32ELi8ELi4ELi1ELi2ELb1ELb1EN7cutlass10bfloat16_tE19Flash_kernel_traitsILi256ELi64ELi32ELi8ES3_EELb0ELb0ELb1ELb1ELb0ELb0ELb0EEEvNS_16Flash_bwd_paramsE)
        /*044c*/ 	.word	0x00000018


	//----- nvinfo : EIATTR_REGCOUNT
	.align		4
.L_194:
        /*0450*/ 	.byte	0x04, 0x2f
        /*0452*/ 	.short	(.L_196 - .L_195)
	.align		4
.L_195:
        /*0454*/ 	.word	index@(_ZN5flash44flash_bwd_dq_dk_dv_loop_seqk_parallel_kernelI23Flash_bwd_kernel_traitsILi256ELi64ELi32ELi8ELi4ELi1ELi2ELb1ELb1EN7cutlass10bfloat16_tE19Flash_kernel_traitsILi256ELi64ELi32ELi8ES3_EELb0ELb0ELb1ELb0ELb0ELb1ELb1EEEvNS_16Flash_bwd_paramsE)
        /*0458*/ 	.word	0x000000ff


	//----- nvinfo : EIATTR_FRAME_SIZE
	.align		4
.L_196:
        /*045c*/ 	.byte	0x04, 0x11
        /*045e*/ 	.short	(.L_198 - .L_197)
	.align		4
.L_197:
        /*0460*/ 	.word	index@(_ZN5flash44flash_bwd_dq_dk_dv_loop_seqk_parallel_kernelI23Flash_bwd_kernel_traitsILi256ELi64ELi32ELi8ELi4ELi1ELi2ELb1ELb1EN7cutlass10bfloat16_tE19Flash_kernel_traitsILi256ELi64ELi32ELi8ES3_EELb0ELb0ELb1ELb0ELb0ELb1ELb1EEEvNS_16Flash_bwd_paramsE)
        /*0464*/ 	.word	0x00000020


	//----- nvinfo : EIATTR_REGCOUNT
	.align		4
.L_198:
        /*0468*/ 	.byte	0x04, 0x2f
        /*046a*/ 	.short	(.L_200 - .L_199)
	.align		4
.L_199:
        /*046c*/ 	.word	index@(_ZN5flash44flash_bwd_dq_dk_dv_loop_seqk_parallel_kernelI23Flash_bwd_kernel_traitsILi256ELi64ELi32ELi8ELi4ELi1ELi2ELb1ELb1EN7cutlass10bfloat16_tE19Flash_kernel_traitsILi256ELi64ELi32ELi8ES3_EELb0ELb0ELb1ELb0ELb0ELb1ELb0EEEvNS_16Flash_bwd_paramsE)
        /*0470*/ 	.word	0x000000ff


	//----- nvinfo : EIATTR_FRAME_SIZE
	.align		4
.L_200:
        /*0474*/ 	.byte	0x04, 0x11
        /*0476*/ 	.short	(.L_202 - .L_201)
	.align		4
.L_201:
        /*0478*/ 	.word	index@(_ZN5flash44flash_bwd_dq_dk_dv_loop_seqk_parallel_kernelI23Flash_bwd_kernel_traitsILi256ELi64ELi32ELi8ELi4ELi1ELi2ELb1ELb1EN7cutlass10bfloat16_tE19Flash_kernel_traitsILi256ELi64ELi32ELi8ES3_EELb0ELb0ELb1ELb0ELb0ELb1ELb0EEEvNS_16Flash_bwd_paramsE)
        /*047c*/ 	.word	0x00000020


	//----- nvinfo : EIATTR_REGCOUNT
	.align		4
.L_202:
        /*0480*/ 	.byte	0x04, 0x2f
        /*0482*/ 	.short	(.L_204 - .L_203)
	.align		4
.L_203:
        /*0484*/ 	.word	index@(_ZN5flash44flash_bwd_dq_dk_dv_loop_seqk_parallel_kernelI23Flash_bwd_kernel_traitsILi256ELi64ELi32ELi8ELi4ELi1ELi2ELb1ELb1EN7cutlass10bfloat16_tE19Flash_kernel_traitsILi256ELi64ELi32ELi8ES3_EELb0ELb0ELb0ELb1ELb0ELb0ELb1EEEvNS_16Flash_bwd_paramsE)
        /*0488*/ 	.word	0x000000ff


	//----- nvinfo : EIATTR_FRAME_SIZE
	.align		4
.L_204:
        /*048c*/ 	.byte	0x04, 0x11
        /*048e*/ 	.short	(.L_206 - .L_205)
	.align		4
.L_205:
        /*0490*/ 	.word	index@(_ZN5flash44flash_bwd_dq_dk_dv_loop_seqk_parallel_kernelI23Flash_bwd_kernel_traitsILi256ELi64ELi32ELi8ELi4ELi1ELi2ELb1ELb1EN7cutlass10bfloat16_tE19Flash_kernel_traitsILi256ELi64ELi32ELi8ES3_EELb0ELb0ELb0ELb1ELb0ELb0ELb1EEEvNS_16Flash_bwd_paramsE)
        /*0494*/ 	.word	0x00000020


	//----- nvinfo : EIATTR_REGCOUNT
	.align		4
.L_206:
        /*0498*/ 	.byte	0x04, 0x2f
        /*049a*/ 	.short	(.L_208 - .L_207)
	.align		4
.L_207:
        /*049c*/ 	.word	index@(_ZN5flash44flash_bwd_dq_dk_dv_loop_seqk_parallel_kernelI23Flash_bwd_kernel_traitsILi256ELi64ELi32ELi8ELi4ELi1ELi2ELb1ELb1EN7cutlass10bfloat16_tE19Flash_kernel_traitsILi256ELi64ELi32ELi8ES3_EELb0ELb0ELb0ELb1ELb0ELb0ELb0EEEvNS_16Flash_bwd_paramsE)
        /*04a0*/ 	.word	0x000000ff


	//----- nvinfo : EIATTR_FRAME_SIZE
	.align		4
.L_208:
        /*04a4*/ 	.byte	0x04, 0x11
        /*04a6*/ 	.short	(.L_210 - .L_209)
	.align		4
.L_209:
        /*04a8*/ 	.word	index@(_ZN5flash44flash_bwd_dq_dk_dv_loop_seqk_parallel_kernelI23Flash_bwd_kernel_traitsILi256ELi64ELi32ELi8ELi4ELi1ELi2ELb1ELb1EN7cutlass10bfloat16_tE19Flash_kernel_traitsILi256ELi64ELi32ELi8ES3_EELb0ELb0ELb0ELb1ELb0ELb0ELb0EEEvNS_16Flash_bwd_paramsE)
        /*04ac*/ 	.word	0x00000020


	//----- nvinfo : EIATTR_REGCOUNT
	.align		4
.L_210:
        /*04b0*/ 	.byte	0x04, 0x2f
        /*04b2*/ 	.short	(.L_212 - .L_211)
	.align		4
.L_211:
        /*04b4*/ 	.word	index@(_ZN5flash44flash_bwd_dq_dk_dv_loop_seqk_parallel_kernelI23Flash_bwd_kernel_traitsILi256ELi64ELi32ELi8ELi4ELi1ELi2ELb1ELb1EN7cutlass10bfloat16_tE19Flash_kernel_traitsILi256ELi64ELi32ELi8ES3_EELb0ELb0ELb0ELb0ELb0ELb1ELb1EEEvNS_16Flash_bwd_paramsE)
        /*04b8*/ 	.word	0x000000ff


	//----- nvinfo : EIATTR_FRAME_SIZE
	.align		4
.L_212:
        /*04bc*/ 	.byte	0x04, 0x11
        /*04be*/ 	.short	(.L_214 - .L_213)
	.align		4
.L_213:
        /*04c0*/ 	.word	index@(_ZN5flash44flash_bwd_dq_dk_dv_loop_seqk_parallel_kernelI23Flash_bwd_kernel_traitsILi256ELi64ELi32ELi8ELi4ELi1ELi2ELb1ELb1EN7cutlass10bfloat16_tE19Flash_kernel_traitsILi256ELi64ELi32ELi8ES3_EELb0ELb0ELb0ELb0ELb0ELb1ELb1EEEvNS_16Flash_bwd_paramsE)
        /*04c4*/ 	.word	0x00000018


	//----- nvinfo : EIATTR_REGCOUNT
	.align		4
.L_214:
        /*04c8*/ 	.byte	0x04, 0x2f
        /*04ca*/ 	.short	(.L_216 - .L_215)
	.align		4
.L_215:
        /*04cc*/ 	.word	index@(_ZN5flash44flash_bwd_dq_dk_dv_loop_seqk_parallel_kernelI23Flash_bwd_kernel_traitsILi256ELi64ELi32ELi8ELi4ELi1ELi2ELb1ELb1EN7cutlass10bfloat16_tE19Flash_kernel_traitsILi256ELi64ELi32ELi8ES3_EELb0ELb0ELb0ELb0ELb0ELb1ELb0EEEvNS_16Flash_bwd_paramsE)
        /*04d0*/ 	.word	0x000000ff


	//----- nvinfo : EIATTR_FRAME_SIZE
	.align		4
.L_216:
        /*04d4*/ 	.byte	0x04, 0x11
        /*04d6*/ 	.short	(.L_218 - .L_217)
	.align		4
.L_217:
        /*04d8*/ 	.word	index@(_ZN5flash44flash_bwd_dq_dk_dv_loop_seqk_parallel_kernelI23Flash_bwd_kernel_traitsILi256ELi64ELi32ELi8ELi4ELi1ELi2ELb1ELb1EN7cutlass10bfloat16_tE19Flash_kernel_traitsILi256ELi64ELi32ELi8ES3_EELb0ELb0ELb0ELb0ELb0ELb1ELb0EEEvNS_16Flash_bwd_paramsE)
        /*04dc*/ 	.word	0x00000018


	//----- nvinfo : EIATTR_REGCOUNT
	.align		4
.L_218:
        /*04e0*/ 	.byte	0x04, 0x2f
        /*04e2*/ 	.short	(.L_220 - .L_219)
	.align		4
.L_219:
        /*04e4*/ 	.word	index@(_ZN5flash44flash_bwd_dq_dk_dv_loop_seqk_parallel_kernelI23Flash_bwd_kernel_traitsILi256ELi64ELi32ELi8ELi4ELi1ELi2ELb1ELb1EN7cutlass10bfloat16_tE19Flash_kernel_traitsILi256ELi64ELi32ELi8ES3_EELb0ELb0ELb1ELb0ELb0ELb0ELb1EEEvNS_16Flash_bwd_paramsE)
        /*04e8*/ 	.word	0x000000ff


	//----- nvinfo : EIATTR_FRAME_SIZE
	.align		4
.L_220:
        /*04ec*/ 	.byte	0x04, 0x11
        /*04ee*/ 	.short	(.L_222 - .L_221)
	.align		4
.L_221:
        /*04f0*/ 	.word	index@(_ZN5flash44flash_bwd_dq_dk_dv_loop_seqk_parallel_kernelI23Flash_bwd_kernel_traitsILi256ELi64ELi32ELi8ELi4ELi1ELi2ELb1ELb1EN7cutlass10bfloat16_tE19Flash_kernel_traitsILi256ELi64ELi32ELi8ES3_EELb0ELb0ELb1ELb0ELb0ELb0ELb1EEEvNS_16Flash_bwd_paramsE)
        /*04f4*/ 	.word	0x00000010


	//----- nvinfo : EIATTR_REGCOUNT
	.align		4
.L_222:
        /*04f8*/ 	.byte	0x04, 0x2f
        /*04fa*/ 	.short	(.L_224 - .L_223)
	.align		4
.L_223:
        /*04fc*/ 	.word	index@(_ZN5flash44flash_bwd_dq_dk_dv_loop_seqk_parallel_kernelI23Flash_bwd_kernel_traitsILi256ELi64ELi32ELi8ELi4ELi1ELi2ELb1ELb1EN7cutlass10bfloat16_tE19Flash_kernel_traitsILi256ELi64ELi32ELi8ES3_EELb0ELb0ELb1ELb0ELb0ELb0ELb0EEEvNS_16Flash_bwd_paramsE)
        /*0500*/ 	.word	0x000000ff


	//----- nvinfo : EIATTR_FRAME_SIZE
	.align		4
.L_224:
        /*0504*/ 	.byte	0x04, 0x11
        /*0506*/ 	.short	(.L_226 - .L_225)
	.align		4
.L_225:
        /*0508*/ 	.word	index@(_ZN5flash44flash_bwd_dq_dk_dv_loop_seqk_parallel_kernelI23Flash_bwd_kernel_traitsILi256ELi64ELi32ELi8ELi4ELi1ELi2ELb1ELb1EN7cutlass10bfloat16_tE19Flash_kernel_traitsILi256ELi64ELi32ELi8ES3_EELb0ELb0ELb1ELb0ELb0ELb0ELb0EEEvNS_16Flash_bwd_paramsE)
        /*050c*/ 	.word	0x00000010


	//----- nvinfo : EIATTR_REGCOUNT
	.align		4
.L_226:
        /*0510*/ 	.byte	0x04, 0x2f
        /*0512*/ 	.short	(.L_228 - .L_227)
	.align		4
.L_227:
        /*0514*/ 	.word	index@(_ZN5flash44flash_bwd_dq_dk_dv_loop_seqk_parallel_kernelI23Flash_bwd_kernel_traitsILi256ELi64ELi32ELi8ELi4ELi1ELi2ELb1ELb1EN7cutlass10bfloat16_tE19Flash_kernel_traitsILi256ELi64ELi32ELi8ES3_EELb0ELb0ELb0ELb0ELb0ELb0ELb1EEEvNS_16Flash_bwd_paramsE)
        /*0518*/ 	.word	0x000000ff


	//----- nvinfo : EIATTR_FRAME_SIZE
	.align		4
.L_228:
        /*051c*/ 	.byte	0x04, 0x11
        /*051e*/ 	.short	(.L_230 - .L_229)
	.align		4
.L_229:
        /*0520*/ 	.word	index@(_ZN5flash44flash_bwd_dq_dk_dv_loop_seqk_parallel_kernelI23Flash_bwd_kernel_traitsILi256ELi64ELi32ELi8ELi4ELi1ELi2ELb1ELb1EN7cutlass10bfloat16_tE19Flash_kernel_traitsILi256ELi64ELi32ELi8ES3_EELb0ELb0ELb0ELb0ELb0ELb0ELb1EEEvNS_16Flash_bwd_paramsE)
        /*0524*/ 	.word	0x00000018


	//----- nvinfo : EIATTR_REGCOUNT
	.align		4
.L_230:
        /*0528*/ 	.byte	0x04, 0x2f
        /*052a*/ 	.short	(.L_232 - .L_231)
	.align		4
.L_231:
        /*052c*/ 	.word	index@(_ZN5flash44flash_bwd_dq_dk_dv_loop_seqk_parallel_kernelI23Flash_bwd_kernel_traitsILi256ELi64ELi32ELi8ELi4ELi1ELi2ELb1ELb1EN7cutlass10bfloat16_tE19Flash_kernel_traitsILi256ELi64ELi32ELi8ES3_EELb0ELb0ELb0ELb0ELb0ELb0ELb0EEEvNS_16Flash_bwd_paramsE)
        /*0530*/ 	.word	0x000000ff


	//----- nvinfo : EIATTR_FRAME_SIZE
	.align		4
.L_232:
        /*0534*/ 	.byte	0x04, 0x11
        /*0536*/ 	.short	(.L_234 - .L_233)
	.align		4
.L_233:
        /*0538*/ 	.word	index@(_ZN5flash44flash_bwd_dq_dk_dv_loop_seqk_parallel_kernelI23Flash_bwd_kernel_traitsILi256ELi64ELi32ELi8ELi4ELi1ELi2ELb1ELb1EN7cutlass10bfloat16_tE19Flash_kernel_traitsILi256ELi64ELi32ELi8ES3_EELb0ELb0ELb0ELb0ELb0ELb0ELb0EEEvNS_16Flash_bwd_paramsE)
        /*053c*/ 	.word	0x00000018


	//----- nvinfo : EIATTR_REGCOUNT
	.align		4
.L_234:
        /*0540*/ 	.byte	0x04, 0x2f
        /*0542*/ 	.short	(.L_236 - .L_235)
	.align		4
.L_235:
        /*0544*/ 	.word	index@(_ZN5flash27flash_bwd_convert_dq_kernelI23Flash_bwd_kernel_traitsILi256ELi64ELi32ELi8ELi4ELi1ELi2ELb1ELb1EN7cutlass10bfloat16_tE19Flash_kernel_traitsILi256ELi64ELi32ELi8ES3_EEEEvNS_16Flash_bwd_paramsEi)
        /*0548*/ 	.word	0x00000060


	//----- nvinfo : EIATTR_FRAME_SIZE
	.align		4
.L_236:
        /*054c*/ 	.byte	0x04, 0x11
        /*054e*/ 	.short	(.L_238 - .L_237)
	.align		4
.L_237:
        /*0550*/ 	.word	index@(_ZN5flash27flash_bwd_convert_dq_kernelI23Flash_bwd_kernel_traitsILi256ELi64ELi32ELi8ELi4ELi1ELi2ELb1ELb1EN7cutlass10bfloat16_tE19Flash_kernel_traitsILi256ELi64ELi32ELi8ES3_EEEEvNS_16Flash_bwd_paramsEi)
        /*0554*/ 	.word	0x00000000


	//----- nvinfo : EIATTR_MIN_STACK_SIZE
	.align		4
.L_238:
        /*0558*/ 	.byte	0x04, 0x12
        /*055a*/ 	.short	(.L_240 - .L_239)
	.align		4
.L_239:
        /*055c*/ 	.word	index@(_ZN5flash27flash_bwd_convert_dq_kernelI23Flash_bwd_kernel_traitsILi256ELi64ELi32ELi8ELi4ELi1ELi2ELb1ELb1EN7cutlass10bfloat16_tE19Flash_kernel_traitsILi256ELi64ELi32ELi8ES3_EEEEvNS_16Flash_bwd_paramsEi)
        /*0560*/ 	.word	0x00000000


	//----- nvinfo : EIATTR_MIN_STACK_SIZE
	.align		4
.L_240:
        /*0564*/ 	.byte	0x04, 0x12
        /*0566*/ 	.short	(.L_242 - .L_241)
	.align		4
.L_241:
        /*0568*/ 	.word	index@(_ZN5flash44flash_bwd_dq_dk_dv_loop_seqk_parallel_kernelI23Flash_bwd_kernel_traitsILi256ELi64ELi32ELi8ELi4ELi1ELi2ELb1ELb1EN7cutlass10bfloat16_tE19Flash_kernel_traitsILi256ELi64ELi32ELi8ES3_EELb0ELb0ELb0ELb0ELb0ELb0ELb0EEEvNS_16Flash_bwd_paramsE)
        /*056c*/ 	.word	0x00000018


	//----- nvinfo : EIATTR_MIN_STACK_SIZE
	.align		4
.L_242:
        /*0570*/ 	.byte	0x04, 0x12
        /*0572*/ 	.short	(.L_244 - .L_243)
	.align		4
.L_243:
        /*0574*/ 	.word	index@(_ZN5flash44flash_bwd_dq_dk_dv_loop_seqk_parallel_kernelI23Flash_bwd_kernel_traitsILi256ELi64ELi32ELi8ELi4ELi1ELi2ELb1ELb1EN7cutlass10bfloat16_tE19Flash_kernel_traitsILi256ELi64ELi32ELi8ES3_EELb0ELb0ELb0ELb0ELb0ELb0ELb1EEEvNS_16Flash_bwd_paramsE)
        /*0578*/ 	.word	0x00000018


	//----- nvinfo : EIATTR_MIN_STACK_SIZE
	.align		4
.L_244:
        /*057c*/ 	.byte	0x04, 0x12
        /*057e*/ 	.short	(.L_246 - .L_245)
	.align		4
.L_245:
        /*0580*/ 	.word	index@(_ZN5flash44flash_bwd_dq_dk_dv_loop_seqk_parallel_kernelI23Flash_bwd_kernel_traitsILi256ELi64ELi32ELi8ELi4ELi1ELi2ELb1ELb1EN7cutlass10bfloat16_tE19Flash_kernel_traitsILi256ELi64ELi32ELi8ES3_EELb0ELb0ELb1ELb0ELb0ELb0ELb0EEEvNS_16Flash_bwd_paramsE)
        /*0584*/ 	.word	0x00000010


	//----- nvinfo : EIATTR_MIN_STACK_SIZE
	.align		4
.L_246:
        /*0588*/ 	.byte	0x04, 0x12
        /*058a*/ 	.short	(.L_248 - .L_247)
	.align		4
.L_247:
        /*058c*/ 	.word	index@(_ZN5flash44flash_bwd_dq_dk_dv_loop_seqk_parallel_kernelI23Flash_bwd_kernel_traitsILi256ELi64ELi32ELi8ELi4ELi1ELi2ELb1ELb1EN7cutlass10bfloat16_tE19Flash_kernel_traitsILi256ELi64ELi32ELi8ES3_EELb0ELb0ELb1ELb0ELb0ELb0ELb1EEEvNS_16Flash_bwd_paramsE)
        /*0590*/ 	.word	0x00000010


	//----- nvinfo : EIATTR_MIN_STACK_SIZE
	.align		4
.L_248:
        /*0594*/ 	.byte	0x04, 0x12
        /*0596*/ 	.short	(.L_250 - .L_249)
	.align		4
.L_249:
        /*0598*/ 	.word	index@(_ZN5flash44flash_bwd_dq_dk_dv_loop_seqk_parallel_kernelI23Flash_bwd_kernel_traitsILi256ELi64ELi32ELi8ELi4ELi1ELi2ELb1ELb1EN7cutlass10bfloat16_tE19Flash_kernel_traitsILi256ELi64ELi32ELi8ES3_EELb0ELb0ELb0ELb0ELb0ELb1ELb0EEEvNS_16Flash_bwd_paramsE)
        /*059c*/ 	.word	0x00000018


	//----- nvinfo : EIATTR_MIN_STACK_SIZE
	.align		4
.L_250:
        /*05a0*/ 	.byte	0x04, 0x12
        /*05a2*/ 	.short	(.L_252 - .L_251)
	.align		4
.L_251:
        /*05a4*/ 	.word	index@(_ZN5flash44flash_bwd_dq_dk_dv_loop_seqk_parallel_kernelI23Flash_bwd_kernel_traitsILi256ELi64ELi32ELi8ELi4ELi1ELi2ELb1ELb1EN7cutlass10bfloat16_tE19Flash_kernel_traitsILi256ELi64ELi32ELi8ES3_EELb0ELb0ELb0ELb0ELb0ELb1ELb1EEEvNS_16Flash_bwd_paramsE)
        /*05a8*/ 	.word	0x00000018


	//----- nvinfo : EIATTR_MIN_STACK_SIZE
	.align		4
.L_252:
        /*05ac*/ 	.byte	0x04, 0x12
        /*05ae*/ 	.short	(.L_254 - .L_253)
	.align		4
.L_253:
        /*05b0*/ 	.word	index@(_ZN5flash44flash_bwd_dq_dk_dv_loop_seqk_parallel_kernelI23Flash_bwd_kernel_traitsILi256ELi64ELi32ELi8ELi4ELi1ELi2ELb1ELb1EN7cutlass10bfloat16_tE19Flash_kernel_traitsILi256ELi64ELi32ELi8ES3_EELb0ELb0ELb0ELb1ELb0ELb0ELb0EEEvNS_16Flash_bwd_paramsE)
        /*05b4*/ 	.word	0x00000020


	//----- nvinfo : EIATTR_MIN_STACK_SIZE
	.align		4
.L_254:
        /*05b8*/ 	.byte	0x04, 0x12
        /*05ba*/ 	.short	(.L_256 - .L_255)
	.align		4
.L_255:
        /*05bc*/ 	.word	index@(_ZN5flash44flash_bwd_dq_dk_dv_loop_seqk_parallel_kernelI23Flash_bwd_kernel_traitsILi256ELi64ELi32ELi8ELi4ELi1ELi2ELb1ELb1EN7cutlass10bfloat16_tE19Flash_kernel_traitsILi256ELi64ELi32ELi8ES3_EELb0ELb0ELb0ELb1ELb0ELb0ELb1EEEvNS_16Flash_bwd_paramsE)
        /*05c0*/ 	.word	0x00000020


	//----- nvinfo : EIATTR_MIN_STACK_SIZE
	.align		4
.L_256:
        /*05c4*/ 	.byte	0x04, 0x12
        /*05c6*/ 	.short	(.L_258 - .L_257)
	.align		4
.L_257:
        /*05c8*/ 	.word	index@(_ZN5flash44flash_bwd_dq_dk_dv_loop_seqk_parallel_kernelI23Flash_bwd_kernel_traitsILi256ELi64ELi32ELi8ELi4ELi1ELi2ELb1ELb1EN7cutlass10bfloat16_tE19Flash_kernel_traitsILi256ELi64ELi32ELi8ES3_EELb0ELb0ELb1ELb0ELb0ELb1ELb0EEEvNS_16Flash_bwd_paramsE)
        /*05cc*/ 	.word	0x00000020


	//----- nvinfo : EIATTR_MIN_STACK_SIZE
	.align		4
.L_258:
        /*05d0*/ 	.byte	0x04, 0x12
        /*05d2*/ 	.short	(.L_260 - .L_259)
	.align		4
.L_259:
        /*05d4*/ 	.word	index@(_ZN5flash44flash_bwd_dq_dk_dv_loop_seqk_parallel_kernelI23Flash_bwd_kernel_traitsILi256ELi64ELi32ELi8ELi4ELi1ELi2ELb1ELb1EN7cutlass10bfloat16_tE19Flash_kernel_traitsILi256ELi64ELi32ELi8ES3_EELb0ELb0ELb1ELb0ELb0ELb1ELb1EEEvNS_16Flash_bwd_paramsE)
        /*05d8*/ 	.word	0x00000020


	//----- nvinfo : EIATTR_MIN_STACK_SIZE
	.align		4
.L_260:
        /*05dc*/ 	.byte	0x04, 0x12
        /*05de*/ 	.short	(.L_262 - .L_261)
	.align		4
.L_261:
        /*05e0*/ 	.word	index@(_ZN5flash44flash_bwd_dq_dk_dv_loop_seqk_parallel_kernelI23Flash_bwd_kernel_traitsILi256ELi64ELi32ELi8ELi4ELi1ELi2ELb1ELb1EN7cutlass10bfloat16_tE19Flash_kernel_traitsILi256ELi64ELi32ELi8ES3_EELb0ELb0ELb1ELb1ELb0ELb0ELb0EEEvNS_16Flash_bwd_paramsE)
        /*05e4*/ 	.word	0x00000018


	//----- nvinfo : EIATTR_MIN_STACK_SIZE
	.align		4
.L_262:
        /*05e8*/ 	.byte	0x04, 0x12
        /*05ea*/ 	.short	(.L_264 - .L_263)
	.align		4
.L_263:
        /*05ec*/ 	.word	index@(_ZN5flash44flash_bwd_dq_dk_dv_loop_seqk_parallel_kernelI23Flash_bwd_kernel_traitsILi256ELi64ELi32ELi8ELi4ELi1ELi2ELb1ELb1EN7cutlass10bfloat16_tE19Flash_kernel_traitsILi256ELi64ELi32ELi8ES3_EELb0ELb0ELb1ELb1ELb0ELb0ELb1EEEvNS_16Flash_bwd_paramsE)
        /*05f0*/ 	.word	0x00000018


	//----- nvinfo : EIATTR_MIN_STACK_SIZE
	.align		4
.L_264:
        /*05f4*/ 	.byte	0x04, 0x12
        /*05f6*/ 	.short	(.L_266 - .L_265)
	.align		4
.L_265:
        /*05f8*/ 	.word	index@(_ZN5flash25flash_bwd_dot_do_o_kernelILb0E23Flash_bwd_kernel_traitsILi256ELi64ELi32ELi8ELi4ELi1ELi2ELb1ELb1EN7cutlass10bfloat16_tE19Flash_kernel_traitsILi256ELi64ELi32ELi8ES3_EEEEvNS_16Flash_bwd_paramsE)
        /*05fc*/ 	.word	0x00000000


	//----- nvinfo : EIATTR_MIN_STACK_SIZE
	.align		4
.L_266:
        /*0600*/ 	.byte	0x04, 0x12
        /*0602*/ 	.short	(.L_268 - .L_267)
	.align		4
.L_267:
        /*0604*/ 	.word	index@(_ZN5flash25flash_bwd_dot_do_o_kernelILb1E23Flash_bwd_kernel_traitsILi256ELi64ELi32ELi8ELi4ELi1ELi2ELb1ELb1EN7cutlass10bfloat16_tE19Flash_kernel_traitsILi256ELi64ELi32ELi8ES3_EEEEvNS_16Flash_bwd_paramsE)
        /*0608*/ 	.word	0x00000000


	//----- nvinfo : EIATTR_MIN_STACK_SIZE
	.align		4
.L_268:
        /*060c*/ 	.byte	0x04, 0x12
        /*060e*/ 	.short	(.L_270 - .L_269)
	.align		4
.L_269:
        /*0610*/ 	.word	index@(_ZN5flash44flash_bwd_dq_dk_dv_loop_seqk_parallel_kernelI23Flash_bwd_kernel_traitsILi256ELi64ELi64ELi8ELi4ELi2ELi2ELb0ELb1EN7cutlass10bfloat16_tE19Flash_kernel_traitsILi256ELi64ELi64ELi8ES3_EELb0ELb0ELb0ELb0ELb0ELb0ELb0EEEvNS_16Flash_bwd_paramsE)
        /*0614*/ 	.word	0x00000000


	//----- nvinfo : EIATTR_MIN_STACK_SIZE
	.align		4
.L_270:
        /*0618*/ 	.byte	0x04, 0x12
        /*061a*/ 	.short	(.L_272 - .L_271)
	.align		4
.L_271:
        /*061c*/ 	.word	index@(_ZN5flash44flash_bwd_dq_dk_dv_loop_seqk_parallel_kernelI23Flash_bwd_kernel_traitsILi256ELi64ELi64ELi8ELi4ELi2ELi2ELb0ELb1EN7cutlass10bfloat16_tE19Flash_kernel_traitsILi256ELi64ELi64ELi8ES3_EELb0ELb0ELb1ELb0ELb0ELb0ELb0EEEvNS_16Flash_bwd_paramsE)
        /*0620*/ 	.word	0x00000000


	//----- nvinfo : EIATTR_MIN_STACK_SIZE
	.align		4
.L_272:
        /*0624*/ 	.byte	0x04, 0x12
        /*0626*/ 	.short	(.L_274 - .L_273)
	.align		4
.L_273:
        /*0628*/ 	.word	index@(_ZN5flash44flash_bwd_dq_dk_dv_loop_seqk_parallel_kernelI23Flash_bwd_kernel_traitsILi256ELi64ELi64ELi8ELi4ELi2ELi2ELb0ELb1EN7cutlass10bfloat16_tE19Flash_kernel_traitsILi256ELi64ELi64ELi8ES3_EELb0ELb0ELb0ELb0ELb0ELb1ELb0EEEvNS_16Flash_bwd_paramsE)
        /*062c*/ 	.word	0x00000000


	//----- nvinfo : EIATTR_MIN_STACK_SIZE
	.align		4
.L_274:
        /*0630*/ 	.byte	0x04, 0x12
        /*0632*/ 	.short	(.L_276 - .L_275)
	.align		4
.L_275:
        /*0634*/ 	.word	index@(_ZN5flash44flash_bwd_dq_dk_dv_loop_seqk_parallel_kernelI23Flash_bwd_kernel_traitsILi256ELi64ELi64ELi8ELi4ELi2ELi2ELb0ELb1EN7cutlass10bfloat16_tE19Flash_kernel_traitsILi256ELi64ELi64ELi8ES3_EELb0ELb0ELb0ELb1ELb0ELb0ELb0EEEvNS_16Flash_bwd_paramsE)
        /*0638*/ 	.word	0x00000000


	//----- nvinfo : EIATTR_MIN_STACK_SIZE
	.align		4
.L_276:
        /*063c*/ 	.byte	0x04, 0x12
        /*063e*/ 	.short	(.L_278 - .L_277)
	.align		4
.L_277:
        /*0640*/ 	.word	index@(_ZN5flash44flash_bwd_dq_dk_dv_loop_seqk_parallel_kernelI23Flash_bwd_kernel_traitsILi256ELi64ELi64ELi8ELi4ELi2ELi2ELb0ELb1EN7cutlass10bfloat16_tE19Flash_kernel_traitsILi256ELi64ELi64ELi8ES3_EELb0ELb0ELb1ELb0ELb0ELb1ELb0EEEvNS_16Flash_bwd_paramsE)
        /*0644*/ 	.word	0x00000000


	//----- nvinfo : EIATTR_MIN_STACK_SIZE
	.align		4
.L_278:
        /*0648*/ 	.byte	0x04, 0x12
        /*064a*/ 	.short	(.L_280 - .L_279)
	.align		4
.L_279:
        /*064c*/ 	.word	index@(_ZN5flash44flash_bwd_dq_dk_dv_loop_seqk_parallel_kernelI23Flash_bwd_kernel_traitsILi256ELi64ELi64ELi8ELi4ELi2ELi2ELb0ELb1EN7cutlass10bfloat16_tE19Flash_kernel_traitsILi256ELi64ELi64ELi8ES3_EELb0ELb0ELb1ELb1ELb0ELb0ELb0EEEvNS_16Flash_bwd_paramsE)
        /*0650*/ 	.word	0x00000000


	//----- nvinfo : EIATTR_MIN_STACK_SIZE
	.align		4
.L_280:
        /*0654*/ 	.byte	0x04, 0x12
        /*0656*/ 	.short	(.L_282 - .L_281)
	.align		4
.L_281:
        /*0658*/ 	.word	index@(_ZN5flash44flash_bwd_dq_dk_dv_loop_seqk_parallel_kernelI23Flash_bwd_kernel_traitsILi256ELi64ELi64ELi8ELi4ELi2ELi2ELb0ELb0EN7cutlass10bfloat16_tE19Flash_kernel_traitsILi256ELi64ELi64ELi8ES3_EELb0ELb0ELb0ELb0ELb0ELb0ELb0EEEvNS_16Flash_bwd_paramsE)
        /*065c*/ 	.word	0x00000058


	//----- nvinfo : EIATTR_MIN_STACK_SIZE
	.align		4
.L_282:
        /*0660*/ 	.byte	0x04, 0x12
        /*0662*/ 	.short	(.L_284 - .L_283)
	.align		4
.L_283:
        /*0664*/ 	.word	index@(_ZN5flash44flash_bwd_dq_dk_dv_loop_seqk_parallel_kernelI23Flash_bwd_kernel_traitsILi256ELi64ELi64ELi8ELi4ELi2ELi2ELb0ELb0EN7cutlass10bfloat16_tE19Flash_kernel_traitsILi256ELi64ELi64ELi8ES3_EELb0ELb0ELb1ELb0ELb0ELb0ELb0EEEvNS_16Flash_bwd_paramsE)
        /*0668*/ 	.word	0x00000010


	//----- nvinfo : EIATTR_MIN_STACK_SIZE
	.align		4
.L_284:
        /*066c*/ 	.byte	0x04, 0x12
        /*066e*/ 	.short	(.L_286 - .L_285)
	.align		4
.L_285:
        /*0670*/ 	.word	index@(_ZN5flash44flash_bwd_dq_dk_dv_loop_seqk_parallel_kernelI23Flash_bwd_kernel_traitsILi256ELi64ELi64ELi8ELi4ELi2ELi2ELb0ELb0EN7cutlass10bfloat16_tE19Flash_kernel_traitsILi256ELi64ELi64ELi8ES3_EELb0ELb0ELb0ELb0ELb0ELb1ELb0EEEvNS_16Flash_bwd_paramsE)
        /*0674*/ 	.word	0x00000058


	//----- nvinfo : EIATTR_MIN_STACK_SIZE
	.align		4
.L_286:
        /*0678*/ 	.byte	0x04, 0x12
        /*067a*/ 	.short	(.L_288 - .L_287)
	.align		4
.L_287:
        /*067c*/ 	.word	index@(_ZN5flash44flash_bwd_dq_dk_dv_loop_seqk_parallel_kernelI23Flash_bwd_kernel_traitsILi256ELi64ELi64ELi8ELi4ELi2ELi2ELb0ELb0EN7cutlass10bfloat16_tE19Flash_kernel_traitsILi256ELi64ELi64ELi8ES3_EELb0ELb0ELb0ELb1ELb0ELb0ELb0EEEvNS_16Flash_bwd_paramsE)
        /*0680*/ 	.word	0x00000060


	//----- nvinfo : EIATTR_MIN_STACK_SIZE
	.align		4
.L_288:
        /*0684*/ 	.byte	0x04, 0x12
        /*0686*/ 	.short	(.L_290 - .L_289)
	.align		4
.L_289:
        /*0688*/ 	.word	index@(_ZN5flash44flash_bwd_dq_dk_dv_loop_seqk_parallel_kernelI23Flash_bwd_kernel_traitsILi256ELi64ELi64ELi8ELi4ELi2ELi2ELb0ELb0EN7cutlass10bfloat16_tE19Flash_kernel_traitsILi256ELi64ELi64ELi8ES3_EELb0ELb0ELb1ELb0ELb0ELb1ELb0EEEvNS_16Flash_bwd_paramsE)
        /*068c*/ 	.word	0x00000000


	//----- nvinfo : EIATTR_MIN_STACK_SIZE
	.align		4
.L_290:
        /*0690*/ 	.byte	0x04, 0x12
        /*0692*/ 	.short	(.L_292 - .L_291)
	.align		4
.L_291:
        /*0694*/ 	.word	index@(_ZN5flash44flash_bwd_dq_dk_dv_loop_seqk_parallel_kernelI23Flash_bwd_kernel_traitsILi256ELi64ELi64ELi8ELi4ELi2ELi2ELb0ELb0EN7cutlass10bfloat16_tE19Flash_kernel_traitsILi256ELi64ELi64ELi8ES3_EELb0ELb0ELb1ELb1ELb0ELb0ELb0EEEvNS_16Flash_bwd_paramsE)
        /*0698*/ 	.word	0x00000000


	//----- nvinfo : EIATTR_MIN_STACK_SIZE
	.align		4
.L_292:
        /*069c*/ 	.byte	0x04, 0x12
        /*069e*/ 	.short	(.L_294 - .L_293)
	.align		4
.L_293:
        /*06a0*/ 	.word	index@(_ZN5flash27flash_bwd_convert_dq_kernelI23Flash_bwd_kernel_traitsILi256ELi64ELi64ELi8ELi4ELi2ELi2ELb0ELb1EN7cutlass10bfloat16_tE19Flash_kernel_traitsILi256ELi64ELi64ELi8ES3_EEEEvNS_16Flash_bwd_paramsEi)
        /*06a4*/ 	.word	0x00000000


	//----- nvinfo : EIATTR_MIN_STACK_SIZE
	.align		4
.L_294:
        /*06a8*/ 	.byte	0x04, 0x12
        /*06aa*/ 	.short	(.L_296 - .L_295)
	.align		4
.L_295:
        /*06ac*/ 	.word	index@(_ZN5flash44flash_bwd_dq_dk_dv_loop_seqk_parallel_kernelI23Flash_bwd_kernel_traitsILi256ELi64ELi64ELi8ELi4ELi2ELi2ELb0ELb1EN7cutlass10bfloat16_tE19Flash_kernel_traitsILi256ELi64ELi64ELi8ES3_EELb1ELb0ELb0ELb0ELb0ELb0ELb0EEEvNS_16Flash_bwd_paramsE)
        /*06b0*/ 	.word	0x00000000


	//----- nvinfo : EIATTR_MIN_STACK_SIZE
	.align		4
.L_296:
        /*06b4*/ 	.byte	0x04, 0x12
        /*06b6*/ 	.short	(.L_298 - .L_297)
	.align		4
.L_297:
        /*06b8*/ 	.word	index@(_ZN5flash44flash_bwd_dq_dk_dv_loop_seqk_parallel_kernelI23Flash_bwd_kernel_traitsILi256ELi64ELi64ELi8ELi4ELi2ELi2ELb0ELb1EN7cutlass10bfloat16_tE19Flash_kernel_traitsILi256ELi64ELi64ELi8ES3_EELb0ELb0ELb0ELb0ELb0ELb0ELb1EEEvNS_16Flash_bwd_paramsE)
        /*06bc*/ 	.word	0x00000000


	//----- nvinfo : EIATTR_MIN_STACK_SIZE
	.align		4
.L_298:
        /*06c0*/ 	.byte	0x04, 0x12
        /*06c2*/ 	.short	(.L_300 - .L_299)
	.align		4
.L_299:
        /*06c4*/ 	.word	index@(_ZN5flash44flash_bwd_dq_dk_dv_loop_seqk_parallel_kernelI23Flash_bwd_kernel_traitsILi256ELi64ELi64ELi8ELi4ELi2ELi2ELb0ELb1EN7cutlass10bfloat16_tE19Flash_kernel_traitsILi256ELi64ELi64ELi8ES3_EELb1ELb0ELb1ELb0ELb0ELb0ELb0EEEvNS_16Flash_bwd_paramsE)
        /*06c8*/ 	.word	0x00000000


	//----- nvinfo : EIATTR_MIN_STACK_SIZE
	.align		4
.L_300:
        /*06cc*/ 	.byte	0x04, 0x12
        /*06ce*/ 	.short	(.L_302 - .L_301)
	.align		4
.L_301:
        /*06d0*/ 	.word	index@(_ZN5flash44flash_bwd_dq_dk_dv_loop_seqk_parallel_kernelI23Flash_bwd_kernel_traitsILi256ELi64ELi64ELi8ELi4ELi2ELi2ELb0ELb1EN7cutlass10bfloat16_tE19Flash_kernel_traitsILi256ELi64ELi64ELi8ES3_EELb0ELb0ELb1ELb0ELb0ELb0ELb1EEEvNS_16Flash_bwd_paramsE)
        /*06d4*/ 	.word	0x00000000


	//----- nvinfo : EIATTR_MIN_STACK_SIZE
	.align		4
.L_302:
        /*06d8*/ 	.byte	0x04, 0x12
        /*06da*/ 	.short	(.L_304 - .L_303)
	.align		4
.L_303:
        /*06dc*/ 	.word	index@(_ZN5flash44flash_bwd_dq_dk_dv_loop_seqk_parallel_kernelI23Flash_bwd_kernel_traitsILi256ELi64ELi64ELi8ELi4ELi2ELi2ELb0ELb1EN7cutlass10bfloat16_tE19Flash_kernel_traitsILi256ELi64ELi64ELi8ES3_EELb1ELb0ELb0ELb0ELb0ELb1ELb0EEEvNS_16Flash_bwd_paramsE)
        /*06e0*/ 	.word	0x00000000


	//----- nvinfo : EIATTR_MIN_STACK_SIZE
	.align		4
.L_304:
        /*06e4*/ 	.byte	0x04, 0x12
        /*06e6*/ 	.short	(.L_306 - .L_305)
	.align		4
.L_305:
        /*06e8*/ 	.word	index@(_ZN5flash44flash_bwd_dq_dk_dv_loop_seqk_parallel_kernelI23Flash_bwd_kernel_traitsILi256ELi64ELi64ELi8ELi4ELi2ELi2ELb0ELb1EN7cutlass10bfloat16_tE19Flash_kernel_traitsILi256ELi64ELi64ELi8ES3_EELb0ELb0ELb0ELb0ELb0ELb1ELb1EEEvNS_16Flash_bwd_paramsE)
        /*06ec*/ 	.word	0x00000000


	//----- nvinfo : EIATTR_MIN_STACK_SIZE
	.align		4
.L_306:
        /*06f0*/ 	.byte	0x04, 0x12
        /*06f2*/ 	.short	(.L_308 - .L_307)
	.align		4
.L_307:
        /*06f4*/ 	.word	index@(_ZN5flash44flash_bwd_dq_dk_dv_loop_seqk_parallel_kernelI23Flash_bwd_kernel_traitsILi256ELi64ELi64ELi8ELi4ELi2ELi2ELb0ELb1EN7cutlass10bfloat16_tE19Flash_kernel_traitsILi256ELi64ELi64ELi8ES3_EELb1ELb0ELb0ELb1ELb0ELb0ELb0EEEvNS_16Flash_bwd_paramsE)
        /*06f8*/ 	.word	0x00000000


	//----- nvinfo : EIATTR_MIN_STACK_SIZE
	.align		4
.L_308:
        /*06fc*/ 	.byte	0x04, 0x12
        /*06fe*/ 	.short	(.L_310 - .L_309)
	.align		4
.L_309:
        /*0700*/ 	.word	index@(_ZN5flash44flash_bwd_dq_dk_dv_loop_seqk_parallel_kernelI23Flash_bwd_kernel_traitsILi256ELi64ELi64ELi8ELi4ELi2ELi2ELb0ELb1EN7cutlass10bfloat16_tE19Flash_kernel_traitsILi256ELi64ELi64ELi8ES3_EELb0ELb0ELb0ELb1ELb0ELb0ELb1EEEvNS_16Flash_bwd_paramsE)
        /*0704*/ 	.word	0x00000000


	//----- nvinfo : EIATTR_MIN_STACK_SIZE
	.align		4
.L_310:
        /*0708*/ 	.byte	0x04, 0x12
        /*070a*/ 	.short	(.L_312 - .L_311)
	.align		4
.L_311:
        /*070c*/ 	.word	index@(_ZN5flash44flash_bwd_dq_dk_dv_loop_seqk_parallel_kernelI23Flash_bwd_kernel_traitsILi256ELi64ELi64ELi8ELi4ELi2ELi2ELb0ELb1EN7cutlass10bfloat16_tE19Flash_kernel_traitsILi256ELi64ELi64ELi8ES3_EELb1ELb0ELb1ELb0ELb0ELb1ELb0EEEvNS_16Flash_bwd_paramsE)
        /*0710*/ 	.word	0x00000008


	//----- nvinfo : EIATTR_MIN_STACK_SIZE
	.align		4
.L_312:
        /*0714*/ 	.byte	0x04, 0x12
        /*0716*/ 	.short	(.L_314 - .L_313)
	.align		4
.L_313:
        /*0718*/ 	.word	index@(_ZN5flash44flash_bwd_dq_dk_dv_loop_seqk_parallel_kernelI23Flash_bwd_kernel_traitsILi256ELi64ELi64ELi8ELi4ELi2ELi2ELb0ELb1EN7cutlass10bfloat16_tE19Flash_kernel_traitsILi256ELi64ELi64ELi8ES3_EELb0ELb0ELb1ELb0ELb0ELb1ELb1EEEvNS_16Flash_bwd_paramsE)
        /*071c*/ 	.word	0x00000000


	//----- nvinfo : EIATTR_MIN_STACK_SIZE
	.align		4
.L_314:
        /*0720*/ 	.byte	0x04, 0x12
        /*0722*/ 	.short	(.L_316 - .L_315)
	.align		4
.L_315:
        /*0724*/ 	.word	index@(_ZN5flash44flash_bwd_dq_dk_dv_loop_seqk_parallel_kernelI23Flash_bwd_kernel_traitsILi256ELi64ELi64ELi8ELi4ELi2ELi2ELb0ELb1EN7cutlass10bfloat16_tE19Flash_kernel_traitsILi256ELi64ELi64ELi8ES3_EELb1ELb0ELb1ELb1ELb0ELb0ELb0EEEvNS_16Flash_bwd_paramsE)
        /*0728*/ 	.word	0x00000000


	//----- nvinfo : EIATTR_MIN_STACK_SIZE
	.align		4
.L_316:
        /*072c*/ 	.byte	0x04, 0x12
        /*072e*/ 	.short	(.L_318 - .L_317)
	.align		4
.L_317:
        /*0730*/ 	.word	index@(_ZN5flash44flash_bwd_dq_dk_dv_loop_seqk_parallel_kernelI23Flash_bwd_kernel_traitsILi256ELi64ELi64ELi8ELi4ELi2ELi2ELb0ELb1EN7cutlass10bfloat16_tE19Flash_kernel_traitsILi256ELi64ELi64ELi8ES3_EELb0ELb0ELb1ELb1ELb0ELb0ELb1EEEvNS_16Flash_bwd_paramsE)
        /*0734*/ 	.word	0x00000000


	//----- nvinfo : EIATTR_MIN_STACK_SIZE
	.align		4
.L_318:
        /*0738*/ 	.byte	0x04, 0x12
        /*073a*/ 	.short	(.L_320 - .L_319)
	.align		4
.L_319:
        /*073c*/ 	.word	index@(_ZN5flash25flash_bwd_dot_do_o_kernelILb0E23Flash_bwd_kernel_traitsILi256ELi64ELi64ELi8ELi4ELi2ELi2ELb0ELb1EN7cutlass10bfloat16_tE19Flash_kernel_traitsILi256ELi64ELi64ELi8ES3_EEEEvNS_16Flash_bwd_paramsE)
        /*0740*/ 	.word	0x00000000


	//----- nvinfo : EIATTR_MIN_STACK_SIZE
	.align		4
.L_320:
        /*0744*/ 	.byte	0x04, 0x12
        /*0746*/ 	.short	(.L_322 - .L_321)
	.align		4
.L_321:
        /*0748*/ 	.word	index@(_ZN5flash25flash_bwd_dot_do_o_kernelILb1E23Flash_bwd_kernel_traitsILi256ELi64ELi64ELi8ELi4ELi2ELi2ELb0ELb1EN7cutlass10bfloat16_tE19Flash_kernel_traitsILi256ELi64ELi64ELi8ES3_EEEEvNS_16Flash_bwd_paramsE)
        /*074c*/ 	.word	0x00000000


	//----- nvinfo : EIATTR_MIN_STACK_SIZE
	.align		4
.L_322:
        /*0750*/ 	.byte	0x04, 0x12
        /*0752*/ 	.short	(.L_324 - .L_323)
	.align		4
.L_323:
        /*0754*/ 	.word	index@(_ZN5flash27flash_bwd_convert_dq_kernelI23Flash_bwd_kernel_traitsILi256ELi64ELi64ELi8ELi4ELi2ELi2ELb0ELb0EN7cutlass10bfloat16_tE19Flash_kernel_traitsILi256ELi64ELi64ELi8ES3_EEEEvNS_16Flash_bwd_paramsEi)
        /*0758*/ 	.word	0x00000000


	//----- nvinfo : EIATTR_MIN_STACK_SIZE
	.align		4
.L_324:
        /*075c*/ 	.byte	0x04, 0x12
        /*075e*/ 	.short	(.L_326 - .L_325)
	.align		4
.L_325:
        /*0760*/ 	.word	index@(_ZN5flash44flash_bwd_dq_dk_dv_loop_seqk_parallel_kernelI23Flash_bwd_kernel_traitsILi256ELi64ELi64ELi8ELi4ELi2ELi2ELb0ELb0EN7cutlass10bfloat16_tE19Flash_kernel_traitsILi256ELi64ELi64ELi8ES3_EELb1ELb0ELb0ELb0ELb0ELb0ELb0EEEvNS_16Flash_bwd_paramsE)
        /*0764*/ 	.word	0x00000068


	//----- nvinfo : EIATTR_MIN_STACK_SIZE
	.align		4
.L_326:
        /*0768*/ 	.byte	0x04, 0x12
        /*076a*/ 	.short	(.L_328 - .L_327)
	.align		4
.L_327:
        /*076c*/ 	.word	index@(_ZN5flash44flash_bwd_dq_dk_dv_loop_seqk_parallel_kernelI23Flash_bwd_kernel_traitsILi256ELi64ELi64ELi8ELi4ELi2ELi2ELb0ELb0EN7cutlass10bfloat16_tE19Flash_kernel_traitsILi256ELi64ELi64ELi8ES3_EELb0ELb0ELb0ELb0ELb0ELb0ELb1EEEvNS_16Flash_bwd_paramsE)
        /*0770*/ 	.word	0x00000060


	//----- nvinfo : EIATTR_MIN_STACK_SIZE
	.align		4
.L_328:
        /*0774*/ 	.byte	0x04, 0x12
        /*0776*/ 	.short	(.L_330 - .L_329)
	.align		4
.L_329:
        /*0778*/ 	.word	index@(_ZN5flash44flash_bwd_dq_dk_dv_loop_seqk_parallel_kernelI23Flash_bwd_kernel_traitsILi256ELi64ELi64ELi8ELi4ELi2ELi2ELb0ELb0EN7cutlass10bfloat16_tE19Flash_kernel_traitsILi256ELi64ELi64ELi8ES3_EELb1ELb0ELb1ELb0ELb0ELb0ELb0EEEvNS_16Flash_bwd_paramsE)
        /*077c*/ 	.word	0x00000008


	//----- nvinfo : EIATTR_MIN_STACK_SIZE
	.align		4
.L_330:
        /*0780*/ 	.byte	0x04, 0x12
        /*0782*/ 	.short	(.L_332 - .L_331)
	.align		4
.L_331:
        /*0784*/ 	.word	index@(_ZN5flash44flash_bwd_dq_dk_dv_loop_seqk_parallel_kernelI23Flash_bwd_kernel_traitsILi256ELi64ELi64ELi8ELi4ELi2ELi2ELb0ELb0EN7cutlass10bfloat16_tE19Flash_kernel_traitsILi256ELi64ELi64ELi8ES3_EELb0ELb0ELb1ELb0ELb0ELb0ELb1EEEvNS_16Flash_bwd_paramsE)
        /*0788*/ 	.word	0x00000010


	//----- nvinfo : EIATTR_MIN_STACK_SIZE
	.align		4
.L_332:
        /*078c*/ 	.byte	0x04, 0x12
        /*078e*/ 	.short	(.L_334 - .L_333)
	.align		4
.L_333:
        /*0790*/ 	.word	index@(_ZN5flash44flash_bwd_dq_dk_dv_loop_seqk_parallel_kernelI23Flash_bwd_kernel_traitsILi256ELi64ELi64ELi8ELi4ELi2ELi2ELb0ELb0EN7cutlass10bfloat16_tE19Flash_kernel_traitsILi256ELi64ELi64ELi8ES3_EELb1ELb0ELb0ELb0ELb0ELb1ELb0EEEvNS_16Flash_bwd_paramsE)
        /*0794*/ 	.word	0x00000058


	//----- nvinfo : EIATTR_MIN_STACK_SIZE
	.align		4
.L_334:
        /*0798*/ 	.byte	0x04, 0x12
        /*079a*/ 	.short	(.L_336 - .L_335)
	.align		4
.L_335:
        /*079c*/ 	.word	index@(_ZN5flash44flash_bwd_dq_dk_dv_loop_seqk_parallel_kernelI23Flash_bwd_kernel_traitsILi256ELi64ELi64ELi8ELi4ELi2ELi2ELb0ELb0EN7cutlass10bfloat16_tE19Flash_kernel_traitsILi256ELi64ELi64ELi8ES3_EELb0ELb0ELb0ELb0ELb0ELb1ELb1EEEvNS_16Flash_bwd_paramsE)
        /*07a0*/ 	.word	0x00000058


	//----- nvinfo : EIATTR_MIN_STACK_SIZE
	.align		4
.L_336:
        /*07a4*/ 	.byte	0x04, 0x12
        /*07a6*/ 	.short	(.L_338 - .L_337)
	.align		4
.L_337:
        /*07a8*/ 	.word	index@(_ZN5flash44flash_bwd_dq_dk_dv_loop_seqk_parallel_kernelI23Flash_bwd_kernel_traitsILi256ELi64ELi64ELi8ELi4ELi2ELi2ELb0ELb0EN7cutlass10bfloat16_tE19Flash_kernel_traitsILi256ELi64ELi64ELi8ES3_EELb1ELb0ELb0ELb1ELb0ELb0ELb0EEEvNS_16Flash_bwd_paramsE)
        /*07ac*/ 	.word	0x00000078


	//----- nvinfo : EIATTR_MIN_STACK_SIZE
	.align		4
.L_338:
        /*07b0*/ 	.byte	0x04, 0x12
        /*07b2*/ 	.short	(.L_340 - .L_339)
	.align		4
.L_339:
        /*07b4*/ 	.word	index@(_ZN5flash44flash_bwd_dq_dk_dv_loop_seqk_parallel_kernelI23Flash_bwd_kernel_traitsILi256ELi64ELi64ELi8ELi4ELi2ELi2ELb0ELb0EN7cutlass10bfloat16_tE19Flash_kernel_traitsILi256ELi64ELi64ELi8ES3_EELb0ELb0ELb0ELb1ELb0ELb0ELb1EEEvNS_16Flash_bwd_paramsE)
        /*07b8*/ 	.word	0x00000060


	//----- nvinfo : EIATTR_MIN_STACK_SIZE
	.align		4
.L_340:
        /*07bc*/ 	.byte	0x04, 0x12
        /*07be*/ 	.short	(.L_342 - .L_341)
	.align		4
.L_341:
        /*07c0*/ 	.word	index@(_ZN5flash44flash_bwd_dq_dk_dv_loop_seqk_parallel_kernelI23Flash_bwd_kernel_traitsILi256ELi64ELi64ELi8ELi4ELi2ELi2ELb0ELb0EN7cutlass10bfloat16_tE19Flash_kernel_traitsILi256ELi64ELi64ELi8ES3_EELb1ELb0ELb1ELb0ELb0ELb1ELb0EEEvNS_16Flash_bwd_paramsE)
        /*07c4*/ 	.word	0x00000008


	//----- nvinfo : EIATTR_MIN_STACK_SIZE
	.align		4
.L_342:
        /*07c8*/ 	.byte	0x04, 0x12
        /*07ca*/ 	.short	(.L_344 - .L_343)
	.align		4
.L_343:
        /*07cc*/ 	.word	index@(_ZN5flash44flash_bwd_dq_dk_dv_loop_seqk_parallel_kernelI23Flash_bwd_kernel_traitsILi256ELi64ELi64ELi8ELi4ELi2ELi2ELb0ELb0EN7cutlass10bfloat16_tE19Flash_kernel_traitsILi256ELi64ELi64ELi8ES3_EELb0ELb0ELb1ELb0ELb0ELb1ELb1EEEvNS_16Flash_bwd_paramsE)
        /*07d0*/ 	.word	0x00000010


	//----- nvinfo : EIATTR_MIN_STACK_SIZE
	.align		4
.L_344:
        /*07d4*/ 	.byte	0x04, 0x12
        /*07d6*/ 	.short	(.L_346 - .L_345)
	.align		4
.L_345:
        /*07d8*/ 	.word	index@(_ZN5flash44flash_bwd_dq_dk_dv_loop_seqk_parallel_kernelI23Flash_bwd_kernel_traitsILi256ELi64ELi64ELi8ELi4ELi2ELi2ELb0ELb0EN7cutlass10bfloat16_tE19Flash_kernel_traitsILi256ELi64ELi64ELi8ES3_EELb1ELb0ELb1ELb1ELb0ELb0ELb0EEEvNS_16Flash_bwd_paramsE)
        /*07dc*/ 	.word	0x00000030


	//----- nvinfo : EIATTR_MIN_STACK_SIZE
	.align		4
.L_346:
        /*07e0*/ 	.byte	0x04, 0x12
        /*07e2*/ 	.short	(.L_348 - .L_347)
	.align		4
.L_347:
        /*07e4*/ 	.word	index@(_ZN5flash44flash_bwd_dq_dk_dv_loop_seqk_parallel_kernelI23Flash_bwd_kernel_traitsILi256ELi64ELi64ELi8ELi4ELi2ELi2ELb0ELb0EN7cutlass10bfloat16_tE19Flash_kernel_traitsILi256ELi64ELi64ELi8ES3_EELb0ELb0ELb1ELb1ELb0ELb0ELb1EEEvNS_16Flash_bwd_paramsE)
        /*07e8*/ 	.word	0x00000010


	//----- nvinfo : EIATTR_MIN_STACK_SIZE
	.align		4
.L_348:
        /*07ec*/ 	.byte	0x04, 0x12
        /*07ee*/ 	.short	(.L_350 - .L_349)
	.align		4
.L_349:
        /*07f0*/ 	.word	index@(_ZN5flash25flash_bwd_dot_do_o_kernelILb0E23Flash_bwd_kernel_traitsILi256ELi64ELi64ELi8ELi4ELi2ELi2ELb0ELb0EN7cutlass10bfloat16_tE19Flash_kernel_traitsILi256ELi64ELi64ELi8ES3_EEEEvNS_16Flash_bwd_paramsE)
        /*07f4*/ 	.word	0x00000000


	//----- nvinfo : EIATTR_MIN_STACK_SIZE
	.align		4
.L_350:
        /*07f8*/ 	.byte	0x04, 0x12
        /*07fa*/ 	.short	(.L_352 - .L_351)
	.align		4
.L_351:
        /*07fc*/ 	.word	index@(_ZN5flash25flash_bwd_dot_do_o_kernelILb1E23Flash_bwd_kernel_traitsILi256ELi64ELi64ELi8ELi4ELi2ELi2ELb0ELb0EN7cutlass10bfloat16_tE19Flash_kernel_traitsILi256ELi64ELi64ELi8ES3_EEEEvNS_16Flash_bwd_paramsE)
        /*0800*/ 	.word	0x00000000
.L_352:


//--------------------- .nv.info._ZN5flash27flash_bwd_convert_dq_kernelI23Flash_bwd_kernel_traitsILi256ELi64ELi32ELi8ELi4ELi1ELi2ELb1ELb1EN7cutlass10bfloat16_tE19Flash_kernel_traitsILi256ELi64ELi32ELi8ES3_EEEEvNS_16Flash_bwd_paramsEi --------------------------
	.section	.nv.info._ZN5flash27flash_bwd_convert_dq_kernelI23Flash_bwd_kernel_traitsILi256ELi64ELi32ELi8ELi4ELi1ELi2ELb1ELb1EN7cutlass10bfloat16_tE19Flash_kernel_traitsILi256ELi64ELi32ELi8ES3_EEEEvNS_16Flash_bwd_paramsEi,"",@"SHT_CUDA_INFO"
	.sectionflags	@""
	.align	4


	//----- nvinfo : EIATTR_CUDA_API_VERSION
	.align		4
        /*0000*/ 	.byte	0x04, 0x37
        /*0002*/ 	.short	(.L_354 - .L_353)
.L_353:
        /*0004*/ 	.word	0x00000082


	//----- nvinfo : EIATTR_SW2861232_WAR
	.align		4
.L_354:
        /*0008*/ 	.byte	0x01, 0x35
	.zero		2


	//----- nvinfo : EIATTR_PARAM_CBANK
	.align		4
        /*000c*/ 	.byte	0x04, 0x0a
        /*000e*/ 	.short	(.L_356 - .L_355)
	.align		4
.L_355:
        /*0010*/ 	.word	index@(.nv.constant0._ZN5flash27flash_bwd_convert_dq_kernelI23Flash_bwd_kernel_traitsILi256ELi64ELi32ELi8ELi4ELi1ELi2ELb1ELb1EN7cutlass10bfloat16_tE19Flash_kernel_traitsILi256ELi64ELi32ELi8ES3_EEEEvNS_16Flash_bwd_paramsEi)
        /*0014*/ 	.short	0x0160
        /*0016*/ 	.short	0x0284


	//----- nvinfo : EIATTR_CBANK_PARAM_SIZE
	.align		4
.L_356:
        /*0018*/ 	.byte	0x03, 0x19
        /*001a*/ 	.short	0x0284


	//----- nvinfo : EIATTR_KPARAM_INFO
	.align		4
        /*001c*/ 	.byte	0x04, 0x17
        /*001e*/ 	.short	(.L_358 - .L_357)
.L_357:
        /*0020*/ 	.word	0x00000000
        /*0024*/ 	.short	0x0001
        /*0026*/ 	.short	0x0280
        /*0028*/ 	.byte	0x00, 0xf0, 0x11, 0x00


	//----- nvinfo : EIATTR_KPARAM_INFO
	.align		4
.L_358:
        /*002c*/ 	.byte	0x04, 0x17
        /*002e*/ 	.short	(.L_360 - .L_359)
.L_359:
        /*0030*/ 	.word	0x00000000
        /*0034*/ 	.short	0x0000
        /*0036*/ 	.short	0x0000
        /*0038*/ 	.byte	0x00, 0xf0, 0x01, 0x0a


	//----- nvinfo : EIATTR_MAXREG_COUNT
	.align		4
.L_360:
        /*003c*/ 	.byte	0x03, 0x1b
        /*003e*/ 	.short	0x00ff


	//----- nvinfo : EIATTR_NUM_BARRIERS
	.align		4
        /*0040*/ 	.byte	0x02, 0x4c
        /*0042*/ 	.byte	0x01
	.zero		1


	//----- nvinfo : EIATTR_MERCURY_ISA_VERSION
	.align		4
        /*0044*/ 	.byte	0x03, 0x5f
        /*0046*/ 	.short	0x0000


	//----- nvinfo : EIATTR_EXIT_INSTR_OFFSETS
	.align		4
        /*0048*/ 	.byte	0x04, 0x1c
        /*004a*/ 	.short	(.L_362 - .L_361)


	//   ....[0]....
.L_361:
        /*004c*/ 	.word	0x00000170


	//   ....[1]....
        /*0050*/ 	.word	0x000021b0


	//   ....[2]....
        /*0054*/ 	.word	0x000022d0


	//   ....[3]....
        /*0058*/ 	.word	0x000022f0


	//----- nvinfo : EIATTR_CTAIDZ_USED
	.align		4
.L_362:
        /*005c*/ 	.byte	0x01, 0x04
	.zero		2


	//----- nvinfo : EIATTR_CRS_STACK_SIZE
	.align		4
        /*0060*/ 	.byte	0x04, 0x1e
        /*0062*/ 	.short	(.L_364 - .L_363)
.L_363:
        /*0064*/ 	.word	0x00000000
.L_364:


//--------------------- .nv.info._ZN5flash44flash_bwd_dq_dk_dv_loop_seqk_parallel_kernelI23Flash_bwd_kernel_traitsILi256ELi64ELi32ELi8ELi4ELi1ELi2ELb1ELb1EN7cutlass10bfloat16_tE19Flash_kernel_traitsILi256ELi64ELi32ELi8ES3_EELb0ELb0ELb0ELb0ELb0ELb0ELb0EEEvNS_16Flash_bwd_paramsE --------------------------
	.section	.nv.info._ZN5flash44flash_bwd_dq_dk_dv_loop_seqk_parallel_kernelI23Flash_bwd_kernel_traitsILi256ELi64ELi32ELi8ELi4ELi1ELi2ELb1ELb1EN7cutlass10bfloat16_tE19Flash_kernel_traitsILi256ELi64ELi32ELi8ES3_EELb0ELb0ELb0ELb0ELb0ELb0ELb0EEEvNS_16Flash_bwd_paramsE,"",@"SHT_CUDA_INFO"
	.sectionflags	@""
	.align	4


	//----- nvinfo : EIATTR_CUDA_API_VERSION
	.align		4
        /*0000*/ 	.byte	0x04, 0x37
        /*0002*/ 	.short	(.L_366 - .L_365)
.L_365:
        /*0004*/ 	.word	0x00000082


	//----- nvinfo : EIATTR_SW2861232_WAR
	.align		4
.L_366:
        /*0008*/ 	.byte	0x01, 0x35
	.zero		2


	//----- nvinfo : EIATTR_PARAM_CBANK
	.align		4
        /*000c*/ 	.byte	0x04, 0x0a
        /*000e*/ 	.short	(.L_368 - .L_367)
	.align		4
.L_367:
        /*0010*/ 	.word	index@(.nv.constant0._ZN5flash44flash_bwd_dq_dk_dv_loop_seqk_parallel_kernelI23Flash_bwd_kernel_traitsILi256ELi64ELi32ELi8ELi4ELi1ELi2ELb1ELb1EN7cutlass10bfloat16_tE19Flash_kernel_traitsILi256ELi64ELi32ELi8ES3_EELb0ELb0ELb0ELb0ELb0ELb0ELb0EEEvNS_16Flash_bwd_paramsE)
        /*0014*/ 	.short	0x0160
        /*0016*/ 	.short	0x0280


	//----- nvinfo : EIATTR_CBANK_PARAM_SIZE
	.align		4
.L_368:
        /*0018*/ 	.byte	0x03, 0x19
        /*001a*/ 	.short	0x0280


	//----- nvinfo : EIATTR_KPARAM_INFO
	.align		4
        /*001c*/ 	.byte	0x04, 0x17
        /*001e*/ 	.short	(.L_370 - .L_369)
.L_369:
        /*0020*/ 	.word	0x00000000
        /*0024*/ 	.short	0x0000
        /*0026*/ 	.short	0x0000
        /*0028*/ 	.byte	0x00, 0xf0, 0x01, 0x0a


	//----- nvinfo : EIATTR_MAXREG_COUNT
	.align		4
.L_370:
        /*002c*/ 	.byte	0x03, 0x1b
        /*002e*/ 	.short	0x00ff


	//----- nvinfo : EIATTR_NUM_BARRIERS
	.align		4
        /*0030*/ 	.byte	0x02, 0x4c
        /*0032*/ 	.byte	0x01
	.zero		1


	//----- nvinfo : EIATTR_ANNOTATIONS
	.align		4
        /*0034*/ 	.byte	0x04, 0x55
        /*0036*/ 	.short	(.L_372 - .L_371)


	//   ....[0]....
.L_371:
        /*0038*/ 	.word	0x00000001
        /*003c*/ 	.byte	0xf0, 0x07, 0x00, 0x00, 0x01, 0x00, 0x00, 0x00, 0xf0, 0x0b, 0x00, 0x00, 0x01, 0x00, 0x00, 0x00
        /*004c*/ 	.byte	0xc0, 0x0c, 0x00, 0x00, 0x01, 0x00, 0x00, 0x00, 0x60, 0x1a, 0x00, 0x00, 0x01, 0x00, 0x00, 0x00
        /*005c*/ 	.byte	0x60, 0x2e, 0x00, 0x00, 0x01, 0x00, 0x00, 0x00, 0x10, 0x36, 0x00, 0x00, 0x01, 0x00, 0x00, 0x00
        /*006c*/ 	.byte	0x60, 0x63, 0x00, 0x00, 0x01, 0x00, 0x00, 0x00, 0x50, 0x73, 0x00, 0x00


	//----- nvinfo : EIATTR_MERCURY_ISA_VERSION
	.align		4
.L_372:
        /*0078*/ 	.byte	0x03, 0x5f
        /*007a*/ 	.short	0x0000


	//----- nvinfo : EIATTR_EXIT_INSTR_OFFSETS
	.align		4
        /*007c*/ 	.byte	0x04, 0x1c
        /*007e*/ 	.short	(.L_374 - .L_373)


	//   ....[0]....
.L_373:
        /*0080*/ 	.word	0x000000b0


	//   ....[1]....
        /*0084*/ 	.word	0x00007820


	//----- nvinfo : EIATTR_CTAIDZ_USED
	.align		4
.L_374:
        /*0088*/ 	.byte	0x01, 0x04
	.zero		2


	//----- nvinfo : EIATTR_CRS_STACK_SIZE
	.align		4
        /*008c*/ 	.byte	0x04, 0x1e
        /*008e*/ 	.short	(.L_376 - .L_375)
.L_375:
        /*0090*/ 	.word	0x00000000
.L_376:


//--------------------- .nv.info._ZN5flash44flash_bwd_dq_dk_dv_loop_seqk_parallel_kernelI23Flash_bwd_kernel_traitsILi256ELi64ELi32ELi8ELi4ELi1ELi2ELb1ELb1EN7cutlass10bfloat16_tE19Flash_kernel_traitsILi256ELi64ELi32ELi8ES3_EELb0ELb0ELb0ELb0ELb0ELb0ELb1EEEvNS_16Flash_bwd_paramsE --------------------------
	.section	.nv.info._ZN5flash44flash_bwd_dq_dk_dv_loop_seqk_parallel_kernelI23Flash_bwd_kernel_traitsILi256ELi64ELi32ELi8ELi4ELi1ELi2ELb1ELb1EN7cutlass10bfloat16_tE19Flash_kernel_traitsILi256ELi64ELi32ELi8ES3_EELb0ELb0ELb0ELb0ELb0ELb0ELb1EEEvNS_16Flash_bwd_paramsE,"",@"SHT_CUDA_INFO"
	.sectionflags	@""
	.align	4


	//----- nvinfo : EIATTR_CUDA_API_VERSION
	.align		4
        /*0000*/ 	.byte	0x04, 0x37
        /*0002*/ 	.short	(.L_378 - .L_377)
.L_377:
        /*0004*/ 	.word	0x00000082


	//----- nvinfo : EIATTR_SW2861232_WAR
	.align		4
.L_378:
        /*0008*/ 	.byte	0x01, 0x35
	.zero		2


	//----- nvinfo : EIATTR_PARAM_CBANK
	.align		4
        /*000c*/ 	.byte	0x04, 0x0a
        /*000e*/ 	.short	(.L_380 - .L_379)
	.align		4
.L_379:
        /*0010*/ 	.word	index@(.nv.constant0._ZN5flash44flash_bwd_dq_dk_dv_loop_seqk_parallel_kernelI23Flash_bwd_kernel_traitsILi256ELi64ELi32ELi8ELi4ELi1ELi2ELb1ELb1EN7cutlass10bfloat16_tE19Flash_kernel_traitsILi256ELi64ELi32ELi8ES3_EELb0ELb0ELb0ELb0ELb0ELb0ELb1EEEvNS_16Flash_bwd_paramsE)
        /*0014*/ 	.short	0x0160
        /*0016*/ 	.short	0x0280


	//----- nvinfo : EIATTR_CBANK_PARAM_SIZE
	.align		4
.L_380:
        /*0018*/ 	.byte	0x03, 0x19
        /*001a*/ 	.short	0x0280


	//----- nvinfo : EIATTR_KPARAM_INFO
	.align		4
        /*001c*/ 	.byte	0x04, 0x17
        /*001e*/ 	.short	(.L_382 - .L_381)
.L_381:
        /*0020*/ 	.word	0x00000000
        /*0024*/ 	.short	0x0000
        /*0026*/ 	.short	0x0000
        /*0028*/ 	.byte	0x00, 0xf0, 0x01, 0x0a


	//----- nvinfo : EIATTR_MAXREG_COUNT
	.align		4
.L_382:
        /*002c*/ 	.byte	0x03, 0x1b
        /*002e*/ 	.short	0x00ff


	//----- nvinfo : EIATTR_NUM_BARRIERS
	.align		4
        /*0030*/ 	.byte	0x02, 0x4c
        /*0032*/ 	.byte	0x01
	.zero		1


	//----- nvinfo : EIATTR_ANNOTATIONS
	.align		4
        /*0034*/ 	.byte	0x04, 0x55
        /*0036*/ 	.short	(.L_384 - .L_383)


	//   ....[0]....
.L_383:
        /*0038*/ 	.word	0x00000001
        /*003c*/ 	.byte	0xf0, 0x07, 0x00, 0x00, 0x01, 0x00, 0x00, 0x00, 0xf0, 0x0b, 0x00, 0x00, 0x01, 0x00, 0x00, 0x00
        /*004c*/ 	.byte	0xc0, 0x0c, 0x00, 0x00, 0x01, 0x00, 0x00, 0x00, 0x60, 0x1a, 0x00, 0x00, 0x01, 0x00, 0x00, 0x00
        /*005c*/ 	.byte	0x60, 0x2e, 0x00, 0x00, 0x01, 0x00, 0x00, 0x00, 0x20, 0x36, 0x00, 0x00, 0x01, 0x00, 0x00, 0x00
        /*006c*/ 	.byte	0x80, 0x66, 0x00, 0x00, 0x01, 0x00, 0x00, 0x00, 0x70, 0x76, 0x00, 0x00


	//----- nvinfo : EIATTR_MERCURY_ISA_VERSION
	.align		4
.L_384:
        /*0078*/ 	.byte	0x03, 0x5f
        /*007a*/ 	.short	0x0000


	//----- nvinfo : EIATTR_EXIT_INSTR_OFFSETS
	.align		4
        /*007c*/ 	.byte	0x04, 0x1c
        /*007e*/ 	.short	(.L_386 - .L_385)


	//   ....[0]....
.L_385:
        /*0080*/ 	.word	0x000000b0


	//   ....[1]....
        /*0084*/ 	.word	0x00007b40


	//----- nvinfo : EIATTR_CTAIDZ_USED
	.align		4
.L_386:
        /*0088*/ 	.byte	0x01, 0x04
	.zero		2


	//----- nvinfo : EIATTR_CRS_STACK_SIZE
	.align		4
        /*008c*/ 	.byte	0x04, 0x1e
        /*008e*/ 	.short	(.L_388 - .L_387)
.L_387:
        /*0090*/ 	.word	0x00000000
.L_388:


//--------------------- .nv.info._ZN5flash44flash_bwd_dq_dk_dv_loop_seqk_parallel_kernelI23Flash_bwd_kernel_traitsILi256ELi64ELi32ELi8ELi4ELi1ELi2ELb1ELb1EN7cutlass10bfloat16_tE19Flash_kernel_traitsILi256ELi64ELi32ELi8ES3_EELb0ELb0ELb1ELb0ELb0ELb0ELb0EEEvNS_16Flash_bwd_paramsE --------------------------
	.section	.nv.info._ZN5flash44flash_bwd_dq_dk_dv_loop_seqk_parallel_kernelI23Flash_bwd_kernel_traitsILi256ELi64ELi32ELi8ELi4ELi1ELi2ELb1ELb1EN7cutlass10bfloat16_tE19Flash_kernel_traitsILi256ELi64ELi32ELi8ES3_EELb0ELb0ELb1ELb0ELb0ELb0ELb0EEEvNS_16Flash_bwd_paramsE,"",@"SHT_CUDA_INFO"
	.sectionflags	@""
	.align	4


	//----- nvinfo : EIATTR_CUDA_API_VERSION
	.align		4
        /*0000*/ 	.byte	0x04, 0x37
        /*0002*/ 	.short	(.L_390 - .L_389)
.L_389:
        /*0004*/ 	.word	0x00000082


	//----- nvinfo : EIATTR_SW2861232_WAR
	.align		4
.L_390:
        /*0008*/ 	.byte	0x01, 0x35
	.zero		2


	//----- nvinfo : EIATTR_PARAM_CBANK
	.align		4
        /*000c*/ 	.byte	0x04, 0x0a
        /*000e*/ 	.short	(.L_392 - .L_391)
	.align		4
.L_391:
        /*0010*/ 	.word	index@(.nv.constant0._ZN5flash44flash_bwd_dq_dk_dv_loop_seqk_parallel_kernelI23Flash_bwd_kernel_traitsILi256ELi64ELi32ELi8ELi4ELi1ELi2ELb1ELb1EN7cutlass10bfloat16_tE19Flash_kernel_traitsILi256ELi64ELi32ELi8ES3_EELb0ELb0ELb1ELb0ELb0ELb0ELb0EEEvNS_16Flash_bwd_paramsE)
        /*0014*/ 	.short	0x0160
        /*0016*/ 	.short	0x0280


	//----- nvinfo : EIATTR_CBANK_PARAM_SIZE
	.align		4
.L_392:
        /*0018*/ 	.byte	0x03, 0x19
        /*001a*/ 	.short	0x0280


	//----- nvinfo : EIATTR_KPARAM_INFO
	.align		4
        /*001c*/ 	.byte	0x04, 0x17
        /*001e*/ 	.short	(.L_394 - .L_393)
.L_393:
        /*0020*/ 	.word	0x00000000
        /*0024*/ 	.short	0x0000
        /*0026*/ 	.short	0x0000
        /*0028*/ 	.byte	0x00, 0xf0, 0x01, 0x0a


	//----- nvinfo : EIATTR_MAXREG_COUNT
	.align		4
.L_394:
        /*002c*/ 	.byte	0x03, 0x1b
        /*002e*/ 	.short	0x00ff


	//----- nvinfo : EIATTR_NUM_BARRIERS
	.align		4
        /*0030*/ 	.byte	0x02, 0x4c
        /*0032*/ 	.byte	0x01
	.zero		1


	//----- nvinfo : EIATTR_ANNOTATIONS
	.align		4
        /*0034*/ 	.byte	0x04, 0x55
        /*0036*/ 	.short	(.L_396 - .L_395)


	//   ....[0]....
.L_395:
        /*0038*/ 	.word	0x00000001
        /*003c*/ 	.byte	0x10, 0x08, 0x00, 0x00, 0x01, 0x00, 0x00, 0x00, 0xb0, 0x0b, 0x00, 0x00, 0x01, 0x00, 0x00, 0x00
        /*004c*/ 	.byte	0x70, 0x0c, 0x00, 0x00, 0x01, 0x00, 0x00, 0x00, 0xe0, 0x0c, 0x00, 0x00, 0x01, 0x00, 0x00, 0x00
        /*005c*/ 	.byte	0x60, 0x35, 0x00, 0x00, 0x01, 0x00, 0x00, 0x00, 0xb0, 0x42, 0x00, 0x00, 0x01, 0x00, 0x00, 0x00
        /*006c*/ 	.byte	0xe0, 0x42, 0x00, 0x00, 0x01, 0x00, 0x00, 0x00, 0x80, 0x45, 0x00, 0x00, 0x01, 0x00, 0x00, 0x00
        /*007c*/ 	.byte	0x30, 0x6c, 0x00, 0x00


	//----- nvinfo : EIATTR_MERCURY_ISA_VERSION
	.align		4
.L_396:
        /*0080*/ 	.byte	0x03, 0x5f
        /*0082*/ 	.short	0x0000


	//----- nvinfo : EIATTR_EXIT_INSTR_OFFSETS
	.align		4
        /*0084*/ 	.byte	0x04, 0x1c
        /*0086*/ 	.short	(.L_398 - .L_397)


	//   ....[0]....
.L_397:
        /*0088*/ 	.word	0x000000b0


	//   ....[1]....
        /*008c*/ 	.word	0x00007a30


	//----- nvinfo : EIATTR_CTAIDZ_USED
	.align		4
.L_398:
        /*0090*/ 	.byte	0x01, 0x04
	.zero		2


	//----- nvinfo : EIATTR_CRS_STACK_SIZE
	.align		4
        /*0094*/ 	.byte	0x04, 0x1e
        /*0096*/ 	.short	(.L_400 - .L_399)
.L_399:
        /*0098*/ 	.word	0x00000000
.L_400:


//--------------------- .nv.info._ZN5flash44flash_bwd_dq_dk_dv_loop_seqk_parallel_kernelI23Flash_bwd_kernel_traitsILi256ELi64ELi32ELi8ELi4ELi1ELi2ELb1ELb1EN7cutlass10bfloat16_tE19Flash_kernel_traitsILi256ELi64ELi32ELi8ES3_EELb0ELb0ELb1ELb0ELb0ELb0ELb1EEEvNS_16Flash_bwd_paramsE --------------------------
	.section	.nv.info._ZN5flash44flash_bwd_dq_dk_dv_loop_seqk_parallel_kernelI23Flash_bwd_kernel_traitsILi256ELi64ELi32ELi8ELi4ELi1ELi2ELb1ELb1EN7cutlass10bfloat16_tE19Flash_kernel_traitsILi256ELi64ELi32ELi8ES3_EELb0ELb0ELb1ELb0ELb0ELb0ELb1EEEvNS_16Flash_bwd_paramsE,"",@"SHT_CUDA_INFO"
	.sectionflags	@""
	.align	4


	//----- nvinfo : EIATTR_CUDA_API_VERSION
	.align		4
        /*0000*/ 	.byte	0x04, 0x37
        /*0002*/ 	.short	(.L_402 - .L_401)
.L_401:
        /*0004*/ 	.word	0x00000082


	//----- nvinfo : EIATTR_SW2861232_WAR
	.align		4
.L_402:
        /*0008*/ 	.byte	0x01, 0x35
	.zero		2


	//----- nvinfo : EIATTR_PARAM_CBANK
	.align		4
        /*000c*/ 	.byte	0x04, 0x0a
        /*000e*/ 	.short	(.L_404 - .L_403)
	.align		4
.L_403:
        /*0010*/ 	.word	index@(.nv.constant0._ZN5flash44flash_bwd_dq_dk_dv_loop_seqk_parallel_kernelI23Flash_bwd_kernel_traitsILi256ELi64ELi32ELi8ELi4ELi1ELi2ELb1ELb1EN7cutlass10bfloat16_tE19Flash_kernel_traitsILi256ELi64ELi32ELi8ES3_EELb0ELb0ELb1ELb0ELb0ELb0ELb1EEEvNS_16Flash_bwd_paramsE)
        /*0014*/ 	.short	0x0160
        /*0016*/ 	.short	0x0280


	//----- nvinfo : EIATTR_CBANK_PARAM_SIZE
	.align		4
.L_404:
        /*0018*/ 	.byte	0x03, 0x19
        /*001a*/ 	.short	0x0280


	//----- nvinfo : EIATTR_KPARAM_INFO
	.align		4
        /*001c*/ 	.byte	0x04, 0x17
        /*001e*/ 	.short	(.L_406 - .L_405)
.L_405:
        /*0020*/ 	.word	0x00000000
        /*0024*/ 	.short	0x0000
        /*0026*/ 	.short	0x0000
        /*0028*/ 	.byte	0x00, 0xf0, 0x01, 0x0a


	//----- nvinfo : EIATTR_MAXREG_COUNT
	.align		4
.L_406:
        /*002c*/ 	.byte	0x03, 0x1b
        /*002e*/ 	.short	0x00ff


	//----- nvinfo : EIATTR_NUM_BARRIERS
	.align		4
        /*0030*/ 	.byte	0x02, 0x4c
        /*0032*/ 	.byte	0x01
	.zero		1


	//----- nvinfo : EIATTR_ANNOTATIONS
	.align		4
        /*0034*/ 	.byte	0x04, 0x55
        /*0036*/ 	.short	(.L_408 - .L_407)


	//   ....[0]....
.L_407:
        /*0038*/ 	.word	0x00000001
        /*003c*/ 	.byte	0x10, 0x08, 0x00, 0x00, 0x01, 0x00, 0x00, 0x00, 0xb0, 0x0b, 0x00, 0x00, 0x01, 0x00, 0x00, 0x00
        /*004c*/ 	.byte	0x70, 0x0c, 0x00, 0x00, 0x01, 0x00, 0x00, 0x00, 0xe0, 0x0c, 0x00, 0x00, 0x01, 0x00, 0x00, 0x00
        /*005c*/ 	.byte	0x60, 0x35, 0x00, 0x00, 0x01, 0x00, 0x00, 0x00, 0x50, 0x44, 0x00, 0x00, 0x01, 0x00, 0x00, 0x00
        /*006c*/ 	.byte	0x80, 0x44, 0x00, 0x00, 0x01, 0x00, 0x00, 0x00, 0x20, 0x47, 0x00, 0x00, 0x01, 0x00, 0x00, 0x00
        /*007c*/ 	.byte	0x50, 0x6f, 0x00, 0x00


	//----- nvinfo : EIATTR_MERCURY_ISA_VERSION
	.align		4
.L_408:
        /*0080*/ 	.byte	0x03, 0x5f
        /*0082*/ 	.short	0x0000


	//----- nvinfo : EIATTR_EXIT_INSTR_OFFSETS
	.align		4
        /*0084*/ 	.byte	0x04, 0x1c
        /*0086*/ 	.short	(.L_410 - .L_409)


	//   ....[0]....
.L_409:
        /*0088*/ 	.word	0x000000b0


	//   ....[1]....
        /*008c*/ 	.word	0x00007d50


	//----- nvinfo : EIATTR_CTAIDZ_USED
	.align		4
.L_410:
        /*0090*/ 	.byte	0x01, 0x04
	.zero		2


	//----- nvinfo : EIATTR_CRS_STACK_SIZE
	.align		4
        /*0094*/ 	.byte	0x04, 0x1e
        /*0096*/ 	.short	(.L_412 - .L_411)
.L_411:
        /*0098*/ 	.word	0x00000000
.L_412:


//--------------------- .nv.info._ZN5flash44flash_bwd_dq_dk_dv_loop_seqk_parallel_kernelI23Flash_bwd_kernel_traitsILi256ELi64ELi32ELi8ELi4ELi1ELi2ELb1ELb1EN7cutlass10bfloat16_tE19Flash_kernel_traitsILi256ELi64ELi32ELi8ES3_EELb0ELb0ELb0ELb0ELb0ELb1ELb0EEEvNS_16Flash_bwd_paramsE --------------------------
	.section	.nv.info._ZN5flash44flash_bwd_dq_dk_dv_loop_seqk_parallel_kernelI23Flash_bwd_kernel_traitsILi256ELi64ELi32ELi8ELi4ELi1ELi2ELb1ELb1EN7cutlass10bfloat16_tE19Flash_kernel_traitsILi256ELi64ELi32ELi8ES3_EELb0ELb0ELb0ELb0ELb0ELb1ELb0EEEvNS_16Flash_bwd_paramsE,"",@"SHT_CUDA_INFO"
	.sectionflags	@""
	.align	4


	//----- nvinfo : EIATTR_CUDA_API_VERSION
	.align		4
        /*0000*/ 	.byte	0x04, 0x37
        /*0002*/ 	.short	(.L_414 - .L_413)
.L_413:
        /*0004*/ 	.word	0x00000082


	//----- nvinfo : EIATTR_SW2861232_WAR
	.align		4
.L_414:
        /*0008*/ 	.byte	0x01, 0x35
	.zero		2


	//----- nvinfo : EIATTR_PARAM_CBANK
	.align		4
        /*000c*/ 	.byte	0x04, 0x0a
        /*000e*/ 	.short	(.L_416 - .L_415)
	.align		4
.L_415:
        /*0010*/ 	.word	index@(.nv.constant0._ZN5flash44flash_bwd_dq_dk_dv_loop_seqk_parallel_kernelI23Flash_bwd_kernel_traitsILi256ELi64ELi32ELi8ELi4ELi1ELi2ELb1ELb1EN7cutlass10bfloat16_tE19Flash_kernel_traitsILi256ELi64ELi32ELi8ES3_EELb0ELb0ELb0ELb0ELb0ELb1ELb0EEEvNS_16Flash_bwd_paramsE)
        /*0014*/ 	.short	0x0160
        /*0016*/ 	.short	0x0280


	//----- nvinfo : EIATTR_CBANK_PARAM_SIZE
	.align		4
.L_416:
        /*0018*/ 	.byte	0x03, 0x19
        /*001a*/ 	.short	0x0280


	//----- nvinfo : EIATTR_KPARAM_INFO
	.align		4
        /*001c*/ 	.byte	0x04, 0x17
        /*001e*/ 	.short	(.L_418 - .L_417)
.L_417:
        /*0020*/ 	.word	0x00000000
        /*0024*/ 	.short	0x0000
        /*0026*/ 	.short	0x0000
        /*0028*/ 	.byte	0x00, 0xf0, 0x01, 0x0a


	//----- nvinfo : EIATTR_MAXREG_COUNT
	.align		4
.L_418:
        /*002c*/ 	.byte	0x03, 0x1b
        /*002e*/ 	.short	0x00ff


	//----- nvinfo : EIATTR_NUM_BARRIERS
	.align		4
        /*0030*/ 	.byte	0x02, 0x4c
        /*0032*/ 	.byte	0x01
	.zero		1


	//----- nvinfo : EIATTR_ANNOTATIONS
	.align		4
        /*0034*/ 	.byte	0x04, 0x55
        /*0036*/ 	.short	(.L_420 - .L_419)


	//   ....[0]....
.L_419:
        /*0038*/ 	.word	0x00000001
        /*003c*/ 	.byte	0x70, 0x03, 0x00, 0x00, 0x01, 0x00, 0x00, 0x00, 0x40, 0x07, 0x00, 0x00, 0x01, 0x00, 0x00, 0x00
        /*004c*/ 	.byte	0xd0, 0x07, 0x00, 0x00, 0x01, 0x00, 0x00, 0x00, 0x60, 0x0b, 0x00, 0x00, 0x01, 0x00, 0x00, 0x00
        /*005c*/ 	.byte	0xa0, 0x19, 0x00, 0x00, 0x01, 0x00, 0x00, 0x00, 0xb0, 0x19, 0x00, 0x00, 0x01, 0x00, 0x00, 0x00
        /*006c*/ 	.byte	0xd0, 0x19, 0x00, 0x00, 0x01, 0x00, 0x00, 0x00, 0xc0, 0x1c, 0x00, 0x00, 0x01, 0x00, 0x00, 0x00
        /*007c*/ 	.byte	0x10, 0x1e, 0x00, 0x00, 0x01, 0x00, 0x00, 0x00, 0xb0, 0x29, 0x00, 0x00, 0x01, 0x00, 0x00, 0x00
        /*008c*/ 	.byte	0xe0, 0x59, 0x00, 0x00, 0x01, 0x00, 0x00, 0x00, 0xf0, 0x5f, 0x00, 0x00


	//----- nvinfo : EIATTR_MERCURY_ISA_VERSION
	.align		4
.L_420:
        /*0098*/ 	.byte	0x03, 0x5f
        /*009a*/ 	.short	0x0000


	//----- nvinfo : EIATTR_EXIT_INSTR_OFFSETS
	.align		4
        /*009c*/ 	.byte	0x04, 0x1c
        /*009e*/ 	.short	(.L_422 - .L_421)


	//   ....[0]....
.L_421:
        /*00a0*/ 	.word	0x000000b0


	//   ....[1]....
        /*00a4*/ 	.word	0x00006330


	//----- nvinfo : EIATTR_CTAIDZ_USED
	.align		4
.L_422:
        /*00a8*/ 	.byte	0x01, 0x04
	.zero		2


	//----- nvinfo : EIATTR_CRS_STACK_SIZE
	.align		4
        /*00ac*/ 	.byte	0x04, 0x1e
        /*00ae*/ 	.short	(.L_424 - .L_423)
.L_423:
        /*00b0*/ 	.word	0x00000000
.L_424:


//--------------------- .nv.info._ZN5flash44flash_bwd_dq_dk_dv_loop_seqk_parallel_kernelI23Flash_bwd_kernel_traitsILi256ELi64ELi32ELi8ELi4ELi1ELi2ELb1ELb1EN7cutlass10bfloat16_tE19Flash_kernel_traitsILi256ELi64ELi32ELi8ES3_EELb0ELb0ELb0ELb0ELb0ELb1ELb1EEEvNS_16Flash_bwd_paramsE --------------------------
	.section	.nv.info._ZN5flash44flash_bwd_dq_dk_dv_loop_seqk_parallel_kernelI23Flash_bwd_kernel_traitsILi256ELi64ELi32ELi8ELi4ELi1ELi2ELb1ELb1EN7cutlass10bfloat16_tE19Flash_kernel_traitsILi256ELi64ELi32ELi8ES3_EELb0ELb0ELb0ELb0ELb0ELb1ELb1EEEvNS_16Flash_bwd_paramsE,"",@"SHT_CUDA_INFO"
	.sectionflags	@""
	.align	4


	//----- nvinfo : EIATTR_CUDA_API_VERSION
	.align		4
        /*0000*/ 	.byte	0x04, 0x37
        /*0002*/ 	.short	(.L_426 - .L_425)
.L_425:
        /*0004*/ 	.word	0x00000082


	//----- nvinfo : EIATTR_SW2861232_WAR
	.align		4
.L_426:
        /*0008*/ 	.byte	0x01, 0x35
	.zero		2


	//----- nvinfo : EIATTR_PARAM_CBANK
	.align		4
        /*000c*/ 	.byte	0x04, 0x0a
        /*000e*/ 	.short	(.L_428 - .L_427)
	.align		4
.L_427:
        /*0010*/ 	.word	index@(.nv.constant0._ZN5flash44flash_bwd_dq_dk_dv_loop_seqk_parallel_kernelI23Flash_bwd_kernel_traitsILi256ELi64ELi32ELi8ELi4ELi1ELi2ELb1ELb1EN7cutlass10bfloat16_tE19Flash_kernel_traitsILi256ELi64ELi32ELi8ES3_EELb0ELb0ELb0ELb0ELb0ELb1ELb1EEEvNS_16Flash_bwd_paramsE)
        /*0014*/ 	.short	0x0160
        /*0016*/ 	.short	0x0280


	//----- nvinfo : EIATTR_CBANK_PARAM_SIZE
	.align		4
.L_428:
        /*0018*/ 	.byte	0x03, 0x19
        /*001a*/ 	.short	0x0280


	//----- nvinfo : EIATTR_KPARAM_INFO
	.align		4
        /*001c*/ 	.byte	0x04, 0x17
        /*001e*/ 	.short	(.L_430 - .L_429)
.L_429:
        /*0020*/ 	.word	0x00000000
        /*0024*/ 	.short	0x0000
        /*0026*/ 	.short	0x0000
        /*0028*/ 	.byte	0x00, 0xf0, 0x01, 0x0a


	//----- nvinfo : EIATTR_MAXREG_COUNT
	.align		4
.L_430:
        /*002c*/ 	.byte	0x03, 0x1b
        /*002e*/ 	.short	0x00ff


	//----- nvinfo : EIATTR_NUM_BARRIERS
	.align		4
        /*0030*/ 	.byte	0x02, 0x4c
        /*0032*/ 	.byte	0x01
	.zero		1


	//----- nvinfo : EIATTR_ANNOTATIONS
	.align		4
        /*0034*/ 	.byte	0x04, 0x55
        /*0036*/ 	.short	(.L_432 - .L_431)


	//   ....[0]....
.L_431:
        /*0038*/ 	.word	0x00000001
        /*003c*/ 	.byte	0x70, 0x03, 0x00, 0x00, 0x01, 0x00, 0x00, 0x00, 0x40, 0x07, 0x00, 0x00, 0x01, 0x00, 0x00, 0x00
        /*004c*/ 	.byte	0xd0, 0x07, 0x00, 0x00, 0x01, 0x00, 0x00, 0x00, 0x60, 0x0b, 0x00, 0x00, 0x01, 0x00, 0x00, 0x00
        /*005c*/ 	.byte	0xa0, 0x19, 0x00, 0x00, 0x01, 0x00, 0x00, 0x00, 0xb0, 0x19, 0x00, 0x00, 0x01, 0x00, 0x00, 0x00
        /*006c*/ 	.byte	0xd0, 0x19, 0x00, 0x00, 0x01, 0x00, 0x00, 0x00, 0xc0, 0x1c, 0x00, 0x00, 0x01, 0x00, 0x00, 0x00
        /*007c*/ 	.byte	0x10, 0x1e, 0x00, 0x00, 0x01, 0x00, 0x00, 0x00, 0xc0, 0x29, 0x00, 0x00, 0x01, 0x00, 0x00, 0x00
        /*008c*/ 	.byte	0xf0, 0x5c, 0x00, 0x00, 0x01, 0x00, 0x00, 0x00, 0x00, 0x63, 0x00, 0x00


	//----- nvinfo : EIATTR_MERCURY_ISA_VERSION
	.align		4
.L_432:
        /*0098*/ 	.byte	0x03, 0x5f
        /*009a*/ 	.short	0x0000


	//----- nvinfo : EIATTR_EXIT_INSTR_OFFSETS
	.align		4
        /*009c*/ 	.byte	0x04, 0x1c
        /*009e*/ 	.short	(.L_434 - .L_433)


	//   ....[0]....
.L_433:
        /*00a0*/ 	.word	0x000000b0


	//   ....[1]....
        /*00a4*/ 	.word	0x00006640


	//----- nvinfo : EIATTR_CTAIDZ_USED
	.align		4
.L_434:
        /*00a8*/ 	.byte	0x01, 0x04
	.zero		2


	//----- nvinfo : EIATTR_CRS_STACK_SIZE
	.align		4
        /*00ac*/ 	.byte	0x04, 0x1e
        /*00ae*/ 	.short	(.L_436 - .L_435)
.L_435:
        /*00b0*/ 	.word	0x00000000
.L_436:


//--------------------- .nv.info._ZN5flash44flash_bwd_dq_dk_dv_loop_seqk_parallel_kernelI23Flash_bwd_kernel_traitsILi256ELi64ELi32ELi8ELi4ELi1ELi2ELb1ELb1EN7cutlass10bfloat16_tE19Flash_kernel_traitsILi256ELi64ELi32ELi8ES3_EELb0ELb0ELb0ELb1ELb0ELb0ELb0EEEvNS_16Flash_bwd_paramsE --------------------------
	.section	.nv.info._ZN5flash44flash_bwd_dq_dk_dv_loop_seqk_parallel_kernelI23Flash_bwd_kernel_traitsILi256ELi64ELi32ELi8ELi4ELi1ELi2ELb1ELb1EN7cutlass10bfloat16_tE19Flash_kernel_traitsILi256ELi64ELi32ELi8ES3_EELb0ELb0ELb0ELb1ELb0ELb0ELb0EEEvNS_16Flash_bwd_paramsE,"",@"SHT_CUDA_INFO"
	.sectionflags	@""
	.align	4


	//----- nvinfo : EIATTR_CUDA_API_VERSION
	.align		4
        /*0000*/ 	.byte	0x04, 0x37
        /*0002*/ 	.short	(.L_438 - .L_437)
.L_437:
        /*0004*/ 	.word	0x00000082


	//----- nvinfo : EIATTR_SW2861232_WAR
	.align		4
.L_438:
        /*0008*/ 	.byte	0x01, 0x35
	.zero		2


	//----- nvinfo : EIATTR_PARAM_CBANK
	.align		4
        /*000c*/ 	.byte	0x04, 0x0a
        /*000e*/ 	.short	(.L_440 - .L_439)
	.align		4
.L_439:
        /*0010*/ 	.word	index@(.nv.constant0._ZN5flash44flash_bwd_dq_dk_dv_loop_seqk_parallel_kernelI23Flash_bwd_kernel_traitsILi256ELi64ELi32ELi8ELi4ELi1ELi2ELb1ELb1EN7cutlass10bfloat16_tE19Flash_kernel_traitsILi256ELi64ELi32ELi8ES3_EELb0ELb0ELb0ELb1ELb0ELb0ELb0EEEvNS_16Flash_bwd_paramsE)
        /*0014*/ 	.short	0x0160
        /*0016*/ 	.short	0x0280


	//----- nvinfo : EIATTR_CBANK_PARAM_SIZE
	.align		4
.L_440:
        /*0018*/ 	.byte	0x03, 0x19
        /*001a*/ 	.short	0x0280


	//----- nvinfo : EIATTR_KPARAM_INFO
	.align		4
        /*001c*/ 	.byte	0x04, 0x17
        /*001e*/ 	.short	(.L_442 - .L_441)
.L_441:
        /*0020*/ 	.word	0x00000000
        /*0024*/ 	.short	0x0000
        /*0026*/ 	.short	0x0000
        /*0028*/ 	.byte	0x00, 0xf0, 0x01, 0x0a


	//----- nvinfo : EIATTR_MAXREG_COUNT
	.align		4
.L_442:
        /*002c*/ 	.byte	0x03, 0x1b
        /*002e*/ 	.short	0x00ff


	//----- nvinfo : EIATTR_NUM_BARRIERS
	.align		4
        /*0030*/ 	.byte	0x02, 0x4c
        /*0032*/ 	.byte	0x01
	.zero		1


	//----- nvinfo : EIATTR_ANNOTATIONS
	.align		4
        /*0034*/ 	.byte	0x04, 0x55
        /*0036*/ 	.short	(.L_444 - .L_443)


	//   ....[0]....
.L_443:
        /*0038*/ 	.word	0x00000001
        /*003c*/ 	.byte	0xa0, 0x0b, 0x00, 0x00, 0x01, 0x00, 0x00, 0x00, 0x70, 0x0c, 0x00, 0x00, 0x01, 0x00, 0x00, 0x00
        /*004c*/ 	.byte	0xe0, 0x0c, 0x00, 0x00, 0x01, 0x00, 0x00, 0x00, 0x80, 0x1a, 0x00, 0x00, 0x01, 0x00, 0x00, 0x00
        /*005c*/ 	.byte	0x40, 0x2e, 0x00, 0x00, 0x01, 0x00, 0x00, 0x00, 0x60, 0x37, 0x00, 0x00, 0x01, 0x00, 0x00, 0x00
        /*006c*/ 	.byte	0xf0, 0x37, 0x00, 0x00, 0x01, 0x00, 0x00, 0x00, 0x10, 0x3c, 0x00, 0x00, 0x01, 0x00, 0x00, 0x00
        /*007c*/ 	.byte	0x10, 0x67, 0x00, 0x00, 0x01, 0x00, 0x00, 0x00, 0x00, 0x77, 0x00, 0x00


	//----- nvinfo : EIATTR_MERCURY_ISA_VERSION
	.align		4
.L_444:
        /*0088*/ 	.byte	0x03, 0x5f
        /*008a*/ 	.short	0x0000


	//----- nvinfo : EIATTR_EXIT_INSTR_OFFSETS
	.align		4
        /*008c*/ 	.byte	0x04, 0x1c
        /*008e*/ 	.short	(.L_446 - .L_445)


	//   ....[0]....
.L_445:
        /*0090*/ 	.word	0x000000b0


	//   ....[1]....
        /*0094*/ 	.word	0x00007bd0


	//----- nvinfo : EIATTR_CTAIDZ_USED
	.align		4
.L_446:
        /*0098*/ 	.byte	0x01, 0x04
	.zero		2


	//----- nvinfo : EIATTR_CRS_STACK_SIZE
	.align		4
        /*009c*/ 	.byte	0x04, 0x1e
        /*009e*/ 	.short	(.L_448 - .L_447)
.L_447:
        /*00a0*/ 	.word	0x00000000
.L_448:


//--------------------- .nv.info._ZN5flash44flash_bwd_dq_dk_dv_loop_seqk_parallel_kernelI23Flash_bwd_kernel_traitsILi256ELi64ELi32ELi8ELi4ELi1ELi2ELb1ELb1EN7cutlass10bfloat16_tE19Flash_kernel_traitsILi256ELi64ELi32ELi8ES3_EELb0ELb0ELb0ELb1ELb0ELb0ELb1EEEvNS_16Flash_bwd_paramsE --------------------------
	.section	.nv.info._ZN5flash44flash_bwd_dq_dk_dv_loop_seqk_parallel_kernelI23Flash_bwd_kernel_traitsILi256ELi64ELi32ELi8ELi4ELi1ELi2ELb1ELb1EN7cutlass10bfloat16_tE19Flash_kernel_traitsILi256ELi64ELi32ELi8ES3_EELb0ELb0ELb0ELb1ELb0ELb0ELb1EEEvNS_16Flash_bwd_paramsE,"",@"SHT_CUDA_INFO"
	.sectionflags	@""
	.align	4


	//----- nvinfo : EIATTR_CUDA_API_VERSION
	.align		4
        /*0000*/ 	.byte	0x04, 0x37
        /*0002*/ 	.short	(.L_450 - .L_449)
.L_449:
        /*0004*/ 	.word	0x00000082


	//----- nvinfo : EIATTR_SW2861232_WAR
	.align		4
.L_450:
        /*0008*/ 	.byte	0x01, 0x35
	.zero		2


	//----- nvinfo : EIATTR_PARAM_CBANK
	.align		4
        /*000c*/ 	.byte	0x04, 0x0a
        /*000e*/ 	.short	(.L_452 - .L_451)
	.align		4
.L_451:
        /*0010*/ 	.word	index@(.nv.constant0._ZN5flash44flash_bwd_dq_dk_dv_loop_seqk_parallel_kernelI23Flash_bwd_kernel_traitsILi256ELi64ELi32ELi8ELi4ELi1ELi2ELb1ELb1EN7cutlass10bfloat16_tE19Flash_kernel_traitsILi256ELi64ELi32ELi8ES3_EELb0ELb0ELb0ELb1ELb0ELb0ELb1EEEvNS_16Flash_bwd_paramsE)
        /*0014*/ 	.short	0x0160
        /*0016*/ 	.short	0x0280


	//----- nvinfo : EIATTR_CBANK_PARAM_SIZE
	.align		4
.L_452:
        /*0018*/ 	.byte	0x03, 0x19
        /*001a*/ 	.short	0x0280


	//----- nvinfo : EIATTR_KPARAM_INFO
	.align		4
        /*001c*/ 	.byte	0x04, 0x17
        /*001e*/ 	.short	(.L_454 - .L_453)
.L_453:
        /*0020*/ 	.word	0x00000000
        /*0024*/ 	.short	0x0000
        /*0026*/ 	.short	0x0000
        /*0028*/ 	.byte	0x00, 0xf0, 0x01, 0x0a


	//----- nvinfo : EIATTR_MAXREG_COUNT
	.align		4
.L_454:
        /*002c*/ 	.byte	0x03, 0x1b
        /*002e*/ 	.short	0x00ff


	//----- nvinfo : EIATTR_NUM_BARRIERS
	.align		4
        /*0030*/ 	.byte	0x02, 0x4c
        /*0032*/ 	.byte	0x01
	.zero		1


	//----- nvinfo : EIATTR_ANNOTATIONS
	.align		4
        /*0034*/ 	.byte	0x04, 0x55
        /*0036*/ 	.short	(.L_456 - .L_455)


	//   ....[0]....
.L_455:
        /*0038*/ 	.word	0x00000001
        /*003c*/ 	.byte	0xa0, 0x0b, 0x00, 0x00, 0x01, 0x00, 0x00, 0x00, 0x70, 0x0c, 0x00, 0x00, 0x01, 0x00, 0x00, 0x00
        /*004c*/ 	.byte	0xe0, 0x0c, 0x00, 0x00, 0x01, 0x00, 0x00, 0x00, 0x80, 0x1a, 0x00, 0x00, 0x01, 0x00, 0x00, 0x00
        /*005c*/ 	.byte	0x40, 0x2e, 0x00, 0x00, 0x01, 0x00, 0x00, 0x00, 0x60, 0x37, 0x00, 0x00, 0x01, 0x00, 0x00, 0x00
        /*006c*/ 	.byte	0xe0, 0x37, 0x00, 0x00, 0x01, 0x00, 0x00, 0x00, 0xf0, 0x37, 0x00, 0x00, 0x01, 0x00, 0x00, 0x00
        /*007c*/ 	.byte	0x90, 0x69, 0x00, 0x00, 0x01, 0x00, 0x00, 0x00, 0x80, 0x79, 0x00, 0x00


	//----- nvinfo : EIATTR_MERCURY_ISA_VERSION
	.align		4
.L_456:
        /*0088*/ 	.byte	0x03, 0x5f
        /*008a*/ 	.short	0x0000


	//----- nvinfo : EIATTR_EXIT_INSTR_OFFSETS
	.align		4
        /*008c*/ 	.byte	0x04, 0x1c
        /*008e*/ 	.short	(.L_458 - .L_457)


	//   ....[0]....
.L_457:
        /*0090*/ 	.word	0x000000b0


	//   ....[1]....
        /*0094*/ 	.word	0x00007e50


	//----- nvinfo : EIATTR_CTAIDZ_USED
	.align		4
.L_458:
        /*0098*/ 	.byte	0x01, 0x04
	.zero		2


	//----- nvinfo : EIATTR_CRS_STACK_SIZE
	.align		4
        /*009c*/ 	.byte	0x04, 0x1e
        /*009e*/ 	.short	(.L_460 - .L_459)
.L_459:
        /*00a0*/ 	.word	0x00000000
.L_460:


//--------------------- .nv.info._ZN5flash44flash_bwd_dq_dk_dv_loop_seqk_parallel_kernelI23Flash_bwd_kernel_traitsILi256ELi64ELi32ELi8ELi4ELi1ELi2ELb1ELb1EN7cutlass10bfloat16_tE19Flash_kernel_traitsILi256ELi64ELi32ELi8ES3_EELb0ELb0ELb1ELb0ELb0ELb1ELb0EEEvNS_16Flash_bwd_paramsE --------------------------
	.section	.nv.info._ZN5flash44flash_bwd_dq_dk_dv_loop_seqk_parallel_kernelI23Flash_bwd_kernel_traitsILi256ELi64ELi32ELi8ELi4ELi1ELi2ELb1ELb1EN7cutlass10bfloat16_tE19Flash_kernel_traitsILi256ELi64ELi32ELi8ES3_EELb0ELb0ELb1ELb0ELb0ELb1ELb0EEEvNS_16Flash_bwd_paramsE,"",@"SHT_CUDA_INFO"
	.sectionflags	@""
	.align	4


	//----- nvinfo : EIATTR_CUDA_API_VERSION
	.align		4
        /*0000*/ 	.byte	0x04, 0x37
        /*0002*/ 	.short	(.L_462 - .L_461)
.L_461:
        /*0004*/ 	.word	0x00000082


	//----- nvinfo : EIATTR_SW2861232_WAR
	.align		4
.L_462:
        /*0008*/ 	.byte	0x01, 0x35
	.zero		2


	//----- nvinfo : EIATTR_PARAM_CBANK
	.align		4
        /*000c*/ 	.byte	0x04, 0x0a
        /*000e*/ 	.short	(.L_464 - .L_463)
	.align		4
.L_463:
        /*0010*/ 	.word	index@(.nv.constant0._ZN5flash44flash_bwd_dq_dk_dv_loop_seqk_parallel_kernelI23Flash_bwd_kernel_traitsILi256ELi64ELi32ELi8ELi4ELi1ELi2ELb1ELb1EN7cutlass10bfloat16_tE19Flash_kernel_traitsILi256ELi64ELi32ELi8ES3_EELb0ELb0ELb1ELb0ELb0ELb1ELb0EEEvNS_16Flash_bwd_paramsE)
        /*0014*/ 	.short	0x0160
        /*0016*/ 	.short	0x0280


	//----- nvinfo : EIATTR_CBANK_PARAM_SIZE
	.align		4
.L_464:
        /*0018*/ 	.byte	0x03, 0x19
        /*001a*/ 	.short	0x0280


	//----- nvinfo : EIATTR_KPARAM_INFO
	.align		4
        /*001c*/ 	.byte	0x04, 0x17
        /*001e*/ 	.short	(.L_466 - .L_465)
.L_465:
        /*0020*/ 	.word	0x00000000
        /*0024*/ 	.short	0x0000
        /*0026*/ 	.short	0x0000
        /*0028*/ 	.byte	0x00, 0xf0, 0x01, 0x0a


	//----- nvinfo : EIATTR_MAXREG_COUNT
	.align		4
.L_466:
        /*002c*/ 	.byte	0x03, 0x1b
        /*002e*/ 	.short	0x00ff


	//----- nvinfo : EIATTR_NUM_BARRIERS
	.align		4
        /*0030*/ 	.byte	0x02, 0x4c
        /*0032*/ 	.byte	0x01
	.zero		1


	//----- nvinfo : EIATTR_ANNOTATIONS
	.align		4
        /*0034*/ 	.byte	0x04, 0x55
        /*0036*/ 	.short	(.L_468 - .L_467)


	//   ....[0]....
.L_467:
        /*0038*/ 	.word	0x00000001
        /*003c*/ 	.byte	0x20, 0x04, 0x00, 0x00, 0x01, 0x00, 0x00, 0x00, 0x20, 0x08, 0x00, 0x00, 0x01, 0x00, 0x00, 0x00
        /*004c*/ 	.byte	0xd0, 0x08, 0x00, 0x00, 0x01, 0x00, 0x00, 0x00, 0xf0, 0x0b, 0x00, 0x00, 0x01, 0x00, 0x00, 0x00
        /*005c*/ 	.byte	0xc0, 0x0c, 0x00, 0x00, 0x01, 0x00, 0x00, 0x00, 0x10, 0x1a, 0x00, 0x00, 0x01, 0x00, 0x00, 0x00
        /*006c*/ 	.byte	0x20, 0x1a, 0x00, 0x00, 0x01, 0x00, 0x00, 0x00, 0x30, 0x1a, 0x00, 0x00, 0x01, 0x00, 0x00, 0x00
        /*007c*/ 	.byte	0x90, 0x1d, 0x00, 0x00, 0x01, 0x00, 0x00, 0x00, 0xf0, 0x23, 0x00, 0x00, 0x01, 0x00, 0x00, 0x00
        /*008c*/ 	.byte	0xc0, 0x34, 0x00, 0x00, 0x01, 0x00, 0x00, 0x00, 0xf0, 0x34, 0x00, 0x00, 0x01, 0x00, 0x00, 0x00
        /*009c*/ 	.byte	0x30, 0x59, 0x00, 0x00, 0x01, 0x00, 0x00, 0x00, 0x20, 0x62, 0x00, 0x00


	//----- nvinfo : EIATTR_MERCURY_ISA_VERSION
	.align		4
.L_468:
        /*00a8*/ 	.byte	0x03, 0x5f
        /*00aa*/ 	.short	0x0000


	//----- nvinfo : EIATTR_EXIT_INSTR_OFFSETS
	.align		4
        /*00ac*/ 	.byte	0x04, 0x1c
        /*00ae*/ 	.short	(.L_470 - .L_469)


	//   ....[0]....
.L_469:
        /*00b0*/ 	.word	0x000000b0


	//   ....[1]....
        /*00b4*/ 	.word	0x00006610


	//----- nvinfo : EIATTR_CTAIDZ_USED
	.align		4
.L_470:
        /*00b8*/ 	.byte	0x01, 0x04
	.zero		2


	//----- nvinfo : EIATTR_CRS_STACK_SIZE
	.align		4
        /*00bc*/ 	.byte	0x04, 0x1e
        /*00be*/ 	.short	(.L_472 - .L_471)
.L_471:
        /*00c0*/ 	.word	0x00000000
.L_472:


//--------------------- .nv.info._ZN5flash44flash_bwd_dq_dk_dv_loop_seqk_parallel_kernelI23Flash_bwd_kernel_traitsILi256ELi64ELi32ELi8ELi4ELi1ELi2ELb1ELb1EN7cutlass10bfloat16_tE19Flash_kernel_traitsILi256ELi64ELi32ELi8ES3_EELb0ELb0ELb1ELb0ELb0ELb1ELb1EEEvNS_16Flash_bwd_paramsE --------------------------
	.section	.nv.info._ZN5flash44flash_bwd_dq_dk_dv_loop_seqk_parallel_kernelI23Flash_bwd_kernel_traitsILi256ELi64ELi32ELi8ELi4ELi1ELi2ELb1ELb1EN7cutlass10bfloat16_tE19Flash_kernel_traitsILi256ELi64ELi32ELi8ES3_EELb0ELb0ELb1ELb0ELb0ELb1ELb1EEEvNS_16Flash_bwd_paramsE,"",@"SHT_CUDA_INFO"
	.sectionflags	@""
	.align	4


	//----- nvinfo : EIATTR_CUDA_API_VERSION
	.align		4
        /*0000*/ 	.byte	0x04, 0x37
        /*0002*/ 	.short	(.L_474 - .L_473)
.L_473:
        /*0004*/ 	.word	0x00000082


	//----- nvinfo : EIATTR_SW2861232_WAR
	.align		4
.L_474:
        /*0008*/ 	.byte	0x01, 0x35
	.zero		2


	//----- nvinfo : EIATTR_PARAM_CBANK
	.align		4
        /*000c*/ 	.byte	0x04, 0x0a
        /*000e*/ 	.short	(.L_476 - .L_475)
	.align		4
.L_475:
        /*0010*/ 	.word	index@(.nv.constant0._ZN5flash44flash_bwd_dq_dk_dv_loop_seqk_parallel_kernelI23Flash_bwd_kernel_traitsILi256ELi64ELi32ELi8ELi4ELi1ELi2ELb1ELb1EN7cutlass10bfloat16_tE19Flash_kernel_traitsILi256ELi64ELi32ELi8ES3_EELb0ELb0ELb1ELb0ELb0ELb1ELb1EEEvNS_16Flash_bwd_paramsE)
        /*0014*/ 	.short	0x0160
        /*0016*/ 	.short	0x0280


	//----- nvinfo : EIATTR_CBANK_PARAM_SIZE
	.align		4
.L_476:
        /*0018*/ 	.byte	0x03, 0x19
        /*001a*/ 	.short	0x0280


	//----- nvinfo : EIATTR_KPARAM_INFO
	.align		4
        /*001c*/ 	.byte	0x04, 0x17
        /*001e*/ 	.short	(.L_478 - .L_477)
.L_477:
        /*0020*/ 	.word	0x00000000
        /*0024*/ 	.short	0x0000
        /*0026*/ 	.short	0x0000
        /*0028*/ 	.byte	0x00, 0xf0, 0x01, 0x0a


	//----- nvinfo : EIATTR_MAXREG_COUNT
	.align		4
.L_478:
        /*002c*/ 	.byte	0x03, 0x1b
        /*002e*/ 	.short	0x00ff


	//----- nvinfo : EIATTR_NUM_BARRIERS
	.align		4
        /*0030*/ 	.byte	0x02, 0x4c
        /*0032*/ 	.byte	0x01
	.zero		1


	//----- nvinfo : EIATTR_ANNOTATIONS
	.align		4
        /*0034*/ 	.byte	0x04, 0x55
        /*0036*/ 	.short	(.L_480 - .L_479)


	//   ....[0]....
.L_479:
        /* <DEDUP_REMOVED lines=8> */


	//----- nvinfo : EIATTR_MERCURY_ISA_VERSION
	.align		4
.L_480:
        /*00a8*/ 	.byte	0x03, 0x5f
        /*00aa*/ 	.short	0x0000


	//----- nvinfo : EIATTR_EXIT_INSTR_OFFSETS
	.align		4
        /*00ac*/ 	.byte	0x04, 0x1c
        /*00ae*/ 	.short	(.L_482 - .L_481)


	//   ....[0]....
.L_481:
        /*00b0*/ 	.word	0x000000b0


	//   ....[1]....
        /*00b4*/ 	.word	0x00006930


	//----- nvinfo : EIATTR_CTAIDZ_USED
	.align		4
.L_482:
        /*00b8*/ 	.byte	0x01, 0x04
	.zero		2


	//----- nvinfo : EIATTR_CRS_STACK_SIZE
	.align		4
        /*00bc*/ 	.byte	0x04, 0x1e
        /*00be*/ 	.short	(.L_484 - .L_483)
.L_483:
        /*00c0*/ 	.word	0x00000000
.L_484:


//--------------------- .nv.info._ZN5flash44flash_bwd_dq_dk_dv_loop_seqk_parallel_kernelI23Flash_bwd_kernel_traitsILi256ELi64ELi32ELi8ELi4ELi1ELi2ELb1ELb1EN7cutlass10bfloat16_tE19Flash_kernel_traitsILi256ELi64ELi32ELi8ES3_EELb0ELb0ELb1ELb1ELb0ELb0ELb0EEEvNS_16Flash_bwd_paramsE --------------------------
	.section	.nv.info._ZN5flash44flash_bwd_dq_dk_dv_loop_seqk_parallel_kernelI23Flash_bwd_kernel_traitsILi256ELi64ELi32ELi8ELi4ELi1ELi2ELb1ELb1EN7cutlass10bfloat16_tE19Flash_kernel_traitsILi256ELi64ELi32ELi8ES3_EELb0ELb0ELb1ELb1ELb0ELb0ELb0EEEvNS_16Flash_bwd_paramsE,"",@"SHT_CUDA_INFO"
	.sectionflags	@""
	.align	4


	//----- nvinfo : EIATTR_CUDA_API_VERSION
	.align		4
        /*0000*/ 	.byte	0x04, 0x37
        /*0002*/ 	.short	(.L_486 - .L_485)
.L_485:
        /*0004*/ 	.word	0x00000082


	//----- nvinfo : EIATTR_SW2861232_WAR
	.align		4
.L_486:
        /*0008*/ 	.byte	0x01, 0x35
	.zero		2


	//----- nvinfo : EIATTR_PARAM_CBANK
	.align		4
        /*000c*/ 	.byte	0x04, 0x0a
        /*000e*/ 	.short	(.L_488 - .L_487)
	.align		4
.L_487:
        /*0010*/ 	.word	index@(.nv.constant0._ZN5flash44flash_bwd_dq_dk_dv_loop_seqk_parallel_kernelI23Flash_bwd_kernel_traitsILi256ELi64ELi32ELi8ELi4ELi1ELi2ELb1ELb1EN7cutlass10bfloat16_tE19Flash_kernel_traitsILi256ELi64ELi32ELi8ES3_EELb0ELb0ELb1ELb1ELb0ELb0ELb0EEEvNS_16Flash_bwd_paramsE)
        /*0014*/ 	.short	0x0160
        /*0016*/ 	.short	0x0280


	//----- nvinfo : EIATTR_CBANK_PARAM_SIZE
	.align		4
.L_488:
        /*0018*/ 	.byte	0x03, 0x19
        /*001a*/ 	.short	0x0280


	//----- nvinfo : EIATTR_KPARAM_INFO
	.align		4
        /*001c*/ 	.byte	0x04, 0x17
        /*001e*/ 	.short	(.L_490 - .L_489)
.L_489:
        /*0020*/ 	.word	0x00000000
        /*0024*/ 	.short	0x0000
        /*0026*/ 	.short	0x0000
        /*0028*/ 	.byte	0x00, 0xf0, 0x01, 0x0a


	//----- nvinfo : EIATTR_MAXREG_COUNT
	.align		4
.L_490:
        /*002c*/ 	.byte	0x03, 0x1b
        /*002e*/ 	.short	0x00ff


	//----- nvinfo : EIATTR_NUM_BARRIERS
	.align		4
        /*0030*/ 	.byte	0x02, 0x4c
        /*0032*/ 	.byte	0x01
	.zero		1


	//----- nvinfo : EIATTR_ANNOTATIONS
	.align		4
        /*0034*/ 	.byte	0x04, 0x55
        /*0036*/ 	.short	(.L_492 - .L_491)


	//   ....[0]....
.L_491:
        /*0038*/ 	.word	0x00000001
        /*003c*/ 	.byte	0x50, 0x0b, 0x00, 0x00, 0x01, 0x00, 0x00, 0x00, 0x20, 0x0c, 0x00, 0x00, 0x01, 0x00, 0x00, 0x00
        /*004c*/ 	.byte	0xa0, 0x0c, 0x00, 0x00, 0x01, 0x00, 0x00, 0x00, 0xc0, 0x0c, 0x00, 0x00, 0x01, 0x00, 0x00, 0x00
        /*005c*/ 	.byte	0x30, 0x35, 0x00, 0x00, 0x01, 0x00, 0x00, 0x00, 0xd0, 0x3e, 0x00, 0x00, 0x01, 0x00, 0x00, 0x00
        /*006c*/ 	.byte	0x10, 0x3f, 0x00, 0x00, 0x01, 0x00, 0x00, 0x00, 0x70, 0x46, 0x00, 0x00, 0x01, 0x00, 0x00, 0x00
        /*007c*/ 	.byte	0x00, 0x49, 0x00, 0x00, 0x01, 0x00, 0x00, 0x00, 0x50, 0x49, 0x00, 0x00, 0x01, 0x00, 0x00, 0x00
        /*008c*/ 	.byte	0xc0, 0x6f, 0x00, 0x00


	//----- nvinfo : EIATTR_MERCURY_ISA_VERSION
	.align		4
.L_492:
        /*0090*/ 	.byte	0x03, 0x5f
        /*0092*/ 	.short	0x0000


	//----- nvinfo : EIATTR_EXIT_INSTR_OFFSETS
	.align		4
        /*0094*/ 	.byte	0x04, 0x1c
        /*0096*/ 	.short	(.L_494 - .L_493)


	//   ....[0]....
.L_493:
        /*0098*/ 	.word	0x000000b0


	//   ....[1]....
        /*009c*/ 	.word	0x00007dc0


	//----- nvinfo : EIATTR_CTAIDZ_USED
	.align		4
.L_494:
        /*00a0*/ 	.byte	0x01, 0x04
	.zero		2


	//----- nvinfo : EIATTR_CRS_STACK_SIZE
	.align		4
        /*00a4*/ 	.byte	0x04, 0x1e
        /*00a6*/ 	.short	(.L_496 - .L_495)
.L_495:
        /*00a8*/ 	.word	0x00000000
.L_496:


//--------------------- .nv.info._ZN5flash44flash_bwd_dq_dk_dv_loop_seqk_parallel_kernelI23Flash_bwd_kernel_traitsILi256ELi64ELi32ELi8ELi4ELi1ELi2ELb1ELb1EN7cutlass10bfloat16_tE19Flash_kernel_traitsILi256ELi64ELi32ELi8ES3_EELb0ELb0ELb1ELb1ELb0ELb0ELb1EEEvNS_16Flash_bwd_paramsE --------------------------
	.section	.nv.info._ZN5flash44flash_bwd_dq_dk_dv_loop_seqk_parallel_kernelI23Flash_bwd_kernel_traitsILi256ELi64ELi32ELi8ELi4ELi1ELi2ELb1ELb1EN7cutlass10bfloat16_tE19Flash_kernel_traitsILi256ELi64ELi32ELi8ES3_EELb0ELb0ELb1ELb1ELb0ELb0ELb1EEEvNS_16Flash_bwd_paramsE,"",@"SHT_CUDA_INFO"
	.sectionflags	@""
	.align	4


	//----- nvinfo : EIATTR_CUDA_API_VERSION
	.align		4
        /*0000*/ 	.byte	0x04, 0x37
        /*0002*/ 	.short	(.L_498 - .L_497)
.L_497:
        /*0004*/ 	.word	0x00000082


	//----- nvinfo : EIATTR_SW2861232_WAR
	.align		4
.L_498:
        /*0008*/ 	.byte	0x01, 0x35
	.zero		2


	//----- nvinfo : EIATTR_PARAM_CBANK
	.align		4
        /*000c*/ 	.byte	0x04, 0x0a
        /*000e*/ 	.short	(.L_500 - .L_499)
	.align		4
.L_499:
        /*0010*/ 	.word	index@(.nv.constant0._ZN5flash44flash_bwd_dq_dk_dv_loop_seqk_parallel_kernelI23Flash_bwd_kernel_traitsILi256ELi64ELi32ELi8ELi4ELi1ELi2ELb1ELb1EN7cutlass10bfloat16_tE19Flash_kernel_traitsILi256ELi64ELi32ELi8ES3_EELb0ELb0ELb1ELb1ELb0ELb0ELb1EEEvNS_16Flash_bwd_paramsE)
        /*0014*/ 	.short	0x0160
        /*0016*/ 	.short	0x0280


	//----- nvinfo : EIATTR_CBANK_PARAM_SIZE
	.align		4
.L_500:
        /*0018*/ 	.byte	0x03, 0x19
        /*001a*/ 	.short	0x0280


	//----- nvinfo : EIATTR_KPARAM_INFO
	.align		4
        /*001c*/ 	.byte	0x04, 0x17
        /*001e*/ 	.short	(.L_502 - .L_501)
.L_501:
        /*0020*/ 	.word	0x00000000
        /*0024*/ 	.short	0x0000
        /*0026*/ 	.short	0x0000
        /*0028*/ 	.byte	0x00, 0xf0, 0x01, 0x0a


	//----- nvinfo : EIATTR_MAXREG_COUNT
	.align		4
.L_502:
        /*002c*/ 	.byte	0x03, 0x1b
        /*002e*/ 	.short	0x00ff


	//----- nvinfo : EIATTR_NUM_BARRIERS
	.align		4
        /*0030*/ 	.byte	0x02, 0x4c
        /*0032*/ 	.byte	0x01
	.zero		1


	//----- nvinfo : EIATTR_ANNOTATIONS
	.align		4
        /*0034*/ 	.byte	0x04, 0x55
        /*0036*/ 	.short	(.L_504 - .L_503)


	//   ....[0]....
.L_503:
        /*0038*/ 	.word	0x00000001
        /*003c*/ 	.byte	0x50, 0x0b, 0x00, 0x00, 0x01, 0x00, 0x00, 0x00, 0x20, 0x0c, 0x00, 0x00, 0x01, 0x00, 0x00, 0x00
        /*004c*/ 	.byte	0xa0, 0x0c, 0x00, 0x00, 0x01, 0x00, 0x00, 0x00, 0xc0, 0x0c, 0x00, 0x00, 0x01, 0x00, 0x00, 0x00
        /*005c*/ 	.byte	0x30, 0x35, 0x00, 0x00, 0x01, 0x00, 0x00, 0x00, 0xd0, 0x3e, 0x00, 0x00, 0x01, 0x00, 0x00, 0x00
        /*006c*/ 	.byte	0x10, 0x3f, 0x00, 0x00, 0x01, 0x00, 0x00, 0x00, 0x70, 0x48, 0x00, 0x00, 0x01, 0x00, 0x00, 0x00
        /*007c*/ 	.byte	0x00, 0x4b, 0x00, 0x00, 0x01, 0x00, 0x00, 0x00, 0x60, 0x4b, 0x00, 0x00, 0x01, 0x00, 0x00, 0x00
        /*008c*/ 	.byte	0x40, 0x72, 0x00, 0x00


	//----- nvinfo : EIATTR_MERCURY_ISA_VERSION
	.align		4
.L_504:
        /*0090*/ 	.byte	0x03, 0x5f
        /*0092*/ 	.short	0x0000


	//----- nvinfo : EIATTR_EXIT_INSTR_OFFSETS
	.align		4
        /*0094*/ 	.byte	0x04, 0x1c
        /*0096*/ 	.short	(.L_506 - .L_505)


	//   ....[0]....
.L_505:
        /*0098*/ 	.word	0x000000b0


	//   ....[1]....
        /*009c*/ 	.word	0x00008040


	//----- nvinfo : EIATTR_CTAIDZ_USED
	.align		4
.L_506:
        /*00a0*/ 	.byte	0x01, 0x04
	.zero		2


	//----- nvinfo : EIATTR_CRS_STACK_SIZE
	.align		4
        /*00a4*/ 	.byte	0x04, 0x1e
        /*00a6*/ 	.short	(.L_508 - .L_507)
.L_507:
        /*00a8*/ 	.word	0x00000000
.L_508:


//--------------------- .nv.info._ZN5flash25flash_bwd_dot_do_o_kernelILb0E23Flash_bwd_kernel_traitsILi256ELi64ELi32ELi8ELi4ELi1ELi2ELb1ELb1EN7cutlass10bfloat16_tE19Flash_kernel_traitsILi256ELi64ELi32ELi8ES3_EEEEvNS_16Flash_bwd_paramsE --------------------------
	.section	.nv.info._ZN5flash25flash_bwd_dot_do_o_kernelILb0E23Flash_bwd_kernel_traitsILi256ELi64ELi32ELi8ELi4ELi1ELi2ELb1ELb1EN7cutlass10bfloat16_tE19Flash_kernel_traitsILi256ELi64ELi32ELi8ES3_EEEEvNS_16Flash_bwd_paramsE,"",@"SHT_CUDA_INFO"
	.sectionflags	@""
	.align	4


	//----- nvinfo : EIATTR_CUDA_API_VERSION
	.align		4
        /*0000*/ 	.byte	0x04, 0x37
        /*0002*/ 	.short	(.L_510 - .L_509)
.L_509:
        /*0004*/ 	.word	0x00000082


	//----- nvinfo : EIATTR_SW2861232_WAR
	.align		4
.L_510:
        /*0008*/ 	.byte	0x01, 0x35
	.zero		2


	//----- nvinfo : EIATTR_PARAM_CBANK
	.align		4
        /*000c*/ 	.byte	0x04, 0x0a
        /*000e*/ 	.short	(.L_512 - .L_511)
	.align		4
.L_511:
        /*0010*/ 	.word	index@(.nv.constant0._ZN5flash25flash_bwd_dot_do_o_kernelILb0E23Flash_bwd_kernel_traitsILi256ELi64ELi32ELi8ELi4ELi1ELi2ELb1ELb1EN7cutlass10bfloat16_tE19Flash_kernel_traitsILi256ELi64ELi32ELi8ES3_EEEEvNS_16Flash_bwd_paramsE)
        /*0014*/ 	.short	0x0160
        /*0016*/ 	.short	0x0280


	//----- nvinfo : EIATTR_CBANK_PARAM_SIZE
	.align		4
.L_512:
        /*0018*/ 	.byte	0x03, 0x19
        /*001a*/ 	.short	0x0280


	//----- nvinfo : EIATTR_KPARAM_INFO
	.align		4
        /*001c*/ 	.byte	0x04, 0x17
        /*001e*/ 	.short	(.L_514 - .L_513)
.L_513:
        /*0020*/ 	.word	0x00000000
        /*0024*/ 	.short	0x0000
        /*0026*/ 	.short	0x0000
        /*0028*/ 	.byte	0x00, 0xf0, 0x01, 0x0a


	//----- nvinfo : EIATTR_MAXREG_COUNT
	.align		4
.L_514:
        /*002c*/ 	.byte	0x03, 0x1b
        /*002e*/ 	.short	0x00ff


	//----- nvinfo : EIATTR_MERCURY_ISA_VERSION
	.align		4
        /*0030*/ 	.byte	0x03, 0x5f
        /*0032*/ 	.short	0x0000


	//----- nvinfo : EIATTR_COOP_GROUP_MASK_REGIDS
	.align		4
        /*0034*/ 	.byte	0x04, 0x29
        /*0036*/ 	.short	(.L_516 - .L_515)


	//   ....[0]....
.L_515:
        /*0038*/ 	.word	0xffffffff


	//   ....[1]....
        /*003c*/ 	.word	0xffffffff


	//   ....[2]....
        /*0040*/ 	.word	0xffffffff


	//   ....[3]....
        /*0044*/ 	.word	0xffffffff


	//   ....[4]....
        /*0048*/ 	.word	0xffffffff


	//   ....[5]....
        /*004c*/ 	.word	0xffffffff


	//----- nvinfo : EIATTR_COOP_GROUP_INSTR_OFFSETS
	.align		4
.L_516:
        /*0050*/ 	.byte	0x04, 0x28
        /*0052*/ 	.short	(.L_518 - .L_517)


	//   ....[0]....
.L_517:
        /*0054*/ 	.word	0x000018b0


	//   ....[1]....
        /*0058*/ 	.word	0x000018d0


	//   ....[2]....
        /*005c*/ 	.word	0x000018f0


	//   ....[3]....
        /*0060*/ 	.word	0x00001910


	//   ....[4]....
        /*0064*/ 	.word	0x00001940


	//   ....[5]....
        /*0068*/ 	.word	0x00001980


	//----- nvinfo : EIATTR_EXIT_INSTR_OFFSETS
	.align		4
.L_518:
        /*006c*/ 	.byte	0x04, 0x1c
        /*006e*/ 	.short	(.L_520 - .L_519)


	//   ....[0]....
.L_519:
        /*0070*/ 	.word	0x00000120


	//   ....[1]....
        /*0074*/ 	.word	0x000019e0


	//   ....[2]....
        /*0078*/ 	.word	0x00001a10


	//----- nvinfo : EIATTR_CTAIDZ_USED
	.align		4
.L_520:
        /*007c*/ 	.byte	0x01, 0x04
	.zero		2


	//----- nvinfo : EIATTR_CRS_STACK_SIZE
	.align		4
        /*0080*/ 	.byte	0x04, 0x1e
        /*0082*/ 	.short	(.L_522 - .L_521)
.L_521:
        /*0084*/ 	.word	0x00000000
.L_522:


//--------------------- .nv.info._ZN5flash25flash_bwd_dot_do_o_kernelILb1E23Flash_bwd_kernel_traitsILi256ELi64ELi32ELi8ELi4ELi1ELi2ELb1ELb1EN7cutlass10bfloat16_tE19Flash_kernel_traitsILi256ELi64ELi32ELi8ES3_EEEEvNS_16Flash_bwd_paramsE --------------------------
	.section	.nv.info._ZN5flash25flash_bwd_dot_do_o_kernelILb1E23Flash_bwd_kernel_traitsILi256ELi64ELi32ELi8ELi4ELi1ELi2ELb1ELb1EN7cutlass10bfloat16_tE19Flash_kernel_traitsILi256ELi64ELi32ELi8ES3_EEEEvNS_16Flash_bwd_paramsE,"",@"SHT_CUDA_INFO"
	.sectionflags	@""
	.align	4


	//----- nvinfo : EIATTR_CUDA_API_VERSION
	.align		4
        /*0000*/ 	.byte	0x04, 0x37
        /*0002*/ 	.short	(.L_524 - .L_523)
.L_523:
        /*0004*/ 	.word	0x00000082


	//----- nvinfo : EIATTR_SW2861232_WAR
	.align		4
.L_524:
        /*0008*/ 	.byte	0x01, 0x35
	.zero		2


	//----- nvinfo : EIATTR_PARAM_CBANK
	.align		4
        /*000c*/ 	.byte	0x04, 0x0a
        /*000e*/ 	.short	(.L_526 - .L_525)
	.align		4
.L_525:
        /*0010*/ 	.word	index@(.nv.constant0._ZN5flash25flash_bwd_dot_do_o_kernelILb1E23Flash_bwd_kernel_traitsILi256ELi64ELi32ELi8ELi4ELi1ELi2ELb1ELb1EN7cutlass10bfloat16_tE19Flash_kernel_traitsILi256ELi64ELi32ELi8ES3_EEEEvNS_16Flash_bwd_paramsE)
        /*0014*/ 	.short	0x0160
        /*0016*/ 	.short	0x0280


	//----- nvinfo : EIATTR_CBANK_PARAM_SIZE
	.align		4
.L_526:
        /*0018*/ 	.byte	0x03, 0x19
        /*001a*/ 	.short	0x0280


	//----- nvinfo : EIATTR_KPARAM_INFO
	.align		4
        /*001c*/ 	.byte	0x04, 0x17
        /*001e*/ 	.short	(.L_528 - .L_527)
.L_527:
        /*0020*/ 	.word	0x00000000
        /*0024*/ 	.short	0x0000
        /*0026*/ 	.short	0x0000
        /*0028*/ 	.byte	0x00, 0xf0, 0x01, 0x0a


	//----- nvinfo : EIATTR_MAXREG_COUNT
	.align		4
.L_528:
        /*002c*/ 	.byte	0x03, 0x1b
        /*002e*/ 	.short	0x00ff


	//----- nvinfo : EIATTR_MERCURY_ISA_VERSION
	.align		4
        /*0030*/ 	.byte	0x03, 0x5f
        /*0032*/ 	.short	0x0000


	//----- nvinfo : EIATTR_COOP_GROUP_MASK_REGIDS
	.align		4
        /*0034*/ 	.byte	0x04, 0x29
        /*0036*/ 	.short	(.L_530 - .L_529)


	//   ....[0]....
.L_529:
        /*0038*/ 	.word	0xffffffff


	//   ....[1]....
        /*003c*/ 	.word	0xffffffff


	//   ....[2]....
        /*0040*/ 	.word	0xffffffff


	//   ....[3]....
        /*0044*/ 	.word	0xffffffff


	//   ....[4]....
        /*0048*/ 	.word	0xffffffff


	//   ....[5]....
        /*004c*/ 	.word	0xffffffff


	//----- nvinfo : EIATTR_COOP_GROUP_INSTR_OFFSETS
	.align		4
.L_530:
        /*0050*/ 	.byte	0x04, 0x28
        /*0052*/ 	.short	(.L_532 - .L_531)


	//   ....[0]....
.L_531:
        /*0054*/ 	.word	0x00001bf0


	//   ....[1]....
        /*0058*/ 	.word	0x00001c00


	//   ....[2]....
        /*005c*/ 	.word	0x00001c30


	//   ....[3]....
        /*0060*/ 	.word	0x00001c50


	//   ....[4]....
        /*0064*/ 	.word	0x00001c90


	//   ....[5]....
        /*0068*/ 	.word	0x00001cb0


	//----- nvinfo : EIATTR_EXIT_INSTR_OFFSETS
	.align		4
.L_532:
        /*006c*/ 	.byte	0x04, 0x1c
        /*006e*/ 	.short	(.L_534 - .L_533)


	//   ....[0]....
.L_533:
        /*0070*/ 	.word	0x00000120


	//   ....[1]....
        /*0074*/ 	.word	0x00001e70


	//----- nvinfo : EIATTR_CTAIDZ_USED
	.align		4
.L_534:
        /*0078*/ 	.byte	0x01, 0x04
	.zero		2


	//----- nvinfo : EIATTR_CRS_STACK_SIZE
	.align		4
        /*007c*/ 	.byte	0x04, 0x1e
        /*007e*/ 	.short	(.L_536 - .L_535)
.L_535:
        /*0080*/ 	.word	0x00000000
.L_536:


//--------------------- .nv.info._ZN5flash44flash_bwd_dq_dk_dv_loop_seqk_parallel_kernelI23Flash_bwd_kernel_traitsILi256ELi64ELi64ELi8ELi4ELi2ELi2ELb0ELb1EN7cutlass10bfloat16_tE19Flash_kernel_traitsILi256ELi64ELi64ELi8ES3_EELb0ELb0ELb0ELb0ELb0ELb0ELb0EEEvNS_16Flash_bwd_paramsE --------------------------
	.section	.nv.info._ZN5flash44flash_bwd_dq_dk_dv_loop_seqk_parallel_kernelI23Flash_bwd_kernel_traitsILi256ELi64ELi64ELi8ELi4ELi2ELi2ELb0ELb1EN7cutlass10bfloat16_tE19Flash_kernel_traitsILi256ELi64ELi64ELi8ES3_EELb0ELb0ELb0ELb0ELb0ELb0ELb0EEEvNS_16Flash_bwd_paramsE,"",@"SHT_CUDA_INFO"
	.sectionflags	@""
	.align	4


	//----- nvinfo : EIATTR_CUDA_API_VERSION
	.align		4
        /*0000*/ 	.byte	0x04, 0x37
        /*0002*/ 	.short	(.L_538 - .L_537)
.L_537:
        /*0004*/ 	.word	0x00000082


	//----- nvinfo : EIATTR_SW2861232_WAR
	.align		4
.L_538:
        /*0008*/ 	.byte	0x01, 0x35
	.zero		2


	//----- nvinfo : EIATTR_PARAM_CBANK
	.align		4
        /*000c*/ 	.byte	0x04, 0x0a
        /*000e*/ 	.short	(.L_540 - .L_539)
	.align		4
.L_539:
        /*0010*/ 	.word	index@(.nv.constant0._ZN5flash44flash_bwd_dq_dk_dv_loop_seqk_parallel_kernelI23Flash_bwd_kernel_traitsILi256ELi64ELi64ELi8ELi4ELi2ELi2ELb0ELb1EN7cutlass10bfloat16_tE19Flash_kernel_traitsILi256ELi64ELi64ELi8ES3_EELb0ELb0ELb0ELb0ELb0ELb0ELb0EEEvNS_16Flash_bwd_paramsE)
        /*0014*/ 	.short	0x0160
        /*0016*/ 	.short	0x0280


	//----- nvinfo : EIATTR_CBANK_PARAM_SIZE
	.align		4
.L_540:
        /*0018*/ 	.byte	0x03, 0x19
        /*001a*/ 	.short	0x0280


	//----- nvinfo : EIATTR_KPARAM_INFO
	.align		4
        /*001c*/ 	.byte	0x04, 0x17
        /*001e*/ 	.short	(.L_542 - .L_541)
.L_541:
        /*0020*/ 	.word	0x00000000
        /*0024*/ 	.short	0x0000
        /*0026*/ 	.short	0x0000
        /*0028*/ 	.byte	0x00, 0xf0, 0x01, 0x0a


	//----- nvinfo : EIATTR_MAXREG_COUNT
	.align		4
.L_542:
        /*002c*/ 	.byte	0x03, 0x1b
        /*002e*/ 	.short	0x00ff


	//----- nvinfo : EIATTR_NUM_BARRIERS
	.align		4
        /*0030*/ 	.byte	0x02, 0x4c
        /*0032*/ 	.byte	0x01
	.zero		1


	//----- nvinfo : EIATTR_MERCURY_ISA_VERSION
	.align		4
        /*0034*/ 	.byte	0x03, 0x5f
        /*0036*/ 	.short	0x0000


	//----- nvinfo : EIATTR_EXIT_INSTR_OFFSETS
	.align		4
        /*0038*/ 	.byte	0x04, 0x1c
        /*003a*/ 	.short	(.L_544 - .L_543)


	//   ....[0]....
.L_543:
        /*003c*/ 	.word	0x00000090


	//   ....[1]....
        /*0040*/ 	.word	0x00009ef0


	//----- nvinfo : EIATTR_CTAIDZ_USED
	.align		4
.L_544:
        /*0044*/ 	.byte	0x01, 0x04
	.zero		2


	//----- nvinfo : EIATTR_CRS_STACK_SIZE
	.align		4
        /*0048*/ 	.byte	0x04, 0x1e
        /*004a*/ 	.short	(.L_546 - .L_545)
.L_545:
        /*004c*/ 	.word	0x00000000
.L_546:


//--------------------- .nv.info._ZN5flash44flash_bwd_dq_dk_dv_loop_seqk_parallel_kernelI23Flash_bwd_kernel_traitsILi256ELi64ELi64ELi8ELi4ELi2ELi2ELb0ELb1EN7cutlass10bfloat16_tE19Flash_kernel_traitsILi256ELi64ELi64ELi8ES3_EELb0ELb0ELb1ELb0ELb0ELb0ELb0EEEvNS_16Flash_bwd_paramsE --------------------------
	.section	.nv.info._ZN5flash44flash_bwd_dq_dk_dv_loop_seqk_parallel_kernelI23Flash_bwd_kernel_traitsILi256ELi64ELi64ELi8ELi4ELi2ELi2ELb0ELb1EN7cutlass10bfloat16_tE19Flash_kernel_traitsILi256ELi64ELi64ELi8ES3_EELb0ELb0ELb1ELb0ELb0ELb0ELb0EEEvNS_16Flash_bwd_paramsE,"",@"SHT_CUDA_INFO"
	.sectionflags	@""
	.align	4


	//----- nvinfo : EIATTR_CUDA_API_VERSION
	.align		4
        /*0000*/ 	.byte	0x04, 0x37
        /*0002*/ 	.short	(.L_548 - .L_547)
.L_547:
        /*0004*/ 	.word	0x00000082


	//----- nvinfo : EIATTR_SW2861232_WAR
	.align		4
.L_548:
        /*0008*/ 	.byte	0x01, 0x35
	.zero		2


	//----- nvinfo : EIATTR_PARAM_CBANK
	.align		4
        /*000c*/ 	.byte	0x04, 0x0a
        /*000e*/ 	.short	(.L_550 - .L_549)
	.align		4
.L_549:
        /*0010*/ 	.word	index@(.nv.constant0._ZN5flash44flash_bwd_dq_dk_dv_loop_seqk_parallel_kernelI23Flash_bwd_kernel_traitsILi256ELi64ELi64ELi8ELi4ELi2ELi2ELb0ELb1EN7cutlass10bfloat16_tE19Flash_kernel_traitsILi256ELi64ELi64ELi8ES3_EELb0ELb0ELb1ELb0ELb0ELb0ELb0EEEvNS_16Flash_bwd_paramsE)
        /*0014*/ 	.short	0x0160
        /*0016*/ 	.short	0x0280


	//----- nvinfo : EIATTR_CBANK_PARAM_SIZE
	.align		4
.L_550:
        /*0018*/ 	.byte	0x03, 0x19
        /*001a*/ 	.short	0x0280


	//----- nvinfo : EIATTR_KPARAM_INFO
	.align		4
        /*001c*/ 	.byte	0x04, 0x17
        /*001e*/ 	.short	(.L_552 - .L_551)
.L_551:
        /*0020*/ 	.word	0x00000000
        /*0024*/ 	.short	0x0000
        /*0026*/ 	.short	0x0000
        /*0028*/ 	.byte	0x00, 0xf0, 0x01, 0x0a


	//----- nvinfo : EIATTR_MAXREG_COUNT
	.align		4
.L_552:
        /*002c*/ 	.byte	0x03, 0x1b
        /*002e*/ 	.short	0x00ff


	//----- nvinfo : EIATTR_NUM_BARRIERS
	.align		4
        /*0030*/ 	.byte	0x02, 0x4c
        /*0032*/ 	.byte	0x01
	.zero		1


	//----- nvinfo : EIATTR_MERCURY_ISA_VERSION
	.align		4
        /*0034*/ 	.byte	0x03, 0x5f
        /*0036*/ 	.short	0x0000


	//----- nvinfo : EIATTR_EXIT_INSTR_OFFSETS
	.align		4
        /*0038*/ 	.byte	0x04, 0x1c
        /*003a*/ 	.short	(.L_554 - .L_553)


	//   ....[0]....
.L_553:
        /*003c*/ 	.word	0x00000090


	//   ....[1]....
        /*0040*/ 	.word	0x0000a080


	//----- nvinfo : EIATTR_CTAIDZ_USED
	.align		4
.L_554:
        /*0044*/ 	.byte	0x01, 0x04
	.zero		2


	//----- nvinfo : EIATTR_CRS_STACK_SIZE
	.align		4
        /*0048*/ 	.byte	0x04, 0x1e
        /*004a*/ 	.short	(.L_556 - .L_555)
.L_555:
        /*004c*/ 	.word	0x00000000
.L_556:


//--------------------- .nv.info._ZN5flash44flash_bwd_dq_dk_dv_loop_seqk_parallel_kernelI23Flash_bwd_kernel_traitsILi256ELi64ELi64ELi8ELi4ELi2ELi2ELb0ELb1EN7cutlass10bfloat16_tE19Flash_kernel_traitsILi256ELi64ELi64ELi8ES3_EELb0ELb0ELb0ELb0ELb0ELb1ELb0EEEvNS_16Flash_bwd_paramsE --------------------------
	.section	.nv.info._ZN5flash44flash_bwd_dq_dk_dv_loop_seqk_parallel_kernelI23Flash_bwd_kernel_traitsILi256ELi64ELi64ELi8ELi4ELi2ELi2ELb0ELb1EN7cutlass10bfloat16_tE19Flash_kernel_traitsILi256ELi64ELi64ELi8ES3_EELb0ELb0ELb0ELb0ELb0ELb1ELb0EEEvNS_16Flash_bwd_paramsE,"",@"SHT_CUDA_INFO"
	.sectionflags	@""
	.align	4


	//----- nvinfo : EIATTR_CUDA_API_VERSION
	.align		4
        /*0000*/ 	.byte	0x04, 0x37
        /*0002*/ 	.short	(.L_558 - .L_557)
.L_557:
        /*0004*/ 	.word	0x00000082


	//----- nvinfo : EIATTR_SW2861232_WAR
	.align		4
.L_558:
        /*0008*/ 	.byte	0x01, 0x35
	.zero		2


	//----- nvinfo : EIATTR_PARAM_CBANK
	.align		4
        /*000c*/ 	.byte	0x04, 0x0a
        /*000e*/ 	.short	(.L_560 - .L_559)
	.align		4
.L_559:
        /*0010*/ 	.word	index@(.nv.constant0._ZN5flash44flash_bwd_dq_dk_dv_loop_seqk_parallel_kernelI23Flash_bwd_kernel_traitsILi256ELi64ELi64ELi8ELi4ELi2ELi2ELb0ELb1EN7cutlass10bfloat16_tE19Flash_kernel_traitsILi256ELi64ELi64ELi8ES3_EELb0ELb0ELb0ELb0ELb0ELb1ELb0EEEvNS_16Flash_bwd_paramsE)
        /*0014*/ 	.short	0x0160
        /*0016*/ 	.short	0x0280


	//----- nvinfo : EIATTR_CBANK_PARAM_SIZE
	.align		4
.L_560:
        /*0018*/ 	.byte	0x03, 0x19
        /*001a*/ 	.short	0x0280


	//----- nvinfo : EIATTR_KPARAM_INFO
	.align		4
        /*001c*/ 	.byte	0x04, 0x17
        /*001e*/ 	.short	(.L_562 - .L_561)
.L_561:
        /*0020*/ 	.word	0x00000000
        /*0024*/ 	.short	0x0000
        /*0026*/ 	.short	0x0000
        /*0028*/ 	.byte	0x00, 0xf0, 0x01, 0x0a


	//----- nvinfo : EIATTR_MAXREG_COUNT
	.align		4
.L_562:
        /*002c*/ 	.byte	0x03, 0x1b
        /*002e*/ 	.short	0x00ff


	//----- nvinfo : EIATTR_NUM_BARRIERS
	.align		4
        /*0030*/ 	.byte	0x02, 0x4c
        /*0032*/ 	.byte	0x01
	.zero		1


	//----- nvinfo : EIATTR_MERCURY_ISA_VERSION
	.align		4
        /*0034*/ 	.byte	0x03, 0x5f
        /*0036*/ 	.short	0x0000


	//----- nvinfo : EIATTR_EXIT_INSTR_OFFSETS
	.align		4
        /*0038*/ 	.byte	0x04, 0x1c
        /*003a*/ 	.short	(.L_564 - .L_563)


	//   ....[0]....
.L_563:
        /*003c*/ 	.word	0x00000090


	//   ....[1]....
        /*0040*/ 	.word	0x00008550


	//----- nvinfo : EIATTR_CTAIDZ_USED
	.align		4
.L_564:
        /*0044*/ 	.byte	0x01, 0x04
	.zero		2


	//----- nvinfo : EIATTR_CRS_STACK_SIZE
	.align		4
        /*0048*/ 	.byte	0x04, 0x1e
        /*004a*/ 	.short	(.L_566 - .L_565)
.L_565:
        /*004c*/ 	.word	0x00000000
.L_566:


//--------------------- .nv.info._ZN5flash44flash_bwd_dq_dk_dv_loop_seqk_parallel_kernelI23Flash_bwd_kernel_traitsILi256ELi64ELi64ELi8ELi4ELi2ELi2ELb0ELb1EN7cutlass10bfloat16_tE19Flash_kernel_traitsILi256ELi64ELi64ELi8ES3_EELb0ELb0ELb0ELb1ELb0ELb0ELb0EEEvNS_16Flash_bwd_paramsE --------------------------
	.section	.nv.info._ZN5flash44flash_bwd_dq_dk_dv_loop_seqk_parallel_kernelI23Flash_bwd_kernel_traitsILi256ELi64ELi64ELi8ELi4ELi2ELi2ELb0ELb1EN7cutlass10bfloat16_tE19Flash_kernel_traitsILi256ELi64ELi64ELi8ES3_EELb0ELb0ELb0ELb1ELb0ELb0ELb0EEEvNS_16Flash_bwd_paramsE,"",@"SHT_CUDA_INFO"
	.sectionflags	@""
	.align	4


	//----- nvinfo : EIATTR_CUDA_API_VERSION
	.align		4
        /*0000*/ 	.byte	0x04, 0x37
        /*0002*/ 	.short	(.L_568 - .L_567)
.L_567:
        /*0004*/ 	.word	0x00000082


	//----- nvinfo : EIATTR_SW2861232_WAR
	.align		4
.L_568:
        /*0008*/ 	.byte	0x01, 0x35
	.zero		2


	//----- nvinfo : EIATTR_PARAM_CBANK
	.align		4
        /*000c*/ 	.byte	0x04, 0x0a
        /*000e*/ 	.short	(.L_570 - .L_569)
	.align		4
.L_569:
        /*0010*/ 	.word	index@(.nv.constant0._ZN5flash44flash_bwd_dq_dk_dv_loop_seqk_parallel_kernelI23Flash_bwd_kernel_traitsILi256ELi64ELi64ELi8ELi4ELi2ELi2ELb0ELb1EN7cutlass10bfloat16_tE19Flash_kernel_traitsILi256ELi64ELi64ELi8ES3_EELb0ELb0ELb0ELb1ELb0ELb0ELb0EEEvNS_16Flash_bwd_paramsE)
        /*0014*/ 	.short	0x0160
        /*0016*/ 	.short	0x0280


	//----- nvinfo : EIATTR_CBANK_PARAM_SIZE
	.align		4
.L_570:
        /*0018*/ 	.byte	0x03, 0x19
        /*001a*/ 	.short	0x0280


	//----- nvinfo : EIATTR_KPARAM_INFO
	.align		4
        /*001c*/ 	.byte	0x04, 0x17
        /*001e*/ 	.short	(.L_572 - .L_571)
.L_571:
        /*0020*/ 	.word	0x00000000
        /*0024*/ 	.short	0x0000
        /*0026*/ 	.short	0x0000
        /*0028*/ 	.byte	0x00, 0xf0, 0x01, 0x0a


	//----- nvinfo : EIATTR_MAXREG_COUNT
	.align		4
.L_572:
        /*002c*/ 	.byte	0x03, 0x1b
        /*002e*/ 	.short	0x00ff


	//----- nvinfo : EIATTR_NUM_BARRIERS
	.align		4
        /*0030*/ 	.byte	0x02, 0x4c
        /*0032*/ 	.byte	0x01
	.zero		1


	//----- nvinfo : EIATTR_MERCURY_ISA_VERSION
	.align		4
        /*0034*/ 	.byte	0x03, 0x5f
        /*0036*/ 	.short	0x0000


	//----- nvinfo : EIATTR_EXIT_INSTR_OFFSETS
	.align		4
        /*0038*/ 	.byte	0x04, 0x1c
        /*003a*/ 	.short	(.L_574 - .L_573)


	//   ....[0]....
.L_573:
        /*003c*/ 	.word	0x00000090


	//   ....[1]....
        /*0040*/ 	.word	0x0000a330


	//----- nvinfo : EIATTR_CTAIDZ_USED
	.align		4
.L_574:
        /*0044*/ 	.byte	0x01, 0x04
	.zero		2


	//----- nvinfo : EIATTR_CRS_STACK_SIZE
	.align		4
        /*0048*/ 	.byte	0x04, 0x1e
        /*004a*/ 	.short	(.L_576 - .L_575)
.L_575:
        /*004c*/ 	.word	0x00000000
.L_576:


//--------------------- .nv.info._ZN5flash44flash_bwd_dq_dk_dv_loop_seqk_parallel_kernelI23Flash_bwd_kernel_traitsILi256ELi64ELi64ELi8ELi4ELi2ELi2ELb0ELb1EN7cutlass10bfloat16_tE19Flash_kernel_traitsILi256ELi64ELi64ELi8ES3_EELb0ELb0ELb1ELb0ELb0ELb1ELb0EEEvNS_16Flash_bwd_paramsE --------------------------
	.section	.nv.info._ZN5flash44flash_bwd_dq_dk_dv_loop_seqk_parallel_kernelI23Flash_bwd_kernel_traitsILi256ELi64ELi64ELi8ELi4ELi2ELi2ELb0ELb1EN7cutlass10bfloat16_tE19Flash_kernel_traitsILi256ELi64ELi64ELi8ES3_EELb0ELb0ELb1ELb0ELb0ELb1ELb0EEEvNS_16Flash_bwd_paramsE,"",@"SHT_CUDA_INFO"
	.sectionflags	@""
	.align	4


	//----- nvinfo : EIATTR_CUDA_API_VERSION
	.align		4
        /*0000*/ 	.byte	0x04, 0x37
        /*0002*/ 	.short	(.L_578 - .L_577)
.L_577:
        /*0004*/ 	.word	0x00000082


	//----- nvinfo : EIATTR_SW2861232_WAR
	.align		4
.L_578:
        /*0008*/ 	.byte	0x01, 0x35
	.zero		2


	//----- nvinfo : EIATTR_PARAM_CBANK
	.align		4
        /*000c*/ 	.byte	0x04, 0x0a
        /*000e*/ 	.short	(.L_580 - .L_579)
	.align		4
.L_579:
        /*0010*/ 	.word	index@(.nv.constant0._ZN5flash44flash_bwd_dq_dk_dv_loop_seqk_parallel_kernelI23Flash_bwd_kernel_traitsILi256ELi64ELi64ELi8ELi4ELi2ELi2ELb0ELb1EN7cutlass10bfloat16_tE19Flash_kernel_traitsILi256ELi64ELi64ELi8ES3_EELb0ELb0ELb1ELb0ELb0ELb1ELb0EEEvNS_16Flash_bwd_paramsE)
        /*0014*/ 	.short	0x0160
        /*0016*/ 	.short	0x0280


	//----- nvinfo : EIATTR_CBANK_PARAM_SIZE
	.align		4
.L_580:
        /*0018*/ 	.byte	0x03, 0x19
        /*001a*/ 	.short	0x0280


	//----- nvinfo : EIATTR_KPARAM_INFO
	.align		4
        /*001c*/ 	.byte	0x04, 0x17
        /*001e*/ 	.short	(.L_582 - .L_581)
.L_581:
        /*0020*/ 	.word	0x00000000
        /*0024*/ 	.short	0x0000
        /*0026*/ 	.short	0x0000
        /*0028*/ 	.byte	0x00, 0xf0, 0x01, 0x0a


	//----- nvinfo : EIATTR_MAXREG_COUNT
	.align		4
.L_582:
        /*002c*/ 	.byte	0x03, 0x1b
        /*002e*/ 	.short	0x00ff


	//----- nvinfo : EIATTR_NUM_BARRIERS
	.align		4
        /*0030*/ 	.byte	0x02, 0x4c
        /*0032*/ 	.byte	0x01
	.zero		1


	//----- nvinfo : EIATTR_MERCURY_ISA_VERSION
	.align		4
        /*0034*/ 	.byte	0x03, 0x5f
        /*0036*/ 	.short	0x0000


	//----- nvinfo : EIATTR_EXIT_INSTR_OFFSETS
	.align		4
        /*0038*/ 	.byte	0x04, 0x1c
        /*003a*/ 	.short	(.L_584 - .L_583)


	//   ....[0]....
.L_583:
        /*003c*/ 	.word	0x00000090


	//   ....[1]....
        /*0040*/ 	.word	0x00008730


	//----- nvinfo : EIATTR_CTAIDZ_USED
	.align		4
.L_584:
        /*0044*/ 	.byte	0x01, 0x04
	.zero		2


	//----- nvinfo : EIATTR_CRS_STACK_SIZE
	.align		4
        /*0048*/ 	.byte	0x04, 0x1e
        /*004a*/ 	.short	(.L_586 - .L_585)
.L_585:
        /*004c*/ 	.word	0x00000000
.L_586:


//--------------------- .nv.info._ZN5flash44flash_bwd_dq_dk_dv_loop_seqk_parallel_kernelI23Flash_bwd_kernel_traitsILi256ELi64ELi64ELi8ELi4ELi2ELi2ELb0ELb1EN7cutlass10bfloat16_tE19Flash_kernel_traitsILi256ELi64ELi64ELi8ES3_EELb0ELb0ELb1ELb1ELb0ELb0ELb0EEEvNS_16Flash_bwd_paramsE --------------------------
	.section	.nv.info._ZN5flash44flash_bwd_dq_dk_dv_loop_seqk_parallel_kernelI23Flash_bwd_kernel_traitsILi256ELi64ELi64ELi8ELi4ELi2ELi2ELb0ELb1EN7cutlass10bfloat16_tE19Flash_kernel_traitsILi256ELi64ELi64ELi8ES3_EELb0ELb0ELb1ELb1ELb0ELb0ELb0EEEvNS_16Flash_bwd_paramsE,"",@"SHT_CUDA_INFO"
	.sectionflags	@""
	.align	4


	//----- nvinfo : EIATTR_CUDA_API_VERSION
	.align		4
        /*0000*/ 	.byte	0x04, 0x37
        /*0002*/ 	.short	(.L_588 - .L_587)
.L_587:
        /*0004*/ 	.word	0x00000082


	//----- nvinfo : EIATTR_SW2861232_WAR
	.align		4
.L_588:
        /*0008*/ 	.byte	0x01, 0x35
	.zero		2


	//----- nvinfo : EIATTR_PARAM_CBANK
	.align		4
        /*000c*/ 	.byte	0x04, 0x0a
        /*000e*/ 	.short	(.L_590 - .L_589)
	.align		4
.L_589:
        /*0010*/ 	.word	index@(.nv.constant0._ZN5flash44flash_bwd_dq_dk_dv_loop_seqk_parallel_kernelI23Flash_bwd_kernel_traitsILi256ELi64ELi64ELi8ELi4ELi2ELi2ELb0ELb1EN7cutlass10bfloat16_tE19Flash_kernel_traitsILi256ELi64ELi64ELi8ES3_EELb0ELb0ELb1ELb1ELb0ELb0ELb0EEEvNS_16Flash_bwd_paramsE)
        /*0014*/ 	.short	0x0160
        /*0016*/ 	.short	0x0280


	//----- nvinfo : EIATTR_CBANK_PARAM_SIZE
	.align		4
.L_590:
        /*0018*/ 	.byte	0x03, 0x19
        /*001a*/ 	.short	0x0280


	//----- nvinfo : EIATTR_KPARAM_INFO
	.align		4
        /*001c*/ 	.byte	0x04, 0x17
        /*001e*/ 	.short	(.L_592 - .L_591)
.L_591:
        /*0020*/ 	.word	0x00000000
        /*0024*/ 	.short	0x0000
        /*0026*/ 	.short	0x0000
        /*0028*/ 	.byte	0x00, 0xf0, 0x01, 0x0a


	//----- nvinfo : EIATTR_MAXREG_COUNT
	.align		4
.L_592:
        /*002c*/ 	.byte	0x03, 0x1b
        /*002e*/ 	.short	0x00ff


	//----- nvinfo : EIATTR_NUM_BARRIERS
	.align		4
        /*0030*/ 	.byte	0x02, 0x4c
        /*0032*/ 	.byte	0x01
	.zero		1


	//----- nvinfo : EIATTR_MERCURY_ISA_VERSION
	.align		4
        /*0034*/ 	.byte	0x03, 0x5f
        /*0036*/ 	.short	0x0000


	//----- nvinfo : EIATTR_EXIT_INSTR_OFFSETS
	.align		4
        /*0038*/ 	.byte	0x04, 0x1c
        /*003a*/ 	.short	(.L_594 - .L_593)


	//   ....[0]....
.L_593:
        /*003c*/ 	.word	0x00000090


	//   ....[1]....
        /*0040*/ 	.word	0x0000a550


	//----- nvinfo : EIATTR_CTAIDZ_USED
	.align		4
.L_594:
        /*0044*/ 	.byte	0x01, 0x04
	.zero		2


	//----- nvinfo : EIATTR_CRS_STACK_SIZE
	.align		4
        /*0048*/ 	.byte	0x04, 0x1e
        /*004a*/ 	.short	(.L_596 - .L_595)
.L_595:
        /*004c*/ 	.word	0x00000000
.L_596:


//--------------------- .nv.info._ZN5flash44flash_bwd_dq_dk_dv_loop_seqk_parallel_kernelI23Flash_bwd_kernel_traitsILi256ELi64ELi64ELi8ELi4ELi2ELi2ELb0ELb0EN7cutlass10bfloat16_tE19Flash_kernel_traitsILi256ELi64ELi64ELi8ES3_EELb0ELb0ELb0ELb0ELb0ELb0ELb0EEEvNS_16Flash_bwd_paramsE --------------------------
	.section	.nv.info._ZN5flash44flash_bwd_dq_dk_dv_loop_seqk_parallel_kernelI23Flash_bwd_kernel_traitsILi256ELi64ELi64ELi8ELi4ELi2ELi2ELb0ELb0EN7cutlass10bfloat16_tE19Flash_kernel_traitsILi256ELi64ELi64ELi8ES3_EELb0ELb0ELb0ELb0ELb0ELb0ELb0EEEvNS_16Flash_bwd_paramsE,"",@"SHT_CUDA_INFO"
	.sectionflags	@""
	.align	4


	//----- nvinfo : EIATTR_CUDA_API_VERSION
	.align		4
        /*0000*/ 	.byte	0x04, 0x37
        /*0002*/ 	.short	(.L_598 - .L_597)
.L_597:
        /*0004*/ 	.word	0x00000082


	//----- nvinfo : EIATTR_SW2861232_WAR
	.align		4
.L_598:
        /*0008*/ 	.byte	0x01, 0x35
	.zero		2


	//----- nvinfo : EIATTR_PARAM_CBANK
	.align		4
        /*000c*/ 	.byte	0x04, 0x0a
        /*000e*/ 	.short	(.L_600 - .L_599)
	.align		4
.L_599:
        /*0010*/ 	.word	index@(.nv.constant0._ZN5flash44flash_bwd_dq_dk_dv_loop_seqk_parallel_kernelI23Flash_bwd_kernel_traitsILi256ELi64ELi64ELi8ELi4ELi2ELi2ELb0ELb0EN7cutlass10bfloat16_tE19Flash_kernel_traitsILi256ELi64ELi64ELi8ES3_EELb0ELb0ELb0ELb0ELb0ELb0ELb0EEEvNS_16Flash_bwd_paramsE)
        /*0014*/ 	.short	0x0160
        /*0016*/ 	.short	0x0280


	//----- nvinfo : EIATTR_CBANK_PARAM_SIZE
	.align		4
.L_600:
        /*0018*/ 	.byte	0x03, 0x19
        /*001a*/ 	.short	0x0280


	//----- nvinfo : EIATTR_KPARAM_INFO
	.align		4
        /*001c*/ 	.byte	0x04, 0x17
        /*001e*/ 	.short	(.L_602 - .L_601)
.L_601:
        /*0020*/ 	.word	0x00000000
        /*0024*/ 	.short	0x0000
        /*0026*/ 	.short	0x0000
        /*0028*/ 	.byte	0x00, 0xf0, 0x01, 0x0a


	//----- nvinfo : EIATTR_MAXREG_COUNT
	.align		4
.L_602:
        /*002c*/ 	.byte	0x03, 0x1b
        /*002e*/ 	.short	0x00ff


	//----- nvinfo : EIATTR_NUM_BARRIERS
	.align		4
        /*0030*/ 	.byte	0x02, 0x4c
        /*0032*/ 	.byte	0x01
	.zero		1


	//----- nvinfo : EIATTR_ANNOTATIONS
	.align		4
        /*0034*/ 	.byte	0x04, 0x55
        /*0036*/ 	.short	(.L_604 - .L_603)


	//   ....[0]....
.L_603:
        /*0038*/ 	.word	0x00000001
        /*003c*/ 	.byte	0xb0, 0x07, 0x00, 0x00, 0x01, 0x00, 0x00, 0x00, 0xf0, 0x08, 0x00, 0x00, 0x01, 0x00, 0x00, 0x00
        /* <DEDUP_REMOVED lines=22> */
        /*01ac*/ 	.byte	0xd0, 0x9d, 0x00, 0x00


	//----- nvinfo : EIATTR_MERCURY_ISA_VERSION
	.align		4
.L_604:
        /*01b0*/ 	.byte	0x03, 0x5f
        /*01b2*/ 	.short	0x0000


	//----- nvinfo : EIATTR_EXIT_INSTR_OFFSETS
	.align		4
        /*01b4*/ 	.byte	0x04, 0x1c
        /*01b6*/ 	.short	(.L_606 - .L_605)


	//   ....[0]....
.L_605:
        /*01b8*/ 	.word	0x000000a0


	//   ....[1]....
        /*01bc*/ 	.word	0x0000b120


	//----- nvinfo : EIATTR_CTAIDZ_USED
	.align		4
.L_606:
        /*01c0*/ 	.byte	0x01, 0x04
	.zero		2


	//----- nvinfo : EIATTR_CRS_STACK_SIZE
	.align		4
        /*01c4*/ 	.byte	0x04, 0x1e
        /*01c6*/ 	.short	(.L_608 - .L_607)
.L_607:
        /*01c8*/ 	.word	0x00000000
.L_608:


//--------------------- .nv.info._ZN5flash44flash_bwd_dq_dk_dv_loop_seqk_parallel_kernelI23Flash_bwd_kernel_traitsILi256ELi64ELi64ELi8ELi4ELi2ELi2ELb0ELb0EN7cutlass10bfloat16_tE19Flash_kernel_traitsILi256ELi64ELi64ELi8ES3_EELb0ELb0ELb1ELb0ELb0ELb0ELb0EEEvNS_16Flash_bwd_paramsE --------------------------
	.section	.nv.info._ZN5flash44flash_bwd_dq_dk_dv_loop_seqk_parallel_kernelI23Flash_bwd_kernel_traitsILi256ELi64ELi64ELi8ELi4ELi2ELi2ELb0ELb0EN7cutlass10bfloat16_tE19Flash_kernel_traitsILi256ELi64ELi64ELi8ES3_EELb0ELb0ELb1ELb0ELb0ELb0ELb0EEEvNS_16Flash_bwd_paramsE,"",@"SHT_CUDA_INFO"
	.sectionflags	@""
	.align	4


	//----- nvinfo : EIATTR_CUDA_API_VERSION
	.align		4
        /*0000*/ 	.byte	0x04, 0x37
        /*0002*/ 	.short	(.L_610 - .L_609)
.L_609:
        /*0004*/ 	.word	0x00000082


	//----- nvinfo : EIATTR_SW2861232_WAR
	.align		4
.L_610:
        /*0008*/ 	.byte	0x01, 0x35
	.zero		2


	//----- nvinfo : EIATTR_PARAM_CBANK
	.align		4
        /*000c*/ 	.byte	0x04, 0x0a
        /*000e*/ 	.short	(.L_612 - .L_611)
	.align		4
.L_611:
        /*0010*/ 	.word	index@(.nv.constant0._ZN5flash44flash_bwd_dq_dk_dv_loop_seqk_parallel_kernelI23Flash_bwd_kernel_traitsILi256ELi64ELi64ELi8ELi4ELi2ELi2ELb0ELb0EN7cutlass10bfloat16_tE19Flash_kernel_traitsILi256ELi64ELi64ELi8ES3_EELb0ELb0ELb1ELb0ELb0ELb0ELb0EEEvNS_16Flash_bwd_paramsE)
        /*0014*/ 	.short	0x0160
        /*0016*/ 	.short	0x0280


	//----- nvinfo : EIATTR_CBANK_PARAM_SIZE
	.align		4
.L_612:
        /*0018*/ 	.byte	0x03, 0x19
        /*001a*/ 	.short	0x0280


	//----- nvinfo : EIATTR_KPARAM_INFO
	.align		4
        /*001c*/ 	.byte	0x04, 0x17
        /*001e*/ 	.short	(.L_614 - .L_613)
.L_613:
        /*0020*/ 	.word	0x00000000
        /*0024*/ 	.short	0x0000
        /*0026*/ 	.short	0x0000
        /*0028*/ 	.byte	0x00, 0xf0, 0x01, 0x0a


	//----- nvinfo : EIATTR_MAXREG_COUNT
	.align		4
.L_614:
        /*002c*/ 	.byte	0x03, 0x1b
        /*002e*/ 	.short	0x00ff


	//----- nvinfo : EIATTR_NUM_BARRIERS
	.align		4
        /*0030*/ 	.byte	0x02, 0x4c
        /*0032*/ 	.byte	0x01
	.zero		1


	//----- nvinfo : EIATTR_ANNOTATIONS
	.align		4
        /*0034*/ 	.byte	0x04, 0x55
        /*0036*/ 	.short	(.L_616 - .L_615)


	//   ....[0]....
.L_615:
        /*0038*/ 	.word	0x00000001
        /*003c*/ 	.byte	0x00, 0x08, 0x00, 0x00, 0x01, 0x00, 0x00, 0x00, 0x20, 0x09, 0x00, 0x00, 0x01, 0x00, 0x00, 0x00
        /*004c*/ 	.byte	0xa0, 0x0a, 0x00, 0x00, 0x01, 0x00, 0x00, 0x00, 0x60, 0x27, 0x00, 0x00, 0x01, 0x00, 0x00, 0x00
        /*005c*/ 	.byte	0x10, 0x37, 0x00, 0x00, 0x01, 0x00, 0x00, 0x00, 0x50, 0x55, 0x00, 0x00, 0x01, 0x00, 0x00, 0x00
        /*006c*/ 	.byte	0x80, 0x55, 0x00, 0x00, 0x01, 0x00, 0x00, 0x00, 0xc0, 0x9f, 0x00, 0x00


	//----- nvinfo : EIATTR_MERCURY_ISA_VERSION
	.align		4
.L_616:
        /*0078*/ 	.byte	0x03, 0x5f
        /*007a*/ 	.short	0x0000


	//----- nvinfo : EIATTR_EXIT_INSTR_OFFSETS
	.align		4
        /*007c*/ 	.byte	0x04, 0x1c
        /*007e*/ 	.short	(.L_618 - .L_617)


	//   ....[0]....
.L_617:
        /*0080*/ 	.word	0x000000a0


	//   ....[1]....
        /*0084*/ 	.word	0x0000a940


	//----- nvinfo : EIATTR_CTAIDZ_USED
	.align		4
.L_618:
        /*0088*/ 	.byte	0x01, 0x04
	.zero		2


	//----- nvinfo : EIATTR_CRS_STACK_SIZE
	.align		4
        /*008c*/ 	.byte	0x04, 0x1e
        /*008e*/ 	.short	(.L_620 - .L_619)
.L_619:
        /*0090*/ 	.word	0x00000000
.L_620:


//--------------------- .nv.info._ZN5flash44flash_bwd_dq_dk_dv_loop_seqk_parallel_kernelI23Flash_bwd_kernel_traitsILi256ELi64ELi64ELi8ELi4ELi2ELi2ELb0ELb0EN7cutlass10bfloat16_tE19Flash_kernel_traitsILi256ELi64ELi64ELi8ES3_EELb0ELb0ELb0ELb0ELb0ELb1ELb0EEEvNS_16Flash_bwd_paramsE --------------------------
	.section	.nv.info._ZN5flash44flash_bwd_dq_dk_dv_loop_seqk_parallel_kernelI23Flash_bwd_kernel_traitsILi256ELi64ELi64ELi8ELi4ELi2ELi2ELb0ELb0EN7cutlass10bfloat16_tE19Flash_kernel_traitsILi256ELi64ELi64ELi8ES3_EELb0ELb0ELb0ELb0ELb0ELb1ELb0EEEvNS_16Flash_bwd_paramsE,"",@"SHT_CUDA_INFO"
	.sectionflags	@""
	.align	4


	//----- nvinfo : EIATTR_CUDA_API_VERSION
	.align		4
        /*0000*/ 	.byte	0x04, 0x37
        /*0002*/ 	.short	(.L_622 - .L_621)
.L_621:
        /*0004*/ 	.word	0x00000082


	//----- nvinfo : EIATTR_SW2861232_WAR
	.align		4
.L_622:
        /*0008*/ 	.byte	0x01, 0x35
	.zero		2


	//----- nvinfo : EIATTR_PARAM_CBANK
	.align		4
        /*000c*/ 	.byte	0x04, 0x0a
        /*000e*/ 	.short	(.L_624 - .L_623)
	.align		4
.L_623:
        /*0010*/ 	.word	index@(.nv.constant0._ZN5flash44flash_bwd_dq_dk_dv_loop_seqk_parallel_kernelI23Flash_bwd_kernel_traitsILi256ELi64ELi64ELi8ELi4ELi2ELi2ELb0ELb0EN7cutlass10bfloat16_tE19Flash_kernel_traitsILi256ELi64ELi64ELi8ES3_EELb0ELb0ELb0ELb0ELb0ELb1ELb0EEEvNS_16Flash_bwd_paramsE)
        /*0014*/ 	.short	0x0160
        /*0016*/ 	.short	0x0280


	//----- nvinfo : EIATTR_CBANK_PARAM_SIZE
	.align		4
.L_624:
        /*0018*/ 	.byte	0x03, 0x19
        /*001a*/ 	.short	0x0280


	//----- nvinfo : EIATTR_KPARAM_INFO
	.align		4
        /*001c*/ 	.byte	0x04, 0x17
        /*001e*/ 	.short	(.L_626 - .L_625)
.L_625:
        /*0020*/ 	.word	0x00000000
        /*0024*/ 	.short	0x0000
        /*0026*/ 	.short	0x0000
        /*0028*/ 	.byte	0x00, 0xf0, 0x01, 0x0a


	//----- nvinfo : EIATTR_MAXREG_COUNT
	.align		4
.L_626:
        /*002c*/ 	.byte	0x03, 0x1b
        /*002e*/ 	.short	0x00ff


	//----- nvinfo : EIATTR_NUM_BARRIERS
	.align		4
        /*0030*/ 	.byte	0x02, 0x4c
        /*0032*/ 	.byte	0x01
	.zero		1


	//----- nvinfo : EIATTR_ANNOTATIONS
	.align		4
        /*0034*/ 	.byte	0x04, 0x55
        /*0036*/ 	.short	(.L_628 - .L_627)


	//   ....[0]....
.L_627:
        /* <DEDUP_REMOVED lines=22> */
        /*018c*/ 	.byte	0xf0, 0x82, 0x00, 0x00, 0x01, 0x00, 0x00, 0x00, 0xe0, 0x8c, 0x00, 0x00


	//----- nvinfo : EIATTR_MERCURY_ISA_VERSION
	.align		4
.L_628:
        /*0198*/ 	.byte	0x03, 0x5f
        /*019a*/ 	.short	0x0000


	//----- nvinfo : EIATTR_EXIT_INSTR_OFFSETS
	.align		4
        /*019c*/ 	.byte	0x04, 0x1c
        /*019e*/ 	.short	(.L_630 - .L_629)


	//   ....[0]....
.L_629:
        /*01a0*/ 	.word	0x000000a0


	//   ....[1]....
        /*01a4*/ 	.word	0x000093e0


	//----- nvinfo : EIATTR_CTAIDZ_USED
	.align		4
.L_630:
        /*01a8*/ 	.byte	0x01, 0x04
	.zero		2


	//----- nvinfo : EIATTR_CRS_STACK_SIZE
	.align		4
        /*01ac*/ 	.byte	0x04, 0x1e
        /*01ae*/ 	.short	(.L_632 - .L_631)
.L_631:
        /*01b0*/ 	.word	0x00000000
.L_632:


//--------------------- .nv.info._ZN5flash44flash_bwd_dq_dk_dv_loop_seqk_parallel_kernelI23Flash_bwd_kernel_traitsILi256ELi64ELi64ELi8ELi4ELi2ELi2ELb0ELb0EN7cutlass10bfloat16_tE19Flash_kernel_traitsILi256ELi64ELi64ELi8ES3_EELb0ELb0ELb0ELb1ELb0ELb0ELb0EEEvNS_16Flash_bwd_paramsE --------------------------
	.section	.nv.info._ZN5flash44flash_bwd_dq_dk_dv_loop_seqk_parallel_kernelI23Flash_bwd_kernel_traitsILi256ELi64ELi64ELi8ELi4ELi2ELi2ELb0ELb0EN7cutlass10bfloat16_tE19Flash_kernel_traitsILi256ELi64ELi64ELi8ES3_EELb0ELb0ELb0ELb1ELb0ELb0ELb0EEEvNS_16Flash_bwd_paramsE,"",@"SHT_CUDA_INFO"
	.sectionflags	@""
	.align	4


	//----- nvinfo : EIATTR_CUDA_API_VERSION
	.align		4
        /*0000*/ 	.byte	0x04, 0x37
        /*0002*/ 	.short	(.L_634 - .L_633)
.L_633:
        /*0004*/ 	.word	0x00000082


	//----- nvinfo : EIATTR_SW2861232_WAR
	.align		4
.L_634:
        /*0008*/ 	.byte	0x01, 0x35
	.zero		2


	//----- nvinfo : EIATTR_PARAM_CBANK
	.align		4
        /*000c*/ 	.byte	0x04, 0x0a
        /*000e*/ 	.short	(.L_636 - .L_635)
	.align		4
.L_635:
        /*0010*/ 	.word	index@(.nv.constant0._ZN5flash44flash_bwd_dq_dk_dv_loop_seqk_parallel_kernelI23Flash_bwd_kernel_traitsILi256ELi64ELi64ELi8ELi4ELi2ELi2ELb0ELb0EN7cutlass10bfloat16_tE19Flash_kernel_traitsILi256ELi64ELi64ELi8ES3_EELb0ELb0ELb0ELb1ELb0ELb0ELb0EEEvNS_16Flash_bwd_paramsE)
        /*0014*/ 	.short	0x0160
        /*0016*/ 	.short	0x0280


	//----- nvinfo : EIATTR_CBANK_PARAM_SIZE
	.align		4
.L_636:
        /*0018*/ 	.byte	0x03, 0x19
        /*001a*/ 	.short	0x0280


	//----- nvinfo : EIATTR_KPARAM_INFO
	.align		4
        /*001c*/ 	.byte	0x04, 0x17
        /*001e*/ 	.short	(.L_638 - .L_637)
.L_637:
        /*0020*/ 	.word	0x00000000
        /*0024*/ 	.short	0x0000
        /*0026*/ 	.short	0x0000
        /*0028*/ 	.byte	0x00, 0xf0, 0x01, 0x0a


	//----- nvinfo : EIATTR_MAXREG_COUNT
	.align		4
.L_638:
        /*002c*/ 	.byte	0x03, 0x1b
        /*002e*/ 	.short	0x00ff


	//----- nvinfo : EIATTR_NUM_BARRIERS
	.align		4
        /*0030*/ 	.byte	0x02, 0x4c
        /*0032*/ 	.byte	0x01
	.zero		1


	//----- nvinfo : EIATTR_ANNOTATIONS
	.align		4
        /*0034*/ 	.byte	0x04, 0x55
        /*0036*/ 	.short	(.L_640 - .L_639)


	//   ....[0]....
.L_639:
        /* <DEDUP_REMOVED lines=26> */


	//----- nvinfo : EIATTR_MERCURY_ISA_VERSION
	.align		4
.L_640:
        /*01c8*/ 	.byte	0x03, 0x5f
        /*01ca*/ 	.short	0x0000


	//----- nvinfo : EIATTR_EXIT_INSTR_OFFSETS
	.align		4
        /*01cc*/ 	.byte	0x04, 0x1c
        /*01ce*/ 	.short	(.L_642 - .L_641)


	//   ....[0]....
.L_641:
        /*01d0*/ 	.word	0x000000a0


	//   ....[1]....
        /*01d4*/ 	.word	0x0000b640


	//----- nvinfo : EIATTR_CTAIDZ_USED
	.align		4
.L_642:
        /*01d8*/ 	.byte	0x01, 0x04
	.zero		2


	//----- nvinfo : EIATTR_CRS_STACK_SIZE
	.align		4
        /*01dc*/ 	.byte	0x04, 0x1e
        /*01de*/ 	.short	(.L_644 - .L_643)
.L_643:
        /*01e0*/ 	.word	0x00000000
.L_644:


//--------------------- .nv.info._ZN5flash44flash_bwd_dq_dk_dv_loop_seqk_parallel_kernelI23Flash_bwd_kernel_traitsILi256ELi64ELi64ELi8ELi4ELi2ELi2ELb0ELb0EN7cutlass10bfloat16_tE19Flash_kernel_traitsILi256ELi64ELi64ELi8ES3_EELb0ELb0ELb1ELb0ELb0ELb1ELb0EEEvNS_16Flash_bwd_paramsE --------------------------
	.section	.nv.info._ZN5flash44flash_bwd_dq_dk_dv_loop_seqk_parallel_kernelI23Flash_bwd_kernel_traitsILi256ELi64ELi64ELi8ELi4ELi2ELi2ELb0ELb0EN7cutlass10bfloat16_tE19Flash_kernel_traitsILi256ELi64ELi64ELi8ES3_EELb0ELb0ELb1ELb0ELb0ELb1ELb0EEEvNS_16Flash_bwd_paramsE,"",@"SHT_CUDA_INFO"
	.sectionflags	@""
	.align	4


	//----- nvinfo : EIATTR_CUDA_API_VERSION
	.align		4
        /*0000*/ 	.byte	0x04, 0x37
        /*0002*/ 	.short	(.L_646 - .L_645)
.L_645:
        /*0004*/ 	.word	0x00000082


	//----- nvinfo : EIATTR_SW2861232_WAR
	.align		4
.L_646:
        /*0008*/ 	.byte	0x01, 0x35
	.zero		2


	//----- nvinfo : EIATTR_PARAM_CBANK
	.align		4
        /*000c*/ 	.byte	0x04, 0x0a
        /*000e*/ 	.short	(.L_648 - .L_647)
	.align		4
.L_647:
        /*0010*/ 	.word	index@(.nv.constant0._ZN5flash44flash_bwd_dq_dk_dv_loop_seqk_parallel_kernelI23Flash_bwd_kernel_traitsILi256ELi64ELi64ELi8ELi4ELi2ELi2ELb0ELb0EN7cutlass10bfloat16_tE19Flash_kernel_traitsILi256ELi64ELi64ELi8ES3_EELb0ELb0ELb1ELb0ELb0ELb1ELb0EEEvNS_16Flash_bwd_paramsE)
        /*0014*/ 	.short	0x0160
        /*0016*/ 	.short	0x0280


	//----- nvinfo : EIATTR_CBANK_PARAM_SIZE
	.align		4
.L_648:
        /*0018*/ 	.byte	0x03, 0x19
        /*001a*/ 	.short	0x0280


	//----- nvinfo : EIATTR_KPARAM_INFO
	.align		4
        /*001c*/ 	.byte	0x04, 0x17
        /*001e*/ 	.short	(.L_650 - .L_649)
.L_649:
        /*0020*/ 	.word	0x00000000
        /*0024*/ 	.short	0x0000
        /*0026*/ 	.short	0x0000
        /*0028*/ 	.byte	0x00, 0xf0, 0x01, 0x0a


	//----- nvinfo : EIATTR_MAXREG_COUNT
	.align		4
.L_650:
        /*002c*/ 	.byte	0x03, 0x1b
        /*002e*/ 	.short	0x00ff


	//----- nvinfo : EIATTR_NUM_BARRIERS
	.align		4
        /*0030*/ 	.byte	0x02, 0x4c
        /*0032*/ 	.byte	0x01
	.zero		1


	//----- nvinfo : EIATTR_MERCURY_ISA_VERSION
	.align		4
        /*0034*/ 	.byte	0x03, 0x5f
        /*0036*/ 	.short	0x0000


	//----- nvinfo : EIATTR_EXIT_INSTR_OFFSETS
	.align		4
        /*0038*/ 	.byte	0x04, 0x1c
        /*003a*/ 	.short	(.L_652 - .L_651)


	//   ....[0]....
.L_651:
        /*003c*/ 	.word	0x00000090


	//   ....[1]....
        /*0040*/ 	.word	0x00008ad0


	//----- nvinfo : EIATTR_CTAIDZ_USED
	.align		4
.L_652:
        /*0044*/ 	.byte	0x01, 0x04
	.zero		2


	//----- nvinfo : EIATTR_CRS_STACK_SIZE
	.align		4
        /*0048*/ 	.byte	0x04, 0x1e
        /*004a*/ 	.short	(.L_654 - .L_653)
.L_653:
        /*004c*/ 	.word	0x00000000
.L_654:


//--------------------- .nv.info._ZN5flash44flash_bwd_dq_dk_dv_loop_seqk_parallel_kernelI23Flash_bwd_kernel_traitsILi256ELi64ELi64ELi8ELi4ELi2ELi2ELb0ELb0EN7cutlass10bfloat16_tE19Flash_kernel_traitsILi256ELi64ELi64ELi8ES3_EELb0ELb0ELb1ELb1ELb0ELb0ELb0EEEvNS_16Flash_bwd_paramsE --------------------------
	.section	.nv.info._ZN5flash44flash_bwd_dq_dk_dv_loop_seqk_parallel_kernelI23Flash_bwd_kernel_traitsILi256ELi64ELi64ELi8ELi4ELi2ELi2ELb0ELb0EN7cutlass10bfloat16_tE19Flash_kernel_traitsILi256ELi64ELi64ELi8ES3_EELb0ELb0ELb1ELb1ELb0ELb0ELb0EEEvNS_16Flash_bwd_paramsE,"",@"SHT_CUDA_INFO"
	.sectionflags	@""
	.align	4


	//----- nvinfo : EIATTR_CUDA_API_VERSION
	.align		4
        /*0000*/ 	.byte	0x04, 0x37
        /*0002*/ 	.short	(.L_656 - .L_655)
.L_655:
        /*0004*/ 	.word	0x00000082


	//----- nvinfo : EIATTR_SW2861232_WAR
	.align		4
.L_656:
        /*0008*/ 	.byte	0x01, 0x35
	.zero		2


	//----- nvinfo : EIATTR_PARAM_CBANK
	.align		4
        /*000c*/ 	.byte	0x04, 0x0a
        /*000e*/ 	.short	(.L_658 - .L_657)
	.align		4
.L_657:
        /*0010*/ 	.word	index@(.nv.constant0._ZN5flash44flash_bwd_dq_dk_dv_loop_seqk_parallel_kernelI23Flash_bwd_kernel_traitsILi256ELi64ELi64ELi8ELi4ELi2ELi2ELb0ELb0EN7cutlass10bfloat16_tE19Flash_kernel_traitsILi256ELi64ELi64ELi8ES3_EELb0ELb0ELb1ELb1ELb0ELb0ELb0EEEvNS_16Flash_bwd_paramsE)
        /*0014*/ 	.short	0x0160
        /*0016*/ 	.short	0x0280


	//----- nvinfo : EIATTR_CBANK_PARAM_SIZE
	.align		4
.L_658:
        /*0018*/ 	.byte	0x03, 0x19
        /*001a*/ 	.short	0x0280


	//----- nvinfo : EIATTR_KPARAM_INFO
	.align		4
        /*001c*/ 	.byte	0x04, 0x17
        /*001e*/ 	.short	(.L_660 - .L_659)
.L_659:
        /*0020*/ 	.word	0x00000000
        /*0024*/ 	.short	0x0000
        /*0026*/ 	.short	0x0000
        /*0028*/ 	.byte	0x00, 0xf0, 0x01, 0x0a


	//----- nvinfo : EIATTR_MAXREG_COUNT
	.align		4
.L_660:
        /*002c*/ 	.byte	0x03, 0x1b
        /*002e*/ 	.short	0x00ff


	//----- nvinfo : EIATTR_NUM_BARRIERS
	.align		4
        /*0030*/ 	.byte	0x02, 0x4c
        /*0032*/ 	.byte	0x01
	.zero		1


	//----- nvinfo : EIATTR_MERCURY_ISA_VERSION
	.align		4
        /*0034*/ 	.byte	0x03, 0x5f
        /*0036*/ 	.short	0x0000


	//----- nvinfo : EIATTR_EXIT_INSTR_OFFSETS
	.align		4
        /*0038*/ 	.byte	0x04, 0x1c
        /*003a*/ 	.short	(.L_662 - .L_661)


	//   ....[0]....
.L_661:
        /*003c*/ 	.word	0x00000090


	//   ....[1]....
        /*0040*/ 	.word	0x0000ad60


	//----- nvinfo : EIATTR_CTAIDZ_USED
	.align		4
.L_662:
        /*0044*/ 	.byte	0x01, 0x04
	.zero		2


	//----- nvinfo : EIATTR_CRS_STACK_SIZE
	.align		4
        /*0048*/ 	.byte	0x04, 0x1e
        /*004a*/ 	.short	(.L_664 - .L_663)
.L_663:
        /*004c*/ 	.word	0x00000000
.L_664:


//--------------------- .nv.info._ZN5flash27flash_bwd_convert_dq_kernelI23Flash_bwd_kernel_traitsILi256ELi64ELi64ELi8ELi4ELi2ELi2ELb0ELb1EN7cutlass10bfloat16_tE19Flash_kernel_traitsILi256ELi64ELi64ELi8ES3_EEEEvNS_16Flash_bwd_paramsEi --------------------------
	.section	.nv.info._ZN5flash27flash_bwd_convert_dq_kernelI23Flash_bwd_kernel_traitsILi256ELi64ELi64ELi8ELi4ELi2ELi2ELb0ELb1EN7cutlass10bfloat16_tE19Flash_kernel_traitsILi256ELi64ELi64ELi8ES3_EEEEvNS_16Flash_bwd_paramsEi,"",@"SHT_CUDA_INFO"
	.sectionflags	@""
	.align	4


	//----- nvinfo : EIATTR_CUDA_API_VERSION
	.align		4
        /*0000*/ 	.byte	0x04, 0x37
        /*0002*/ 	.short	(.L_666 - .L_665)
.L_665:
        /*0004*/ 	.word	0x00000082


	//----- nvinfo : EIATTR_SW2861232_WAR
	.align		4
.L_666:
        /*0008*/ 	.byte	0x01, 0x35
	.zero		2


	//----- nvinfo : EIATTR_PARAM_CBANK
	.align		4
        /*000c*/ 	.byte	0x04, 0x0a
        /*000e*/ 	.short	(.L_668 - .L_667)
	.align		4
.L_667:
        /*0010*/ 	.word	index@(.nv.constant0._ZN5flash27flash_bwd_convert_dq_kernelI23Flash_bwd_kernel_traitsILi256ELi64ELi64ELi8ELi4ELi2ELi2ELb0ELb1EN7cutlass10bfloat16_tE19Flash_kernel_traitsILi256ELi64ELi64ELi8ES3_EEEEvNS_16Flash_bwd_paramsEi)
        /*0014*/ 	.short	0x0160
        /*0016*/ 	.short	0x0284


	//----- nvinfo : EIATTR_CBANK_PARAM_SIZE
	.align		4
.L_668:
        /*0018*/ 	.byte	0x03, 0x19
        /*001a*/ 	.short	0x0284


	//----- nvinfo : EIATTR_KPARAM_INFO
	.align		4
        /*001c*/ 	.byte	0x04, 0x17
        /*001e*/ 	.short	(.L_670 - .L_669)
.L_669:
        /*0020*/ 	.word	0x00000000
        /*0024*/ 	.short	0x0001
        /*0026*/ 	.short	0x0280
        /*0028*/ 	.byte	0x00, 0xf0, 0x11, 0x00


	//----- nvinfo : EIATTR_KPARAM_INFO
	.align		4
.L_670:
        /*002c*/ 	.byte	0x04, 0x17
        /*002e*/ 	.short	(.L_672 - .L_671)
.L_671:
        /*0030*/ 	.word	0x00000000
        /*0034*/ 	.short	0x0000
        /*0036*/ 	.short	0x0000
        /*0038*/ 	.byte	0x00, 0xf0, 0x01, 0x0a


	//----- nvinfo : EIATTR_MAXREG_COUNT
	.align		4
.L_672:
        /*003c*/ 	.byte	0x03, 0x1b
        /*003e*/ 	.short	0x00ff


	//----- nvinfo : EIATTR_NUM_BARRIERS
	.align		4
        /*0040*/ 	.byte	0x02, 0x4c
        /*0042*/ 	.byte	0x01
	.zero		1


	//----- nvinfo : EIATTR_MERCURY_ISA_VERSION
	.align		4
        /*0044*/ 	.byte	0x03, 0x5f
        /*0046*/ 	.short	0x0000


	//----- nvinfo : EIATTR_EXIT_INSTR_OFFSETS
	.align		4
        /*0048*/ 	.byte	0x04, 0x1c
        /*004a*/ 	.short	(.L_674 - .L_673)


	//   ....[0]....
.L_673:
        /*004c*/ 	.word	0x00000170


	//   ....[1]....
        /*0050*/ 	.word	0x000021b0


	//   ....[2]....
        /*0054*/ 	.word	0x000022d0


	//   ....[3]....
        /*0058*/ 	.word	0x000022f0


	//----- nvinfo : EIATTR_CTAIDZ_USED
	.align		4
.L_674:
        /*005c*/ 	.byte	0x01, 0x04
	.zero		2


	//----- nvinfo : EIATTR_CRS_STACK_SIZE
	.align		4
        /*0060*/ 	.byte	0x04, 0x1e
        /*0062*/ 	.short	(.L_676 - .L_675)
.L_675:
        /*0064*/ 	.word	0x00000000
.L_676:


//--------------------- .nv.info._ZN5flash44flash_bwd_dq_dk_dv_loop_seqk_parallel_kernelI23Flash_bwd_kernel_traitsILi256ELi64ELi64ELi8ELi4ELi2ELi2ELb0ELb1EN7cutlass10bfloat16_tE19Flash_kernel_traitsILi256ELi64ELi64ELi8ES3_EELb1ELb0ELb0ELb0ELb0ELb0ELb0EEEvNS_16Flash_bwd_paramsE --------------------------
	.section	.nv.info._ZN5flash44flash_bwd_dq_dk_dv_loop_seqk_parallel_kernelI23Flash_bwd_kernel_traitsILi256ELi64ELi64ELi8ELi4ELi2ELi2ELb0ELb1EN7cutlass10bfloat16_tE19Flash_kernel_traitsILi256ELi64ELi64ELi8ES3_EELb1ELb0ELb0ELb0ELb0ELb0ELb0EEEvNS_16Flash_bwd_paramsE,"",@"SHT_CUDA_INFO"
	.sectionflags	@""
	.align	4


	//----- nvinfo : EIATTR_CUDA_API_VERSION
	.align		4
        /*0000*/ 	.byte	0x04, 0x37
        /*0002*/ 	.short	(.L_678 - .L_677)
.L_677:
        /*0004*/ 	.word	0x00000082


	//----- nvinfo : EIATTR_SW2861232_WAR
	.align		4
.L_678:
        /*0008*/ 	.byte	0x01, 0x35
	.zero		2


	//----- nvinfo : EIATTR_PARAM_CBANK
	.align		4
        /*000c*/ 	.byte	0x04, 0x0a
        /*000e*/ 	.short	(.L_680 - .L_679)
	.align		4
.L_679:
        /*0010*/ 	.word	index@(.nv.constant0._ZN5flash44flash_bwd_dq_dk_dv_loop_seqk_parallel_kernelI23Flash_bwd_kernel_traitsILi256ELi64ELi64ELi8ELi4ELi2ELi2ELb0ELb1EN7cutlass10bfloat16_tE19Flash_kernel_traitsILi256ELi64ELi64ELi8ES3_EELb1ELb0ELb0ELb0ELb0ELb0ELb0EEEvNS_16Flash_bwd_paramsE)
        /*0014*/ 	.short	0x0160
        /*0016*/ 	.short	0x0280


	//----- nvinfo : EIATTR_CBANK_PARAM_SIZE
	.align		4
.L_680:
        /*0018*/ 	.byte	0x03, 0x19
        /*001a*/ 	.short	0x0280


	//----- nvinfo : EIATTR_KPARAM_INFO
	.align		4
        /*001c*/ 	.byte	0x04, 0x17
        /*001e*/ 	.short	(.L_682 - .L_681)
.L_681:
        /*0020*/ 	.word	0x00000000
        /*0024*/ 	.short	0x0000
        /*0026*/ 	.short	0x0000
        /*0028*/ 	.byte	0x00, 0xf0, 0x01, 0x0a


	//----- nvinfo : EIATTR_MAXREG_COUNT
	.align		4
.L_682:
        /*002c*/ 	.byte	0x03, 0x1b
        /*002e*/ 	.short	0x00ff


	//----- nvinfo : EIATTR_NUM_BARRIERS
	.align		4
        /*0030*/ 	.byte	0x02, 0x4c
        /*0032*/ 	.byte	0x01
	.zero		1


	//----- nvinfo : EIATTR_MERCURY_ISA_VERSION
	.align		4
        /*0034*/ 	.byte	0x03, 0x5f
        /*0036*/ 	.short	0x0000


	//----- nvinfo : EIATTR_EXIT_INSTR_OFFSETS
	.align		4
        /*0038*/ 	.byte	0x04, 0x1c
        /*003a*/ 	.short	(.L_684 - .L_683)


	//   ....[0]....
.L_683:
        /*003c*/ 	.word	0x00000090


	//   ....[1]....
        /*0040*/ 	.word	0x0000ac20


	//----- nvinfo : EIATTR_CTAIDZ_USED
	.align		4
.L_684:
        /*0044*/ 	.byte	0x01, 0x04
	.zero		2


	//----- nvinfo : EIATTR_CRS_STACK_SIZE
	.align		4
        /*0048*/ 	.byte	0x04, 0x1e
        /*004a*/ 	.short	(.L_686 - .L_685)
.L_685:
        /*004c*/ 	.word	0x00000000
.L_686:


//--------------------- .nv.info._ZN5flash44flash_bwd_dq_dk_dv_loop_seqk_parallel_kernelI23Flash_bwd_kernel_traitsILi256ELi64ELi64ELi8ELi4ELi2ELi2ELb0ELb1EN7cutlass10bfloat16_tE19Flash_kernel_traitsILi256ELi64ELi64ELi8ES3_EELb0ELb0ELb0ELb0ELb0ELb0ELb1EEEvNS_16Flash_bwd_paramsE --------------------------
	.section	.nv.info._ZN5flash44flash_bwd_dq_dk_dv_loop_seqk_parallel_kernelI23Flash_bwd_kernel_traitsILi256ELi64ELi64ELi8ELi4ELi2ELi2ELb0ELb1EN7cutlass10bfloat16_tE19Flash_kernel_traitsILi256ELi64ELi64ELi8ES3_EELb0ELb0ELb0ELb0ELb0ELb0ELb1EEEvNS_16Flash_bwd_paramsE,"",@"SHT_CUDA_INFO"
	.sectionflags	@""
	.align	4


	//----- nvinfo : EIATTR_CUDA_API_VERSION
	.align		4
        /*0000*/ 	.byte	0x04, 0x37
        /*0002*/ 	.short	(.L_688 - .L_687)
.L_687:
        /*0004*/ 	.word	0x00000082


	//----- nvinfo : EIATTR_SW2861232_WAR
	.align		4
.L_688:
        /*0008*/ 	.byte	0x01, 0x35
	.zero		2


	//----- nvinfo : EIATTR_PARAM_CBANK
	.align		4
        /*000c*/ 	.byte	0x04, 0x0a
        /*000e*/ 	.short	(.L_690 - .L_689)
	.align		4
.L_689:
        /*0010*/ 	.word	index@(.nv.constant0._ZN5flash44flash_bwd_dq_dk_dv_loop_seqk_parallel_kernelI23Flash_bwd_kernel_traitsILi256ELi64ELi64ELi8ELi4ELi2ELi2ELb0ELb1EN7cutlass10bfloat16_tE19Flash_kernel_traitsILi256ELi64ELi64ELi8ES3_EELb0ELb0ELb0ELb0ELb0ELb0ELb1EEEvNS_16Flash_bwd_paramsE)
        /*0014*/ 	.short	0x0160
        /*0016*/ 	.short	0x0280


	//----- nvinfo : EIATTR_CBANK_PARAM_SIZE
	.align		4
.L_690:
        /*0018*/ 	.byte	0x03, 0x19
        /*001a*/ 	.short	0x0280


	//----- nvinfo : EIATTR_KPARAM_INFO
	.align		4
        /*001c*/ 	.byte	0x04, 0x17
        /*001e*/ 	.short	(.L_692 - .L_691)
.L_691:
        /*0020*/ 	.word	0x00000000
        /*0024*/ 	.short	0x0000
        /*0026*/ 	.short	0x0000
        /*0028*/ 	.byte	0x00, 0xf0, 0x01, 0x0a


	//----- nvinfo : EIATTR_MAXREG_COUNT
	.align		4
.L_692:
        /*002c*/ 	.byte	0x03, 0x1b
        /*002e*/ 	.short	0x00ff


	//----- nvinfo : EIATTR_NUM_BARRIERS
	.align		4
        /*0030*/ 	.byte	0x02, 0x4c
        /*0032*/ 	.byte	0x01
	.zero		1


	//----- nvinfo : EIATTR_MERCURY_ISA_VERSION
	.align		4
        /*0034*/ 	.byte	0x03, 0x5f
        /*0036*/ 	.short	0x0000


	//----- nvinfo : EIATTR_EXIT_INSTR_OFFSETS
	.align		4
        /*0038*/ 	.byte	0x04, 0x1c
        /*003a*/ 	.short	(.L_694 - .L_693)


	//   ....[0]....
.L_693:
        /*003c*/ 	.word	0x00000090


	//   ....[1]....
        /*0040*/ 	.word	0x0000a440


	//----- nvinfo : EIATTR_CTAIDZ_USED
	.align		4
.L_694:
        /*0044*/ 	.byte	0x01, 0x04
	.zero		2


	//----- nvinfo : EIATTR_CRS_STACK_SIZE
	.align		4
        /*0048*/ 	.byte	0x04, 0x1e
        /*004a*/ 	.short	(.L_696 - .L_695)
.L_695:
        /*004c*/ 	.word	0x00000000
.L_696:


//--------------------- .nv.info._ZN5flash44flash_bwd_dq_dk_dv_loop_seqk_parallel_kernelI23Flash_bwd_kernel_traitsILi256ELi64ELi64ELi8ELi4ELi2ELi2ELb0ELb1EN7cutlass10bfloat16_tE19Flash_kernel_traitsILi256ELi64ELi64ELi8ES3_EELb1ELb0ELb1ELb0ELb0ELb0ELb0EEEvNS_16Flash_bwd_paramsE --------------------------
	.section	.nv.info._ZN5flash44flash_bwd_dq_dk_dv_loop_seqk_parallel_kernelI23Flash_bwd_kernel_traitsILi256ELi64ELi64ELi8ELi4ELi2ELi2ELb0ELb1EN7cutlass10bfloat16_tE19Flash_kernel_traitsILi256ELi64ELi64ELi8ES3_EELb1ELb0ELb1ELb0ELb0ELb0ELb0EEEvNS_16Flash_bwd_paramsE,"",@"SHT_CUDA_INFO"
	.sectionflags	@""
	.align	4


	//----- nvinfo : EIATTR_CUDA_API_VERSION
	.align		4
        /*0000*/ 	.byte	0x04, 0x37
        /*0002*/ 	.short	(.L_698 - .L_697)
.L_697:
        /*0004*/ 	.word	0x00000082


	//----- nvinfo : EIATTR_SW2861232_WAR
	.align		4
.L_698:
        /*0008*/ 	.byte	0x01, 0x35
	.zero		2


	//----- nvinfo : EIATTR_PARAM_CBANK
	.align		4
        /*000c*/ 	.byte	0x04, 0x0a
        /*000e*/ 	.short	(.L_700 - .L_699)
	.align		4
.L_699:
        /*0010*/ 	.word	index@(.nv.constant0._ZN5flash44flash_bwd_dq_dk_dv_loop_seqk_parallel_kernelI23Flash_bwd_kernel_traitsILi256ELi64ELi64ELi8ELi4ELi2ELi2ELb0ELb1EN7cutlass10bfloat16_tE19Flash_kernel_traitsILi256ELi64ELi64ELi8ES3_EELb1ELb0ELb1ELb0ELb0ELb0ELb0EEEvNS_16Flash_bwd_paramsE)
        /*0014*/ 	.short	0x0160
        /*0016*/ 	.short	0x0280


	//----- nvinfo : EIATTR_CBANK_PARAM_SIZE
	.align		4
.L_700:
        /*0018*/ 	.byte	0x03, 0x19
        /*001a*/ 	.short	0x0280


	//----- nvinfo : EIATTR_KPARAM_INFO
	.align		4
        /*001c*/ 	.byte	0x04, 0x17
        /*001e*/ 	.short	(.L_702 - .L_701)
.L_701:
        /*0020*/ 	.word	0x00000000
        /*0024*/ 	.short	0x0000
        /*0026*/ 	.short	0x0000
        /*0028*/ 	.byte	0x00, 0xf0, 0x01, 0x0a


	//----- nvinfo : EIATTR_MAXREG_COUNT
	.align		4
.L_702:
        /*002c*/ 	.byte	0x03, 0x1b
        /*002e*/ 	.short	0x00ff


	//----- nvinfo : EIATTR_NUM_BARRIERS
	.align		4
        /*0030*/ 	.byte	0x02, 0x4c
        /*0032*/ 	.byte	0x01
	.zero		1


	//----- nvinfo : EIATTR_MERCURY_ISA_VERSION
	.align		4
        /*0034*/ 	.byte	0x03, 0x5f
        /*0036*/ 	.short	0x0000


	//----- nvinfo : EIATTR_EXIT_INSTR_OFFSETS
	.align		4
        /*0038*/ 	.byte	0x04, 0x1c
        /*003a*/ 	.short	(.L_704 - .L_703)


	//   ....[0]....
.L_703:
        /*003c*/ 	.word	0x00000090


	//   ....[1]....
        /*0040*/ 	.word	0x0000ae70


	//----- nvinfo : EIATTR_CTAIDZ_USED
	.align		4
.L_704:
        /*0044*/ 	.byte	0x01, 0x04
	.zero		2


	//----- nvinfo : EIATTR_CRS_STACK_SIZE
	.align		4
        /*0048*/ 	.byte	0x04, 0x1e
        /*004a*/ 	.short	(.L_706 - .L_705)
.L_705:
        /*004c*/ 	.word	0x00000000
.L_706:


//--------------------- .nv.info._ZN5flash44flash_bwd_dq_dk_dv_loop_seqk_parallel_kernelI23Flash_bwd_kernel_traitsILi256ELi64ELi64ELi8ELi4ELi2ELi2ELb0ELb1EN7cutlass10bfloat16_tE19Flash_kernel_traitsILi256ELi64ELi64ELi8ES3_EELb0ELb0ELb1ELb0ELb0ELb0ELb1EEEvNS_16Flash_bwd_paramsE --------------------------
	.section	.nv.info._ZN5flash44flash_bwd_dq_dk_dv_loop_seqk_parallel_kernelI23Flash_bwd_kernel_traitsILi256ELi64ELi64ELi8ELi4ELi2ELi2ELb0ELb1EN7cutlass10bfloat16_tE19Flash_kernel_traitsILi256ELi64ELi64ELi8ES3_EELb0ELb0ELb1ELb0ELb0ELb0ELb1EEEvNS_16Flash_bwd_paramsE,"",@"SHT_CUDA_INFO"
	.sectionflags	@""
	.align	4


	//----- nvinfo : EIATTR_CUDA_API_VERSION
	.align		4
        /*0000*/ 	.byte	0x04, 0x37
        /*0002*/ 	.short	(.L_708 - .L_707)
.L_707:
        /*0004*/ 	.word	0x00000082


	//----- nvinfo : EIATTR_SW2861232_WAR
	.align		4
.L_708:
        /*0008*/ 	.byte	0x01, 0x35
	.zero		2


	//----- nvinfo : EIATTR_PARAM_CBANK
	.align		4
        /*000c*/ 	.byte	0x04, 0x0a
        /*000e*/ 	.short	(.L_710 - .L_709)
	.align		4
.L_709:
        /*0010*/ 	.word	index@(.nv.constant0._ZN5flash44flash_bwd_dq_dk_dv_loop_seqk_parallel_kernelI23Flash_bwd_kernel_traitsILi256ELi64ELi64ELi8ELi4ELi2ELi2ELb0ELb1EN7cutlass10bfloat16_tE19Flash_kernel_traitsILi256ELi64ELi64ELi8ES3_EELb0ELb0ELb1ELb0ELb0ELb0ELb1EEEvNS_16Flash_bwd_paramsE)
        /*0014*/ 	.short	0x0160
        /*0016*/ 	.short	0x0280


	//----- nvinfo : EIATTR_CBANK_PARAM_SIZE
	.align		4
.L_710:
        /*0018*/ 	.byte	0x03, 0x19
        /*001a*/ 	.short	0x0280


	//----- nvinfo : EIATTR_KPARAM_INFO
	.align		4
        /*001c*/ 	.byte	0x04, 0x17
        /*001e*/ 	.short	(.L_712 - .L_711)
.L_711:
        /*0020*/ 	.word	0x00000000
        /*0024*/ 	.short	0x0000
        /*0026*/ 	.short	0x0000
        /*0028*/ 	.byte	0x00, 0xf0, 0x01, 0x0a


	//----- nvinfo : EIATTR_MAXREG_COUNT
	.align		4
.L_712:
        /*002c*/ 	.byte	0x03, 0x1b
        /*002e*/ 	.short	0x00ff


	//----- nvinfo : EIATTR_NUM_BARRIERS
	.align		4
        /*0030*/ 	.byte	0x02, 0x4c
        /*0032*/ 	.byte	0x01
	.zero		1


	//----- nvinfo : EIATTR_MERCURY_ISA_VERSION
	.align		4
        /*0034*/ 	.byte	0x03, 0x5f
        /*0036*/ 	.short	0x0000


	//----- nvinfo : EIATTR_EXIT_INSTR_OFFSETS
	.align		4
        /*0038*/ 	.byte	0x04, 0x1c
        /*003a*/ 	.short	(.L_714 - .L_713)


	//   ....[0]....
.L_713:
        /*003c*/ 	.word	0x00000090


	//   ....[1]....
        /*0040*/ 	.word	0x0000a640


	//----- nvinfo : EIATTR_CTAIDZ_USED
	.align		4
.L_714:
        /*0044*/ 	.byte	0x01, 0x04
	.zero		2


	//----- nvinfo : EIATTR_CRS_STACK_SIZE
	.align		4
        /*0048*/ 	.byte	0x04, 0x1e
        /*004a*/ 	.short	(.L_716 - .L_715)
.L_715:
        /*004c*/ 	.word	0x00000000
.L_716:


//--------------------- .nv.info._ZN5flash44flash_bwd_dq_dk_dv_loop_seqk_parallel_kernelI23Flash_bwd_kernel_traitsILi256ELi64ELi64ELi8ELi4ELi2ELi2ELb0ELb1EN7cutlass10bfloat16_tE19Flash_kernel_traitsILi256ELi64ELi64ELi8ES3_EELb1ELb0ELb0ELb0ELb0ELb1ELb0EEEvNS_16Flash_bwd_paramsE --------------------------
	.section	.nv.info._ZN5flash44flash_bwd_dq_dk_dv_loop_seqk_parallel_kernelI23Flash_bwd_kernel_traitsILi256ELi64ELi64ELi8ELi4ELi2ELi2ELb0ELb1EN7cutlass10bfloat16_tE19Flash_kernel_traitsILi256ELi64ELi64ELi8ES3_EELb1ELb0ELb0ELb0ELb0ELb1ELb0EEEvNS_16Flash_bwd_paramsE,"",@"SHT_CUDA_INFO"
	.sectionflags	@""
	.align	4


	//----- nvinfo : EIATTR_CUDA_API_VERSION
	.align		4
        /*0000*/ 	.byte	0x04, 0x37
        /*0002*/ 	.short	(.L_718 - .L_717)
.L_717:
        /*0004*/ 	.word	0x00000082


	//----- nvinfo : EIATTR_SW2861232_WAR
	.align		4
.L_718:
        /*0008*/ 	.byte	0x01, 0x35
	.zero		2


	//----- nvinfo : EIATTR_PARAM_CBANK
	.align		4
        /*000c*/ 	.byte	0x04, 0x0a
        /*000e*/ 	.short	(.L_720 - .L_719)
	.align		4
.L_719:
        /*0010*/ 	.word	index@(.nv.constant0._ZN5flash44flash_bwd_dq_dk_dv_loop_seqk_parallel_kernelI23Flash_bwd_kernel_traitsILi256ELi64ELi64ELi8ELi4ELi2ELi2ELb0ELb1EN7cutlass10bfloat16_tE19Flash_kernel_traitsILi256ELi64ELi64ELi8ES3_EELb1ELb0ELb0ELb0ELb0ELb1ELb0EEEvNS_16Flash_bwd_paramsE)
        /*0014*/ 	.short	0x0160
        /*0016*/ 	.short	0x0280


	//----- nvinfo : EIATTR_CBANK_PARAM_SIZE
	.align		4
.L_720:
        /*0018*/ 	.byte	0x03, 0x19
        /*001a*/ 	.short	0x0280


	//----- nvinfo : EIATTR_KPARAM_INFO
	.align		4
        /*001c*/ 	.byte	0x04, 0x17
        /*001e*/ 	.short	(.L_722 - .L_721)
.L_721:
        /*0020*/ 	.word	0x00000000
        /*0024*/ 	.short	0x0000
        /*0026*/ 	.short	0x0000
        /*0028*/ 	.byte	0x00, 0xf0, 0x01, 0x0a


	//----- nvinfo : EIATTR_MAXREG_COUNT
	.align		4
.L_722:
        /*002c*/ 	.byte	0x03, 0x1b
        /*002e*/ 	.short	0x00ff


	//----- nvinfo : EIATTR_NUM_BARRIERS
	.align		4
        /*0030*/ 	.byte	0x02, 0x4c
        /*0032*/ 	.byte	0x01
	.zero		1


	//----- nvinfo : EIATTR_MERCURY_ISA_VERSION
	.align		4
        /*0034*/ 	.byte	0x03, 0x5f
        /*0036*/ 	.short	0x0000


	//----- nvinfo : EIATTR_EXIT_INSTR_OFFSETS
	.align		4
        /*0038*/ 	.byte	0x04, 0x1c
        /*003a*/ 	.short	(.L_724 - .L_723)


	//   ....[0]....
.L_723:
        /*003c*/ 	.word	0x00000090


	//   ....[1]....
        /*0040*/ 	.word	0x00009300


	//----- nvinfo : EIATTR_CTAIDZ_USED
	.align		4
.L_724:
        /*0044*/ 	.byte	0x01, 0x04
	.zero		2


	//----- nvinfo : EIATTR_CRS_STACK_SIZE
	.align		4
        /*0048*/ 	.byte	0x04, 0x1e
        /*004a*/ 	.short	(.L_726 - .L_725)
.L_725:
        /*004c*/ 	.word	0x00000000
.L_726:


//--------------------- .nv.info._ZN5flash44flash_bwd_dq_dk_dv_loop_seqk_parallel_kernelI23Flash_bwd_kernel_traitsILi256ELi64ELi64ELi8ELi4ELi2ELi2ELb0ELb1EN7cutlass10bfloat16_tE19Flash_kernel_traitsILi256ELi64ELi64ELi8ES3_EELb0ELb0ELb0ELb0ELb0ELb1ELb1EEEvNS_16Flash_bwd_paramsE --------------------------
	.section	.nv.info._ZN5flash44flash_bwd_dq_dk_dv_loop_seqk_parallel_kernelI23Flash_bwd_kernel_traitsILi256ELi64ELi64ELi8ELi4ELi2ELi2ELb0ELb1EN7cutlass10bfloat16_tE19Flash_kernel_traitsILi256ELi64ELi64ELi8ES3_EELb0ELb0ELb0ELb0ELb0ELb1ELb1EEEvNS_16Flash_bwd_paramsE,"",@"SHT_CUDA_INFO"
	.sectionflags	@""
	.align	4


	//----- nvinfo : EIATTR_CUDA_API_VERSION
	.align		4
        /*0000*/ 	.byte	0x04, 0x37
        /*0002*/ 	.short	(.L_728 - .L_727)
.L_727:
        /*0004*/ 	.word	0x00000082


	//----- nvinfo : EIATTR_SW2861232_WAR
	.align		4
.L_728:
        /*0008*/ 	.byte	0x01, 0x35
	.zero		2


	//----- nvinfo : EIATTR_PARAM_CBANK
	.align		4
        /*000c*/ 	.byte	0x04, 0x0a
        /*000e*/ 	.short	(.L_730 - .L_729)
	.align		4
.L_729:
        /*0010*/ 	.word	index@(.nv.constant0._ZN5flash44flash_bwd_dq_dk_dv_loop_seqk_parallel_kernelI23Flash_bwd_kernel_traitsILi256ELi64ELi64ELi8ELi4ELi2ELi2ELb0ELb1EN7cutlass10bfloat16_tE19Flash_kernel_traitsILi256ELi64ELi64ELi8ES3_EELb0ELb0ELb0ELb0ELb0ELb1ELb1EEEvNS_16Flash_bwd_paramsE)
        /*0014*/ 	.short	0x0160
        /*0016*/ 	.short	0x0280


	//----- nvinfo : EIATTR_CBANK_PARAM_SIZE
	.align		4
.L_730:
        /*0018*/ 	.byte	0x03, 0x19
        /*001a*/ 	.short	0x0280


	//----- nvinfo : EIATTR_KPARAM_INFO
	.align		4
        /*001c*/ 	.byte	0x04, 0x17
        /*001e*/ 	.short	(.L_732 - .L_731)
.L_731:
        /*0020*/ 	.word	0x00000000
        /*0024*/ 	.short	0x0000
        /*0026*/ 	.short	0x0000
        /*0028*/ 	.byte	0x00, 0xf0, 0x01, 0x0a


	//----- nvinfo : EIATTR_MAXREG_COUNT
	.align		4
.L_732:
        /*002c*/ 	.byte	0x03, 0x1b
        /*002e*/ 	.short	0x00ff


	//----- nvinfo : EIATTR_NUM_BARRIERS
	.align		4
        /*0030*/ 	.byte	0x02, 0x4c
        /*0032*/ 	.byte	0x01
	.zero		1


	//----- nvinfo : EIATTR_MERCURY_ISA_VERSION
	.align		4
        /*0034*/ 	.byte	0x03, 0x5f
        /*0036*/ 	.short	0x0000


	//----- nvinfo : EIATTR_EXIT_INSTR_OFFSETS
	.align		4
        /*0038*/ 	.byte	0x04, 0x1c
        /*003a*/ 	.short	(.L_734 - .L_733)


	//   ....[0]....
.L_733:
        /*003c*/ 	.word	0x00000090


	//   ....[1]....
        /*0040*/ 	.word	0x00008ba0


	//----- nvinfo : EIATTR_CTAIDZ_USED
	.align		4
.L_734:
        /*0044*/ 	.byte	0x01, 0x04
	.zero		2


	//----- nvinfo : EIATTR_CRS_STACK_SIZE
	.align		4
        /*0048*/ 	.byte	0x04, 0x1e
        /*004a*/ 	.short	(.L_736 - .L_735)
.L_735:
        /*004c*/ 	.word	0x00000000
.L_736:


//--------------------- .nv.info._ZN5flash44flash_bwd_dq_dk_dv_loop_seqk_parallel_kernelI23Flash_bwd_kernel_traitsILi256ELi64ELi64ELi8ELi4ELi2ELi2ELb0ELb1EN7cutlass10bfloat16_tE19Flash_kernel_traitsILi256ELi64ELi64ELi8ES3_EELb1ELb0ELb0ELb1ELb0ELb0ELb0EEEvNS_16Flash_bwd_paramsE --------------------------
	.section	.nv.info._ZN5flash44flash_bwd_dq_dk_dv_loop_seqk_parallel_kernelI23Flash_bwd_kernel_traitsILi256ELi64ELi64ELi8ELi4ELi2ELi2ELb0ELb1EN7cutlass10bfloat16_tE19Flash_kernel_traitsILi256ELi64ELi64ELi8ES3_EELb1ELb0ELb0ELb1ELb0ELb0ELb0EEEvNS_16Flash_bwd_paramsE,"",@"SHT_CUDA_INFO"
	.sectionflags	@""
	.align	4


	//----- nvinfo : EIATTR_CUDA_API_VERSION
	.align		4
        /*0000*/ 	.byte	0x04, 0x37
        /*0002*/ 	.short	(.L_738 - .L_737)
.L_737:
        /*0004*/ 	.word	0x00000082


	//----- nvinfo : EIATTR_SW2861232_WAR
	.align		4
.L_738:
        /*0008*/ 	.byte	0x01, 0x35
	.zero		2


	//----- nvinfo : EIATTR_PARAM_CBANK
	.align		4
        /*000c*/ 	.byte	0x04, 0x0a
        /*000e*/ 	.short	(.L_740 - .L_739)
	.align		4
.L_739:
        /*0010*/ 	.word	index@(.nv.constant0._ZN5flash44flash_bwd_dq_dk_dv_loop_seqk_parallel_kernelI23Flash_bwd_kernel_traitsILi256ELi64ELi64ELi8ELi4ELi2ELi2ELb0ELb1EN7cutlass10bfloat16_tE19Flash_kernel_traitsILi256ELi64ELi64ELi8ES3_EELb1ELb0ELb0ELb1ELb0ELb0ELb0EEEvNS_16Flash_bwd_paramsE)
        /*0014*/ 	.short	0x0160
        /*0016*/ 	.short	0x0280


	//----- nvinfo : EIATTR_CBANK_PARAM_SIZE
	.align		4
.L_740:
        /*0018*/ 	.byte	0x03, 0x19
        /*001a*/ 	.short	0x0280


	//----- nvinfo : EIATTR_KPARAM_INFO
	.align		4
        /*001c*/ 	.byte	0x04, 0x17
        /*001e*/ 	.short	(.L_742 - .L_741)
.L_741:
        /*0020*/ 	.word	0x00000000
        /*0024*/ 	.short	0x0000
        /*0026*/ 	.short	0x0000
        /*0028*/ 	.byte	0x00, 0xf0, 0x01, 0x0a


	//----- nvinfo : EIATTR_MAXREG_COUNT
	.align		4
.L_742:
        /*002c*/ 	.byte	0x03, 0x1b
        /*002e*/ 	.short	0x00ff


	//----- nvinfo : EIATTR_NUM_BARRIERS
	.align		4
        /*0030*/ 	.byte	0x02, 0x4c
        /*0032*/ 	.byte	0x01
	.zero		1


	//----- nvinfo : EIATTR_MERCURY_ISA_VERSION
	.align		4
        /*0034*/ 	.byte	0x03, 0x5f
        /*0036*/ 	.short	0x0000


	//----- nvinfo : EIATTR_EXIT_INSTR_OFFSETS
	.align		4
        /*0038*/ 	.byte	0x04, 0x1c
        /*003a*/ 	.short	(.L_744 - .L_743)


	//   ....[0]....
.L_743:
        /*003c*/ 	.word	0x00000090


	//   ....[1]....
        /*0040*/ 	.word	0x0000b0c0


	//----- nvinfo : EIATTR_CTAIDZ_USED
	.align		4
.L_744:
        /*0044*/ 	.byte	0x01, 0x04
	.zero		2


	//----- nvinfo : EIATTR_CRS_STACK_SIZE
	.align		4
        /*0048*/ 	.byte	0x04, 0x1e
        /*004a*/ 	.short	(.L_746 - .L_745)
.L_745:
        /*004c*/ 	.word	0x00000000
.L_746:


//--------------------- .nv.info._ZN5flash44flash_bwd_dq_dk_dv_loop_seqk_parallel_kernelI23Flash_bwd_kernel_traitsILi256ELi64ELi64ELi8ELi4ELi2ELi2ELb0ELb1EN7cutlass10bfloat16_tE19Flash_kernel_traitsILi256ELi64ELi64ELi8ES3_EELb0ELb0ELb0ELb1ELb0ELb0ELb1EEEvNS_16Flash_bwd_paramsE --------------------------
	.section	.nv.info._ZN5flash44flash_bwd_dq_dk_dv_loop_seqk_parallel_kernelI23Flash_bwd_kernel_traitsILi256ELi64ELi64ELi8ELi4ELi2ELi2ELb0ELb1EN7cutlass10bfloat16_tE19Flash_kernel_traitsILi256ELi64ELi64ELi8ES3_EELb0ELb0ELb0ELb1ELb0ELb0ELb1EEEvNS_16Flash_bwd_paramsE,"",@"SHT_CUDA_INFO"
	.sectionflags	@""
	.align	4


	//----- nvinfo : EIATTR_CUDA_API_VERSION
	.align		4
        /*0000*/ 	.byte	0x04, 0x37
        /*0002*/ 	.short	(.L_748 - .L_747)
.L_747:
        /*0004*/ 	.word	0x00000082


	//----- nvinfo : EIATTR_SW2861232_WAR
	.align		4
.L_748:
        /*0008*/ 	.byte	0x01, 0x35
	.zero		2


	//----- nvinfo : EIATTR_PARAM_CBANK
	.align		4
        /*000c*/ 	.byte	0x04, 0x0a
        /*000e*/ 	.short	(.L_750 - .L_749)
	.align		4
.L_749:
        /*0010*/ 	.word	index@(.nv.constant0._ZN5flash44flash_bwd_dq_dk_dv_loop_seqk_parallel_kernelI23Flash_bwd_kernel_traitsILi256ELi64ELi64ELi8ELi4ELi2ELi2ELb0ELb1EN7cutlass10bfloat16_tE19Flash_kernel_traitsILi256ELi64ELi64ELi8ES3_EELb0ELb0ELb0ELb1ELb0ELb0ELb1EEEvNS_16Flash_bwd_paramsE)
        /*0014*/ 	.short	0x0160
        /*0016*/ 	.short	0x0280


	//----- nvinfo : EIATTR_CBANK_PARAM_SIZE
	.align		4
.L_750:
        /*0018*/ 	.byte	0x03, 0x19
        /*001a*/ 	.short	0x0280


	//----- nvinfo : EIATTR_KPARAM_INFO
	.align		4
        /*001c*/ 	.byte	0x04, 0x17
        /*001e*/ 	.short	(.L_752 - .L_751)
.L_751:
        /*0020*/ 	.word	0x00000000
        /*0024*/ 	.short	0x0000
        /*0026*/ 	.short	0x0000
        /*0028*/ 	.byte	0x00, 0xf0, 0x01, 0x0a


	//----- nvinfo : EIATTR_MAXREG_COUNT
	.align		4
.L_752:
        /*002c*/ 	.byte	0x03, 0x1b
        /*002e*/ 	.short	0x00ff


	//----- nvinfo : EIATTR_NUM_BARRIERS
	.align		4
        /*0030*/ 	.byte	0x02, 0x4c
        /*0032*/ 	.byte	0x01
	.zero		1


	//----- nvinfo : EIATTR_MERCURY_ISA_VERSION
	.align		4
        /*0034*/ 	.byte	0x03, 0x5f
        /*0036*/ 	.short	0x0000


	//----- nvinfo : EIATTR_EXIT_INSTR_OFFSETS
	.align		4
        /*0038*/ 	.byte	0x04, 0x1c
        /*003a*/ 	.short	(.L_754 - .L_753)


	//   ....[0]....
.L_753:
        /*003c*/ 	.word	0x00000090


	//   ....[1]....
        /*0040*/ 	.word	0x0000a830


	//----- nvinfo : EIATTR_CTAIDZ_USED
	.align		4
.L_754:
        /*0044*/ 	.byte	0x01, 0x04
	.zero		2


	//----- nvinfo : EIATTR_CRS_STACK_SIZE
	.align		4
        /*0048*/ 	.byte	0x04, 0x1e
        /*004a*/ 	.short	(.L_756 - .L_755)
.L_755:
        /*004c*/ 	.word	0x00000000
.L_756:


//--------------------- .nv.info._ZN5flash44flash_bwd_dq_dk_dv_loop_seqk_parallel_kernelI23Flash_bwd_kernel_traitsILi256ELi64ELi64ELi8ELi4ELi2ELi2ELb0ELb1EN7cutlass10bfloat16_tE19Flash_kernel_traitsILi256ELi64ELi64ELi8ES3_EELb1ELb0ELb1ELb0ELb0ELb1ELb0EEEvNS_16Flash_bwd_paramsE --------------------------
	.section	.nv.info._ZN5flash44flash_bwd_dq_dk_dv_loop_seqk_parallel_kernelI23Flash_bwd_kernel_traitsILi256ELi64ELi64ELi8ELi4ELi2ELi2ELb0ELb1EN7cutlass10bfloat16_tE19Flash_kernel_traitsILi256ELi64ELi64ELi8ES3_EELb1ELb0ELb1ELb0ELb0ELb1ELb0EEEvNS_16Flash_bwd_paramsE,"",@"SHT_CUDA_INFO"
	.sectionflags	@""
	.align	4


	//----- nvinfo : EIATTR_CUDA_API_VERSION
	.align		4
        /*0000*/ 	.byte	0x04, 0x37
        /*0002*/ 	.short	(.L_758 - .L_757)
.L_757:
        /*0004*/ 	.word	0x00000082


	//----- nvinfo : EIATTR_SW2861232_WAR
	.align		4
.L_758:
        /*0008*/ 	.byte	0x01, 0x35
	.zero		2


	//----- nvinfo : EIATTR_PARAM_CBANK
	.align		4
        /*000c*/ 	.byte	0x04, 0x0a
        /*000e*/ 	.short	(.L_760 - .L_759)
	.align		4
.L_759:
        /*0010*/ 	.word	index@(.nv.constant0._ZN5flash44flash_bwd_dq_dk_dv_loop_seqk_parallel_kernelI23Flash_bwd_kernel_traitsILi256ELi64ELi64ELi8ELi4ELi2ELi2ELb0ELb1EN7cutlass10bfloat16_tE19Flash_kernel_traitsILi256ELi64ELi64ELi8ES3_EELb1ELb0ELb1ELb0ELb0ELb1ELb0EEEvNS_16Flash_bwd_paramsE)
        /*0014*/ 	.short	0x0160
        /*0016*/ 	.short	0x0280


	//----- nvinfo : EIATTR_CBANK_PARAM_SIZE
	.align		4
.L_760:
        /*0018*/ 	.byte	0x03, 0x19
        /*001a*/ 	.short	0x0280


	//----- nvinfo : EIATTR_KPARAM_INFO
	.align		4
        /*001c*/ 	.byte	0x04, 0x17
        /*001e*/ 	.short	(.L_762 - .L_761)
.L_761:
        /*0020*/ 	.word	0x00000000
        /*0024*/ 	.short	0x0000
        /*0026*/ 	.short	0x0000
        /*0028*/ 	.byte	0x00, 0xf0, 0x01, 0x0a


	//----- nvinfo : EIATTR_MAXREG_COUNT
	.align		4
.L_762:
        /*002c*/ 	.byte	0x03, 0x1b
        /*002e*/ 	.short	0x00ff


	//----- nvinfo : EIATTR_NUM_BARRIERS
	.align		4
        /*0030*/ 	.byte	0x02, 0x4c
        /*0032*/ 	.byte	0x01
	.zero		1


	//----- nvinfo : EIATTR_ANNOTATIONS
	.align		4
        /*0034*/ 	.byte	0x04, 0x55
        /*0036*/ 	.short	(.L_764 - .L_763)


	//   ....[0]....
.L_763:
        /*0038*/ 	.word	0x00000001
        /*003c*/ 	.byte	0x30, 0x06, 0x00, 0x00, 0x01, 0x00, 0x00, 0x00, 0xe0, 0x14, 0x00, 0x00


	//----- nvinfo : EIATTR_MERCURY_ISA_VERSION
	.align		4
.L_764:
        /*0048*/ 	.byte	0x03, 0x5f
        /*004a*/ 	.short	0x0000


	//----- nvinfo : EIATTR_EXIT_INSTR_OFFSETS
	.align		4
        /*004c*/ 	.byte	0x04, 0x1c
        /*004e*/ 	.short	(.L_766 - .L_765)


	//   ....[0]....
.L_765:
        /*0050*/ 	.word	0x000000a0


	//   ....[1]....
        /*0054*/ 	.word	0x00009550


	//----- nvinfo : EIATTR_CTAIDZ_USED
	.align		4
.L_766:
        /*0058*/ 	.byte	0x01, 0x04
	.zero		2


	//----- nvinfo : EIATTR_CRS_STACK_SIZE
	.align		4
        /*005c*/ 	.byte	0x04, 0x1e
        /*005e*/ 	.short	(.L_768 - .L_767)
.L_767:
        /*0060*/ 	.word	0x00000000
.L_768:


//--------------------- .nv.info._ZN5flash44flash_bwd_dq_dk_dv_loop_seqk_parallel_kernelI23Flash_bwd_kernel_traitsILi256ELi64ELi64ELi8ELi4ELi2ELi2ELb0ELb1EN7cutlass10bfloat16_tE19Flash_kernel_traitsILi256ELi64ELi64ELi8ES3_EELb0ELb0ELb1ELb0ELb0ELb1ELb1EEEvNS_16Flash_bwd_paramsE --------------------------
	.section	.nv.info._ZN5flash44flash_bwd_dq_dk_dv_loop_seqk_parallel_kernelI23Flash_bwd_kernel_traitsILi256ELi64ELi64ELi8ELi4ELi2ELi2ELb0ELb1EN7cutlass10bfloat16_tE19Flash_kernel_traitsILi256ELi64ELi64ELi8ES3_EELb0ELb0ELb1ELb0ELb0ELb1ELb1EEEvNS_16Flash_bwd_paramsE,"",@"SHT_CUDA_INFO"
	.sectionflags	@""
	.align	4


	//----- nvinfo : EIATTR_CUDA_API_VERSION
	.align		4
        /*0000*/ 	.byte	0x04, 0x37
        /*0002*/ 	.short	(.L_770 - .L_769)
.L_769:
        /*0004*/ 	.word	0x00000082


	//----- nvinfo : EIATTR_SW2861232_WAR
	.align		4
.L_770:
        /*0008*/ 	.byte	0x01, 0x35
	.zero		2


	//----- nvinfo : EIATTR_PARAM_CBANK
	.align		4
        /*000c*/ 	.byte	0x04, 0x0a
        /*000e*/ 	.short	(.L_772 - .L_771)
	.align		4
.L_771:
        /*0010*/ 	.word	index@(.nv.constant0._ZN5flash44flash_bwd_dq_dk_dv_loop_seqk_parallel_kernelI23Flash_bwd_kernel_traitsILi256ELi64ELi64ELi8ELi4ELi2ELi2ELb0ELb1EN7cutlass10bfloat16_tE19Flash_kernel_traitsILi256ELi64ELi64ELi8ES3_EELb0ELb0ELb1ELb0ELb0ELb1ELb1EEEvNS_16Flash_bwd_paramsE)
        /*0014*/ 	.short	0x0160
        /*0016*/ 	.short	0x0280


	//----- nvinfo : EIATTR_CBANK_PARAM_SIZE
	.align		4
.L_772:
        /*0018*/ 	.byte	0x03, 0x19
        /*001a*/ 	.short	0x0280


	//----- nvinfo : EIATTR_KPARAM_INFO
	.align		4
        /*001c*/ 	.byte	0x04, 0x17
        /*001e*/ 	.short	(.L_774 - .L_773)
.L_773:
        /*0020*/ 	.word	0x00000000
        /*0024*/ 	.short	0x0000
        /*0026*/ 	.short	0x0000
        /*0028*/ 	.byte	0x00, 0xf0, 0x01, 0x0a


	//----- nvinfo : EIATTR_MAXREG_COUNT
	.align		4
.L_774:
        /*002c*/ 	.byte	0x03, 0x1b
        /*002e*/ 	.short	0x00ff


	//----- nvinfo : EIATTR_NUM_BARRIERS
	.align		4
        /*0030*/ 	.byte	0x02, 0x4c
        /*0032*/ 	.byte	0x01
	.zero		1


	//----- nvinfo : EIATTR_MERCURY_ISA_VERSION
	.align		4
        /*0034*/ 	.byte	0x03, 0x5f
        /*0036*/ 	.short	0x0000


	//----- nvinfo : EIATTR_EXIT_INSTR_OFFSETS
	.align		4
        /*0038*/ 	.byte	0x04, 0x1c
        /*003a*/ 	.short	(.L_776 - .L_775)


	//   ....[0]....
.L_775:
        /*003c*/ 	.word	0x00000090


	//   ....[1]....
        /*0040*/ 	.word	0x00008d40


	//----- nvinfo : EIATTR_CTAIDZ_USED
	.align		4
.L_776:
        /*0044*/ 	.byte	0x01, 0x04
	.zero		2


	//----- nvinfo : EIATTR_CRS_STACK_SIZE
	.align		4
        /*0048*/ 	.byte	0x04, 0x1e
        /*004a*/ 	.short	(.L_778 - .L_777)
.L_777:
        /*004c*/ 	.word	0x00000000
.L_778:


//--------------------- .nv.info._ZN5flash44flash_bwd_dq_dk_dv_loop_seqk_parallel_kernelI23Flash_bwd_kernel_traitsILi256ELi64ELi64ELi8ELi4ELi2ELi2ELb0ELb1EN7cutlass10bfloat16_tE19Flash_kernel_traitsILi256ELi64ELi64ELi8ES3_EELb1ELb0ELb1ELb1ELb0ELb0ELb0EEEvNS_16Flash_bwd_paramsE --------------------------
	.section	.nv.info._ZN5flash44flash_bwd_dq_dk_dv_loop_seqk_parallel_kernelI23Flash_bwd_kernel_traitsILi256ELi64ELi64ELi8ELi4ELi2ELi2ELb0ELb1EN7cutlass10bfloat16_tE19Flash_kernel_traitsILi256ELi64ELi64ELi8ES3_EELb1ELb0ELb1ELb1ELb0ELb0ELb0EEEvNS_16Flash_bwd_paramsE,"",@"SHT_CUDA_INFO"
	.sectionflags	@""
	.align	4


	//----- nvinfo : EIATTR_CUDA_API_VERSION
	.align		4
        /*0000*/ 	.byte	0x04, 0x37
        /*0002*/ 	.short	(.L_780 - .L_779)
.L_779:
        /*0004*/ 	.word	0x00000082


	//----- nvinfo : EIATTR_SW2861232_WAR
	.align		4
.L_780:
        /*0008*/ 	.byte	0x01, 0x35
	.zero		2


	//----- nvinfo : EIATTR_PARAM_CBANK
	.align		4
        /*000c*/ 	.byte	0x04, 0x0a
        /*000e*/ 	.short	(.L_782 - .L_781)
	.align		4
.L_781:
        /*0010*/ 	.word	index@(.nv.constant0._ZN5flash44flash_bwd_dq_dk_dv_loop_seqk_parallel_kernelI23Flash_bwd_kernel_traitsILi256ELi64ELi64ELi8ELi4ELi2ELi2ELb0ELb1EN7cutlass10bfloat16_tE19Flash_kernel_traitsILi256ELi64ELi64ELi8ES3_EELb1ELb0ELb1ELb1ELb0ELb0ELb0EEEvNS_16Flash_bwd_paramsE)
        /*0014*/ 	.short	0x0160
        /*0016*/ 	.short	0x0280


	//----- nvinfo : EIATTR_CBANK_PARAM_SIZE
	.align		4
.L_782:
        /*0018*/ 	.byte	0x03, 0x19
        /*001a*/ 	.short	0x0280


	//----- nvinfo : EIATTR_KPARAM_INFO
	.align		4
        /*001c*/ 	.byte	0x04, 0x17
        /*001e*/ 	.short	(.L_784 - .L_783)
.L_783:
        /*0020*/ 	.word	0x00000000
        /*0024*/ 	.short	0x0000
        /*0026*/ 	.short	0x0000
        /*0028*/ 	.byte	0x00, 0xf0, 0x01, 0x0a


	//----- nvinfo : EIATTR_MAXREG_COUNT
	.align		4
.L_784:
        /*002c*/ 	.byte	0x03, 0x1b
        /*002e*/ 	.short	0x00ff


	//----- nvinfo : EIATTR_NUM_BARRIERS
	.align		4
        /*0030*/ 	.byte	0x02, 0x4c
        /*0032*/ 	.byte	0x01
	.zero		1


	//----- nvinfo : EIATTR_MERCURY_ISA_VERSION
	.align		4
        /*0034*/ 	.byte	0x03, 0x5f
        /*0036*/ 	.short	0x0000


	//----- nvinfo : EIATTR_EXIT_INSTR_OFFSETS
	.align		4
        /*0038*/ 	.byte	0x04, 0x1c
        /*003a*/ 	.short	(.L_786 - .L_785)


	//   ....[0]....
.L_785:
        /*003c*/ 	.word	0x00000090


	//   ....[1]....
        /*0040*/ 	.word	0x0000b360


	//----- nvinfo : EIATTR_CTAIDZ_USED
	.align		4
.L_786:
        /*0044*/ 	.byte	0x01, 0x04
	.zero		2


	//----- nvinfo : EIATTR_CRS_STACK_SIZE
	.align		4
        /*0048*/ 	.byte	0x04, 0x1e
        /*004a*/ 	.short	(.L_788 - .L_787)
.L_787:
        /*004c*/ 	.word	0x00000000
.L_788:


//--------------------- .nv.info._ZN5flash44flash_bwd_dq_dk_dv_loop_seqk_parallel_kernelI23Flash_bwd_kernel_traitsILi256ELi64ELi64ELi8ELi4ELi2ELi2ELb0ELb1EN7cutlass10bfloat16_tE19Flash_kernel_traitsILi256ELi64ELi64ELi8ES3_EELb0ELb0ELb1ELb1ELb0ELb0ELb1EEEvNS_16Flash_bwd_paramsE --------------------------
	.section	.nv.info._ZN5flash44flash_bwd_dq_dk_dv_loop_seqk_parallel_kernelI23Flash_bwd_kernel_traitsILi256ELi64ELi64ELi8ELi4ELi2ELi2ELb0ELb1EN7cutlass10bfloat16_tE19Flash_kernel_traitsILi256ELi64ELi64ELi8ES3_EELb0ELb0ELb1ELb1ELb0ELb0ELb1EEEvNS_16Flash_bwd_paramsE,"",@"SHT_CUDA_INFO"
	.sectionflags	@""
	.align	4


	//----- nvinfo : EIATTR_CUDA_API_VERSION
	.align		4
        /*0000*/ 	.byte	0x04, 0x37
        /*0002*/ 	.short	(.L_790 - .L_789)
.L_789:
        /*0004*/ 	.word	0x00000082


	//----- nvinfo : EIATTR_SW2861232_WAR
	.align		4
.L_790:
        /*0008*/ 	.byte	0x01, 0x35
	.zero		2


	//----- nvinfo : EIATTR_PARAM_CBANK
	.align		4
        /*000c*/ 	.byte	0x04, 0x0a
        /*000e*/ 	.short	(.L_792 - .L_791)
	.align		4
.L_791:
        /*0010*/ 	.word	index@(.nv.constant0._ZN5flash44flash_bwd_dq_dk_dv_loop_seqk_parallel_kernelI23Flash_bwd_kernel_traitsILi256ELi64ELi64ELi8ELi4ELi2ELi2ELb0ELb1EN7cutlass10bfloat16_tE19Flash_kernel_traitsILi256ELi64ELi64ELi8ES3_EELb0ELb0ELb1ELb1ELb0ELb0ELb1EEEvNS_16Flash_bwd_paramsE)
        /*0014*/ 	.short	0x0160
        /*0016*/ 	.short	0x0280


	//----- nvinfo : EIATTR_CBANK_PARAM_SIZE
	.align		4
.L_792:
        /*0018*/ 	.byte	0x03, 0x19
        /*001a*/ 	.short	0x0280


	//----- nvinfo : EIATTR_KPARAM_INFO
	.align		4
        /*001c*/ 	.byte	0x04, 0x17
        /*001e*/ 	.short	(.L_794 - .L_793)
.L_793:
        /*0020*/ 	.word	0x00000000
        /*0024*/ 	.short	0x0000
        /*0026*/ 	.short	0x0000
        /*0028*/ 	.byte	0x00, 0xf0, 0x01, 0x0a


	//----- nvinfo : EIATTR_MAXREG_COUNT
	.align		4
.L_794:
        /*002c*/ 	.byte	0x03, 0x1b
        /*002e*/ 	.short	0x00ff


	//----- nvinfo : EIATTR_NUM_BARRIERS
	.align		4
        /*0030*/ 	.byte	0x02, 0x4c
        /*0032*/ 	.byte	0x01
	.zero		1


	//----- nvinfo : EIATTR_MERCURY_ISA_VERSION
	.align		4
        /*0034*/ 	.byte	0x03, 0x5f
        /*0036*/ 	.short	0x0000


	//----- nvinfo : EIATTR_EXIT_INSTR_OFFSETS
	.align		4
        /*0038*/ 	.byte	0x04, 0x1c
        /*003a*/ 	.short	(.L_796 - .L_795)


	//   ....[0]....
.L_795:
        /*003c*/ 	.word	0x00000090


	//   ....[1]....
        /*0040*/ 	.word	0x0000aa60


	//----- nvinfo : EIATTR_CTAIDZ_USED
	.align		4
.L_796:
        /*0044*/ 	.byte	0x01, 0x04
	.zero		2


	//----- nvinfo : EIATTR_CRS_STACK_SIZE
	.align		4
        /*0048*/ 	.byte	0x04, 0x1e
        /*004a*/ 	.short	(.L_798 - .L_797)
.L_797:
        /*004c*/ 	.word	0x00000000
.L_798:


//--------------------- .nv.info._ZN5flash25flash_bwd_dot_do_o_kernelILb0E23Flash_bwd_kernel_traitsILi256ELi64ELi64ELi8ELi4ELi2ELi2ELb0ELb1EN7cutlass10bfloat16_tE19Flash_kernel_traitsILi256ELi64ELi64ELi8ES3_EEEEvNS_16Flash_bwd_paramsE --------------------------
	.section	.nv.info._ZN5flash25flash_bwd_dot_do_o_kernelILb0E23Flash_bwd_kernel_traitsILi256ELi64ELi64ELi8ELi4ELi2ELi2ELb0ELb1EN7cutlass10bfloat16_tE19Flash_kernel_traitsILi256ELi64ELi64ELi8ES3_EEEEvNS_16Flash_bwd_paramsE,"",@"SHT_CUDA_INFO"
	.sectionflags	@""
	.align	4


	//----- nvinfo : EIATTR_CUDA_API_VERSION
	.align		4
        /*0000*/ 	.byte	0x04, 0x37
        /*0002*/ 	.short	(.L_800 - .L_799)
.L_799:
        /*0004*/ 	.word	0x00000082


	//----- nvinfo : EIATTR_SW2861232_WAR
	.align		4
.L_800:
        /*0008*/ 	.byte	0x01, 0x35
	.zero		2


	//----- nvinfo : EIATTR_PARAM_CBANK
	.align		4
        /*000c*/ 	.byte	0x04, 0x0a
        /*000e*/ 	.short	(.L_802 - .L_801)
	.align		4
.L_801:
        /*0010*/ 	.word	index@(.nv.constant0._ZN5flash25flash_bwd_dot_do_o_kernelILb0E23Flash_bwd_kernel_traitsILi256ELi64ELi64ELi8ELi4ELi2ELi2ELb0ELb1EN7cutlass10bfloat16_tE19Flash_kernel_traitsILi256ELi64ELi64ELi8ES3_EEEEvNS_16Flash_bwd_paramsE)
        /*0014*/ 	.short	0x0160
        /*0016*/ 	.short	0x0280


	//----- nvinfo : EIATTR_CBANK_PARAM_SIZE
	.align		4
.L_802:
        /*0018*/ 	.byte	0x03, 0x19
        /*001a*/ 	.short	0x0280


	//----- nvinfo : EIATTR_KPARAM_INFO
	.align		4
        /*001c*/ 	.byte	0x04, 0x17
        /*001e*/ 	.short	(.L_804 - .L_803)
.L_803:
        /*0020*/ 	.word	0x00000000
        /*0024*/ 	.short	0x0000
        /*0026*/ 	.short	0x0000
        /*0028*/ 	.byte	0x00, 0xf0, 0x01, 0x0a


	//----- nvinfo : EIATTR_MAXREG_COUNT
	.align		4
.L_804:
        /*002c*/ 	.byte	0x03, 0x1b
        /*002e*/ 	.short	0x00ff


	//----- nvinfo : EIATTR_MERCURY_ISA_VERSION
	.align		4
        /*0030*/ 	.byte	0x03, 0x5f
        /*0032*/ 	.short	0x0000


	//----- nvinfo : EIATTR_COOP_GROUP_MASK_REGIDS
	.align		4
        /*0034*/ 	.byte	0x04, 0x29
        /*0036*/ 	.short	(.L_806 - .L_805)


	//   ....[0]....
.L_805:
        /*0038*/ 	.word	0xffffffff


	//   ....[1]....
        /*003c*/ 	.word	0xffffffff


	//   ....[2]....
        /*0040*/ 	.word	0xffffffff


	//   ....[3]....
        /*0044*/ 	.word	0xffffffff


	//   ....[4]....
        /*0048*/ 	.word	0xffffffff


	//   ....[5]....
        /*004c*/ 	.word	0xffffffff


	//----- nvinfo : EIATTR_COOP_GROUP_INSTR_OFFSETS
	.align		4
.L_806:
        /*0050*/ 	.byte	0x04, 0x28
        /*0052*/ 	.short	(.L_808 - .L_807)


	//   ....[0]....
.L_807:
        /*0054*/ 	.word	0x000018b0


	//   ....[1]....
        /*0058*/ 	.word	0x000018d0


	//   ....[2]....
        /*005c*/ 	.word	0x000018f0


	//   ....[3]....
        /*0060*/ 	.word	0x00001910


	//   ....[4]....
        /*0064*/ 	.word	0x00001940


	//   ....[5]....
        /*0068*/ 	.word	0x00001980


	//----- nvinfo : EIATTR_EXIT_INSTR_OFFSETS
	.align		4
.L_808:
        /*006c*/ 	.byte	0x04, 0x1c
        /*006e*/ 	.short	(.L_810 - .L_809)


	//   ....[0]....
.L_809:
        /*0070*/ 	.word	0x00000120


	//   ....[1]....
        /*0074*/ 	.word	0x000019e0


	//   ....[2]....
        /*0078*/ 	.word	0x00001a10


	//----- nvinfo : EIATTR_CTAIDZ_USED
	.align		4
.L_810:
        /*007c*/ 	.byte	0x01, 0x04
	.zero		2


	//----- nvinfo : EIATTR_CRS_STACK_SIZE
	.align		4
        /*0080*/ 	.byte	0x04, 0x1e
        /*0082*/ 	.short	(.L_812 - .L_811)
.L_811:
        /*0084*/ 	.word	0x00000000
.L_812:


//--------------------- .nv.info._ZN5flash25flash_bwd_dot_do_o_kernelILb1E23Flash_bwd_kernel_traitsILi256ELi64ELi64ELi8ELi4ELi2ELi2ELb0ELb1EN7cutlass10bfloat16_tE19Flash_kernel_traitsILi256ELi64ELi64ELi8ES3_EEEEvNS_16Flash_bwd_paramsE --------------------------
	.section	.nv.info._ZN5flash25flash_bwd_dot_do_o_kernelILb1E23Flash_bwd_kernel_traitsILi256ELi64ELi64ELi8ELi4ELi2ELi2ELb0ELb1EN7cutlass10bfloat16_tE19Flash_kernel_traitsILi256ELi64ELi64ELi8ES3_EEEEvNS_16Flash_bwd_paramsE,"",@"SHT_CUDA_INFO"
	.sectionflags	@""
	.align	4


	//----- nvinfo : EIATTR_CUDA_API_VERSION
	.align		4
        /*0000*/ 	.byte	0x04, 0x37
        /*0002*/ 	.short	(.L_814 - .L_813)
.L_813:
        /*0004*/ 	.word	0x00000082


	//----- nvinfo : EIATTR_SW2861232_WAR
	.align		4
.L_814:
        /*0008*/ 	.byte	0x01, 0x35
	.zero		2


	//----- nvinfo : EIATTR_PARAM_CBANK
	.align		4
        /*000c*/ 	.byte	0x04, 0x0a
        /*000e*/ 	.short	(.L_816 - .L_815)
	.align		4
.L_815:
        /*0010*/ 	.word	index@(.nv.constant0._ZN5flash25flash_bwd_dot_do_o_kernelILb1E23Flash_bwd_kernel_traitsILi256ELi64ELi64ELi8ELi4ELi2ELi2ELb0ELb1EN7cutlass10bfloat16_tE19Flash_kernel_traitsILi256ELi64ELi64ELi8ES3_EEEEvNS_16Flash_bwd_paramsE)
        /*0014*/ 	.short	0x0160
        /*0016*/ 	.short	0x0280


	//----- nvinfo : EIATTR_CBANK_PARAM_SIZE
	.align		4
.L_816:
        /*0018*/ 	.byte	0x03, 0x19
        /*001a*/ 	.short	0x0280


	//----- nvinfo : EIATTR_KPARAM_INFO
	.align		4
        /*001c*/ 	.byte	0x04, 0x17
        /*001e*/ 	.short	(.L_818 - .L_817)
.L_817:
        /*0020*/ 	.word	0x00000000
        /*0024*/ 	.short	0x0000
        /*0026*/ 	.short	0x0000
        /*0028*/ 	.byte	0x00, 0xf0, 0x01, 0x0a


	//----- nvinfo : EIATTR_MAXREG_COUNT
	.align		4
.L_818:
        /*002c*/ 	.byte	0x03, 0x1b
        /*002e*/ 	.short	0x00ff


	//----- nvinfo : EIATTR_MERCURY_ISA_VERSION
	.align		4
        /*0030*/ 	.byte	0x03, 0x5f
        /*0032*/ 	.short	0x0000


	//----- nvinfo : EIATTR_COOP_GROUP_MASK_REGIDS
	.align		4
        /*0034*/ 	.byte	0x04, 0x29
        /*0036*/ 	.short	(.L_820 - .L_819)


	//   ....[0]....
.L_819:
        /*0038*/ 	.word	0xffffffff


	//   ....[1]....
        /*003c*/ 	.word	0xffffffff


	//   ....[2]....
        /*0040*/ 	.word	0xffffffff


	//   ....[3]....
        /*0044*/ 	.word	0xffffffff


	//   ....[4]....
        /*0048*/ 	.word	0xffffffff


	//   ....[5]....
        /*004c*/ 	.word	0xffffffff


	//----- nvinfo : EIATTR_COOP_GROUP_INSTR_OFFSETS
	.align		4
.L_820:
        /*0050*/ 	.byte	0x04, 0x28
        /*0052*/ 	.short	(.L_822 - .L_821)


	//   ....[0]....
.L_821:
        /*0054*/ 	.word	0x00001bf0


	//   ....[1]....
        /*0058*/ 	.word	0x00001c00


	//   ....[2]....
        /*005c*/ 	.word	0x00001c30


	//   ....[3]....
        /*0060*/ 	.word	0x00001c50


	//   ....[4]....
        /*0064*/ 	.word	0x00001c90


	//   ....[5]....
        /*0068*/ 	.word	0x00001cb0


	//----- nvinfo : EIATTR_EXIT_INSTR_OFFSETS
	.align		4
.L_822:
        /*006c*/ 	.byte	0x04, 0x1c
        /*006e*/ 	.short	(.L_824 - .L_823)


	//   ....[0]....
.L_823:
        /*0070*/ 	.word	0x00000120


	//   ....[1]....
        /*0074*/ 	.word	0x00001e70


	//----- nvinfo : EIATTR_CTAIDZ_USED
	.align		4
.L_824:
        /*0078*/ 	.byte	0x01, 0x04
	.zero		2


	//----- nvinfo : EIATTR_CRS_STACK_SIZE
	.align		4
        /*007c*/ 	.byte	0x04, 0x1e
        /*007e*/ 	.short	(.L_826 - .L_825)
.L_825:
        /*0080*/ 	.word	0x00000000
.L_826:


//--------------------- .nv.info._ZN5flash27flash_bwd_convert_dq_kernelI23Flash_bwd_kernel_traitsILi256ELi64ELi64ELi8ELi4ELi2ELi2ELb0ELb0EN7cutlass10bfloat16_tE19Flash_kernel_traitsILi256ELi64ELi64ELi8ES3_EEEEvNS_16Flash_bwd_paramsEi --------------------------
	.section	.nv.info._ZN5flash27flash_bwd_convert_dq_kernelI23Flash_bwd_kernel_traitsILi256ELi64ELi64ELi8ELi4ELi2ELi2ELb0ELb0EN7cutlass10bfloat16_tE19Flash_kernel_traitsILi256ELi64ELi64ELi8ES3_EEEEvNS_16Flash_bwd_paramsEi,"",@"SHT_CUDA_INFO"
	.sectionflags	@""
	.align	4


	//----- nvinfo : EIATTR_CUDA_API_VERSION
	.align		4
        /*0000*/ 	.byte	0x04, 0x37
        /*0002*/ 	.short	(.L_828 - .L_827)
.L_827:
        /*0004*/ 	.word	0x00000082


	//----- nvinfo : EIATTR_SW2861232_WAR
	.align		4
.L_828:
        /*0008*/ 	.byte	0x01, 0x35
	.zero		2


	//----- nvinfo : EIATTR_PARAM_CBANK
	.align		4
        /*000c*/ 	.byte	0x04, 0x0a
        /*000e*/ 	.short	(.L_830 - .L_829)
	.align		4
.L_829:
        /*0010*/ 	.word	index@(.nv.constant0._ZN5flash27flash_bwd_convert_dq_kernelI23Flash_bwd_kernel_traitsILi256ELi64ELi64ELi8ELi4ELi2ELi2ELb0ELb0EN7cutlass10bfloat16_tE19Flash_kernel_traitsILi256ELi64ELi64ELi8ES3_EEEEvNS_16Flash_bwd_paramsEi)
        /*0014*/ 	.short	0x0160
        /*0016*/ 	.short	0x0284


	//----- nvinfo : EIATTR_CBANK_PARAM_SIZE
	.align		4
.L_830:
        /*0018*/ 	.byte	0x03, 0x19
        /*001a*/ 	.short	0x0284


	//----- nvinfo : EIATTR_KPARAM_INFO
	.align		4
        /*001c*/ 	.byte	0x04, 0x17
        /*001e*/ 	.short	(.L_832 - .L_831)
.L_831:
        /*0020*/ 	.word	0x00000000
        /*0024*/ 	.short	0x0001
        /*0026*/ 	.short	0x0280
        /*0028*/ 	.byte	0x00, 0xf0, 0x11, 0x00


	//----- nvinfo : EIATTR_KPARAM_INFO
	.align		4
.L_832:
        /*002c*/ 	.byte	0x04, 0x17
        /*002e*/ 	.short	(.L_834 - .L_833)
.L_833:
        /*0030*/ 	.word	0x00000000
        /*0034*/ 	.short	0x0000
        /*0036*/ 	.short	0x0000
        /*0038*/ 	.byte	0x00, 0xf0, 0x01, 0x0a


	//----- nvinfo : EIATTR_MAXREG_COUNT
	.align		4
.L_834:
        /*003c*/ 	.byte	0x03, 0x1b
        /*003e*/ 	.short	0x00ff


	//----- nvinfo : EIATTR_NUM_BARRIERS
	.align		4
        /*0040*/ 	.byte	0x02, 0x4c
        /*0042*/ 	.byte	0x01
	.zero		1


	//----- nvinfo : EIATTR_MERCURY_ISA_VERSION
	.align		4
        /*0044*/ 	.byte	0x03, 0x5f
        /*0046*/ 	.short	0x0000


	//----- nvinfo : EIATTR_EXIT_INSTR_OFFSETS
	.align		4
        /*0048*/ 	.byte	0x04, 0x1c
        /*004a*/ 	.short	(.L_836 - .L_835)


	//   ....[0]....
.L_835:
        /*004c*/ 	.word	0x00000170


	//   ....[1]....
        /*0050*/ 	.word	0x000021b0


	//   ....[2]....
        /*0054*/ 	.word	0x000022d0


	//   ....[3]....
        /*0058*/ 	.word	0x000022f0


	//----- nvinfo : EIATTR_CTAIDZ_USED
	.align		4
.L_836:
        /*005c*/ 	.byte	0x01, 0x04
	.zero		2


	//----- nvinfo : EIATTR_CRS_STACK_SIZE
	.align		4
        /*0060*/ 	.byte	0x04, 0x1e
        /*0062*/ 	.short	(.L_838 - .L_837)
.L_837:
        /*0064*/ 	.word	0x00000000
.L_838:


//--------------------- .nv.info._ZN5flash44flash_bwd_dq_dk_dv_loop_seqk_parallel_kernelI23Flash_bwd_kernel_traitsILi256ELi64ELi64ELi8ELi4ELi2ELi2ELb0ELb0EN7cutlass10bfloat16_tE19Flash_kernel_traitsILi256ELi64ELi64ELi8ES3_EELb1ELb0ELb0ELb0ELb0ELb0ELb0EEEvNS_16Flash_bwd_paramsE --------------------------
	.section	.nv.info._ZN5flash44flash_bwd_dq_dk_dv_loop_seqk_parallel_kernelI23Flash_bwd_kernel_traitsILi256ELi64ELi64ELi8ELi4ELi2ELi2ELb0ELb0EN7cutlass10bfloat16_tE19Flash_kernel_traitsILi256ELi64ELi64ELi8ES3_EELb1ELb0ELb0ELb0ELb0ELb0ELb0EEEvNS_16Flash_bwd_paramsE,"",@"SHT_CUDA_INFO"
	.sectionflags	@""
	.align	4


	//----- nvinfo : EIATTR_CUDA_API_VERSION
	.align		4
        /*0000*/ 	.byte	0x04, 0x37
        /*0002*/ 	.short	(.L_840 - .L_839)
.L_839:
        /*0004*/ 	.word	0x00000082


	//----- nvinfo : EIATTR_SW2861232_WAR
	.align		4
.L_840:
        /*0008*/ 	.byte	0x01, 0x35
	.zero		2


	//----- nvinfo : EIATTR_PARAM_CBANK
	.align		4
        /*000c*/ 	.byte	0x04, 0x0a
        /*000e*/ 	.short	(.L_842 - .L_841)
	.align		4
.L_841:
        /*0010*/ 	.word	index@(.nv.constant0._ZN5flash44flash_bwd_dq_dk_dv_loop_seqk_parallel_kernelI23Flash_bwd_kernel_traitsILi256ELi64ELi64ELi8ELi4ELi2ELi2ELb0ELb0EN7cutlass10bfloat16_tE19Flash_kernel_traitsILi256ELi64ELi64ELi8ES3_EELb1ELb0ELb0ELb0ELb0ELb0ELb0EEEvNS_16Flash_bwd_paramsE)
        /*0014*/ 	.short	0x0160
        /*0016*/ 	.short	0x0280


	//----- nvinfo : EIATTR_CBANK_PARAM_SIZE
	.align		4
.L_842:
        /*0018*/ 	.byte	0x03, 0x19
        /*001a*/ 	.short	0x0280


	//----- nvinfo : EIATTR_KPARAM_INFO
	.align		4
        /*001c*/ 	.byte	0x04, 0x17
        /*001e*/ 	.short	(.L_844 - .L_843)
.L_843:
        /*0020*/ 	.word	0x00000000
        /*0024*/ 	.short	0x0000
        /*0026*/ 	.short	0x0000
        /*0028*/ 	.byte	0x00, 0xf0, 0x01, 0x0a


	//----- nvinfo : EIATTR_MAXREG_COUNT
	.align		4
.L_844:
        /*002c*/ 	.byte	0x03, 0x1b
        /*002e*/ 	.short	0x00ff


	//----- nvinfo : EIATTR_NUM_BARRIERS
	.align		4
        /*0030*/ 	.byte	0x02, 0x4c
        /*0032*/ 	.byte	0x01
	.zero		1


	//----- nvinfo : EIATTR_ANNOTATIONS
	.align		4
        /*0034*/ 	.byte	0x04, 0x55
        /*0036*/ 	.short	(.L_846 - .L_845)


	//   ....[0]....
.L_845:
        /* <DEDUP_REMOVED lines=27> */


	//----- nvinfo : EIATTR_MERCURY_ISA_VERSION
	.align		4
.L_846:
        /*01d0*/ 	.byte	0x03, 0x5f
        /*01d2*/ 	.short	0x0000


	//----- nvinfo : EIATTR_EXIT_INSTR_OFFSETS
	.align		4
        /*01d4*/ 	.byte	0x04, 0x1c
        /*01d6*/ 	.short	(.L_848 - .L_847)


	//   ....[0]....
.L_847:
        /*01d8*/ 	.word	0x000000a0


	//   ....[1]....
        /*01dc*/ 	.word	0x0000bfd0


	//----- nvinfo : EIATTR_CTAIDZ_USED
	.align		4
.L_848:
        /*01e0*/ 	.byte	0x01, 0x04
	.zero		2


	//----- nvinfo : EIATTR_CRS_STACK_SIZE
	.align		4
        /*01e4*/ 	.byte	0x04, 0x1e
        /*01e6*/ 	.short	(.L_850 - .L_849)
.L_849:
        /*01e8*/ 	.word	0x00000000
.L_850:


//--------------------- .nv.info._ZN5flash44flash_bwd_dq_dk_dv_loop_seqk_parallel_kernelI23Flash_bwd_kernel_traitsILi256ELi64ELi64ELi8ELi4ELi2ELi2ELb0ELb0EN7cutlass10bfloat16_tE19Flash_kernel_traitsILi256ELi64ELi64ELi8ES3_EELb0ELb0ELb0ELb0ELb0ELb0ELb1EEEvNS_16Flash_bwd_paramsE --------------------------
	.section	.nv.info._ZN5flash44flash_bwd_dq_dk_dv_loop_seqk_parallel_kernelI23Flash_bwd_kernel_traitsILi256ELi64ELi64ELi8ELi4ELi2ELi2ELb0ELb0EN7cutlass10bfloat16_tE19Flash_kernel_traitsILi256ELi64ELi64ELi8ES3_EELb0ELb0ELb0ELb0ELb0ELb0ELb1EEEvNS_16Flash_bwd_paramsE,"",@"SHT_CUDA_INFO"
	.sectionflags	@""
	.align	4


	//----- nvinfo : EIATTR_CUDA_API_VERSION
	.align		4
        /*0000*/ 	.byte	0x04, 0x37
        /*0002*/ 	.short	(.L_852 - .L_851)
.L_851:
        /*0004*/ 	.word	0x00000082


	//----- nvinfo : EIATTR_SW2861232_WAR
	.align		4
.L_852:
        /*0008*/ 	.byte	0x01, 0x35
	.zero		2


	//----- nvinfo : EIATTR_PARAM_CBANK
	.align		4
        /*000c*/ 	.byte	0x04, 0x0a
        /*000e*/ 	.short	(.L_854 - .L_853)
	.align		4
.L_853:
        /*0010*/ 	.word	index@(.nv.constant0._ZN5flash44flash_bwd_dq_dk_dv_loop_seqk_parallel_kernelI23Flash_bwd_kernel_traitsILi256ELi64ELi64ELi8ELi4ELi2ELi2ELb0ELb0EN7cutlass10bfloat16_tE19Flash_kernel_traitsILi256ELi64ELi64ELi8ES3_EELb0ELb0ELb0ELb0ELb0ELb0ELb1EEEvNS_16Flash_bwd_paramsE)
        /*0014*/ 	.short	0x0160
        /*0016*/ 	.short	0x0280


	//----- nvinfo : EIATTR_CBANK_PARAM_SIZE
	.align		4
.L_854:
        /*0018*/ 	.byte	0x03, 0x19
        /*001a*/ 	.short	0x0280


	//----- nvinfo : EIATTR_KPARAM_INFO
	.align		4
        /*001c*/ 	.byte	0x04, 0x17
        /*001e*/ 	.short	(.L_856 - .L_855)
.L_855:
        /*0020*/ 	.word	0x00000000
        /*0024*/ 	.short	0x0000
        /*0026*/ 	.short	0x0000
        /*0028*/ 	.byte	0x00, 0xf0, 0x01, 0x0a


	//----- nvinfo : EIATTR_MAXREG_COUNT
	.align		4
.L_856:
        /*002c*/ 	.byte	0x03, 0x1b
        /*002e*/ 	.short	0x00ff


	//----- nvinfo : EIATTR_NUM_BARRIERS
	.align		4
        /*0030*/ 	.byte	0x02, 0x4c
        /*0032*/ 	.byte	0x01
	.zero		1


	//----- nvinfo : EIATTR_ANNOTATIONS
	.align		4
        /*0034*/ 	.byte	0x04, 0x55
        /*0036*/ 	.short	(.L_858 - .L_857)


	//   ....[0]....
.L_857:
        /* <DEDUP_REMOVED lines=25> */


	//----- nvinfo : EIATTR_MERCURY_ISA_VERSION
	.align		4
.L_858:
        /*01b0*/ 	.byte	0x03, 0x5f
        /*01b2*/ 	.short	0x0000


	//----- nvinfo : EIATTR_EXIT_INSTR_OFFSETS
	.align		4
        /*01b4*/ 	.byte	0x04, 0x1c
        /*01b6*/ 	.short	(.L_860 - .L_859)


	//   ....[0]....
.L_859:
        /*01b8*/ 	.word	0x000000a0


	//   ....[1]....
        /*01bc*/ 	.word	0x0000b740


	//----- nvinfo : EIATTR_CTAIDZ_USED
	.align		4
.L_860:
        /*01c0*/ 	.byte	0x01, 0x04
	.zero		2


	//----- nvinfo : EIATTR_CRS_STACK_SIZE
	.align		4
        /*01c4*/ 	.byte	0x04, 0x1e
        /*01c6*/ 	.short	(.L_862 - .L_861)
.L_861:
        /*01c8*/ 	.word	0x00000000
.L_862:


//--------------------- .nv.info._ZN5flash44flash_bwd_dq_dk_dv_loop_seqk_parallel_kernelI23Flash_bwd_kernel_traitsILi256ELi64ELi64ELi8ELi4ELi2ELi2ELb0ELb0EN7cutlass10bfloat16_tE19Flash_kernel_traitsILi256ELi64ELi64ELi8ES3_EELb1ELb0ELb1ELb0ELb0ELb0ELb0EEEvNS_16Flash_bwd_paramsE --------------------------
	.section	.nv.info._ZN5flash44flash_bwd_dq_dk_dv_loop_seqk_parallel_kernelI23Flash_bwd_kernel_traitsILi256ELi64ELi64ELi8ELi4ELi2ELi2ELb0ELb0EN7cutlass10bfloat16_tE19Flash_kernel_traitsILi256ELi64ELi64ELi8ES3_EELb1ELb0ELb1ELb0ELb0ELb0ELb0EEEvNS_16Flash_bwd_paramsE,"",@"SHT_CUDA_INFO"
	.sectionflags	@""
	.align	4


	//----- nvinfo : EIATTR_CUDA_API_VERSION
	.align		4
        /*0000*/ 	.byte	0x04, 0x37
        /*0002*/ 	.short	(.L_864 - .L_863)
.L_863:
        /*0004*/ 	.word	0x00000082


	//----- nvinfo : EIATTR_SW2861232_WAR
	.align		4
.L_864:
        /*0008*/ 	.byte	0x01, 0x35
	.zero		2


	//----- nvinfo : EIATTR_PARAM_CBANK
	.align		4
        /*000c*/ 	.byte	0x04, 0x0a
        /*000e*/ 	.short	(.L_866 - .L_865)
	.align		4
.L_865:
        /*0010*/ 	.word	index@(.nv.constant0._ZN5flash44flash_bwd_dq_dk_dv_loop_seqk_parallel_kernelI23Flash_bwd_kernel_traitsILi256ELi64ELi64ELi8ELi4ELi2ELi2ELb0ELb0EN7cutlass10bfloat16_tE19Flash_kernel_traitsILi256ELi64ELi64ELi8ES3_EELb1ELb0ELb1ELb0ELb0ELb0ELb0EEEvNS_16Flash_bwd_paramsE)
        /*0014*/ 	.short	0x0160
        /*0016*/ 	.short	0x0280


	//----- nvinfo : EIATTR_CBANK_PARAM_SIZE
	.align		4
.L_866:
        /*0018*/ 	.byte	0x03, 0x19
        /*001a*/ 	.short	0x0280


	//----- nvinfo : EIATTR_KPARAM_INFO
	.align		4
        /*001c*/ 	.byte	0x04, 0x17
        /*001e*/ 	.short	(.L_868 - .L_867)
.L_867:
        /*0020*/ 	.word	0x00000000
        /*0024*/ 	.short	0x0000
        /*0026*/ 	.short	0x0000
        /*0028*/ 	.byte	0x00, 0xf0, 0x01, 0x0a


	//----- nvinfo : EIATTR_MAXREG_COUNT
	.align		4
.L_868:
        /*002c*/ 	.byte	0x03, 0x1b
        /*002e*/ 	.short	0x00ff


	//----- nvinfo : EIATTR_NUM_BARRIERS
	.align		4
        /*0030*/ 	.byte	0x02, 0x4c
        /*0032*/ 	.byte	0x01
	.zero		1


	//----- nvinfo : EIATTR_ANNOTATIONS
	.align		4
        /*0034*/ 	.byte	0x04, 0x55
        /*0036*/ 	.short	(.L_870 - .L_869)


	//   ....[0]....
.L_869:
        /*0038*/ 	.word	0x00000001
        /*003c*/ 	.byte	0x80, 0x06, 0x00, 0x00, 0x01, 0x00, 0x00, 0x00, 0x10, 0x14, 0x00, 0x00


	//----- nvinfo : EIATTR_MERCURY_ISA_VERSION
	.align		4
.L_870:
        /*0048*/ 	.byte	0x03, 0x5f
        /*004a*/ 	.short	0x0000


	//----- nvinfo : EIATTR_EXIT_INSTR_OFFSETS
	.align		4
        /*004c*/ 	.byte	0x04, 0x1c
        /*004e*/ 	.short	(.L_872 - .L_871)


	//   ....[0]....
.L_871:
        /*0050*/ 	.word	0x000000a0


	//   ....[1]....
        /*0054*/ 	.word	0x0000b620


	//----- nvinfo : EIATTR_CTAIDZ_USED
	.align		4
.L_872:
        /*0058*/ 	.byte	0x01, 0x04
	.zero		2


	//----- nvinfo : EIATTR_CRS_STACK_SIZE
	.align		4
        /*005c*/ 	.byte	0x04, 0x1e
        /*005e*/ 	.short	(.L_874 - .L_873)
.L_873:
        /*0060*/ 	.word	0x00000000
.L_874:


//--------------------- .nv.info._ZN5flash44flash_bwd_dq_dk_dv_loop_seqk_parallel_kernelI23Flash_bwd_kernel_traitsILi256ELi64ELi64ELi8ELi4ELi2ELi2ELb0ELb0EN7cutlass10bfloat16_tE19Flash_kernel_traitsILi256ELi64ELi64ELi8ES3_EELb0ELb0ELb1ELb0ELb0ELb0ELb1EEEvNS_16Flash_bwd_paramsE --------------------------
	.section	.nv.info._ZN5flash44flash_bwd_dq_dk_dv_loop_seqk_parallel_kernelI23Flash_bwd_kernel_traitsILi256ELi64ELi64ELi8ELi4ELi2ELi2ELb0ELb0EN7cutlass10bfloat16_tE19Flash_kernel_traitsILi256ELi64ELi64ELi8ES3_EELb0ELb0ELb1ELb0ELb0ELb0ELb1EEEvNS_16Flash_bwd_paramsE,"",@"SHT_CUDA_INFO"
	.sectionflags	@""
	.align	4


	//----- nvinfo : EIATTR_CUDA_API_VERSION
	.align		4
        /*0000*/ 	.byte	0x04, 0x37
        /*0002*/ 	.short	(.L_876 - .L_875)
.L_875:
        /*0004*/ 	.word	0x00000082


	//----- nvinfo : EIATTR_SW2861232_WAR
	.align		4
.L_876:
        /*0008*/ 	.byte	0x01, 0x35
	.zero		2


	//----- nvinfo : EIATTR_PARAM_CBANK
	.align		4
        /*000c*/ 	.byte	0x04, 0x0a
        /*000e*/ 	.short	(.L_878 - .L_877)
	.align		4
.L_877:
        /*0010*/ 	.word	index@(.nv.constant0._ZN5flash44flash_bwd_dq_dk_dv_loop_seqk_parallel_kernelI23Flash_bwd_kernel_traitsILi256ELi64ELi64ELi8ELi4ELi2ELi2ELb0ELb0EN7cutlass10bfloat16_tE19Flash_kernel_traitsILi256ELi64ELi64ELi8ES3_EELb0ELb0ELb1ELb0ELb0ELb0ELb1EEEvNS_16Flash_bwd_paramsE)
        /*0014*/ 	.short	0x0160
        /*0016*/ 	.short	0x0280


	//----- nvinfo : EIATTR_CBANK_PARAM_SIZE
	.align		4
.L_878:
        /*0018*/ 	.byte	0x03, 0x19
        /*001a*/ 	.short	0x0280


	//----- nvinfo : EIATTR_KPARAM_INFO
	.align		4
        /*001c*/ 	.byte	0x04, 0x17
        /*001e*/ 	.short	(.L_880 - .L_879)
.L_879:
        /*0020*/ 	.word	0x00000000
        /*0024*/ 	.short	0x0000
        /*0026*/ 	.short	0x0000
        /*0028*/ 	.byte	0x00, 0xf0, 0x01, 0x0a


	//----- nvinfo : EIATTR_MAXREG_COUNT
	.align		4
.L_880:
        /*002c*/ 	.byte	0x03, 0x1b
        /*002e*/ 	.short	0x00ff


	//----- nvinfo : EIATTR_NUM_BARRIERS
	.align		4
        /*0030*/ 	.byte	0x02, 0x4c
        /*0032*/ 	.byte	0x01
	.zero		1


	//----- nvinfo : EIATTR_ANNOTATIONS
	.align		4
        /*0034*/ 	.byte	0x04, 0x55
        /*0036*/ 	.short	(.L_882 - .L_881)


	//   ....[0]....
.L_881:
        /*0038*/ 	.word	0x00000001
        /*003c*/ 	.byte	0x00, 0x08, 0x00, 0x00, 0x01, 0x00, 0x00, 0x00, 0x20, 0x09, 0x00, 0x00, 0x01, 0x00, 0x00, 0x00
        /*004c*/ 	.byte	0xa0, 0x0a, 0x00, 0x00, 0x01, 0x00, 0x00, 0x00, 0x60, 0x27, 0x00, 0x00, 0x01, 0x00, 0x00, 0x00
        /*005c*/ 	.byte	0x10, 0x37, 0x00, 0x00, 0x01, 0x00, 0x00, 0x00, 0x60, 0x58, 0x00, 0x00, 0x01, 0x00, 0x00, 0x00
        /*006c*/ 	.byte	0x90, 0x58, 0x00, 0x00, 0x01, 0x00, 0x00, 0x00, 0xd0, 0xa5, 0x00, 0x00


	//----- nvinfo : EIATTR_MERCURY_ISA_VERSION
	.align		4
.L_882:
        /*0078*/ 	.byte	0x03, 0x5f
        /*007a*/ 	.short	0x0000


	//----- nvinfo : EIATTR_EXIT_INSTR_OFFSETS
	.align		4
        /*007c*/ 	.byte	0x04, 0x1c
        /*007e*/ 	.short	(.L_884 - .L_883)


	//   ....[0]....
.L_883:
        /*0080*/ 	.word	0x000000a0


	//   ....[1]....
        /*0084*/ 	.word	0x0000af50


	//----- nvinfo : EIATTR_CTAIDZ_USED
	.align		4
.L_884:
        /*0088*/ 	.byte	0x01, 0x04
	.zero		2


	//----- nvinfo : EIATTR_CRS_STACK_SIZE
	.align		4
        /*008c*/ 	.byte	0x04, 0x1e
        /*008e*/ 	.short	(.L_886 - .L_885)
.L_885:
        /*0090*/ 	.word	0x00000000
.L_886:


//--------------------- .nv.info._ZN5flash44flash_bwd_dq_dk_dv_loop_seqk_parallel_kernelI23Flash_bwd_kernel_traitsILi256ELi64ELi64ELi8ELi4ELi2ELi2ELb0ELb0EN7cutlass10bfloat16_tE19Flash_kernel_traitsILi256ELi64ELi64ELi8ES3_EELb1ELb0ELb0ELb0ELb0ELb1ELb0EEEvNS_16Flash_bwd_paramsE --------------------------
	.section	.nv.info._ZN5flash44flash_bwd_dq_dk_dv_loop_seqk_parallel_kernelI23Flash_bwd_kernel_traitsILi256ELi64ELi64ELi8ELi4ELi2ELi2ELb0ELb0EN7cutlass10bfloat16_tE19Flash_kernel_traitsILi256ELi64ELi64ELi8ES3_EELb1ELb0ELb0ELb0ELb0ELb1ELb0EEEvNS_16Flash_bwd_paramsE,"",@"SHT_CUDA_INFO"
	.sectionflags	@""
	.align	4


	//----- nvinfo : EIATTR_CUDA_API_VERSION
	.align		4
        /*0000*/ 	.byte	0x04, 0x37
        /*0002*/ 	.short	(.L_888 - .L_887)
.L_887:
        /*0004*/ 	.word	0x00000082


	//----- nvinfo : EIATTR_SW2861232_WAR
	.align		4
.L_888:
        /*0008*/ 	.byte	0x01, 0x35
	.zero		2


	//----- nvinfo : EIATTR_PARAM_CBANK
	.align		4
        /*000c*/ 	.byte	0x04, 0x0a
        /*000e*/ 	.short	(.L_890 - .L_889)
	.align		4
.L_889:
        /*0010*/ 	.word	index@(.nv.constant0._ZN5flash44flash_bwd_dq_dk_dv_loop_seqk_parallel_kernelI23Flash_bwd_kernel_traitsILi256ELi64ELi64ELi8ELi4ELi2ELi2ELb0ELb0EN7cutlass10bfloat16_tE19Flash_kernel_traitsILi256ELi64ELi64ELi8ES3_EELb1ELb0ELb0ELb0ELb0ELb1ELb0EEEvNS_16Flash_bwd_paramsE)
        /*0014*/ 	.short	0x0160
        /*0016*/ 	.short	0x0280


	//----- nvinfo : EIATTR_CBANK_PARAM_SIZE
	.align		4
.L_890:
        /*0018*/ 	.byte	0x03, 0x19
        /*001a*/ 	.short	0x0280


	//----- nvinfo : EIATTR_KPARAM_INFO
	.align		4
        /*001c*/ 	.byte	0x04, 0x17
        /*001e*/ 	.short	(.L_892 - .L_891)
.L_891:
        /*0020*/ 	.word	0x00000000
        /*0024*/ 	.short	0x0000
        /*0026*/ 	.short	0x0000
        /*0028*/ 	.byte	0x00, 0xf0, 0x01, 0x0a


	//----- nvinfo : EIATTR_MAXREG_COUNT
	.align		4
.L_892:
        /*002c*/ 	.byte	0x03, 0x1b
        /*002e*/ 	.short	0x00ff


	//----- nvinfo : EIATTR_NUM_BARRIERS
	.align		4
        /*0030*/ 	.byte	0x02, 0x4c
        /*0032*/ 	.byte	0x01
	.zero		1


	//----- nvinfo : EIATTR_ANNOTATIONS
	.align		4
        /*0034*/ 	.byte	0x04, 0x55
        /*0036*/ 	.short	(.L_894 - .L_893)


	//   ....[0]....
.L_893:
        /* <DEDUP_REMOVED lines=23> */


	//----- nvinfo : EIATTR_MERCURY_ISA_VERSION
	.align		4
.L_894:
        /*0198*/ 	.byte	0x03, 0x5f
        /*019a*/ 	.short	0x0000


	//----- nvinfo : EIATTR_EXIT_INSTR_OFFSETS
	.align		4
        /*019c*/ 	.byte	0x04, 0x1c
        /*019e*/ 	.short	(.L_896 - .L_895)


	//   ....[0]....
.L_895:
        /*01a0*/ 	.word	0x000000a0


	//   ....[1]....
        /*01a4*/ 	.word	0x0000a2a0


	//----- nvinfo : EIATTR_CTAIDZ_USED
	.align		4
.L_896:
        /*01a8*/ 	.byte	0x01, 0x04
	.zero		2


	//----- nvinfo : EIATTR_CRS_STACK_SIZE
	.align		4
        /*01ac*/ 	.byte	0x04, 0x1e
        /*01ae*/ 	.short	(.L_898 - .L_897)
.L_897:
        /*01b0*/ 	.word	0x00000000
.L_898:


//--------------------- .nv.info._ZN5flash44flash_bwd_dq_dk_dv_loop_seqk_parallel_kernelI23Flash_bwd_kernel_traitsILi256ELi64ELi64ELi8ELi4ELi2ELi2ELb0ELb0EN7cutlass10bfloat16_tE19Flash_kernel_traitsILi256ELi64ELi64ELi8ES3_EELb0ELb0ELb0ELb0ELb0ELb1ELb1EEEvNS_16Flash_bwd_paramsE --------------------------
	.section	.nv.info._ZN5flash44flash_bwd_dq_dk_dv_loop_seqk_parallel_kernelI23Flash_bwd_kernel_traitsILi256ELi64ELi64ELi8ELi4ELi2ELi2ELb0ELb0EN7cutlass10bfloat16_tE19Flash_kernel_traitsILi256ELi64ELi64ELi8ES3_EELb0ELb0ELb0ELb0ELb0ELb1ELb1EEEvNS_16Flash_bwd_paramsE,"",@"SHT_CUDA_INFO"
	.sectionflags	@""
	.align	4


	//----- nvinfo : EIATTR_CUDA_API_VERSION
	.align		4
        /*0000*/ 	.byte	0x04, 0x37
        /*0002*/ 	.short	(.L_900 - .L_899)
.L_899:
        /*0004*/ 	.word	0x00000082


	//----- nvinfo : EIATTR_SW2861232_WAR
	.align		4
.L_900:
        /*0008*/ 	.byte	0x01, 0x35
	.zero		2


	//----- nvinfo : EIATTR_PARAM_CBANK
	.align		4
        /*000c*/ 	.byte	0x04, 0x0a
        /*000e*/ 	.short	(.L_902 - .L_901)
	.align		4
.L_901:
        /*0010*/ 	.word	index@(.nv.constant0._ZN5flash44flash_bwd_dq_dk_dv_loop_seqk_parallel_kernelI23Flash_bwd_kernel_traitsILi256ELi64ELi64ELi8ELi4ELi2ELi2ELb0ELb0EN7cutlass10bfloat16_tE19Flash_kernel_traitsILi256ELi64ELi64ELi8ES3_EELb0ELb0ELb0ELb0ELb0ELb1ELb1EEEvNS_16Flash_bwd_paramsE)
        /*0014*/ 	.short	0x0160
        /*0016*/ 	.short	0x0280


	//----- nvinfo : EIATTR_CBANK_PARAM_SIZE
	.align		4
.L_902:
        /*0018*/ 	.byte	0x03, 0x19
        /*001a*/ 	.short	0x0280


	//----- nvinfo : EIATTR_KPARAM_INFO
	.align		4
        /*001c*/ 	.byte	0x04, 0x17
        /*001e*/ 	.short	(.L_904 - .L_903)
.L_903:
        /*0020*/ 	.word	0x00000000
        /*0024*/ 	.short	0x0000
        /*0026*/ 	.short	0x0000
        /*0028*/ 	.byte	0x00, 0xf0, 0x01, 0x0a


	//----- nvinfo : EIATTR_MAXREG_COUNT
	.align		4
.L_904:
        /*002c*/ 	.byte	0x03, 0x1b
        /*002e*/ 	.short	0x00ff


	//----- nvinfo : EIATTR_NUM_BARRIERS
	.align		4
        /*0030*/ 	.byte	0x02, 0x4c
        /*0032*/ 	.byte	0x01
	.zero		1


	//----- nvinfo : EIATTR_ANNOTATIONS
	.align		4
        /*0034*/ 	.byte	0x04, 0x55
        /*0036*/ 	.short	(.L_906 - .L_905)


	//   ....[0]....
.L_905:
        /* <DEDUP_REMOVED lines=22> */


	//----- nvinfo : EIATTR_MERCURY_ISA_VERSION
	.align		4
.L_906:
        /*0188*/ 	.byte	0x03, 0x5f
        /*018a*/ 	.short	0x0000


	//----- nvinfo : EIATTR_EXIT_INSTR_OFFSETS
	.align		4
        /*018c*/ 	.byte	0x04, 0x1c
        /*018e*/ 	.short	(.L_908 - .L_907)


	//   ....[0]....
.L_907:
        /*0190*/ 	.word	0x000000a0


	//   ....[1]....
        /*0194*/ 	.word	0x00009a50


	//----- nvinfo : EIATTR_CTAIDZ_USED
	.align		4
.L_908:
        /*0198*/ 	.byte	0x01, 0x04
	.zero		2


	//----- nvinfo : EIATTR_CRS_STACK_SIZE
	.align		4
        /*019c*/ 	.byte	0x04, 0x1e
        /*019e*/ 	.short	(.L_910 - .L_909)
.L_909:
        /*01a0*/ 	.word	0x00000000
.L_910:


//--------------------- .nv.info._ZN5flash44flash_bwd_dq_dk_dv_loop_seqk_parallel_kernelI23Flash_bwd_kernel_traitsILi256ELi64ELi64ELi8ELi4ELi2ELi2ELb0ELb0EN7cutlass10bfloat16_tE19Flash_kernel_traitsILi256ELi64ELi64ELi8ES3_EELb1ELb0ELb0ELb1ELb0ELb0ELb0EEEvNS_16Flash_bwd_paramsE --------------------------
	.section	.nv.info._ZN5flash44flash_bwd_dq_dk_dv_loop_seqk_parallel_kernelI23Flash_bwd_kernel_traitsILi256ELi64ELi64ELi8ELi4ELi2ELi2ELb0ELb0EN7cutlass10bfloat16_tE19Flash_kernel_traitsILi256ELi64ELi64ELi8ES3_EELb1ELb0ELb0ELb1ELb0ELb0ELb0EEEvNS_16Flash_bwd_paramsE,"",@"SHT_CUDA_INFO"
	.sectionflags	@""
	.align	4


	//----- nvinfo : EIATTR_CUDA_API_VERSION
	.align		4
        /*0000*/ 	.byte	0x04, 0x37
        /*0002*/ 	.short	(.L_912 - .L_911)
.L_911:
        /*0004*/ 	.word	0x00000082


	//----- nvinfo : EIATTR_SW2861232_WAR
	.align		4
.L_912:
        /*0008*/ 	.byte	0x01, 0x35
	.zero		2


	//----- nvinfo : EIATTR_PARAM_CBANK
	.align		4
        /*000c*/ 	.byte	0x04, 0x0a
        /*000e*/ 	.short	(.L_914 - .L_913)
	.align		4
.L_913:
        /*0010*/ 	.word	index@(.nv.constant0._ZN5flash44flash_bwd_dq_dk_dv_loop_seqk_parallel_kernelI23Flash_bwd_kernel_traitsILi256ELi64ELi64ELi8ELi4ELi2ELi2ELb0ELb0EN7cutlass10bfloat16_tE19Flash_kernel_traitsILi256ELi64ELi64ELi8ES3_EELb1ELb0ELb0ELb1ELb0ELb0ELb0EEEvNS_16Flash_bwd_paramsE)
        /*0014*/ 	.short	0x0160
        /*0016*/ 	.short	0x0280


	//----- nvinfo : EIATTR_CBANK_PARAM_SIZE
	.align		4
.L_914:
        /*0018*/ 	.byte	0x03, 0x19
        /*001a*/ 	.short	0x0280


	//----- nvinfo : EIATTR_KPARAM_INFO
	.align		4
        /*001c*/ 	.byte	0x04, 0x17
        /*001e*/ 	.short	(.L_916 - .L_915)
.L_915:
        /*0020*/ 	.word	0x00000000
        /*0024*/ 	.short	0x0000
        /*0026*/ 	.short	0x0000
        /*0028*/ 	.byte	0x00, 0xf0, 0x01, 0x0a


	//----- nvinfo : EIATTR_MAXREG_COUNT
	.align		4
.L_916:
        /*002c*/ 	.byte	0x03, 0x1b
        /*002e*/ 	.short	0x00ff


	//----- nvinfo : EIATTR_NUM_BARRIERS
	.align		4
        /*0030*/ 	.byte	0x02, 0x4c
        /*0032*/ 	.byte	0x01
	.zero		1


	//----- nvinfo : EIATTR_ANNOTATIONS
	.align		4
        /*0034*/ 	.byte	0x04, 0x55
        /*0036*/ 	.short	(.L_918 - .L_917)


	//   ....[0]....
.L_917:
        /* <DEDUP_REMOVED lines=29> */


	//----- nvinfo : EIATTR_MERCURY_ISA_VERSION
	.align		4
.L_918:
        /*01f8*/ 	.byte	0x03, 0x5f
        /*01fa*/ 	.short	0x0000


	//----- nvinfo : EIATTR_EXIT_INSTR_OFFSETS
	.align		4
        /*01fc*/ 	.byte	0x04, 0x1c
        /*01fe*/ 	.short	(.L_920 - .L_919)


	//   ....[0]....
.L_919:
        /*0200*/ 	.word	0x000000a0


	//   ....[1]....
        /*0204*/ 	.word	0x0000c410


	//----- nvinfo : EIATTR_CTAIDZ_USED
	.align		4
.L_920:
        /*0208*/ 	.byte	0x01, 0x04
	.zero		2


	//----- nvinfo : EIATTR_CRS_STACK_SIZE
	.align		4
        /*020c*/ 	.byte	0x04, 0x1e
        /*020e*/ 	.short	(.L_922 - .L_921)
.L_921:
        /*0210*/ 	.word	0x00000000
.L_922:


//--------------------- .nv.info._ZN5flash44flash_bwd_dq_dk_dv_loop_seqk_parallel_kernelI23Flash_bwd_kernel_traitsILi256ELi64ELi64ELi8ELi4ELi2ELi2ELb0ELb0EN7cutlass10bfloat16_tE19Flash_kernel_traitsILi256ELi64ELi64ELi8ES3_EELb0ELb0ELb0ELb1ELb0ELb0ELb1EEEvNS_16Flash_bwd_paramsE --------------------------
	.section	.nv.info._ZN5flash44flash_bwd_dq_dk_dv_loop_seqk_parallel_kernelI23Flash_bwd_kernel_traitsILi256ELi64ELi64ELi8ELi4ELi2ELi2ELb0ELb0EN7cutlass10bfloat16_tE19Flash_kernel_traitsILi256ELi64ELi64ELi8ES3_EELb0ELb0ELb0ELb1ELb0ELb0ELb1EEEvNS_16Flash_bwd_paramsE,"",@"SHT_CUDA_INFO"
	.sectionflags	@""
	.align	4


	//----- nvinfo : EIATTR_CUDA_API_VERSION
	.align		4
        /*0000*/ 	.byte	0x04, 0x37
        /*0002*/ 	.short	(.L_924 - .L_923)
.L_923:
        /*0004*/ 	.word	0x00000082


	//----- nvinfo : EIATTR_SW2861232_WAR
	.align		4
.L_924:
        /*0008*/ 	.byte	0x01, 0x35
	.zero		2


	//----- nvinfo : EIATTR_PARAM_CBANK
	.align		4
        /*000c*/ 	.byte	0x04, 0x0a
        /*000e*/ 	.short	(.L_926 - .L_925)
	.align		4
.L_925:
        /*0010*/ 	.word	index@(.nv.constant0._ZN5flash44flash_bwd_dq_dk_dv_loop_seqk_parallel_kernelI23Flash_bwd_kernel_traitsILi256ELi64ELi64ELi8ELi4ELi2ELi2ELb0ELb0EN7cutlass10bfloat16_tE19Flash_kernel_traitsILi256ELi64ELi64ELi8ES3_EELb0ELb0ELb0ELb1ELb0ELb0ELb1EEEvNS_16Flash_bwd_paramsE)
        /*0014*/ 	.short	0x0160
        /*0016*/ 	.short	0x0280


	//----- nvinfo : EIATTR_CBANK_PARAM_SIZE
	.align		4
.L_926:
        /*0018*/ 	.byte	0x03, 0x19
        /*001a*/ 	.short	0x0280


	//----- nvinfo : EIATTR_KPARAM_INFO
	.align		4
        /*001c*/ 	.byte	0x04, 0x17
        /*001e*/ 	.short	(.L_928 - .L_927)
.L_927:
        /*0020*/ 	.word	0x00000000
        /*0024*/ 	.short	0x0000
        /*0026*/ 	.short	0x0000
        /*0028*/ 	.byte	0x00, 0xf0, 0x01, 0x0a


	//----- nvinfo : EIATTR_MAXREG_COUNT
	.align		4
.L_928:
        /*002c*/ 	.byte	0x03, 0x1b
        /*002e*/ 	.short	0x00ff


	//----- nvinfo : EIATTR_NUM_BARRIERS
	.align		4
        /*0030*/ 	.byte	0x02, 0x4c
        /*0032*/ 	.byte	0x01
	.zero		1


	//----- nvinfo : EIATTR_ANNOTATIONS
	.align		4
        /*0034*/ 	.byte	0x04, 0x55
        /*0036*/ 	.short	(.L_930 - .L_929)


	//   ....[0]....
.L_929:
        /* <DEDUP_REMOVED lines=26> */


	//----- nvinfo : EIATTR_MERCURY_ISA_VERSION
	.align		4
.L_930:
        /*01c8*/ 	.byte	0x03, 0x5f
        /*01ca*/ 	.short	0x0000


	//----- nvinfo : EIATTR_EXIT_INSTR_OFFSETS
	.align		4
        /*01cc*/ 	.byte	0x04, 0x1c
        /*01ce*/ 	.short	(.L_932 - .L_931)


	//   ....[0]....
.L_931:
        /*01d0*/ 	.word	0x000000a0


	//   ....[1]....
        /*01d4*/ 	.word	0x0000bb40


	//----- nvinfo : EIATTR_CTAIDZ_USED
	.align		4
.L_932:
        /*01d8*/ 	.byte	0x01, 0x04
	.zero		2


	//----- nvinfo : EIATTR_CRS_STACK_SIZE
	.align		4
        /*01dc*/ 	.byte	0x04, 0x1e
        /*01de*/ 	.short	(.L_934 - .L_933)
.L_933:
        /*01e0*/ 	.word	0x00000000
.L_934:


//--------------------- .nv.info._ZN5flash44flash_bwd_dq_dk_dv_loop_seqk_parallel_kernelI23Flash_bwd_kernel_traitsILi256ELi64ELi64ELi8ELi4ELi2ELi2ELb0ELb0EN7cutlass10bfloat16_tE19Flash_kernel_traitsILi256ELi64ELi64ELi8ES3_EELb1ELb0ELb1ELb0ELb0ELb1ELb0EEEvNS_16Flash_bwd_paramsE --------------------------
	.section	.nv.info._ZN5flash44flash_bwd_dq_dk_dv_loop_seqk_parallel_kernelI23Flash_bwd_kernel_traitsILi256ELi64ELi64ELi8ELi4ELi2ELi2ELb0ELb0EN7cutlass10bfloat16_tE19Flash_kernel_traitsILi256ELi64ELi64ELi8ES3_EELb1ELb0ELb1ELb0ELb0ELb1ELb0EEEvNS_16Flash_bwd_paramsE,"",@"SHT_CUDA_INFO"
	.sectionflags	@""
	.align	4


	//----- nvinfo : EIATTR_CUDA_API_VERSION
	.align		4
        /*0000*/ 	.byte	0x04, 0x37
        /*0002*/ 	.short	(.L_936 - .L_935)
.L_935:
        /*0004*/ 	.word	0x00000082


	//----- nvinfo : EIATTR_SW2861232_WAR
	.align		4
.L_936:
        /*0008*/ 	.byte	0x01, 0x35
	.zero		2


	//----- nvinfo : EIATTR_PARAM_CBANK
	.align		4
        /*000c*/ 	.byte	0x04, 0x0a
        /*000e*/ 	.short	(.L_938 - .L_937)
	.align		4
.L_937:
        /*0010*/ 	.word	index@(.nv.constant0._ZN5flash44flash_bwd_dq_dk_dv_loop_seqk_parallel_kernelI23Flash_bwd_kernel_traitsILi256ELi64ELi64ELi8ELi4ELi2ELi2ELb0ELb0EN7cutlass10bfloat16_tE19Flash_kernel_traitsILi256ELi64ELi64ELi8ES3_EELb1ELb0ELb1ELb0ELb0ELb1ELb0EEEvNS_16Flash_bwd_paramsE)
        /*0014*/ 	.short	0x0160
        /*0016*/ 	.short	0x0280


	//----- nvinfo : EIATTR_CBANK_PARAM_SIZE
	.align		4
.L_938:
        /*0018*/ 	.byte	0x03, 0x19
        /*001a*/ 	.short	0x0280


	//----- nvinfo : EIATTR_KPARAM_INFO
	.align		4
        /*001c*/ 	.byte	0x04, 0x17
        /*001e*/ 	.short	(.L_940 - .L_939)
.L_939:
        /*0020*/ 	.word	0x00000000
        /*0024*/ 	.short	0x0000
        /*0026*/ 	.short	0x0000
        /*0028*/ 	.byte	0x00, 0xf0, 0x01, 0x0a


	//----- nvinfo : EIATTR_MAXREG_COUNT
	.align		4
.L_940:
        /*002c*/ 	.byte	0x03, 0x1b
        /*002e*/ 	.short	0x00ff


	//----- nvinfo : EIATTR_NUM_BARRIERS
	.align		4
        /*0030*/ 	.byte	0x02, 0x4c
        /*0032*/ 	.byte	0x01
	.zero		1


	//----- nvinfo : EIATTR_ANNOTATIONS
	.align		4
        /*0034*/ 	.byte	0x04, 0x55
        /*0036*/ 	.short	(.L_942 - .L_941)


	//   ....[0]....
.L_941:
        /*0038*/ 	.word	0x00000001
        /*003c*/ 	.byte	0xc0, 0x06, 0x00, 0x00, 0x01, 0x00, 0x00, 0x00, 0xf0, 0x2b, 0x00, 0x00


	//----- nvinfo : EIATTR_MERCURY_ISA_VERSION
	.align		4
.L_942:
        /*0048*/ 	.byte	0x03, 0x5f
        /*004a*/ 	.short	0x0000


	//----- nvinfo : EIATTR_EXIT_INSTR_OFFSETS
	.align		4
        /*004c*/ 	.byte	0x04, 0x1c
        /*004e*/ 	.short	(.L_944 - .L_943)


	//   ....[0]....
.L_943:
        /*0050*/ 	.word	0x000000a0


	//   ....[1]....
        /*0054*/ 	.word	0x00009940


	//----- nvinfo : EIATTR_CTAIDZ_USED
	.align		4
.L_944:
        /*0058*/ 	.byte	0x01, 0x04
	.zero		2


	//----- nvinfo : EIATTR_CRS_STACK_SIZE
	.align		4
        /*005c*/ 	.byte	0x04, 0x1e
        /*005e*/ 	.short	(.L_946 - .L_945)
.L_945:
        /*0060*/ 	.word	0x00000000
.L_946:


//--------------------- .nv.info._ZN5flash44flash_bwd_dq_dk_dv_loop_seqk_parallel_kernelI23Flash_bwd_kernel_traitsILi256ELi64ELi64ELi8ELi4ELi2ELi2ELb0ELb0EN7cutlass10bfloat16_tE19Flash_kernel_traitsILi256ELi64ELi64ELi8ES3_EELb0ELb0ELb1ELb0ELb0ELb1ELb1EEEvNS_16Flash_bwd_paramsE --------------------------
	.section	.nv.info._ZN5flash44flash_bwd_dq_dk_dv_loop_seqk_parallel_kernelI23Flash_bwd_kernel_traitsILi256ELi64ELi64ELi8ELi4ELi2ELi2ELb0ELb0EN7cutlass10bfloat16_tE19Flash_kernel_traitsILi256ELi64ELi64ELi8ES3_EELb0ELb0ELb1ELb0ELb0ELb1ELb1EEEvNS_16Flash_bwd_paramsE,"",@"SHT_CUDA_INFO"
	.sectionflags	@""
	.align	4


	//----- nvinfo : EIATTR_CUDA_API_VERSION
	.align		4
        /*0000*/ 	.byte	0x04, 0x37
        /*0002*/ 	.short	(.L_948 - .L_947)
.L_947:
        /*0004*/ 	.word	0x00000082


	//----- nvinfo : EIATTR_SW2861232_WAR
	.align		4
.L_948:
        /*0008*/ 	.byte	0x01, 0x35
	.zero		2


	//----- nvinfo : EIATTR_PARAM_CBANK
	.align		4
        /*000c*/ 	.byte	0x04, 0x0a
        /*000e*/ 	.short	(.L_950 - .L_949)
	.align		4
.L_949:
        /*0010*/ 	.word	index@(.nv.constant0._ZN5flash44flash_bwd_dq_dk_dv_loop_seqk_parallel_kernelI23Flash_bwd_kernel_traitsILi256ELi64ELi64ELi8ELi4ELi2ELi2ELb0ELb0EN7cutlass10bfloat16_tE19Flash_kernel_traitsILi256ELi64ELi64ELi8ES3_EELb0ELb0ELb1ELb0ELb0ELb1ELb1EEEvNS_16Flash_bwd_paramsE)
        /*0014*/ 	.short	0x0160
        /*0016*/ 	.short	0x0280


	//----- nvinfo : EIATTR_CBANK_PARAM_SIZE
	.align		4
.L_950:
        /*0018*/ 	.byte	0x03, 0x19
        /*001a*/ 	.short	0x0280


	//----- nvinfo : EIATTR_KPARAM_INFO
	.align		4
        /*001c*/ 	.byte	0x04, 0x17
        /*001e*/ 	.short	(.L_952 - .L_951)
.L_951:
        /*0020*/ 	.word	0x00000000
        /*0024*/ 	.short	0x0000
        /*0026*/ 	.short	0x0000
        /*0028*/ 	.byte	0x00, 0xf0, 0x01, 0x0a


	//----- nvinfo : EIATTR_MAXREG_COUNT
	.align		4
.L_952:
        /*002c*/ 	.byte	0x03, 0x1b
        /*002e*/ 	.short	0x00ff


	//----- nvinfo : EIATTR_NUM_BARRIERS
	.align		4
        /*0030*/ 	.byte	0x02, 0x4c
        /*0032*/ 	.byte	0x01
	.zero		1


	//----- nvinfo : EIATTR_ANNOTATIONS
	.align		4
        /*0034*/ 	.byte	0x04, 0x55
        /*0036*/ 	.short	(.L_954 - .L_953)


	//   ....[0]....
.L_953:
        /*0038*/ 	.word	0x00000001
        /*003c*/ 	.byte	0xa0, 0x05, 0x00, 0x00, 0x01, 0x00, 0x00, 0x00, 0x60, 0x07, 0x00, 0x00, 0x01, 0x00, 0x00, 0x00
        /*004c*/ 	.byte	0x50, 0x08, 0x00, 0x00, 0x01, 0x00, 0x00, 0x00, 0x60, 0x18, 0x00, 0x00, 0x01, 0x00, 0x00, 0x00
        /*005c*/ 	.byte	0x70, 0x18, 0x00, 0x00, 0x01, 0x00, 0x00, 0x00, 0x80, 0x1b, 0x00, 0x00, 0x01, 0x00, 0x00, 0x00
        /*006c*/ 	.byte	0xa0, 0x25, 0x00, 0x00, 0x01, 0x00, 0x00, 0x00, 0x50, 0x2c, 0x00, 0x00, 0x01, 0x00, 0x00, 0x00
        /*007c*/ 	.byte	0x10, 0x8a, 0x00, 0x00


	//----- nvinfo : EIATTR_MERCURY_ISA_VERSION
	.align		4
.L_954:
        /*0080*/ 	.byte	0x03, 0x5f
        /*0082*/ 	.short	0x0000


	//----- nvinfo : EIATTR_EXIT_INSTR_OFFSETS
	.align		4
        /*0084*/ 	.byte	0x04, 0x1c
        /*0086*/ 	.short	(.L_956 - .L_955)


	//   ....[0]....
.L_955:
        /*0088*/ 	.word	0x000000a0


	//   ....[1]....
        /*008c*/ 	.word	0x00009210


	//----- nvinfo : EIATTR_CTAIDZ_USED
	.align		4
.L_956:
        /*0090*/ 	.byte	0x01, 0x04
	.zero		2


	//----- nvinfo : EIATTR_CRS_STACK_SIZE
	.align		4
        /*0094*/ 	.byte	0x04, 0x1e
        /*0096*/ 	.short	(.L_958 - .L_957)
.L_957:
        /*0098*/ 	.word	0x00000000
.L_958:


//--------------------- .nv.info._ZN5flash44flash_bwd_dq_dk_dv_loop_seqk_parallel_kernelI23Flash_bwd_kernel_traitsILi256ELi64ELi64ELi8ELi4ELi2ELi2ELb0ELb0EN7cutlass10bfloat16_tE19Flash_kernel_traitsILi256ELi64ELi64ELi8ES3_EELb1ELb0ELb1ELb1ELb0ELb0ELb0EEEvNS_16Flash_bwd_paramsE --------------------------
	.section	.nv.info._ZN5flash44flash_bwd_dq_dk_dv_loop_seqk_parallel_kernelI23Flash_bwd_kernel_traitsILi256ELi64ELi64ELi8ELi4ELi2ELi2ELb0ELb0EN7cutlass10bfloat16_tE19Flash_kernel_traitsILi256ELi64ELi64ELi8ES3_EELb1ELb0ELb1ELb1ELb0ELb0ELb0EEEvNS_16Flash_bwd_paramsE,"",@"SHT_CUDA_INFO"
	.sectionflags	@""
	.align	4


	//----- nvinfo : EIATTR_CUDA_API_VERSION
	.align		4
        /*0000*/ 	.byte	0x04, 0x37
        /*0002*/ 	.short	(.L_960 - .L_959)
.L_959:
        /*0004*/ 	.word	0x00000082


	//----- nvinfo : EIATTR_SW2861232_WAR
	.align		4
.L_960:
        /*0008*/ 	.byte	0x01, 0x35
	.zero		2


	//----- nvinfo : EIATTR_PARAM_CBANK
	.align		4
        /*000c*/ 	.byte	0x04, 0x0a
        /*000e*/ 	.short	(.L_962 - .L_961)
	.align		4
.L_961:
        /*0010*/ 	.word	index@(.nv.constant0._ZN5flash44flash_bwd_dq_dk_dv_loop_seqk_parallel_kernelI23Flash_bwd_kernel_traitsILi256ELi64ELi64ELi8ELi4ELi2ELi2ELb0ELb0EN7cutlass10bfloat16_tE19Flash_kernel_traitsILi256ELi64ELi64ELi8ES3_EELb1ELb0ELb1ELb1ELb0ELb0ELb0EEEvNS_16Flash_bwd_paramsE)
        /*0014*/ 	.short	0x0160
        /*0016*/ 	.short	0x0280


	//----- nvinfo : EIATTR_CBANK_PARAM_SIZE
	.align		4
.L_962:
        /*0018*/ 	.byte	0x03, 0x19
        /*001a*/ 	.short	0x0280


	//----- nvinfo : EIATTR_KPARAM_INFO
	.align		4
        /*001c*/ 	.byte	0x04, 0x17
        /*001e*/ 	.short	(.L_964 - .L_963)
.L_963:
        /*0020*/ 	.word	0x00000000
        /*0024*/ 	.short	0x0000
        /*0026*/ 	.short	0x0000
        /*0028*/ 	.byte	0x00, 0xf0, 0x01, 0x0a


	//----- nvinfo : EIATTR_MAXREG_COUNT
	.align		4
.L_964:
        /*002c*/ 	.byte	0x03, 0x1b
        /*002e*/ 	.short	0x00ff


	//----- nvinfo : EIATTR_NUM_BARRIERS
	.align		4
        /*0030*/ 	.byte	0x02, 0x4c
        /*0032*/ 	.byte	0x01
	.zero		1


	//----- nvinfo : EIATTR_ANNOTATIONS
	.align		4
        /*0034*/ 	.byte	0x04, 0x55
        /*0036*/ 	.short	(.L_966 - .L_965)


	//   ....[0]....
.L_965:
        /* <DEDUP_REMOVED lines=16> */


	//----- nvinfo : EIATTR_MERCURY_ISA_VERSION
	.align		4
.L_966:
        /*0120*/ 	.byte	0x03, 0x5f
        /*0122*/ 	.short	0x0000


	//----- nvinfo : EIATTR_EXIT_INSTR_OFFSETS
	.align		4
        /*0124*/ 	.byte	0x04, 0x1c
        /*0126*/ 	.short	(.L_968 - .L_967)


	//   ....[0]....
.L_967:
        /*0128*/ 	.word	0x000000a0


	//   ....[1]....
        /*012c*/ 	.word	0x0000bcd0


	//----- nvinfo : EIATTR_CTAIDZ_USED
	.align		4
.L_968:
        /*0130*/ 	.byte	0x01, 0x04
	.zero		2


	//----- nvinfo : EIATTR_CRS_STACK_SIZE
	.align		4
        /*0134*/ 	.byte	0x04, 0x1e
        /*0136*/ 	.short	(.L_970 - .L_969)
.L_969:
        /*0138*/ 	.word	0x00000000
.L_970:


//--------------------- .nv.info._ZN5flash44flash_bwd_dq_dk_dv_loop_seqk_parallel_kernelI23Flash_bwd_kernel_traitsILi256ELi64ELi64ELi8ELi4ELi2ELi2ELb0ELb0EN7cutlass10bfloat16_tE19Flash_kernel_traitsILi256ELi64ELi64ELi8ES3_EELb0ELb0ELb1ELb1ELb0ELb0ELb1EEEvNS_16Flash_bwd_paramsE --------------------------
	.section	.nv.info._ZN5flash44flash_bwd_dq_dk_dv_loop_seqk_parallel_kernelI23Flash_bwd_kernel_traitsILi256ELi64ELi64ELi8ELi4ELi2ELi2ELb0ELb0EN7cutlass10bfloat16_tE19Flash_kernel_traitsILi256ELi64ELi64ELi8ES3_EELb0ELb0ELb1ELb1ELb0ELb0ELb1EEEvNS_16Flash_bwd_paramsE,"",@"SHT_CUDA_INFO"
	.sectionflags	@""
	.align	4


	//----- nvinfo : EIATTR_CUDA_API_VERSION
	.align		4
        /*0000*/ 	.byte	0x04, 0x37
        /*0002*/ 	.short	(.L_972 - .L_971)
.L_971:
        /*0004*/ 	.word	0x00000082


	//----- nvinfo : EIATTR_SW2861232_WAR
	.align		4
.L_972:
        /*0008*/ 	.byte	0x01, 0x35
	.zero		2


	//----- nvinfo : EIATTR_PARAM_CBANK
	.align		4
        /*000c*/ 	.byte	0x04, 0x0a
        /*000e*/ 	.short	(.L_974 - .L_973)
	.align		4
.L_973:
        /*0010*/ 	.word	index@(.nv.constant0._ZN5flash44flash_bwd_dq_dk_dv_loop_seqk_parallel_kernelI23Flash_bwd_kernel_traitsILi256ELi64ELi64ELi8ELi4ELi2ELi2ELb0ELb0EN7cutlass10bfloat16_tE19Flash_kernel_traitsILi256ELi64ELi64ELi8ES3_EELb0ELb0ELb1ELb1ELb0ELb0ELb1EEEvNS_16Flash_bwd_paramsE)
        /*0014*/ 	.short	0x0160
        /*0016*/ 	.short	0x0280


	//----- nvinfo : EIATTR_CBANK_PARAM_SIZE
	.align		4
.L_974:
        /*0018*/ 	.byte	0x03, 0x19
        /*001a*/ 	.short	0x0280


	//----- nvinfo : EIATTR_KPARAM_INFO
	.align		4
        /*001c*/ 	.byte	0x04, 0x17
        /*001e*/ 	.short	(.L_976 - .L_975)
.L_975:
        /*0020*/ 	.word	0x00000000
        /*0024*/ 	.short	0x0000
        /*0026*/ 	.short	0x0000
        /*0028*/ 	.byte	0x00, 0xf0, 0x01, 0x0a


	//----- nvinfo : EIATTR_MAXREG_COUNT
	.align		4
.L_976:
        /*002c*/ 	.byte	0x03, 0x1b
        /*002e*/ 	.short	0x00ff


	//----- nvinfo : EIATTR_NUM_BARRIERS
	.align		4
        /*0030*/ 	.byte	0x02, 0x4c
        /*0032*/ 	.byte	0x01
	.zero		1


	//----- nvinfo : EIATTR_ANNOTATIONS
	.align		4
        /*0034*/ 	.byte	0x04, 0x55
        /*0036*/ 	.short	(.L_978 - .L_977)


	//   ....[0]....
.L_977:
        /*0038*/ 	.word	0x00000001
        /*003c*/ 	.byte	0x00, 0x08, 0x00, 0x00, 0x01, 0x00, 0x00, 0x00, 0x20, 0x09, 0x00, 0x00, 0x01, 0x00, 0x00, 0x00
        /*004c*/ 	.byte	0x40, 0x27, 0x00, 0x00, 0x01, 0x00, 0x00, 0x00, 0xd0, 0x46, 0x00, 0x00, 0x01, 0x00, 0x00, 0x00
        /*005c*/ 	.byte	0x10, 0x4e, 0x00, 0x00, 0x01, 0x00, 0x00, 0x00, 0x90, 0x4e, 0x00, 0x00, 0x01, 0x00, 0x00, 0x00
        /*006c*/ 	.byte	0x60, 0x5e, 0x00, 0x00, 0x01, 0x00, 0x00, 0x00, 0x90, 0xa9, 0x00, 0x00


	//----- nvinfo : EIATTR_MERCURY_ISA_VERSION
	.align		4
.L_978:
        /*0078*/ 	.byte	0x03, 0x5f
        /*007a*/ 	.short	0x0000


	//----- nvinfo : EIATTR_EXIT_INSTR_OFFSETS
	.align		4
        /*007c*/ 	.byte	0x04, 0x1c
        /*007e*/ 	.short	(.L_980 - .L_979)


	//   ....[0]....
.L_979:
        /*0080*/ 	.word	0x000000a0


	//   ....[1]....
        /*0084*/ 	.word	0x0000b310


	//----- nvinfo : EIATTR_CTAIDZ_USED
	.align		4
.L_980:
        /*0088*/ 	.byte	0x01, 0x04
	.zero		2


	//----- nvinfo : EIATTR_CRS_STACK_SIZE
	.align		4
        /*008c*/ 	.byte	0x04, 0x1e
        /*008e*/ 	.short	(.L_982 - .L_981)
.L_981:
        /*0090*/ 	.word	0x00000000
.L_982:


//--------------------- .nv.info._ZN5flash25flash_bwd_dot_do_o_kernelILb0E23Flash_bwd_kernel_traitsILi256ELi64ELi64ELi8ELi4ELi2ELi2ELb0ELb0EN7cutlass10bfloat16_tE19Flash_kernel_traitsILi256ELi64ELi64ELi8ES3_EEEEvNS_16Flash_bwd_paramsE --------------------------
	.section	.nv.info._ZN5flash25flash_bwd_dot_do_o_kernelILb0E23Flash_bwd_kernel_traitsILi256ELi64ELi64ELi8ELi4ELi2ELi2ELb0ELb0EN7cutlass10bfloat16_tE19Flash_kernel_traitsILi256ELi64ELi64ELi8ES3_EEEEvNS_16Flash_bwd_paramsE,"",@"SHT_CUDA_INFO"
	.sectionflags	@""
	.align	4


	//----- nvinfo : EIATTR_CUDA_API_VERSION
	.align		4
        /*0000*/ 	.byte	0x04, 0x37
        /*0002*/ 	.short	(.L_984 - .L_983)
.L_983:
        /*0004*/ 	.word	0x00000082


	//----- nvinfo : EIATTR_SW2861232_WAR
	.align		4
.L_984:
        /*0008*/ 	.byte	0x01, 0x35
	.zero		2


	//----- nvinfo : EIATTR_PARAM_CBANK
	.align		4
        /*000c*/ 	.byte	0x04, 0x0a
        /*000e*/ 	.short	(.L_986 - .L_985)
	.align		4
.L_985:
        /*0010*/ 	.word	index@(.nv.constant0._ZN5flash25flash_bwd_dot_do_o_kernelILb0E23Flash_bwd_kernel_traitsILi256ELi64ELi64ELi8ELi4ELi2ELi2ELb0ELb0EN7cutlass10bfloat16_tE19Flash_kernel_traitsILi256ELi64ELi64ELi8ES3_EEEEvNS_16Flash_bwd_paramsE)
        /*0014*/ 	.short	0x0160
        /*0016*/ 	.short	0x0280


	//----- nvinfo : EIATTR_CBANK_PARAM_SIZE
	.align		4
.L_986:
        /*0018*/ 	.byte	0x03, 0x19
        /*001a*/ 	.short	0x0280


	//----- nvinfo : EIATTR_KPARAM_INFO
	.align		4
        /*001c*/ 	.byte	0x04, 0x17
        /*001e*/ 	.short	(.L_988 - .L_987)
.L_987:
        /*0020*/ 	.word	0x00000000
        /*0024*/ 	.short	0x0000
        /*0026*/ 	.short	0x0000
        /*0028*/ 	.byte	0x00, 0xf0, 0x01, 0x0a


	//----- nvinfo : EIATTR_MAXREG_COUNT
	.align		4
.L_988:
        /*002c*/ 	.byte	0x03, 0x1b
        /*002e*/ 	.short	0x00ff


	//----- nvinfo : EIATTR_MERCURY_ISA_VERSION
	.align		4
        /*0030*/ 	.byte	0x03, 0x5f
        /*0032*/ 	.short	0x0000


	//----- nvinfo : EIATTR_COOP_GROUP_MASK_REGIDS
	.align		4
        /*0034*/ 	.byte	0x04, 0x29
        /*0036*/ 	.short	(.L_990 - .L_989)


	//   ....[0]....
.L_989:
        /*0038*/ 	.word	0xffffffff


	//   ....[1]....
        /*003c*/ 	.word	0xffffffff


	//   ....[2]....
        /*0040*/ 	.word	0xffffffff


	//   ....[3]....
        /*0044*/ 	.word	0xffffffff


	//   ....[4]....
        /*0048*/ 	.word	0xffffffff


	//   ....[5]....
        /*004c*/ 	.word	0xffffffff


	//----- nvinfo : EIATTR_COOP_GROUP_INSTR_OFFSETS
	.align		4
.L_990:
        /*0050*/ 	.byte	0x04, 0x28
        /*0052*/ 	.short	(.L_992 - .L_991)


	//   ....[0]....
.L_991:
        /*0054*/ 	.word	0x000018b0


	//   ....[1]....
        /*0058*/ 	.word	0x000018d0


	//   ....[2]....
        /*005c*/ 	.word	0x000018f0


	//   ....[3]....
        /*0060*/ 	.word	0x00001910


	//   ....[4]....
        /*0064*/ 	.word	0x00001940


	//   ....[5]....
        /*0068*/ 	.word	0x00001980


	//----- nvinfo : EIATTR_EXIT_INSTR_OFFSETS
	.align		4
.L_992:
        /*006c*/ 	.byte	0x04, 0x1c
        /*006e*/ 	.short	(.L_994 - .L_993)


	//   ....[0]....
.L_993:
        /*0070*/ 	.word	0x00000120


	//   ....[1]....
        /*0074*/ 	.word	0x000019e0


	//   ....[2]....
        /*0078*/ 	.word	0x00001a10


	//----- nvinfo : EIATTR_CTAIDZ_USED
	.align		4
.L_994:
        /*007c*/ 	.byte	0x01, 0x04
	.zero		2


	//----- nvinfo : EIATTR_CRS_STACK_SIZE
	.align		4
        /*0080*/ 	.byte	0x04, 0x1e
        /*0082*/ 	.short	(.L_996 - .L_995)
.L_995:
        /*0084*/ 	.word	0x00000000
.L_996:


//--------------------- .nv.info._ZN5flash25flash_bwd_dot_do_o_kernelILb1E23Flash_bwd_kernel_traitsILi256ELi64ELi64ELi8ELi4ELi2ELi2ELb0ELb0EN7cutlass10bfloat16_tE19Flash_kernel_traitsILi256ELi64ELi64ELi8ES3_EEEEvNS_16Flash_bwd_paramsE --------------------------
	.section	.nv.info._ZN5flash25flash_bwd_dot_do_o_kernelILb1E23Flash_bwd_kernel_traitsILi256ELi64ELi64ELi8ELi4ELi2ELi2ELb0ELb0EN7cutlass10bfloat16_tE19Flash_kernel_traitsILi256ELi64ELi64ELi8ES3_EEEEvNS_16Flash_bwd_paramsE,"",@"SHT_CUDA_INFO"
	.sectionflags	@""
	.align	4


	//----- nvinfo : EIATTR_CUDA_API_VERSION
	.align		4
        /*0000*/ 	.byte	0x04, 0x37
        /*0002*/ 	.short	(.L_998 - .L_997)
.L_997:
        /*0004*/ 	.word	0x00000082


	//----- nvinfo : EIATTR_SW2861232_WAR
	.align		4
.L_998:
        /*0008*/ 	.byte	0x01, 0x35
	.zero		2


	//----- nvinfo : EIATTR_PARAM_CBANK
	.align		4
        /*000c*/ 	.byte	0x04, 0x0a
        /*000e*/ 	.short	(.L_1000 - .L_999)
	.align		4
.L_999:
        /*0010*/ 	.word	index@(.nv.constant0._ZN5flash25flash_bwd_dot_do_o_kernelILb1E23Flash_bwd_kernel_traitsILi256ELi64ELi64ELi8ELi4ELi2ELi2ELb0ELb0EN7cutlass10bfloat16_tE19Flash_kernel_traitsILi256ELi64ELi64ELi8ES3_EEEEvNS_16Flash_bwd_paramsE)
        /*0014*/ 	.short	0x0160
        /*0016*/ 	.short	0x0280


	//----- nvinfo : EIATTR_CBANK_PARAM_SIZE
	.align		4
.L_1000:
        /*0018*/ 	.byte	0x03, 0x19
        /*001a*/ 	.short	0x0280


	//----- nvinfo : EIATTR_KPARAM_INFO
	.align		4
        /*001c*/ 	.byte	0x04, 0x17
        /*001e*/ 	.short	(.L_1002 - .L_1001)
.L_1001:
        /*0020*/ 	.word	0x00000000
        /*0024*/ 	.short	0x0000
        /*0026*/ 	.short	0x0000
        /*0028*/ 	.byte	0x00, 0xf0, 0x01, 0x0a


	//----- nvinfo : EIATTR_MAXREG_COUNT
	.align		4
.L_1002:
        /*002c*/ 	.byte	0x03, 0x1b
        /*002e*/ 	.short	0x00ff


	//----- nvinfo : EIATTR_MERCURY_ISA_VERSION
	.align		4
        /*0030*/ 	.byte	0x03, 0x5f
        /*0032*/ 	.short	0x0000


	//----- nvinfo : EIATTR_COOP_GROUP_MASK_REGIDS
	.align		4
        /*0034*/ 	.byte	0x04, 0x29
        /*0036*/ 	.short	(.L_1004 - .L_1003)


	//   ....[0]....
.L_1003:
        /*0038*/ 	.word	0xffffffff


	//   ....[1]....
        /*003c*/ 	.word	0xffffffff


	//   ....[2]....
        /*0040*/ 	.word	0xffffffff


	//   ....[3]....
        /*0044*/ 	.word	0xffffffff


	//   ....[4]....
        /*0048*/ 	.word	0xffffffff


	//   ....[5]....
        /*004c*/ 	.word	0xffffffff


	//----- nvinfo : EIATTR_COOP_GROUP_INSTR_OFFSETS
	.align		4
.L_1004:
        /*0050*/ 	.byte	0x04, 0x28
        /*0052*/ 	.short	(.L_1006 - .L_1005)


	//   ....[0]....
.L_1005:
        /*0054*/ 	.word	0x00001bf0


	//   ....[1]....
        /*0058*/ 	.word	0x00001c00


	//   ....[2]....
        /*005c*/ 	.word	0x00001c30


	//   ....[3]....
        /*0060*/ 	.word	0x00001c50


	//   ....[4]....
        /*0064*/ 	.word	0x00001c90


	//   ....[5]....
        /*0068*/ 	.word	0x00001cb0


	//----- nvinfo : EIATTR_EXIT_INSTR_OFFSETS
	.align		4
.L_1006:
        /*006c*/ 	.byte	0x04, 0x1c
        /*006e*/ 	.short	(.L_1008 - .L_1007)


	//   ....[0]....
.L_1007:
        /*0070*/ 	.word	0x00000120


	//   ....[1]....
        /*0074*/ 	.word	0x00001e70


	//----- nvinfo : EIATTR_CTAIDZ_USED
	.align		4
.L_1008:
        /*0078*/ 	.byte	0x01, 0x04
	.zero		2


	//----- nvinfo : EIATTR_CRS_STACK_SIZE
	.align		4
        /*007c*/ 	.byte	0x04, 0x1e
        /*007e*/ 	.short	(.L_1010 - .L_1009)
.L_1009:
        /*0080*/ 	.word	0x00000000
.L_1010:


//--------------------- .nv.callgraph             --------------------------
	.section	.nv.callgraph,"",@"SHT_CUDA_CALLGRAPH"
	.align	4
	.sectionentsize	8
	.align		4
        /*0000*/ 	.word	0x00000000
	.align		4
        /*0004*/ 	.word	0xffffffff
	.align		4
        /*0008*/ 	.word	0x00000000
	.align		4
        /*000c*/ 	.word	0xfffffffe
	.align		4
        /*0010*/ 	.word	0x00000000
	.align		4
        /*0014*/ 	.word	0xfffffffd
	.align		4
        /*0018*/ 	.word	0x00000000
	.align		4
        /*001c*/ 	.word	0xfffffffc


//--------------------- .nv.rel.action            --------------------------
	.section	.nv.rel.action,"",@"SHT_CUDA_RELOCINFO"
	.align	8
	.sectionentsize	8
        /*0000*/ 	.byte	0x73, 0x00, 0x00, 0x00, 0x00, 0x00, 0x00, 0x00, 0x00, 0x00, 0x00, 0x11, 0x25, 0x00, 0x05, 0x36


//--------------------- .nv.constant4             --------------------------
	.section	.nv.constant4,"a",@progbits
	.align	8
	.align		8
.nv.constant4:
        /*0000*/ 	.dword	_ZN66_INTERNAL_8dd3f9e9_30_flash_bwd_hdim256_bf16_sm80_cu_a6473388_26674cuda3std3__45__cpo5beginE
	.align		8
        /*0008*/ 	.dword	_ZN66_INTERNAL_8dd3f9e9_30_flash_bwd_hdim256_bf16_sm80_cu_a6473388_26674cuda3std3__45__cpo3endE
	.align		8
        /*0010*/ 	.dword	_ZN66_INTERNAL_8dd3f9e9_30_flash_bwd_hdim256_bf16_sm80_cu_a6473388_26674cuda3std3__45__cpo6cbeginE
	.align		8
        /*0018*/ 	.dword	_ZN66_INTERNAL_8dd3f9e9_30_flash_bwd_hdim256_bf16_sm80_cu_a6473388_26674cuda3std3__45__cpo4cendE
	.align		8
        /*0020*/ 	.dword	_ZN66_INTERNAL_8dd3f9e9_30_flash_bwd_hdim256_bf16_sm80_cu_a6473388_26674cuda3std3__468_GLOBAL__N__8dd3f9e9_30_flash_bwd_hdim256_bf16_sm80_cu_a6473388_26676ignoreE
	.align		8
        /*0028*/ 	.dword	_ZN66_INTERNAL_8dd3f9e9_30_flash_bwd_hdim256_bf16_sm80_cu_a6473388_26674cuda3std3__419piecewise_constructE
	.align		8
        /*0030*/ 	.dword	_ZN66_INTERNAL_8dd3f9e9_30_flash_bwd_hdim256_bf16_sm80_cu_a6473388_26674cuda3std3__48in_placeE
	.align		8
        /*0038*/ 	.dword	_ZN66_INTERNAL_8dd3f9e9_30_flash_bwd_hdim256_bf16_sm80_cu_a6473388_26674cuda3std6ranges3__45__cpo4swapE
	.align		8
        /*0040*/ 	.dword	_ZN66_INTERNAL_8dd3f9e9_30_flash_bwd_hdim256_bf16_sm80_cu_a6473388_26674cuda3std6ranges3__45__cpo9iter_moveE
	.align		8
        /*0048*/ 	.dword	_ZN66_INTERNAL_8dd3f9e9_30_flash_bwd_hdim256_bf16_sm80_cu_a6473388_26674cute7productE
	.align		8
        /*0050*/ 	.dword	_ZN66_INTERNAL_8dd3f9e9_30_flash_bwd_hdim256_bf16_sm80_cu_a6473388_26674cute1_E


//--------------------- .nv.constant0._ZN5flash27flash_bwd_convert_dq_kernelI23Flash_bwd_kernel_traitsILi256ELi64ELi32ELi8ELi4ELi1ELi2ELb1ELb1EN7cutlass10bfloat16_tE19Flash_kernel_traitsILi256ELi64ELi32ELi8ES3_EEEEvNS_16Flash_bwd_paramsEi --------------------------
	.section	.nv.constant0._ZN5flash27flash_bwd_convert_dq_kernelI23Flash_bwd_kernel_traitsILi256ELi64ELi32ELi8ELi4ELi1ELi2ELb1ELb1EN7cutlass10bfloat16_tE19Flash_kernel_traitsILi256ELi64ELi32ELi8ES3_EEEEvNS_16Flash_bwd_paramsEi,"a",@progbits
	.sectionflags	@""
	.align	4
.nv.constant0._ZN5flash27flash_bwd_convert_dq_kernelI23Flash_bwd_kernel_traitsILi256ELi64ELi32ELi8ELi4ELi1ELi2ELb1ELb1EN7cutlass10bfloat16_tE19Flash_kernel_traitsILi256ELi64ELi32ELi8ES3_EEEEvNS_16Flash_bwd_paramsEi:
	.zero		996


//--------------------- .nv.constant0._ZN5flash44flash_bwd_dq_dk_dv_loop_seqk_parallel_kernelI23Flash_bwd_kernel_traitsILi256ELi64ELi32ELi8ELi4ELi1ELi2ELb1ELb1EN7cutlass10bfloat16_tE19Flash_kernel_traitsILi256ELi64ELi32ELi8ES3_EELb0ELb0ELb0ELb0ELb0ELb0ELb0EEEvNS_16Flash_bwd_paramsE --------------------------
	.section	.nv.constant0._ZN5flash44flash_bwd_dq_dk_dv_loop_seqk_parallel_kernelI23Flash_bwd_kernel_traitsILi256ELi64ELi32ELi8ELi4ELi1ELi2ELb1ELb1EN7cutlass10bfloat16_tE19Flash_kernel_traitsILi256ELi64ELi32ELi8ES3_EELb0ELb0ELb0ELb0ELb0ELb0ELb0EEEvNS_16Flash_bwd_paramsE,"a",@progbits
	.sectionflags	@""
	.align	4
.nv.constant0._ZN5flash44flash_bwd_dq_dk_dv_loop_seqk_parallel_kernelI23Flash_bwd_kernel_traitsILi256ELi64ELi32ELi8ELi4ELi1ELi2ELb1ELb1EN7cutlass10bfloat16_tE19Flash_kernel_traitsILi256ELi64ELi32ELi8ES3_EELb0ELb0ELb0ELb0ELb0ELb0ELb0EEEvNS_16Flash_bwd_paramsE:
	.zero		992


//--------------------- .nv.constant0._ZN5flash44flash_bwd_dq_dk_dv_loop_seqk_parallel_kernelI23Flash_bwd_kernel_traitsILi256ELi64ELi32ELi8ELi4ELi1ELi2ELb1ELb1EN7cutlass10bfloat16_tE19Flash_kernel_traitsILi256ELi64ELi32ELi8ES3_EELb0ELb0ELb0ELb0ELb0ELb0ELb1EEEvNS_16Flash_bwd_paramsE --------------------------
	.section	.nv.constant0._ZN5flash44flash_bwd_dq_dk_dv_loop_seqk_parallel_kernelI23Flash_bwd_kernel_traitsILi256ELi64ELi32ELi8ELi4ELi1ELi2ELb1ELb1EN7cutlass10bfloat16_tE19Flash_kernel_traitsILi256ELi64ELi32ELi8ES3_EELb0ELb0ELb0ELb0ELb0ELb0ELb1EEEvNS_16Flash_bwd_paramsE,"a",@progbits
	.sectionflags	@""
	.align	4
.nv.constant0._ZN5flash44flash_bwd_dq_dk_dv_loop_seqk_parallel_kernelI23Flash_bwd_kernel_traitsILi256ELi64ELi32ELi8ELi4ELi1ELi2ELb1ELb1EN7cutlass10bfloat16_tE19Flash_kernel_traitsILi256ELi64ELi32ELi8ES3_EELb0ELb0ELb0ELb0ELb0ELb0ELb1EEEvNS_16Flash_bwd_paramsE:
	.zero		992


//--------------------- .nv.constant0._ZN5flash44flash_bwd_dq_dk_dv_loop_seqk_parallel_kernelI23Flash_bwd_kernel_traitsILi256ELi64ELi32ELi8ELi4ELi1ELi2ELb1ELb1EN7cutlass10bfloat16_tE19Flash_kernel_traitsILi256ELi64ELi32ELi8ES3_EELb0ELb0ELb1ELb0ELb0ELb0ELb0EEEvNS_16Flash_bwd_paramsE --------------------------
	.section	.nv.constant0._ZN5flash44flash_bwd_dq_dk_dv_loop_seqk_parallel_kernelI23Flash_bwd_kernel_traitsILi256ELi64ELi32ELi8ELi4ELi1ELi2ELb1ELb1EN7cutlass10bfloat16_tE19Flash_kernel_traitsILi256ELi64ELi32ELi8ES3_EELb0ELb0ELb1ELb0ELb0ELb0ELb0EEEvNS_16Flash_bwd_paramsE,"a",@progbits
	.sectionflags	@""
	.align	4
.nv.constant0._ZN5flash44flash_bwd_dq_dk_dv_loop_seqk_parallel_kernelI23Flash_bwd_kernel_traitsILi256ELi64ELi32ELi8ELi4ELi1ELi2ELb1ELb1EN7cutlass10bfloat16_tE19Flash_kernel_traitsILi256ELi64ELi32ELi8ES3_EELb0ELb0ELb1ELb0ELb0ELb0ELb0EEEvNS_16Flash_bwd_paramsE:
	.zero		992


//--------------------- .nv.constant0._ZN5flash44flash_bwd_dq_dk_dv_loop_seqk_parallel_kernelI23Flash_bwd_kernel_traitsILi256ELi64ELi32ELi8ELi4ELi1ELi2ELb1ELb1EN7cutlass10bfloat16_tE19Flash_kernel_traitsILi256ELi64ELi32ELi8ES3_EELb0ELb0ELb1ELb0ELb0ELb0ELb1EEEvNS_16Flash_bwd_paramsE --------------------------
	.section	.nv.constant0._ZN5flash44flash_bwd_dq_dk_dv_loop_seqk_parallel_kernelI23Flash_bwd_kernel_traitsILi256ELi64ELi32ELi8ELi4ELi1ELi2ELb1ELb1EN7cutlass10bfloat16_tE19Flash_kernel_traitsILi256ELi64ELi32ELi8ES3_EELb0ELb0ELb1ELb0ELb0ELb0ELb1EEEvNS_16Flash_bwd_paramsE,"a",@progbits
	.sectionflags	@""
	.align	4
.nv.constant0._ZN5flash44flash_bwd_dq_dk_dv_loop_seqk_parallel_kernelI23Flash_bwd_kernel_traitsILi256ELi64ELi32ELi8ELi4ELi1ELi2ELb1ELb1EN7cutlass10bfloat16_tE19Flash_kernel_traitsILi256ELi64ELi32ELi8ES3_EELb0ELb0ELb1ELb0ELb0ELb0ELb1EEEvNS_16Flash_bwd_paramsE:
	.zero		992


//--------------------- .nv.constant0._ZN5flash44flash_bwd_dq_dk_dv_loop_seqk_parallel_kernelI23Flash_bwd_kernel_traitsILi256ELi64ELi32ELi8ELi4ELi1ELi2ELb1ELb1EN7cutlass10bfloat16_tE19Flash_kernel_traitsILi256ELi64ELi32ELi8ES3_EELb0ELb0ELb0ELb0ELb0ELb1ELb0EEEvNS_16Flash_bwd_paramsE --------------------------
	.section	.nv.constant0._ZN5flash44flash_bwd_dq_dk_dv_loop_seqk_parallel_kernelI23Flash_bwd_kernel_traitsILi256ELi64ELi32ELi8ELi4ELi1ELi2ELb1ELb1EN7cutlass10bfloat16_tE19Flash_kernel_traitsILi256ELi64ELi32ELi8ES3_EELb0ELb0ELb0ELb0ELb0ELb1ELb0EEEvNS_16Flash_bwd_paramsE,"a",@progbits
	.sectionflags	@""
	.align	4
.nv.constant0._ZN5flash44flash_bwd_dq_dk_dv_loop_seqk_parallel_kernelI23Flash_bwd_kernel_traitsILi256ELi64ELi32ELi8ELi4ELi1ELi2ELb1ELb1EN7cutlass10bfloat16_tE19Flash_kernel_traitsILi256ELi64ELi32ELi8ES3_EELb0ELb0ELb0ELb0ELb0ELb1ELb0EEEvNS_16Flash_bwd_paramsE:
	.zero		992


//--------------------- .nv.constant0._ZN5flash44flash_bwd_dq_dk_dv_loop_seqk_parallel_kernelI23Flash_bwd_kernel_traitsILi256ELi64ELi32ELi8ELi4ELi1ELi2ELb1ELb1EN7cutlass10bfloat16_tE19Flash_kernel_traitsILi256ELi64ELi32ELi8ES3_EELb0ELb0ELb0ELb0ELb0ELb1ELb1EEEvNS_16Flash_bwd_paramsE --------------------------
	.section	.nv.constant0._ZN5flash44flash_bwd_dq_dk_dv_loop_seqk_parallel_kernelI23Flash_bwd_kernel_traitsILi256ELi64ELi32ELi8ELi4ELi1ELi2ELb1ELb1EN7cutlass10bfloat16_tE19Flash_kernel_traitsILi256ELi64ELi32ELi8ES3_EELb0ELb0ELb0ELb0ELb0ELb1ELb1EEEvNS_16Flash_bwd_paramsE,"a",@progbits
	.sectionflags	@""
	.align	4
.nv.constant0._ZN5flash44flash_bwd_dq_dk_dv_loop_seqk_parallel_kernelI23Flash_bwd_kernel_traitsILi256ELi64ELi32ELi8ELi4ELi1ELi2ELb1ELb1EN7cutlass10bfloat16_tE19Flash_kernel_traitsILi256ELi64ELi32ELi8ES3_EELb0ELb0ELb0ELb0ELb0ELb1ELb1EEEvNS_16Flash_bwd_paramsE:
	.zero		992


//--------------------- .nv.constant0._ZN5flash44flash_bwd_dq_dk_dv_loop_seqk_parallel_kernelI23Flash_bwd_kernel_traitsILi256ELi64ELi32ELi8ELi4ELi1ELi2ELb1ELb1EN7cutlass10bfloat16_tE19Flash_kernel_traitsILi256ELi64ELi32ELi8ES3_EELb0ELb0ELb0ELb1ELb0ELb0ELb0EEEvNS_16Flash_bwd_paramsE --------------------------
	.section	.nv.constant0._ZN5flash44flash_bwd_dq_dk_dv_loop_seqk_parallel_kernelI23Flash_bwd_kernel_traitsILi256ELi64ELi32ELi8ELi4ELi1ELi2ELb1ELb1EN7cutlass10bfloat16_tE19Flash_kernel_traitsILi256ELi64ELi32ELi8ES3_EELb0ELb0ELb0ELb1ELb0ELb0ELb0EEEvNS_16Flash_bwd_paramsE,"a",@progbits
	.sectionflags	@""
	.align	4
.nv.constant0._ZN5flash44flash_bwd_dq_dk_dv_loop_seqk_parallel_kernelI23Flash_bwd_kernel_traitsILi256ELi64ELi32ELi8ELi4ELi1ELi2ELb1ELb1EN7cutlass10bfloat16_tE19Flash_kernel_traitsILi256ELi64ELi32ELi8ES3_EELb0ELb0ELb0ELb1ELb0ELb0ELb0EEEvNS_16Flash_bwd_paramsE:
	.zero		992


//--------------------- .nv.constant0._ZN5flash44flash_bwd_dq_dk_dv_loop_seqk_parallel_kernelI23Flash_bwd_kernel_traitsILi256ELi64ELi32ELi8ELi4ELi1ELi2ELb1ELb1EN7cutlass10bfloat16_tE19Flash_kernel_traitsILi256ELi64ELi32ELi8ES3_EELb0ELb0ELb0ELb1ELb0ELb0ELb1EEEvNS_16Flash_bwd_paramsE --------------------------
	.section	.nv.constant0._ZN5flash44flash_bwd_dq_dk_dv_loop_seqk_parallel_kernelI23Flash_bwd_kernel_traitsILi256ELi64ELi32ELi8ELi4ELi1ELi2ELb1ELb1EN7cutlass10bfloat16_tE19Flash_kernel_traitsILi256ELi64ELi32ELi8ES3_EELb0ELb0ELb0ELb1ELb0ELb0ELb1EEEvNS_16Flash_bwd_paramsE,"a",@progbits
	.sectionflags	@""
	.align	4
.nv.constant0._ZN5flash44flash_bwd_dq_dk_dv_loop_seqk_parallel_kernelI23Flash_bwd_kernel_traitsILi256ELi64ELi32ELi8ELi4ELi1ELi2ELb1ELb1EN7cutlass10bfloat16_tE19Flash_kernel_traitsILi256ELi64ELi32ELi8ES3_EELb0ELb0ELb0ELb1ELb0ELb0ELb1EEEvNS_16Flash_bwd_paramsE:
	.zero		992


//--------------------- .nv.constant0._ZN5flash44flash_bwd_dq_dk_dv_loop_seqk_parallel_kernelI23Flash_bwd_kernel_traitsILi256ELi64ELi32ELi8ELi4ELi1ELi2ELb1ELb1EN7cutlass10bfloat16_tE19Flash_kernel_traitsILi256ELi64ELi32ELi8ES3_EELb0ELb0ELb1ELb0ELb0ELb1ELb0EEEvNS_16Flash_bwd_paramsE --------------------------
	.section	.nv.constant0._ZN5flash44flash_bwd_dq_dk_dv_loop_seqk_parallel_kernelI23Flash_bwd_kernel_traitsILi256ELi64ELi32ELi8ELi4ELi1ELi2ELb1ELb1EN7cutlass10bfloat16_tE19Flash_kernel_traitsILi256ELi64ELi32ELi8ES3_EELb0ELb0ELb1ELb0ELb0ELb1ELb0EEEvNS_16Flash_bwd_paramsE,"a",@progbits
	.sectionflags	@""
	.align	4
.nv.constant0._ZN5flash44flash_bwd_dq_dk_dv_loop_seqk_parallel_kernelI23Flash_bwd_kernel_traitsILi256ELi64ELi32ELi8ELi4ELi1ELi2ELb1ELb1EN7cutlass10bfloat16_tE19Flash_kernel_traitsILi256ELi64ELi32ELi8ES3_EELb0ELb0ELb1ELb0ELb0ELb1ELb0EEEvNS_16Flash_bwd_paramsE:
	.zero		992


//--------------------- .nv.constant0._ZN5flash44flash_bwd_dq_dk_dv_loop_seqk_parallel_kernelI23Flash_bwd_kernel_traitsILi256ELi64ELi32ELi8ELi4ELi1ELi2ELb1ELb1EN7cutlass10bfloat16_tE19Flash_kernel_traitsILi256ELi64ELi32ELi8ES3_EELb0ELb0ELb1ELb0ELb0ELb1ELb1EEEvNS_16Flash_bwd_paramsE --------------------------
	.section	.nv.constant0._ZN5flash44flash_bwd_dq_dk_dv_loop_seqk_parallel_kernelI23Flash_bwd_kernel_traitsILi256ELi64ELi32ELi8ELi4ELi1ELi2ELb1ELb1EN7cutlass10bfloat16_tE19Flash_kernel_traitsILi256ELi64ELi32ELi8ES3_EELb0ELb0ELb1ELb0ELb0ELb1ELb1EEEvNS_16Flash_bwd_paramsE,"a",@progbits
	.sectionflags	@""
	.align	4
.nv.constant0._ZN5flash44flash_bwd_dq_dk_dv_loop_seqk_parallel_kernelI23Flash_bwd_kernel_traitsILi256ELi64ELi32ELi8ELi4ELi1ELi2ELb1ELb1EN7cutlass10bfloat16_tE19Flash_kernel_traitsILi256ELi64ELi32ELi8ES3_EELb0ELb0ELb1ELb0ELb0ELb1ELb1EEEvNS_16Flash_bwd_paramsE:
	.zero		992


//--------------------- .nv.constant0._ZN5flash44flash_bwd_dq_dk_dv_loop_seqk_parallel_kernelI23Flash_bwd_kernel_traitsILi256ELi64ELi32ELi8ELi4ELi1ELi2ELb1ELb1EN7cutlass10bfloat16_tE19Flash_kernel_traitsILi256ELi64ELi32ELi8ES3_EELb0ELb0ELb1ELb1ELb0ELb0ELb0EEEvNS_16Flash_bwd_paramsE --------------------------
	.section	.nv.constant0._ZN5flash44flash_bwd_dq_dk_dv_loop_seqk_parallel_kernelI23Flash_bwd_kernel_traitsILi256ELi64ELi32ELi8ELi4ELi1ELi2ELb1ELb1EN7cutlass10bfloat16_tE19Flash_kernel_traitsILi256ELi64ELi32ELi8ES3_EELb0ELb0ELb1ELb1ELb0ELb0ELb0EEEvNS_16Flash_bwd_paramsE,"a",@progbits
	.sectionflags	@""
	.align	4
.nv.constant0._ZN5flash44flash_bwd_dq_dk_dv_loop_seqk_parallel_kernelI23Flash_bwd_kernel_traitsILi256ELi64ELi32ELi8ELi4ELi1ELi2ELb1ELb1EN7cutlass10bfloat16_tE19Flash_kernel_traitsILi256ELi64ELi32ELi8ES3_EELb0ELb0ELb1ELb1ELb0ELb0ELb0EEEvNS_16Flash_bwd_paramsE:
	.zero		992


//--------------------- .nv.constant0._ZN5flash44flash_bwd_dq_dk_dv_loop_seqk_parallel_kernelI23Flash_bwd_kernel_traitsILi256ELi64ELi32ELi8ELi4ELi1ELi2ELb1ELb1EN7cutlass10bfloat16_tE19Flash_kernel_traitsILi256ELi64ELi32ELi8ES3_EELb0ELb0ELb1ELb1ELb0ELb0ELb1EEEvNS_16Flash_bwd_paramsE --------------------------
	.section	.nv.constant0._ZN5flash44flash_bwd_dq_dk_dv_loop_seqk_parallel_kernelI23Flash_bwd_kernel_traitsILi256ELi64ELi32ELi8ELi4ELi1ELi2ELb1ELb1EN7cutlass10bfloat16_tE19Flash_kernel_traitsILi256ELi64ELi32ELi8ES3_EELb0ELb0ELb1ELb1ELb0ELb0ELb1EEEvNS_16Flash_bwd_paramsE,"a",@progbits
	.sectionflags	@""
	.align	4
.nv.constant0._ZN5flash44flash_bwd_dq_dk_dv_loop_seqk_parallel_kernelI23Flash_bwd_kernel_traitsILi256ELi64ELi32ELi8ELi4ELi1ELi2ELb1ELb1EN7cutlass10bfloat16_tE19Flash_kernel_traitsILi256ELi64ELi32ELi8ES3_EELb0ELb0ELb1ELb1ELb0ELb0ELb1EEEvNS_16Flash_bwd_paramsE:
	.zero		992


//--------------------- .nv.constant0._ZN5flash25flash_bwd_dot_do_o_kernelILb0E23Flash_bwd_kernel_traitsILi256ELi64ELi32ELi8ELi4ELi1ELi2ELb1ELb1EN7cutlass10bfloat16_tE19Flash_kernel_traitsILi256ELi64ELi32ELi8ES3_EEEEvNS_16Flash_bwd_paramsE --------------------------
	.section	.nv.constant0._ZN5flash25flash_bwd_dot_do_o_kernelILb0E23Flash_bwd_kernel_traitsILi256ELi64ELi32ELi8ELi4ELi1ELi2ELb1ELb1EN7cutlass10bfloat16_tE19Flash_kernel_traitsILi256ELi64ELi32ELi8ES3_EEEEvNS_16Flash_bwd_paramsE,"a",@progbits
	.sectionflags	@""
	.align	4
.nv.constant0._ZN5flash25flash_bwd_dot_do_o_kernelILb0E23Flash_bwd_kernel_traitsILi256ELi64ELi32ELi8ELi4ELi1ELi2ELb1ELb1EN7cutlass10bfloat16_tE19Flash_kernel_traitsILi256ELi64ELi32ELi8ES3_EEEEvNS_16Flash_bwd_paramsE:
	.zero		992


//--------------------- .nv.constant0._ZN5flash25flash_bwd_dot_do_o_kernelILb1E23Flash_bwd_kernel_traitsILi256ELi64ELi32ELi8ELi4ELi1ELi2ELb1ELb1EN7cutlass10bfloat16_tE19Flash_kernel_traitsILi256ELi64ELi32ELi8ES3_EEEEvNS_16Flash_bwd_paramsE --------------------------
	.section	.nv.constant0._ZN5flash25flash_bwd_dot_do_o_kernelILb1E23Flash_bwd_kernel_traitsILi256ELi64ELi32ELi8ELi4ELi1ELi2ELb1ELb1EN7cutlass10bfloat16_tE19Flash_kernel_traitsILi256ELi64ELi32ELi8ES3_EEEEvNS_16Flash_bwd_paramsE,"a",@progbits
	.sectionflags	@""
	.align	4
.nv.constant0._ZN5flash25flash_bwd_dot_do_o_kernelILb1E23Flash_bwd_kernel_traitsILi256ELi64ELi32ELi8ELi4ELi1ELi2ELb1ELb1EN7cutlass10bfloat16_tE19Flash_kernel_traitsILi256ELi64ELi32ELi8ES3_EEEEvNS_16Flash_bwd_paramsE:
	.zero		992


//--------------------- .nv.constant0._ZN5flash44flash_bwd_dq_dk_dv_loop_seqk_parallel_kernelI23Flash_bwd_kernel_traitsILi256ELi64ELi64ELi8ELi4ELi2ELi2ELb0ELb1EN7cutlass10bfloat16_tE19Flash_kernel_traitsILi256ELi64ELi64ELi8ES3_EELb0ELb0ELb0ELb0ELb0ELb0ELb0EEEvNS_16Flash_bwd_paramsE --------------------------
	.section	.nv.constant0._ZN5flash44flash_bwd_dq_dk_dv_loop_seqk_parallel_kernelI23Flash_bwd_kernel_traitsILi256ELi64ELi64ELi8ELi4ELi2ELi2ELb0ELb1EN7cutlass10bfloat16_tE19Flash_kernel_traitsILi256ELi64ELi64ELi8ES3_EELb0ELb0ELb0ELb0ELb0ELb0ELb0EEEvNS_16Flash_bwd_paramsE,"a",@progbits
	.sectionflags	@""
	.align	4
.nv.constant0._ZN5flash44flash_bwd_dq_dk_dv_loop_seqk_parallel_kernelI23Flash_bwd_kernel_traitsILi256ELi64ELi64ELi8ELi4ELi2ELi2ELb0ELb1EN7cutlass10bfloat16_tE19Flash_kernel_traitsILi256ELi64ELi64ELi8ES3_EELb0ELb0ELb0ELb0ELb0ELb0ELb0EEEvNS_16Flash_bwd_paramsE:
	.zero		992


//--------------------- .nv.constant0._ZN5flash44flash_bwd_dq_dk_dv_loop_seqk_parallel_kernelI23Flash_bwd_kernel_traitsILi256ELi64ELi64ELi8ELi4ELi2ELi2ELb0ELb1EN7cutlass10bfloat16_tE19Flash_kernel_traitsILi256ELi64ELi64ELi8ES3_EELb0ELb0ELb1ELb0ELb0ELb0ELb0EEEvNS_16Flash_bwd_paramsE --------------------------
	.section	.nv.constant0._ZN5flash44flash_bwd_dq_dk_dv_loop_seqk_parallel_kernelI23Flash_bwd_kernel_traitsILi256ELi64ELi64ELi8ELi4ELi2ELi2ELb0ELb1EN7cutlass10bfloat16_tE19Flash_kernel_traitsILi256ELi64ELi64ELi8ES3_EELb0ELb0ELb1ELb0ELb0ELb0ELb0EEEvNS_16Flash_bwd_paramsE,"a",@progbits
	.sectionflags	@""
	.align	4
.nv.constant0._ZN5flash44flash_bwd_dq_dk_dv_loop_seqk_parallel_kernelI23Flash_bwd_kernel_traitsILi256ELi64ELi64ELi8ELi4ELi2ELi2ELb0ELb1EN7cutlass10bfloat16_tE19Flash_kernel_traitsILi256ELi64ELi64ELi8ES3_EELb0ELb0ELb1ELb0ELb0ELb0ELb0EEEvNS_16Flash_bwd_paramsE:
	.zero		992


//--------------------- .nv.constant0._ZN5flash44flash_bwd_dq_dk_dv_loop_seqk_parallel_kernelI23Flash_bwd_kernel_traitsILi256ELi64ELi64ELi8ELi4ELi2ELi2ELb0ELb1EN7cutlass10bfloat16_tE19Flash_kernel_traitsILi256ELi64ELi64ELi8ES3_EELb0ELb0ELb0ELb0ELb0ELb1ELb0EEEvNS_16Flash_bwd_paramsE --------------------------
	.section	.nv.constant0._ZN5flash44flash_bwd_dq_dk_dv_loop_seqk_parallel_kernelI23Flash_bwd_kernel_traitsILi256ELi64ELi64ELi8ELi4ELi2ELi2ELb0ELb1EN7cutlass10bfloat16_tE19Flash_kernel_traitsILi256ELi64ELi64ELi8ES3_EELb0ELb0ELb0ELb0ELb0ELb1ELb0EEEvNS_16Flash_bwd_paramsE,"a",@progbits
	.sectionflags	@""
	.align	4
.nv.constant0._ZN5flash44flash_bwd_dq_dk_dv_loop_seqk_parallel_kernelI23Flash_bwd_kernel_traitsILi256ELi64ELi64ELi8ELi4ELi2ELi2ELb0ELb1EN7cutlass10bfloat16_tE19Flash_kernel_traitsILi256ELi64ELi64ELi8ES3_EELb0ELb0ELb0ELb0ELb0ELb1ELb0EEEvNS_16Flash_bwd_paramsE:
	.zero		992


//--------------------- .nv.constant0._ZN5flash44flash_bwd_dq_dk_dv_loop_seqk_parallel_kernelI23Flash_bwd_kernel_traitsILi256ELi64ELi64ELi8ELi4ELi2ELi2ELb0ELb1EN7cutlass10bfloat16_tE19Flash_kernel_traitsILi256ELi64ELi64ELi8ES3_EELb0ELb0ELb0ELb1ELb0ELb0ELb0EEEvNS_16Flash_bwd_paramsE --------------------------
	.section	.nv.constant0._ZN5flash44flash_bwd_dq_dk_dv_loop_seqk_parallel_kernelI23Flash_bwd_kernel_traitsILi256ELi64ELi64ELi8ELi4ELi2ELi2ELb0ELb1EN7cutlass10bfloat16_tE19Flash_kernel_traitsILi256ELi64ELi64ELi8ES3_EELb0ELb0ELb0ELb1ELb0ELb0ELb0EEEvNS_16Flash_bwd_paramsE,"a",@progbits
	.sectionflags	@""
	.align	4
.nv.constant0._ZN5flash44flash_bwd_dq_dk_dv_loop_seqk_parallel_kernelI23Flash_bwd_kernel_traitsILi256ELi64ELi64ELi8ELi4ELi2ELi2ELb0ELb1EN7cutlass10bfloat16_tE19Flash_kernel_traitsILi256ELi64ELi64ELi8ES3_EELb0ELb0ELb0ELb1ELb0ELb0ELb0EEEvNS_16Flash_bwd_paramsE:
	.zero		992


//--------------------- .nv.constant0._ZN5flash44flash_bwd_dq_dk_dv_loop_seqk_parallel_kernelI23Flash_bwd_kernel_traitsILi256ELi64ELi64ELi8ELi4ELi2ELi2ELb0ELb1EN7cutlass10bfloat16_tE19Flash_kernel_traitsILi256ELi64ELi64ELi8ES3_EELb0ELb0ELb1ELb0ELb0ELb1ELb0EEEvNS_16Flash_bwd_paramsE --------------------------
	.section	.nv.constant0._ZN5flash44flash_bwd_dq_dk_dv_loop_seqk_parallel_kernelI23Flash_bwd_kernel_traitsILi256ELi64ELi64ELi8ELi4ELi2ELi2ELb0ELb1EN7cutlass10bfloat16_tE19Flash_kernel_traitsILi256ELi64ELi64ELi8ES3_EELb0ELb0ELb1ELb0ELb0ELb1ELb0EEEvNS_16Flash_bwd_paramsE,"a",@progbits
	.sectionflags	@""
	.align	4
.nv.constant0._ZN5flash44flash_bwd_dq_dk_dv_loop_seqk_parallel_kernelI23Flash_bwd_kernel_traitsILi256ELi64ELi64ELi8ELi4ELi2ELi2ELb0ELb1EN7cutlass10bfloat16_tE19Flash_kernel_traitsILi256ELi64ELi64ELi8ES3_EELb0ELb0ELb1ELb0ELb0ELb1ELb0EEEvNS_16Flash_bwd_paramsE:
	.zero		992


//--------------------- .nv.constant0._ZN5flash44flash_bwd_dq_dk_dv_loop_seqk_parallel_kernelI23Flash_bwd_kernel_traitsILi256ELi64ELi64ELi8ELi4ELi2ELi2ELb0ELb1EN7cutlass10bfloat16_tE19Flash_kernel_traitsILi256ELi64ELi64ELi8ES3_EELb0ELb0ELb1ELb1ELb0ELb0ELb0EEEvNS_16Flash_bwd_paramsE --------------------------
	.section	.nv.constant0._ZN5flash44flash_bwd_dq_dk_dv_loop_seqk_parallel_kernelI23Flash_bwd_kernel_traitsILi256ELi64ELi64ELi8ELi4ELi2ELi2ELb0ELb1EN7cutlass10bfloat16_tE19Flash_kernel_traitsILi256ELi64ELi64ELi8ES3_EELb0ELb0ELb1ELb1ELb0ELb0ELb0EEEvNS_16Flash_bwd_paramsE,"a",@progbits
	.sectionflags	@""
	.align	4
.nv.constant0._ZN5flash44flash_bwd_dq_dk_dv_loop_seqk_parallel_kernelI23Flash_bwd_kernel_traitsILi256ELi64ELi64ELi8ELi4ELi2ELi2ELb0ELb1EN7cutlass10bfloat16_tE19Flash_kernel_traitsILi256ELi64ELi64ELi8ES3_EELb0ELb0ELb1ELb1ELb0ELb0ELb0EEEvNS_16Flash_bwd_paramsE:
	.zero		992


//--------------------- .nv.constant0._ZN5flash44flash_bwd_dq_dk_dv_loop_seqk_parallel_kernelI23Flash_bwd_kernel_traitsILi256ELi64ELi64ELi8ELi4ELi2ELi2ELb0ELb0EN7cutlass10bfloat16_tE19Flash_kernel_traitsILi256ELi64ELi64ELi8ES3_EELb0ELb0ELb0ELb0ELb0ELb0ELb0EEEvNS_16Flash_bwd_paramsE --------------------------
	.section	.nv.constant0._ZN5flash44flash_bwd_dq_dk_dv_loop_seqk_parallel_kernelI23Flash_bwd_kernel_traitsILi256ELi64ELi64ELi8ELi4ELi2ELi2ELb0ELb0EN7cutlass10bfloat16_tE19Flash_kernel_traitsILi256ELi64ELi64ELi8ES3_EELb0ELb0ELb0ELb0ELb0ELb0ELb0EEEvNS_16Flash_bwd_paramsE,"a",@progbits
	.sectionflags	@""
	.align	4
.nv.constant0._ZN5flash44flash_bwd_dq_dk_dv_loop_seqk_parallel_kernelI23Flash_bwd_kernel_traitsILi256ELi64ELi64ELi8ELi4ELi2ELi2ELb0ELb0EN7cutlass10bfloat16_tE19Flash_kernel_traitsILi256ELi64ELi64ELi8ES3_EELb0ELb0ELb0ELb0ELb0ELb0ELb0EEEvNS_16Flash_bwd_paramsE:
	.zero		992


//--------------------- .nv.constant0._ZN5flash44flash_bwd_dq_dk_dv_loop_seqk_parallel_kernelI23Flash_bwd_kernel_traitsILi256ELi64ELi64ELi8ELi4ELi2ELi2ELb0ELb0EN7cutlass10bfloat16_tE19Flash_kernel_traitsILi256ELi64ELi64ELi8ES3_EELb0ELb0ELb1ELb0ELb0ELb0ELb0EEEvNS_16Flash_bwd_paramsE --------------------------
	.section	.nv.constant0._ZN5flash44flash_bwd_dq_dk_dv_loop_seqk_parallel_kernelI23Flash_bwd_kernel_traitsILi256ELi64ELi64ELi8ELi4ELi2ELi2ELb0ELb0EN7cutlass10bfloat16_tE19Flash_kernel_traitsILi256ELi64ELi64ELi8ES3_EELb0ELb0ELb1ELb0ELb0ELb0ELb0EEEvNS_16Flash_bwd_paramsE,"a",@progbits
	.sectionflags	@""
	.align	4
.nv.constant0._ZN5flash44flash_bwd_dq_dk_dv_loop_seqk_parallel_kernelI23Flash_bwd_kernel_traitsILi256ELi64ELi64ELi8ELi4ELi2ELi2ELb0ELb0EN7cutlass10bfloat16_tE19Flash_kernel_traitsILi256ELi64ELi64ELi8ES3_EELb0ELb0ELb1ELb0ELb0ELb0ELb0EEEvNS_16Flash_bwd_paramsE:
	.zero		992


//--------------------- .nv.constant0._ZN5flash44flash_bwd_dq_dk_dv_loop_seqk_parallel_kernelI23Flash_bwd_kernel_traitsILi256ELi64ELi64ELi8ELi4ELi2ELi2ELb0ELb0EN7cutlass10bfloat16_tE19Flash_kernel_traitsILi256ELi64ELi64ELi8ES3_EELb0ELb0ELb0ELb0ELb0ELb1ELb0EEEvNS_16Flash_bwd_paramsE --------------------------
	.section	.nv.constant0._ZN5flash44flash_bwd_dq_dk_dv_loop_seqk_parallel_kernelI23Flash_bwd_kernel_traitsILi256ELi64ELi64ELi8ELi4ELi2ELi2ELb0ELb0EN7cutlass10bfloat16_tE19Flash_kernel_traitsILi256ELi64ELi64ELi8ES3_EELb0ELb0ELb0ELb0ELb0ELb1ELb0EEEvNS_16Flash_bwd_paramsE,"a",@progbits
	.sectionflags	@""
	.align	4
.nv.constant0._ZN5flash44flash_bwd_dq_dk_dv_loop_seqk_parallel_kernelI23Flash_bwd_kernel_traitsILi256ELi64ELi64ELi8ELi4ELi2ELi2ELb0ELb0EN7cutlass10bfloat16_tE19Flash_kernel_traitsILi256ELi64ELi64ELi8ES3_EELb0ELb0ELb0ELb0ELb0ELb1ELb0EEEvNS_16Flash_bwd_paramsE:
	.zero		992


//--------------------- .nv.constant0._ZN5flash44flash_bwd_dq_dk_dv_loop_seqk_parallel_kernelI23Flash_bwd_kernel_traitsILi256ELi64ELi64ELi8ELi4ELi2ELi2ELb0ELb0EN7cutlass10bfloat16_tE19Flash_kernel_traitsILi256ELi64ELi64ELi8ES3_EELb0ELb0ELb0ELb1ELb0ELb0ELb0EEEvNS_16Flash_bwd_paramsE --------------------------
	.section	.nv.constant0._ZN5flash44flash_bwd_dq_dk_dv_loop_seqk_parallel_kernelI23Flash_bwd_kernel_traitsILi256ELi64ELi64ELi8ELi4ELi2ELi2ELb0ELb0EN7cutlass10bfloat16_tE19Flash_kernel_traitsILi256ELi64ELi64ELi8ES3_EELb0ELb0ELb0ELb1ELb0ELb0ELb0EEEvNS_16Flash_bwd_paramsE,"a",@progbits
	.sectionflags	@""
	.align	4
.nv.constant0._ZN5flash44flash_bwd_dq_dk_dv_loop_seqk_parallel_kernelI23Flash_bwd_kernel_traitsILi256ELi64ELi64ELi8ELi4ELi2ELi2ELb0ELb0EN7cutlass10bfloat16_tE19Flash_kernel_traitsILi256ELi64ELi64ELi8ES3_EELb0ELb0ELb0ELb1ELb0ELb0ELb0EEEvNS_16Flash_bwd_paramsE:
	.zero		992


//--------------------- .nv.constant0._ZN5flash44flash_bwd_dq_dk_dv_loop_seqk_parallel_kernelI23Flash_bwd_kernel_traitsILi256ELi64ELi64ELi8ELi4ELi2ELi2ELb0ELb0EN7cutlass10bfloat16_tE19Flash_kernel_traitsILi256ELi64ELi64ELi8ES3_EELb0ELb0ELb1ELb0ELb0ELb1ELb0EEEvNS_16Flash_bwd_paramsE --------------------------
	.section	.nv.constant0._ZN5flash44flash_bwd_dq_dk_dv_loop_seqk_parallel_kernelI23Flash_bwd_kernel_traitsILi256ELi64ELi64ELi8ELi4ELi2ELi2ELb0ELb0EN7cutlass10bfloat16_tE19Flash_kernel_traitsILi256ELi64ELi64ELi8ES3_EELb0ELb0ELb1ELb0ELb0ELb1ELb0EEEvNS_16Flash_bwd_paramsE,"a",@progbits
	.sectionflags	@""
	.align	4
.nv.constant0._ZN5flash44flash_bwd_dq_dk_dv_loop_seqk_parallel_kernelI23Flash_bwd_kernel_traitsILi256ELi64ELi64ELi8ELi4ELi2ELi2ELb0ELb0EN7cutlass10bfloat16_tE19Flash_kernel_traitsILi256ELi64ELi64ELi8ES3_EELb0ELb0ELb1ELb0ELb0ELb1ELb0EEEvNS_16Flash_bwd_paramsE:
	.zero		992


//--------------------- .nv.constant0._ZN5flash44flash_bwd_dq_dk_dv_loop_seqk_parallel_kernelI23Flash_bwd_kernel_traitsILi256ELi64ELi64ELi8ELi4ELi2ELi2ELb0ELb0EN7cutlass10bfloat16_tE19Flash_kernel_traitsILi256ELi64ELi64ELi8ES3_EELb0ELb0ELb1ELb1ELb0ELb0ELb0EEEvNS_16Flash_bwd_paramsE --------------------------
	.section	.nv.constant0._ZN5flash44flash_bwd_dq_dk_dv_loop_seqk_parallel_kernelI23Flash_bwd_kernel_traitsILi256ELi64ELi64ELi8ELi4ELi2ELi2ELb0ELb0EN7cutlass10bfloat16_tE19Flash_kernel_traitsILi256ELi64ELi64ELi8ES3_EELb0ELb0ELb1ELb1ELb0ELb0ELb0EEEvNS_16Flash_bwd_paramsE,"a",@progbits
	.sectionflags	@""
	.align	4
.nv.constant0._ZN5flash44flash_bwd_dq_dk_dv_loop_seqk_parallel_kernelI23Flash_bwd_kernel_traitsILi256ELi64ELi64ELi8ELi4ELi2ELi2ELb0ELb0EN7cutlass10bfloat16_tE19Flash_kernel_traitsILi256ELi64ELi64ELi8ES3_EELb0ELb0ELb1ELb1ELb0ELb0ELb0EEEvNS_16Flash_bwd_paramsE:
	.zero		992


//--------------------- .nv.constant0._ZN5flash27flash_bwd_convert_dq_kernelI23Flash_bwd_kernel_traitsILi256ELi64ELi64ELi8ELi4ELi2ELi2ELb0ELb1EN7cutlass10bfloat16_tE19Flash_kernel_traitsILi256ELi64ELi64ELi8ES3_EEEEvNS_16Flash_bwd_paramsEi --------------------------
	.section	.nv.constant0._ZN5flash27flash_bwd_convert_dq_kernelI23Flash_bwd_kernel_traitsILi256ELi64ELi64ELi8ELi4ELi2ELi2ELb0ELb1EN7cutlass10bfloat16_tE19Flash_kernel_traitsILi256ELi64ELi64ELi8ES3_EEEEvNS_16Flash_bwd_paramsEi,"a",@progbits
	.sectionflags	@""
	.align	4
.nv.constant0._ZN5flash27flash_bwd_convert_dq_kernelI23Flash_bwd_kernel_traitsILi256ELi64ELi64ELi8ELi4ELi2ELi2ELb0ELb1EN7cutlass10bfloat16_tE19Flash_kernel_traitsILi256ELi64ELi64ELi8ES3_EEEEvNS_16Flash_bwd_paramsEi:
	.zero		996


//--------------------- .nv.constant0._ZN5flash44flash_bwd_dq_dk_dv_loop_seqk_parallel_kernelI23Flash_bwd_kernel_traitsILi256ELi64ELi64ELi8ELi4ELi2ELi2ELb0ELb1EN7cutlass10bfloat16_tE19Flash_kernel_traitsILi256ELi64ELi64ELi8ES3_EELb1ELb0ELb0ELb0ELb0ELb0ELb0EEEvNS_16Flash_bwd_paramsE --------------------------
	.section	.nv.constant0._ZN5flash44flash_bwd_dq_dk_dv_loop_seqk_parallel_kernelI23Flash_bwd_kernel_traitsILi256ELi64ELi64ELi8ELi4ELi2ELi2ELb0ELb1EN7cutlass10bfloat16_tE19Flash_kernel_traitsILi256ELi64ELi64ELi8ES3_EELb1ELb0ELb0ELb0ELb0ELb0ELb0EEEvNS_16Flash_bwd_paramsE,"a",@progbits
	.sectionflags	@""
	.align	4
.nv.constant0._ZN5flash44flash_bwd_dq_dk_dv_loop_seqk_parallel_kernelI23Flash_bwd_kernel_traitsILi256ELi64ELi64ELi8ELi4ELi2ELi2ELb0ELb1EN7cutlass10bfloat16_tE19Flash_kernel_traitsILi256ELi64ELi64ELi8ES3_EELb1ELb0ELb0ELb0ELb0ELb0ELb0EEEvNS_16Flash_bwd_paramsE:
	.zero		992


//--------------------- .nv.constant0._ZN5flash44flash_bwd_dq_dk_dv_loop_seqk_parallel_kernelI23Flash_bwd_kernel_traitsILi256ELi64ELi64ELi8ELi4ELi2ELi2ELb0ELb1EN7cutlass10bfloat16_tE19Flash_kernel_traitsILi256ELi64ELi64ELi8ES3_EELb0ELb0ELb0ELb0ELb0ELb0ELb1EEEvNS_16Flash_bwd_paramsE --------------------------
	.section	.nv.constant0._ZN5flash44flash_bwd_dq_dk_dv_loop_seqk_parallel_kernelI23Flash_bwd_kernel_traitsILi256ELi64ELi64ELi8ELi4ELi2ELi2ELb0ELb1EN7cutlass10bfloat16_tE19Flash_kernel_traitsILi256ELi64ELi64ELi8ES3_EELb0ELb0ELb0ELb0ELb0ELb0ELb1EEEvNS_16Flash_bwd_paramsE,"a",@progbits
	.sectionflags	@""
	.align	4
.nv.constant0._ZN5flash44flash_bwd_dq_dk_dv_loop_seqk_parallel_kernelI23Flash_bwd_kernel_traitsILi256ELi64ELi64ELi8ELi4ELi2ELi2ELb0ELb1EN7cutlass10bfloat16_tE19Flash_kernel_traitsILi256ELi64ELi64ELi8ES3_EELb0ELb0ELb0ELb0ELb0ELb0ELb1EEEvNS_16Flash_bwd_paramsE:
	.zero		992


//--------------------- .nv.constant0._ZN5flash44flash_bwd_dq_dk_dv_loop_seqk_parallel_kernelI23Flash_bwd_kernel_traitsILi256ELi64ELi64ELi8ELi4ELi2ELi2ELb0ELb1EN7cutlass10bfloat16_tE19Flash_kernel_traitsILi256ELi64ELi64ELi8ES3_EELb1ELb0ELb1ELb0ELb0ELb0ELb0EEEvNS_16Flash_bwd_paramsE --------------------------
	.section	.nv.constant0._ZN5flash44flash_bwd_dq_dk_dv_loop_seqk_parallel_kernelI23Flash_bwd_kernel_traitsILi256ELi64ELi64ELi8ELi4ELi2ELi2ELb0ELb1EN7cutlass10bfloat16_tE19Flash_kernel_traitsILi256ELi64ELi64ELi8ES3_EELb1ELb0ELb1ELb0ELb0ELb0ELb0EEEvNS_16Flash_bwd_paramsE,"a",@progbits
	.sectionflags	@""
	.align	4
.nv.constant0._ZN5flash44flash_bwd_dq_dk_dv_loop_seqk_parallel_kernelI23Flash_bwd_kernel_traitsILi256ELi64ELi64ELi8ELi4ELi2ELi2ELb0ELb1EN7cutlass10bfloat16_tE19Flash_kernel_traitsILi256ELi64ELi64ELi8ES3_EELb1ELb0ELb1ELb0ELb0ELb0ELb0EEEvNS_16Flash_bwd_paramsE:
	.zero		992


//--------------------- .nv.constant0._ZN5flash44flash_bwd_dq_dk_dv_loop_seqk_parallel_kernelI23Flash_bwd_kernel_traitsILi256ELi64ELi64ELi8ELi4ELi2ELi2ELb0ELb1EN7cutlass10bfloat16_tE19Flash_kernel_traitsILi256ELi64ELi64ELi8ES3_EELb0ELb0ELb1ELb0ELb0ELb0ELb1EEEvNS_16Flash_bwd_paramsE --------------------------
	.section	.nv.constant0._ZN5flash44flash_bwd_dq_dk_dv_loop_seqk_parallel_kernelI23Flash_bwd_kernel_traitsILi256ELi64ELi64ELi8ELi4ELi2ELi2ELb0ELb1EN7cutlass10bfloat16_tE19Flash_kernel_traitsILi256ELi64ELi64ELi8ES3_EELb0ELb0ELb1ELb0ELb0ELb0ELb1EEEvNS_16Flash_bwd_paramsE,"a",@progbits
	.sectionflags	@""
	.align	4
.nv.constant0._ZN5flash44flash_bwd_dq_dk_dv_loop_seqk_parallel_kernelI23Flash_bwd_kernel_traitsILi256ELi64ELi64ELi8ELi4ELi2ELi2ELb0ELb1EN7cutlass10bfloat16_tE19Flash_kernel_traitsILi256ELi64ELi64ELi8ES3_EELb0ELb0ELb1ELb0ELb0ELb0ELb1EEEvNS_16Flash_bwd_paramsE:
	.zero		992


//--------------------- .nv.constant0._ZN5flash44flash_bwd_dq_dk_dv_loop_seqk_parallel_kernelI23Flash_bwd_kernel_traitsILi256ELi64ELi64ELi8ELi4ELi2ELi2ELb0ELb1EN7cutlass10bfloat16_tE19Flash_kernel_traitsILi256ELi64ELi64ELi8ES3_EELb1ELb0ELb0ELb0ELb0ELb1ELb0EEEvNS_16Flash_bwd_paramsE --------------------------
	.section	.nv.constant0._ZN5flash44flash_bwd_dq_dk_dv_loop_seqk_parallel_kernelI23Flash_bwd_kernel_traitsILi256ELi64ELi64ELi8ELi4ELi2ELi2ELb0ELb1EN7cutlass10bfloat16_tE19Flash_kernel_traitsILi256ELi64ELi64ELi8ES3_EELb1ELb0ELb0ELb0ELb0ELb1ELb0EEEvNS_16Flash_bwd_paramsE,"a",@progbits
	.sectionflags	@""
	.align	4
.nv.constant0._ZN5flash44flash_bwd_dq_dk_dv_loop_seqk_parallel_kernelI23Flash_bwd_kernel_traitsILi256ELi64ELi64ELi8ELi4ELi2ELi2ELb0ELb1EN7cutlass10bfloat16_tE19Flash_kernel_traitsILi256ELi64ELi64ELi8ES3_EELb1ELb0ELb0ELb0ELb0ELb1ELb0EEEvNS_16Flash_bwd_paramsE:
	.zero		992


//--------------------- .nv.constant0._ZN5flash44flash_bwd_dq_dk_dv_loop_seqk_parallel_kernelI23Flash_bwd_kernel_traitsILi256ELi64ELi64ELi8ELi4ELi2ELi2ELb0ELb1EN7cutlass10bfloat16_tE19Flash_kernel_traitsILi256ELi64ELi64ELi8ES3_EELb0ELb0ELb0ELb0ELb0ELb1ELb1EEEvNS_16Flash_bwd_paramsE --------------------------
	.section	.nv.constant0._ZN5flash44flash_bwd_dq_dk_dv_loop_seqk_parallel_kernelI23Flash_bwd_kernel_traitsILi256ELi64ELi64ELi8ELi4ELi2ELi2ELb0ELb1EN7cutlass10bfloat16_tE19Flash_kernel_traitsILi256ELi64ELi64ELi8ES3_EELb0ELb0ELb0ELb0ELb0ELb1ELb1EEEvNS_16Flash_bwd_paramsE,"a",@progbits
	.sectionflags	@""
	.align	4
.nv.constant0._ZN5flash44flash_bwd_dq_dk_dv_loop_seqk_parallel_kernelI23Flash_bwd_kernel_traitsILi256ELi64ELi64ELi8ELi4ELi2ELi2ELb0ELb1EN7cutlass10bfloat16_tE19Flash_kernel_traitsILi256ELi64ELi64ELi8ES3_EELb0ELb0ELb0ELb0ELb0ELb1ELb1EEEvNS_16Flash_bwd_paramsE:
	.zero		992


//--------------------- .nv.constant0._ZN5flash44flash_bwd_dq_dk_dv_loop_seqk_parallel_kernelI23Flash_bwd_kernel_traitsILi256ELi64ELi64ELi8ELi4ELi2ELi2ELb0ELb1EN7cutlass10bfloat16_tE19Flash_kernel_traitsILi256ELi64ELi64ELi8ES3_EELb1ELb0ELb0ELb1ELb0ELb0ELb0EEEvNS_16Flash_bwd_paramsE --------------------------
	.section	.nv.constant0._ZN5flash44flash_bwd_dq_dk_dv_loop_seqk_parallel_kernelI23Flash_bwd_kernel_traitsILi256ELi64ELi64ELi8ELi4ELi2ELi2ELb0ELb1EN7cutlass10bfloat16_tE19Flash_kernel_traitsILi256ELi64ELi64ELi8ES3_EELb1ELb0ELb0ELb1ELb0ELb0ELb0EEEvNS_16Flash_bwd_paramsE,"a",@progbits
	.sectionflags	@""
	.align	4
.nv.constant0._ZN5flash44flash_bwd_dq_dk_dv_loop_seqk_parallel_kernelI23Flash_bwd_kernel_traitsILi256ELi64ELi64ELi8ELi4ELi2ELi2ELb0ELb1EN7cutlass10bfloat16_tE19Flash_kernel_traitsILi256ELi64ELi64ELi8ES3_EELb1ELb0ELb0ELb1ELb0ELb0ELb0EEEvNS_16Flash_bwd_paramsE:
	.zero		992


//--------------------- .nv.constant0._ZN5flash44flash_bwd_dq_dk_dv_loop_seqk_parallel_kernelI23Flash_bwd_kernel_traitsILi256ELi64ELi64ELi8ELi4ELi2ELi2ELb0ELb1EN7cutlass10bfloat16_tE19Flash_kernel_traitsILi256ELi64ELi64ELi8ES3_EELb0ELb0ELb0ELb1ELb0ELb0ELb1EEEvNS_16Flash_bwd_paramsE --------------------------
	.section	.nv.constant0._ZN5flash44flash_bwd_dq_dk_dv_loop_seqk_parallel_kernelI23Flash_bwd_kernel_traitsILi256ELi64ELi64ELi8ELi4ELi2ELi2ELb0ELb1EN7cutlass10bfloat16_tE19Flash_kernel_traitsILi256ELi64ELi64ELi8ES3_EELb0ELb0ELb0ELb1ELb0ELb0ELb1EEEvNS_16Flash_bwd_paramsE,"a",@progbits
	.sectionflags	@""
	.align	4
.nv.constant0._ZN5flash44flash_bwd_dq_dk_dv_loop_seqk_parallel_kernelI23Flash_bwd_kernel_traitsILi256ELi64ELi64ELi8ELi4ELi2ELi2ELb0ELb1EN7cutlass10bfloat16_tE19Flash_kernel_traitsILi256ELi64ELi64ELi8ES3_EELb0ELb0ELb0ELb1ELb0ELb0ELb1EEEvNS_16Flash_bwd_paramsE:
	.zero		992


//--------------------- .nv.constant0._ZN5flash44flash_bwd_dq_dk_dv_loop_seqk_parallel_kernelI23Flash_bwd_kernel_traitsILi256ELi64ELi64ELi8ELi4ELi2ELi2ELb0ELb1EN7cutlass10bfloat16_tE19Flash_kernel_traitsILi256ELi64ELi64ELi8ES3_EELb1ELb0ELb1ELb0ELb0ELb1ELb0EEEvNS_16Flash_bwd_paramsE --------------------------
	.section	.nv.constant0._ZN5flash44flash_bwd_dq_dk_dv_loop_seqk_parallel_kernelI23Flash_bwd_kernel_traitsILi256ELi64ELi64ELi8ELi4ELi2ELi2ELb0ELb1EN7cutlass10bfloat16_tE19Flash_kernel_traitsILi256ELi64ELi64ELi8ES3_EELb1ELb0ELb1ELb0ELb0ELb1ELb0EEEvNS_16Flash_bwd_paramsE,"a",@progbits
	.sectionflags	@""
	.align	4
.nv.constant0._ZN5flash44flash_bwd_dq_dk_dv_loop_seqk_parallel_kernelI23Flash_bwd_kernel_traitsILi256ELi64ELi64ELi8ELi4ELi2ELi2ELb0ELb1EN7cutlass10bfloat16_tE19Flash_kernel_traitsILi256ELi64ELi64ELi8ES3_EELb1ELb0ELb1ELb0ELb0ELb1ELb0EEEvNS_16Flash_bwd_paramsE:
	.zero		992


//--------------------- .nv.constant0._ZN5flash44flash_bwd_dq_dk_dv_loop_seqk_parallel_kernelI23Flash_bwd_kernel_traitsILi256ELi64ELi64ELi8ELi4ELi2ELi2ELb0ELb1EN7cutlass10bfloat16_tE19Flash_kernel_traitsILi256ELi64ELi64ELi8ES3_EELb0ELb0ELb1ELb0ELb0ELb1ELb1EEEvNS_16Flash_bwd_paramsE --------------------------
	.section	.nv.constant0._ZN5flash44flash_bwd_dq_dk_dv_loop_seqk_parallel_kernelI23Flash_bwd_kernel_traitsILi256ELi64ELi64ELi8ELi4ELi2ELi2ELb0ELb1EN7cutlass10bfloat16_tE19Flash_kernel_traitsILi256ELi64ELi64ELi8ES3_EELb0ELb0ELb1ELb0ELb0ELb1ELb1EEEvNS_16Flash_bwd_paramsE,"a",@progbits
	.sectionflags	@""
	.align	4
.nv.constant0._ZN5flash44flash_bwd_dq_dk_dv_loop_seqk_parallel_kernelI23Flash_bwd_kernel_traitsILi256ELi64ELi64ELi8ELi4ELi2ELi2ELb0ELb1EN7cutlass10bfloat16_tE19Flash_kernel_traitsILi256ELi64ELi64ELi8ES3_EELb0ELb0ELb1ELb0ELb0ELb1ELb1EEEvNS_16Flash_bwd_paramsE:
	.zero		992


//--------------------- .nv.constant0._ZN5flash44flash_bwd_dq_dk_dv_loop_seqk_parallel_kernelI23Flash_bwd_kernel_traitsILi256ELi64ELi64ELi8ELi4ELi2ELi2ELb0ELb1EN7cutlass10bfloat16_tE19Flash_kernel_traitsILi256ELi64ELi64ELi8ES3_EELb1ELb0ELb1ELb1ELb0ELb0ELb0EEEvNS_16Flash_bwd_paramsE --------------------------
	.section	.nv.constant0._ZN5flash44flash_bwd_dq_dk_dv_loop_seqk_parallel_kernelI23Flash_bwd_kernel_traitsILi256ELi64ELi64ELi8ELi4ELi2ELi2ELb0ELb1EN7cutlass10bfloat16_tE19Flash_kernel_traitsILi256ELi64ELi64ELi8ES3_EELb1ELb0ELb1ELb1ELb0ELb0ELb0EEEvNS_16Flash_bwd_paramsE,"a",@progbits
	.sectionflags	@""
	.align	4
.nv.constant0._ZN5flash44flash_bwd_dq_dk_dv_loop_seqk_parallel_kernelI23Flash_bwd_kernel_traitsILi256ELi64ELi64ELi8ELi4ELi2ELi2ELb0ELb1EN7cutlass10bfloat16_tE19Flash_kernel_traitsILi256ELi64ELi64ELi8ES3_EELb1ELb0ELb1ELb1ELb0ELb0ELb0EEEvNS_16Flash_bwd_paramsE:
	.zero		992


//--------------------- .nv.constant0._ZN5flash44flash_bwd_dq_dk_dv_loop_seqk_parallel_kernelI23Flash_bwd_kernel_traitsILi256ELi64ELi64ELi8ELi4ELi2ELi2ELb0ELb1EN7cutlass10bfloat16_tE19Flash_kernel_traitsILi256ELi64ELi64ELi8ES3_EELb0ELb0ELb1ELb1ELb0ELb0ELb1EEEvNS_16Flash_bwd_paramsE --------------------------
	.section	.nv.constant0._ZN5flash44flash_bwd_dq_dk_dv_loop_seqk_parallel_kernelI23Flash_bwd_kernel_traitsILi256ELi64ELi64ELi8ELi4ELi2ELi2ELb0ELb1EN7cutlass10bfloat16_tE19Flash_kernel_traitsILi256ELi64ELi64ELi8ES3_EELb0ELb0ELb1ELb1ELb0ELb0ELb1EEEvNS_16Flash_bwd_paramsE,"a",@progbits
	.sectionflags	@""
	.align	4
.nv.constant0._ZN5flash44flash_bwd_dq_dk_dv_loop_seqk_parallel_kernelI23Flash_bwd_kernel_traitsILi256ELi64ELi64ELi8ELi4ELi2ELi2ELb0ELb1EN7cutlass10bfloat16_tE19Flash_kernel_traitsILi256ELi64ELi64ELi8ES3_EELb0ELb0ELb1ELb1ELb0ELb0ELb1EEEvNS_16Flash_bwd_paramsE:
	.zero		992


//--------------------- .nv.constant0._ZN5flash25flash_bwd_dot_do_o_kernelILb0E23Flash_bwd_kernel_traitsILi256ELi64ELi64ELi8ELi4ELi2ELi2ELb0ELb1EN7cutlass10bfloat16_tE19Flash_kernel_traitsILi256ELi64ELi64ELi8ES3_EEEEvNS_16Flash_bwd_paramsE --------------------------
	.section	.nv.constant0._ZN5flash25flash_bwd_dot_do_o_kernelILb0E23Flash_bwd_kernel_traitsILi256ELi64ELi64ELi8ELi4ELi2ELi2ELb0ELb1EN7cutlass10bfloat16_tE19Flash_kernel_traitsILi256ELi64ELi64ELi8ES3_EEEEvNS_16Flash_bwd_paramsE,"a",@progbits
	.sectionflags	@""
	.align	4
.nv.constant0._ZN5flash25flash_bwd_dot_do_o_kernelILb0E23Flash_bwd_kernel_traitsILi256ELi64ELi64ELi8ELi4ELi2ELi2ELb0ELb1EN7cutlass10bfloat16_tE19Flash_kernel_traitsILi256ELi64ELi64ELi8ES3_EEEEvNS_16Flash_bwd_paramsE:
	.zero		992


//--------------------- .nv.constant0._ZN5flash25flash_bwd_dot_do_o_kernelILb1E23Flash_bwd_kernel_traitsILi256ELi64ELi64ELi8ELi4ELi2ELi2ELb0ELb1EN7cutlass10bfloat16_tE19Flash_kernel_traitsILi256ELi64ELi64ELi8ES3_EEEEvNS_16Flash_bwd_paramsE --------------------------
	.section	.nv.constant0._ZN5flash25flash_bwd_dot_do_o_kernelILb1E23Flash_bwd_kernel_traitsILi256ELi64ELi64ELi8ELi4ELi2ELi2ELb0ELb1EN7cutlass10bfloat16_tE19Flash_kernel_traitsILi256ELi64ELi64ELi8ES3_EEEEvNS_16Flash_bwd_paramsE,"a",@progbits
	.sectionflags	@""
	.align	4
.nv.constant0._ZN5flash25flash_bwd_dot_do_o_kernelILb1E23Flash_bwd_kernel_traitsILi256ELi64ELi64ELi8ELi4ELi2ELi2ELb0ELb1EN7cutlass10bfloat16_tE19Flash_kernel_traitsILi256ELi64ELi64ELi8ES3_EEEEvNS_16Flash_bwd_paramsE:
	.zero		992


//--------------------- .nv.constant0._ZN5flash27flash_bwd_convert_dq_kernelI23Flash_bwd_kernel_traitsILi256ELi64ELi64ELi8ELi4ELi2ELi2ELb0ELb0EN7cutlass10bfloat16_tE19Flash_kernel_traitsILi256ELi64ELi64ELi8ES3_EEEEvNS_16Flash_bwd_paramsEi --------------------------
	.section	.nv.constant0._ZN5flash27flash_bwd_convert_dq_kernelI23Flash_bwd_kernel_traitsILi256ELi64ELi64ELi8ELi4ELi2ELi2ELb0ELb0EN7cutlass10bfloat16_tE19Flash_kernel_traitsILi256ELi64ELi64ELi8ES3_EEEEvNS_16Flash_bwd_paramsEi,"a",@progbits
	.sectionflags	@""
	.align	4
.nv.constant0._ZN5flash27flash_bwd_convert_dq_kernelI23Flash_bwd_kernel_traitsILi256ELi64ELi64ELi8ELi4ELi2ELi2ELb0ELb0EN7cutlass10bfloat16_tE19Flash_kernel_traitsILi256ELi64ELi64ELi8ES3_EEEEvNS_16Flash_bwd_paramsEi:
	.zero		996


//--------------------- .nv.constant0._ZN5flash44flash_bwd_dq_dk_dv_loop_seqk_parallel_kernelI23Flash_bwd_kernel_traitsILi256ELi64ELi64ELi8ELi4ELi2ELi2ELb0ELb0EN7cutlass10bfloat16_tE19Flash_kernel_traitsILi256ELi64ELi64ELi8ES3_EELb1ELb0ELb0ELb0ELb0ELb0ELb0EEEvNS_16Flash_bwd_paramsE --------------------------
	.section	.nv.constant0._ZN5flash44flash_bwd_dq_dk_dv_loop_seqk_parallel_kernelI23Flash_bwd_kernel_traitsILi256ELi64ELi64ELi8ELi4ELi2ELi2ELb0ELb0EN7cutlass10bfloat16_tE19Flash_kernel_traitsILi256ELi64ELi64ELi8ES3_EELb1ELb0ELb0ELb0ELb0ELb0ELb0EEEvNS_16Flash_bwd_paramsE,"a",@progbits
	.sectionflags	@""
	.align	4
.nv.constant0._ZN5flash44flash_bwd_dq_dk_dv_loop_seqk_parallel_kernelI23Flash_bwd_kernel_traitsILi256ELi64ELi64ELi8ELi4ELi2ELi2ELb0ELb0EN7cutlass10bfloat16_tE19Flash_kernel_traitsILi256ELi64ELi64ELi8ES3_EELb1ELb0ELb0ELb0ELb0ELb0ELb0EEEvNS_16Flash_bwd_paramsE:
	.zero		992


//--------------------- .nv.constant0._ZN5flash44flash_bwd_dq_dk_dv_loop_seqk_parallel_kernelI23Flash_bwd_kernel_traitsILi256ELi64ELi64ELi8ELi4ELi2ELi2ELb0ELb0EN7cutlass10bfloat16_tE19Flash_kernel_traitsILi256ELi64ELi64ELi8ES3_EELb0ELb0ELb0ELb0ELb0ELb0ELb1EEEvNS_16Flash_bwd_paramsE --------------------------
	.section	.nv.constant0._ZN5flash44flash_bwd_dq_dk_dv_loop_seqk_parallel_kernelI23Flash_bwd_kernel_traitsILi256ELi64ELi64ELi8ELi4ELi2ELi2ELb0ELb0EN7cutlass10bfloat16_tE19Flash_kernel_traitsILi256ELi64ELi64ELi8ES3_EELb0ELb0ELb0ELb0ELb0ELb0ELb1EEEvNS_16Flash_bwd_paramsE,"a",@progbits
	.sectionflags	@""
	.align	4
.nv.constant0._ZN5flash44flash_bwd_dq_dk_dv_loop_seqk_parallel_kernelI23Flash_bwd_kernel_traitsILi256ELi64ELi64ELi8ELi4ELi2ELi2ELb0ELb0EN7cutlass10bfloat16_tE19Flash_kernel_traitsILi256ELi64ELi64ELi8ES3_EELb0ELb0ELb0ELb0ELb0ELb0ELb1EEEvNS_16Flash_bwd_paramsE:
	.zero		992


//--------------------- .nv.constant0._ZN5flash44flash_bwd_dq_dk_dv_loop_seqk_parallel_kernelI23Flash_bwd_kernel_traitsILi256ELi64ELi64ELi8ELi4ELi2ELi2ELb0ELb0EN7cutlass10bfloat16_tE19Flash_kernel_traitsILi256ELi64ELi64ELi8ES3_EELb1ELb0ELb1ELb0ELb0ELb0ELb0EEEvNS_16Flash_bwd_paramsE --------------------------
	.section	.nv.constant0._ZN5flash44flash_bwd_dq_dk_dv_loop_seqk_parallel_kernelI23Flash_bwd_kernel_traitsILi256ELi64ELi64ELi8ELi4ELi2ELi2ELb0ELb0EN7cutlass10bfloat16_tE19Flash_kernel_traitsILi256ELi64ELi64ELi8ES3_EELb1ELb0ELb1ELb0ELb0ELb0ELb0EEEvNS_16Flash_bwd_paramsE,"a",@progbits
	.sectionflags	@""
	.align	4
.nv.constant0._ZN5flash44flash_bwd_dq_dk_dv_loop_seqk_parallel_kernelI23Flash_bwd_kernel_traitsILi256ELi64ELi64ELi8ELi4ELi2ELi2ELb0ELb0EN7cutlass10bfloat16_tE19Flash_kernel_traitsILi256ELi64ELi64ELi8ES3_EELb1ELb0ELb1ELb0ELb0ELb0ELb0EEEvNS_16Flash_bwd_paramsE:
	.zero		992


//--------------------- .nv.constant0._ZN5flash44flash_bwd_dq_dk_dv_loop_seqk_parallel_kernelI23Flash_bwd_kernel_traitsILi256ELi64ELi64ELi8ELi4ELi2ELi2ELb0ELb0EN7cutlass10bfloat16_tE19Flash_kernel_traitsILi256ELi64ELi64ELi8ES3_EELb0ELb0ELb1ELb0ELb0ELb0ELb1EEEvNS_16Flash_bwd_paramsE --------------------------
	.section	.nv.constant0._ZN5flash44flash_bwd_dq_dk_dv_loop_seqk_parallel_kernelI23Flash_bwd_kernel_traitsILi256ELi64ELi64ELi8ELi4ELi2ELi2ELb0ELb0EN7cutlass10bfloat16_tE19Flash_kernel_traitsILi256ELi64ELi64ELi8ES3_EELb0ELb0ELb1ELb0ELb0ELb0ELb1EEEvNS_16Flash_bwd_paramsE,"a",@progbits
	.sectionflags	@""
	.align	4
.nv.constant0._ZN5flash44flash_bwd_dq_dk_dv_loop_seqk_parallel_kernelI23Flash_bwd_kernel_traitsILi256ELi64ELi64ELi8ELi4ELi2ELi2ELb0ELb0EN7cutlass10bfloat16_tE19Flash_kernel_traitsILi256ELi64ELi64ELi8ES3_EELb0ELb0ELb1ELb0ELb0ELb0ELb1EEEvNS_16Flash_bwd_paramsE:
	.zero		992


//--------------------- .nv.constant0._ZN5flash44flash_bwd_dq_dk_dv_loop_seqk_parallel_kernelI23Flash_bwd_kernel_traitsILi256ELi64ELi64ELi8ELi4ELi2ELi2ELb0ELb0EN7cutlass10bfloat16_tE19Flash_kernel_traitsILi256ELi64ELi64ELi8ES3_EELb1ELb0ELb0ELb0ELb0ELb1ELb0EEEvNS_16Flash_bwd_paramsE --------------------------
	.section	.nv.constant0._ZN5flash44flash_bwd_dq_dk_dv_loop_seqk_parallel_kernelI23Flash_bwd_kernel_traitsILi256ELi64ELi64ELi8ELi4ELi2ELi2ELb0ELb0EN7cutlass10bfloat16_tE19Flash_kernel_traitsILi256ELi64ELi64ELi8ES3_EELb1ELb0ELb0ELb0ELb0ELb1ELb0EEEvNS_16Flash_bwd_paramsE,"a",@progbits
	.sectionflags	@""
	.align	4
.nv.constant0._ZN5flash44flash_bwd_dq_dk_dv_loop_seqk_parallel_kernelI23Flash_bwd_kernel_traitsILi256ELi64ELi64ELi8ELi4ELi2ELi2ELb0ELb0EN7cutlass10bfloat16_tE19Flash_kernel_traitsILi256ELi64ELi64ELi8ES3_EELb1ELb0ELb0ELb0ELb0ELb1ELb0EEEvNS_16Flash_bwd_paramsE:
	.zero		992


//--------------------- .nv.constant0._ZN5flash44flash_bwd_dq_dk_dv_loop_seqk_parallel_kernelI23Flash_bwd_kernel_traitsILi256ELi64ELi64ELi8ELi4ELi2ELi2ELb0ELb0EN7cutlass10bfloat16_tE19Flash_kernel_traitsILi256ELi64ELi64ELi8ES3_EELb0ELb0ELb0ELb0ELb0ELb1ELb1EEEvNS_16Flash_bwd_paramsE --------------------------
	.section	.nv.constant0._ZN5flash44flash_bwd_dq_dk_dv_loop_seqk_parallel_kernelI23Flash_bwd_kernel_traitsILi256ELi64ELi64ELi8ELi4ELi2ELi2ELb0ELb0EN7cutlass10bfloat16_tE19Flash_kernel_traitsILi256ELi64ELi64ELi8ES3_EELb0ELb0ELb0ELb0ELb0ELb1ELb1EEEvNS_16Flash_bwd_paramsE,"a",@progbits
	.sectionflags	@""
	.align	4
.nv.constant0._ZN5flash44flash_bwd_dq_dk_dv_loop_seqk_parallel_kernelI23Flash_bwd_kernel_traitsILi256ELi64ELi64ELi8ELi4ELi2ELi2ELb0ELb0EN7cutlass10bfloat16_tE19Flash_kernel_traitsILi256ELi64ELi64ELi8ES3_EELb0ELb0ELb0ELb0ELb0ELb1ELb1EEEvNS_16Flash_bwd_paramsE:
	.zero		992


//--------------------- .nv.constant0._ZN5flash44flash_bwd_dq_dk_dv_loop_seqk_parallel_kernelI23Flash_bwd_kernel_traitsILi256ELi64ELi64ELi8ELi4ELi2ELi2ELb0ELb0EN7cutlass10bfloat16_tE19Flash_kernel_traitsILi256ELi64ELi64ELi8ES3_EELb1ELb0ELb0ELb1ELb0ELb0ELb0EEEvNS_16Flash_bwd_paramsE --------------------------
	.section	.nv.constant0._ZN5flash44flash_bwd_dq_dk_dv_loop_seqk_parallel_kernelI23Flash_bwd_kernel_traitsILi256ELi64ELi64ELi8ELi4ELi2ELi2ELb0ELb0EN7cutlass10bfloat16_tE19Flash_kernel_traitsILi256ELi64ELi64ELi8ES3_EELb1ELb0ELb0ELb1ELb0ELb0ELb0EEEvNS_16Flash_bwd_paramsE,"a",@progbits
	.sectionflags	@""
	.align	4
.nv.constant0._ZN5flash44flash_bwd_dq_dk_dv_loop_seqk_parallel_kernelI23Flash_bwd_kernel_traitsILi256ELi64ELi64ELi8ELi4ELi2ELi2ELb0ELb0EN7cutlass10bfloat16_tE19Flash_kernel_traitsILi256ELi64ELi64ELi8ES3_EELb1ELb0ELb0ELb1ELb0ELb0ELb0EEEvNS_16Flash_bwd_paramsE:
	.zero		992


//--------------------- .nv.constant0._ZN5flash44flash_bwd_dq_dk_dv_loop_seqk_parallel_kernelI23Flash_bwd_kernel_traitsILi256ELi64ELi64ELi8ELi4ELi2ELi2ELb0ELb0EN7cutlass10bfloat16_tE19Flash_kernel_traitsILi256ELi64ELi64ELi8ES3_EELb0ELb0ELb0ELb1ELb0ELb0ELb1EEEvNS_16Flash_bwd_paramsE --------------------------
	.section	.nv.constant0._ZN5flash44flash_bwd_dq_dk_dv_loop_seqk_parallel_kernelI23Flash_bwd_kernel_traitsILi256ELi64ELi64ELi8ELi4ELi2ELi2ELb0ELb0EN7cutlass10bfloat16_tE19Flash_kernel_traitsILi256ELi64ELi64ELi8ES3_EELb0ELb0ELb0ELb1ELb0ELb0ELb1EEEvNS_16Flash_bwd_paramsE,"a",@progbits
	.sectionflags	@""
	.align	4
.nv.constant0._ZN5flash44flash_bwd_dq_dk_dv_loop_seqk_parallel_kernelI23Flash_bwd_kernel_traitsILi256ELi64ELi64ELi8ELi4ELi2ELi2ELb0ELb0EN7cutlass10bfloat16_tE19Flash_kernel_traitsILi256ELi64ELi64ELi8ES3_EELb0ELb0ELb0ELb1ELb0ELb0ELb1EEEvNS_16Flash_bwd_paramsE:
	.zero		992


//--------------------- .nv.constant0._ZN5flash44flash_bwd_dq_dk_dv_loop_seqk_parallel_kernelI23Flash_bwd_kernel_traitsILi256ELi64ELi64ELi8ELi4ELi2ELi2ELb0ELb0EN7cutlass10bfloat16_tE19Flash_kernel_traitsILi256ELi64ELi64ELi8ES3_EELb1ELb0ELb1ELb0ELb0ELb1ELb0EEEvNS_16Flash_bwd_paramsE --------------------------
	.section	.nv.constant0._ZN5flash44flash_bwd_dq_dk_dv_loop_seqk_parallel_kernelI23Flash_bwd_kernel_traitsILi256ELi64ELi64ELi8ELi4ELi2ELi2ELb0ELb0EN7cutlass10bfloat16_tE19Flash_kernel_traitsILi256ELi64ELi64ELi8ES3_EELb1ELb0ELb1ELb0ELb0ELb1ELb0EEEvNS_16Flash_bwd_paramsE,"a",@progbits
	.sectionflags	@""
	.align	4
.nv.constant0._ZN5flash44flash_bwd_dq_dk_dv_loop_seqk_parallel_kernelI23Flash_bwd_kernel_traitsILi256ELi64ELi64ELi8ELi4ELi2ELi2ELb0ELb0EN7cutlass10bfloat16_tE19Flash_kernel_traitsILi256ELi64ELi64ELi8ES3_EELb1ELb0ELb1ELb0ELb0ELb1ELb0EEEvNS_16Flash_bwd_paramsE:
	.zero		992


//--------------------- .nv.constant0._ZN5flash44flash_bwd_dq_dk_dv_loop_seqk_parallel_kernelI23Flash_bwd_kernel_traitsILi256ELi64ELi64ELi8ELi4ELi2ELi2ELb0ELb0EN7cutlass10bfloat16_tE19Flash_kernel_traitsILi256ELi64ELi64ELi8ES3_EELb0ELb0ELb1ELb0ELb0ELb1ELb1EEEvNS_16Flash_bwd_paramsE --------------------------
	.section	.nv.constant0._ZN5flash44flash_bwd_dq_dk_dv_loop_seqk_parallel_kernelI23Flash_bwd_kernel_traitsILi256ELi64ELi64ELi8ELi4ELi2ELi2ELb0ELb0EN7cutlass10bfloat16_tE19Flash_kernel_traitsILi256ELi64ELi64ELi8ES3_EELb0ELb0ELb1ELb0ELb0ELb1ELb1EEEvNS_16Flash_bwd_paramsE,"a",@progbits
	.sectionflags	@""
	.align	4
.nv.constant0._ZN5flash44flash_bwd_dq_dk_dv_loop_seqk_parallel_kernelI23Flash_bwd_kernel_traitsILi256ELi64ELi64ELi8ELi4ELi2ELi2ELb0ELb0EN7cutlass10bfloat16_tE19Flash_kernel_traitsILi256ELi64ELi64ELi8ES3_EELb0ELb0ELb1ELb0ELb0ELb1ELb1EEEvNS_16Flash_bwd_paramsE:
	.zero		992


//--------------------- .nv.constant0._ZN5flash44flash_bwd_dq_dk_dv_loop_seqk_parallel_kernelI23Flash_bwd_kernel_traitsILi256ELi64ELi64ELi8ELi4ELi2ELi2ELb0ELb0EN7cutlass10bfloat16_tE19Flash_kernel_traitsILi256ELi64ELi64ELi8ES3_EELb1ELb0ELb1ELb1ELb0ELb0ELb0EEEvNS_16Flash_bwd_paramsE --------------------------
	.section	.nv.constant0._ZN5flash44flash_bwd_dq_dk_dv_loop_seqk_parallel_kernelI23Flash_bwd_kernel_traitsILi256ELi64ELi64ELi8ELi4ELi2ELi2ELb0ELb0EN7cutlass10bfloat16_tE19Flash_kernel_traitsILi256ELi64ELi64ELi8ES3_EELb1ELb0ELb1ELb1ELb0ELb0ELb0EEEvNS_16Flash_bwd_paramsE,"a",@progbits
	.sectionflags	@""
	.align	4
.nv.constant0._ZN5flash44flash_bwd_dq_dk_dv_loop_seqk_parallel_kernelI23Flash_bwd_kernel_traitsILi256ELi64ELi64ELi8ELi4ELi2ELi2ELb0ELb0EN7cutlass10bfloat16_tE19Flash_kernel_traitsILi256ELi64ELi64ELi8ES3_EELb1ELb0ELb1ELb1ELb0ELb0ELb0EEEvNS_16Flash_bwd_paramsE:
	.zero		992


//--------------------- .nv.constant0._ZN5flash44flash_bwd_dq_dk_dv_loop_seqk_parallel_kernelI23Flash_bwd_kernel_traitsILi256ELi64ELi64ELi8ELi4ELi2ELi2ELb0ELb0EN7cutlass10bfloat16_tE19Flash_kernel_traitsILi256ELi64ELi64ELi8ES3_EELb0ELb0ELb1ELb1ELb0ELb0ELb1EEEvNS_16Flash_bwd_paramsE --------------------------
	.section	.nv.constant0._ZN5flash44flash_bwd_dq_dk_dv_loop_seqk_parallel_kernelI23Flash_bwd_kernel_traitsILi256ELi64ELi64ELi8ELi4ELi2ELi2ELb0ELb0EN7cutlass10bfloat16_tE19Flash_kernel_traitsILi256ELi64ELi64ELi8ES3_EELb0ELb0ELb1ELb1ELb0ELb0ELb1EEEvNS_16Flash_bwd_paramsE,"a",@progbits
	.sectionflags	@""
	.align	4
.nv.constant0._ZN5flash44flash_bwd_dq_dk_dv_loop_seqk_parallel_kernelI23Flash_bwd_kernel_traitsILi256ELi64ELi64ELi8ELi4ELi2ELi2ELb0ELb0EN7cutlass10bfloat16_tE19Flash_kernel_traitsILi256ELi64ELi64ELi8ES3_EELb0ELb0ELb1ELb1ELb0ELb0ELb1EEEvNS_16Flash_bwd_paramsE:
	.zero		992


//--------------------- .nv.constant0._ZN5flash25flash_bwd_dot_do_o_kernelILb0E23Flash_bwd_kernel_traitsILi256ELi64ELi64ELi8ELi4ELi2ELi2ELb0ELb0EN7cutlass10bfloat16_tE19Flash_kernel_traitsILi256ELi64ELi64ELi8ES3_EEEEvNS_16Flash_bwd_paramsE --------------------------
	.section	.nv.constant0._ZN5flash25flash_bwd_dot_do_o_kernelILb0E23Flash_bwd_kernel_traitsILi256ELi64ELi64ELi8ELi4ELi2ELi2ELb0ELb0EN7cutlass10bfloat16_tE19Flash_kernel_traitsILi256ELi64ELi64ELi8ES3_EEEEvNS_16Flash_bwd_paramsE,"a",@progbits
	.sectionflags	@""
	.align	4
.nv.constant0._ZN5flash25flash_bwd_dot_do_o_kernelILb0E23Flash_bwd_kernel_traitsILi256ELi64ELi64ELi8ELi4ELi2ELi2ELb0ELb0EN7cutlass10bfloat16_tE19Flash_kernel_traitsILi256ELi64ELi64ELi8ES3_EEEEvNS_16Flash_bwd_paramsE:
	.zero		992


//--------------------- .nv.constant0._ZN5flash25flash_bwd_dot_do_o_kernelILb1E23Flash_bwd_kernel_traitsILi256ELi64ELi64ELi8ELi4ELi2ELi2ELb0ELb0EN7cutlass10bfloat16_tE19Flash_kernel_traitsILi256ELi64ELi64ELi8ES3_EEEEvNS_16Flash_bwd_paramsE --------------------------
	.section	.nv.constant0._ZN5flash25flash_bwd_dot_do_o_kernelILb1E23Flash_bwd_kernel_traitsILi256ELi64ELi64ELi8ELi4ELi2ELi2ELb0ELb0EN7cutlass10bfloat16_tE19Flash_kernel_traitsILi256ELi64ELi64ELi8ES3_EEEEvNS_16Flash_bwd_paramsE,"a",@progbits
	.sectionflags	@""
	.align	4
.nv.constant0._ZN5flash25flash_bwd_dot_do_o_kernelILb1E23Flash_bwd_kernel_traitsILi256ELi64ELi64ELi8ELi4ELi2ELi2ELb0ELb0EN7cutlass10bfloat16_tE19Flash_kernel_traitsILi256ELi64ELi64ELi8ES3_EEEEvNS_16Flash_bwd_paramsE:
	.zero		992


//--------------------- .text._ZN5flash27flash_bwd_convert_dq_kernelI23Flash_bwd_kernel_traitsILi256ELi64ELi32ELi8ELi4ELi1ELi2ELb1ELb1EN7cutlass10bfloat16_tE19Flash_kernel_traitsILi256ELi64ELi32ELi8ES3_EEEEvNS_16Flash_bwd_paramsEi --------------------------
	.section	.text._ZN5flash27flash_bwd_convert_dq_kernelI23Flash_bwd_kernel_traitsILi256ELi64ELi32ELi8ELi4ELi1ELi2ELb1ELb1EN7cutlass10bfloat16_tE19Flash_kernel_traitsILi256ELi64ELi32ELi8ES3_EEEEvNS_16Flash_bwd_paramsEi,"ax",@progbits
	.sectioninfo	@"SHI_REGISTERS=96"
	.align	128
        .global         _ZN5flash27flash_bwd_convert_dq_kernelI23Flash_bwd_kernel_traitsILi256ELi64ELi32ELi8ELi4ELi1ELi2ELb1ELb1EN7cutlass10bfloat16_tE19Flash_kernel_traitsILi256ELi64ELi32ELi8ES3_EEEEvNS_16Flash_bwd_paramsEi
        .type           _ZN5flash27flash_bwd_convert_dq_kernelI23Flash_bwd_kernel_traitsILi256ELi64ELi32ELi8ELi4ELi1ELi2ELb1ELb1EN7cutlass10bfloat16_tE19Flash_kernel_traitsILi256ELi64ELi32ELi8ES3_EEEEvNS_16Flash_bwd_paramsEi,@function
        .size           _ZN5flash27flash_bwd_convert_dq_kernelI23Flash_bwd_kernel_traitsILi256ELi64ELi32ELi8ELi4ELi1ELi2ELb1ELb1EN7cutlass10bfloat16_tE19Flash_kernel_traitsILi256ELi64ELi32ELi8ES3_EEEEvNS_16Flash_bwd_paramsEi,(.L_x_1997 - _ZN5flash27flash_bwd_convert_dq_kernelI23Flash_bwd_kernel_traitsILi256ELi64ELi32ELi8ELi4ELi1ELi2ELb1ELb1EN7cutlass10bfloat16_tE19Flash_kernel_traitsILi256ELi64ELi32ELi8ES3_EEEEvNS_16Flash_bwd_paramsEi)
        .other          _ZN5flash27flash_bwd_convert_dq_kernelI23Flash_bwd_kernel_traitsILi256ELi64ELi32ELi8ELi4ELi1ELi2ELb1ELb1EN7cutlass10bfloat16_tE19Flash_kernel_traitsILi256ELi64ELi32ELi8ES3_EEEEvNS_16Flash_bwd_paramsEi,@"STO_CUDA_ENTRY STV_DEFAULT"
_ZN5flash27flash_bwd_convert_dq_kernelI23Flash_bwd_kernel_traitsILi256ELi64ELi32ELi8ELi4ELi1ELi2ELb1ELb1EN7cutlass10bfloat16_tE19Flash_kernel_traitsILi256ELi64ELi32ELi8ES3_EEEEvNS_16Flash_bwd_paramsEi:
.text._ZN5flash27flash_bwd_convert_dq_kernelI23Flash_bwd_kernel_traitsILi256ELi64ELi32ELi8ELi4ELi1ELi2ELb1ELb1EN7cutlass10bfloat16_tE19Flash_kernel_traitsILi256ELi64ELi32ELi8ES3_EEEEvNS_16Flash_bwd_paramsEi:
[----:B------:R-:W-:Y:S02]  /*0000*/  MOV R1, c[0x0][0x28] ;  /* 0x00000a0000017a02 */ /* 0x000fe40000000f00 */
[----:B------:R-:W0:Y:S01]  /*0010*/  S2UR UR9, SR_CTAID.Y ;  /* 0x00000000000979c3 */ /* 0x000e220000002600 */
[----:B------:R-:W-:Y:S02]  /*0020*/  ULDC.64 UR4, c[0x0][0x240] ;  /* 0x0000900000047ab9 */ /* 0x000fe40000000a00 */
[----:B------:R-:W-:Y:S02]  /*0030*/  UISETP.NE.U32.AND UP0, UPT, URZ, UR4, UPT ;  /* 0x000000043f00728c */ /* 0x000fe4000bf05070 */
[----:B------:R-:W-:Y:S02]  /*0040*/  UMOV UR6, 0x4 ;  /* 0x0000000400067882 */ /* 0x000fe40000000000 */
[----:B------:R-:W-:Y:S02]  /*0050*/  UISETP.NE.AND.EX UP0, UPT, URZ, UR5, UPT, UP0 ;  /* 0x000000053f00728c */ /* 0x000fe4000bf05300 */
[----:B------:R-:W-:Y:S02]  /*0060*/  ULDC.64 UR22, c[0x0][0x118] ;  /* 0x0000460000167ab9 */ /* 0x000fe40000000a00 */
[----:B------:R-:W-:-:S02]  /*0070*/  ULDC.64 UR4, c[0x0][0x240] ;  /* 0x0000900000047ab9 */ /* 0x000fc40000000a00 */
[----:B------:R-:W-:Y:S01]  /*0080*/  PLOP3.LUT P0, PT, PT, PT, UP0, 0x80, 0x0 ;  /* 0x000000000000781c */ /* 0x000fe20003f0f008 */
[----:B0-----:R-:W-:-:S06]  /*0090*/  UIMAD.WIDE UR4, UR9, UR6, UR4 ;  /* 0x00000006090472a5 */ /* 0x001fcc000f8e0204 */
[----:B------:R-:W-:Y:S02]  /*00a0*/  MOV R2, UR4 ;  /* 0x0000000400027c02 */ /* 0x000fe40008000f00 */
[----:B------:R-:W-:-:S05]  /*00b0*/  MOV R3, UR5 ;  /* 0x0000000500037c02 */ /* 0x000fca0008000f00 */
[----:B------:R-:W2:Y:S04]  /*00c0*/  @P0 LDG.E R4, [R2.64] ;  /* 0x0000001602040981 */ /* 0x000ea8000c1e1900 */
[----:B------:R-:W3:Y:S01]  /*00d0*/  @P0 LDG.E R0, [R2.64+0x4] ;  /* 0x0000041602000981 */ /* 0x000ee2000c1e1900 */
[----:B------:R-:W-:Y:S01]  /*00e0*/  UMOV UR17, 0xffffffff ;  /* 0xffffffff00117882 */ /* 0x000fe20000000000 */
[----:B------:R-:W0:Y:S02]  /*00f0*/  S2UR UR6, SR_CTAID.X ;  /* 0x00000000000679c3 */ /* 0x000e240000002500 */
[----:B0-----:R-:W-:-:S06]  /*0100*/  USHF.L.U32 UR6, UR6, 0x6, URZ ;  /* 0x0000000606067899 */ /* 0x001fcc000800063f */
[----:B--2---:R-:W0:Y:S08]  /*0110*/  @P0 R2UR UR17, R4 ;  /* 0x00000000041103c2 */ /* 0x004e3000000e0000 */
[----:B---3--:R-:W0:Y:S02]  /*0120*/  @P0 R2UR UR5, R0 ;  /* 0x00000000000503c2 */ /* 0x008e2400000e0000 */
[----:B0-----:R-:W-:-:S07]  /*0130*/  @UP0 UIADD3 UR5, UR5, -UR17, URZ ;  /* 0x8000001105050290 */ /* 0x001fce000fffe03f */
[----:B------:R-:W-:Y:S02]  /*0140*/  @!UP0 ULDC UR5, c[0x0][0x214] ;  /* 0x0000850000058ab9 */ /* 0x000fe40000000800 */
[----:B------:R-:W-:-:S06]  /*0150*/  UISETP.GT.AND UP1, UPT, UR5, UR6, UPT ;  /* 0x000000060500728c */ /* 0x000fcc000bf24270 */
[----:B------:R-:W-:-:S13]  /*0160*/  PLOP3.LUT P0, PT, PT, PT, UP1, 0x80, 0x0 ;  /* 0x000000000000781c */ /* 0x000fda0003f0f018 */
[----:B------:R-:W-:Y:S05]  /*0170*/  @!P0 EXIT ;  /* 0x000000000000894d */ /* 0x000fea0003800000 */
[----:B------:R-:W0:Y:S01]  /*0180*/  S2R R9, SR_TID.X ;  /* 0x0000000000097919 */ /* 0x000e220000002100 */
[----:B------:R-:W1:Y:S01]  /*0190*/  S2UR UR7, SR_CTAID.Z ;  /* 0x00000000000779c3 */ /* 0x000e620000002700 */
[----:B------:R-:W-:Y:S01]  /*01a0*/  MOV R2, c[0x0][0x3e0] ;  /* 0x0000f80000027a02 */ /* 0x000fe20000000f00 */
[----:B------:R-:W-:Y:S01]  /*01b0*/  ULDC UR18, c[0x0][0x224] ;  /* 0x0000890000127ab9 */ /* 0x000fe20000000800 */
[----:B------:R-:W-:Y:S01]  /*01c0*/  HFMA2.MMA R57, -RZ, RZ, 0, 0 ;  /* 0x00000000ff397435 */ /* 0x000fe200000001ff */
[----:B------:R-:W-:Y:S01]  /*01d0*/  UIMAD.WIDE UR18, UR9, UR18, URZ ;  /* 0x00000012091272a5 */ /* 0x000fe2000f8e023f */
[----:B------:R-:W-:Y:S01]  /*01e0*/  ISETP.GE.AND P1, PT, R2, 0x1, PT ;  /* 0x000000010200780c */ /* 0x000fe20003f26270 */
[----:B------:R-:W-:Y:S01]  /*01f0*/  UISETP.NE.AND UP1, UPT, UR17, -0x1, UPT ;  /* 0xffffffff1100788c */ /* 0x000fe2000bf25270 */
[----:B------:R-:W-:Y:S01]  /*0200*/  HFMA2.MMA R22, -RZ, RZ, 0, 0 ;  /* 0x00000000ff167435 */ /* 0x000fe200000001ff */
[----:B------:R-:W-:Y:S01]  /*0210*/  ULDC UR16, c[0x0][0x1c0] ;  /* 0x0000700000107ab9 */ /* 0x000fe20000000800 */
[----:B------:R-:W-:Y:S01]  /*0220*/  CS2R R26, SRZ ;  /* 0x00000000001a7805 */ /* 0x000fe2000001ff00 */
[----:B------:R-:W-:Y:S01]  /*0230*/  UIMAD.WIDE UR14, UR9, 0x80, URZ ;  /* 0x00000080090e78a5 */ /* 0x000fe2000f8e023f */
[----:B------:R-:W-:Y:S01]  /*0240*/  CS2R R28, SRZ ;  /* 0x00000000001c7805 */ /* 0x000fe2000001ff00 */
[----:B------:R-:W-:Y:S01]  /*0250*/  USHF.R.S32.HI UR20, URZ, 0x1f, UR16 ;  /* 0x0000001f3f147899 */ /* 0x000fe20008011410 */
[----:B------:R-:W-:Y:S01]  /*0260*/  CS2R R30, SRZ ;  /* 0x00000000001e7805 */ /* 0x000fe2000001ff00 */
[----:B------:R-:W-:Y:S01]  /*0270*/  UIMAD UR19, UR19, UR16, URZ ;  /* 0x00000010131372a4 */ /* 0x000fe2000f8e023f */
[----:B------:R-:W-:Y:S01]  /*0280*/  CS2R R70, SRZ ;  /* 0x0000000000467805 */ /* 0x000fe2000001ff00 */
[----:B------:R-:W-:Y:S01]  /*0290*/  USEL UR24, UR14, URZ, UP0 ;  /* 0x0000003f0e187287 */ /* 0x000fe20008000000 */
[----:B------:R-:W-:Y:S01]  /*02a0*/  CS2R R32, SRZ ;  /* 0x0000000000207805 */ /* 0x000fe2000001ff00 */
[----:B------:R-:W-:Y:S01]  /*02b0*/  USEL UR25, UR15, URZ, UP0 ;  /* 0x0000003f0f197287 */ /* 0x000fe20008000000 */
[----:B------:R-:W-:Y:S01]  /*02c0*/  CS2R R34, SRZ ;  /* 0x0000000000227805 */ /* 0x000fe2000001ff00 */
[----:B------:R-:W-:Y:S01]  /*02d0*/  UIMAD.WIDE.U32 UR14, UR18, UR16, URZ ;  /* 0x00000010120e72a5 */ /* 0x000fe2000f8e003f */
[----:B------:R-:W-:Y:S01]  /*02e0*/  CS2R R36, SRZ ;  /* 0x0000000000247805 */ /* 0x000fe2000001ff00 */
[----:B------:R-:W-:Y:S01]  /*02f0*/  UIMAD UR28, UR18, UR20, UR19 ;  /* 0x00000014121c72a4 */ /* 0x000fe2000f8e0213 */
[----:B0-----:R-:W-:Y:S01]  /*0300*/  SHF.R.S32.HI R0, RZ, 0x1f, R9 ;  /* 0x0000001fff007819 */ /* 0x001fe20000011409 */
[----:B------:R-:W-:Y:S01]  /*0310*/  ULDC UR29, c[0x0][0x22c] ;  /* 0x00008b00001d7ab9 */ /* 0x000fe20000000800 */
[----:B------:R-:W-:Y:S01]  /*0320*/  CS2R R38, SRZ ;  /* 0x0000000000267805 */ /* 0x000fe2000001ff00 */
[----:B------:R-:W-:Y:S01]  /*0330*/  UIMAD.WIDE UR12, UR16, UR29, URZ ;  /* 0x0000001d100c72a5 */ /* 0x000fe2000f8e023f */
[CC--:B------:R-:W-:Y:S01]  /*0340*/  LEA.HI R2, R0.reuse, R9.reuse, RZ, 0x2 ;  /* 0x0000000900027211 */ /* 0x0c0fe200078f10ff */
[----:B------:R-:W-:Y:S01]  /*0350*/  UIADD3 UR15, UR15, UR28, URZ ;  /* 0x0000001c0f0f7290 */ /* 0x000fe2000fffe03f */
[CC--:B------:R-:W-:Y:S01]  /*0360*/  LEA.HI R5, R0.reuse, R9.reuse, RZ, 0x6 ;  /* 0x0000000900057211 */ /* 0x0c0fe200078f30ff */
[----:B------:R-:W-:Y:S01]  /*0370*/  @UP1 UMOV UR27, UR17 ;  /* 0x00000011001b1c82 */ /* 0x000fe20008000000 */
[--C-:B------:R-:W-:Y:S01]  /*0380*/  SHF.R.S32.HI R3, RZ, 0x2, R2.reuse ;  /* 0x00000002ff037819 */ /* 0x100fe20000011402 */
[----:B------:R-:W-:Y:S01]  /*0390*/  @!UP1 UMOV UR27, 0xffffffff ;  /* 0xffffffff001b9882 */ /* 0x000fe20000000000 */
[----:B------:R-:W-:Y:S01]  /*03a0*/  SHF.R.S32.HI R4, RZ, 0x1f, R2 ;  /* 0x0000001fff047819 */ /* 0x000fe20000011402 */
[----:B------:R-:W-:Y:S01]  /*03b0*/  USHF.R.S32.HI UR21, URZ, 0x1f, UR29 ;  /* 0x0000001f3f157899 */ /* 0x000fe2000801141d */
[----:B------:R-:W-:Y:S01]  /*03c0*/  LEA.HI R6, R0, R9, RZ, 0x5 ;  /* 0x0000000900067211 */ /* 0x000fe200078f28ff */
[----:B------:R-:W-:Y:S01]  /*03d0*/  UIMAD.WIDE.U32 UR30, UR12, UR27, URZ ;  /* 0x0000001b0c1e72a5 */ /* 0x000fe2000f8e003f */
[----:B------:R-:W-:Y:S01]  /*03e0*/  LEA.HI R4, R4, R3, RZ, 0x3 ;  /* 0x0000000304047211 */ /* 0x000fe200078f18ff */
[----:B------:R-:W-:Y:S01]  /*03f0*/  UIMAD UR15, UR15, UR29, URZ ;  /* 0x0000001d0f0f72a4 */ /* 0x000fe2000f8e023f */
[----:B------:R-:W-:Y:S01]  /*0400*/  LEA.HI R0, R0, R9, RZ, 0x3 ;  /* 0x0000000900007211 */ /* 0x000fe200078f18ff */
[----:B------:R-:W-:Y:S01]  /*0410*/  UIMAD.WIDE.U32 UR18, UR14, UR29, URZ ;  /* 0x0000001d0e1272a5 */ /* 0x000fe2000f8e003f */
[----:B------:R-:W-:Y:S01]  /*0420*/  LOP3.LUT R4, R4, 0xfffffff8, RZ, 0xc0, !PT ;  /* 0xfffffff804047812 */ /* 0x000fe200078ec0ff */
[----:B------:R-:W-:Y:S01]  /*0430*/  UIMAD UR27, UR13, UR27, URZ ;  /* 0x0000001b0d1b72a4 */ /* 0x000fe2000f8e023f */
[----:B------:R-:W-:Y:S01]  /*0440*/  LOP3.LUT R7, R0, 0x1ffffff8, RZ, 0xc0, !PT ;  /* 0x1ffffff800077812 */ /* 0x000fe200078ec0ff */
[----:B------:R-:W-:Y:S01]  /*0450*/  UMOV UR4, URZ ;  /* 0x0000003f00047c82 */ /* 0x000fe20008000000 */
[----:B------:R-:W-:Y:S01]  /*0460*/  IADD3 R4, R3, -R4, RZ ;  /* 0x8000000403047210 */ /* 0x000fe20007ffe0ff */
[----:B------:R-:W-:Y:S01]  /*0470*/  USHF.R.S32.HI UR8, URZ, 0x1f, UR6 ;  /* 0x0000001f3f087899 */ /* 0x000fe20008011406 */
[----:B------:R-:W-:Y:S01]  /*0480*/  SHF.R.S32.HI R3, RZ, 0x5, R6 ;  /* 0x00000005ff037819 */ /* 0x000fe20000011406 */
[----:B------:R-:W-:Y:S01]  /*0490*/  UIADD3 UR24, UP0, UR6, UR24, URZ ;  /* 0x0000001806187290 */ /* 0x000fe2000ff1e03f */
[----:B------:R-:W-:Y:S01]  /*04a0*/  SHF.R.S32.HI R17, RZ, 0x3, R0 ;  /* 0x00000003ff117819 */ /* 0x000fe20000011400 */
[----:B------:R-:W-:Y:S01]  /*04b0*/  UIMAD UR15, UR21, UR14, UR15 ;  /* 0x0000000e150f72a4 */ /* 0x000fe2000f8e020f */
[C---:B------:R-:W-:Y:S01]  /*04c0*/  LOP3.LUT R8, R6.reuse, 0xffffffe0, RZ, 0xc0, !PT ;  /* 0xffffffe006087812 */ /* 0x040fe200078ec0ff */
[----:B-1----:R-:W-:Y:S01]  /*04d0*/  UIMAD UR32, UR7, UR29, URZ ;  /* 0x0000001d072072a4 */ /* 0x002fe2000f8e023f */
[----:B------:R-:W-:Y:S01]  /*04e0*/  IMAD.IADD R7, R9, 0x1, -R7 ;  /* 0x0000000109077824 */ /* 0x000fe200078e0a07 */
[----:B------:R-:W-:Y:S01]  /*04f0*/  UIMAD UR4, UR12, UR4, UR27 ;  /* 0x000000040c0472a4 */ /* 0x000fe2000f8e021b */
[----:B------:R-:W-:Y:S01]  /*0500*/  LEA.HI R6, R6, R3, RZ, 0x1 ;  /* 0x0000000306067211 */ /* 0x000fe200078f08ff */
[----:B------:R-:W-:Y:S01]  /*0510*/  USEL UR18, UR18, UR30, !UP1 ;  /* 0x0000001e12127287 */ /* 0x000fe2000c800000 */
[----:B------:R-:W-:Y:S01]  /*0520*/  SHF.L.U32 R0, R17, 0x6, RZ ;  /* 0x0000000611007819 */ /* 0x000fe200000006ff */
[----:B------:R-:W-:Y:S01]  /*0530*/  UIADD3.X UR20, UR8, UR25, URZ, UP0, !UPT ;  /* 0x0000001908147290 */ /* 0x000fe200087fe43f */
[-C--:B------:R-:W-:Y:S01]  /*0540*/  IADD3 R8, -R8, R9.reuse, RZ ;  /* 0x0000000908087210 */ /* 0x080fe20007ffe1ff */
[----:B------:R-:W-:Y:S01]  /*0550*/  UIADD3 UR19, UR19, UR15, URZ ;  /* 0x0000000f13137290 */ /* 0x000fe2000fffe03f */
[----:B------:R-:W-:Y:S01]  /*0560*/  LOP3.LUT R6, R6, 0x3ffffe, RZ, 0xc0, !PT ;  /* 0x003ffffe06067812 */ /* 0x000fe200078ec0ff */
[----:B------:R-:W-:Y:S01]  /*0570*/  UIMAD UR26, UR29, UR16, URZ ;  /* 0x000000101d1a72a4 */ /* 0x000fe2000f8e023f */
[----:B------:R-:W-:Y:S01]  /*0580*/  SHF.L.U32 R46, R7, 0x3, RZ ;  /* 0x00000003072e7819 */ /* 0x000fe200000006ff */
[----:B------:R-:W-:Y:S01]  /*0590*/  UIADD3 UR18, UP0, UR32, UR18, URZ ;  /* 0x0000001220127290 */ /* 0x000fe2000ff1e03f */
[----:B------:R-:W-:Y:S01]  /*05a0*/  LOP3.LUT R2, R2, 0x7ffffffc, RZ, 0xc0, !PT ;  /* 0x7ffffffc02027812 */ /* 0x000fe200078ec0ff */
[----:B------:R-:W-:Y:S01]  /*05b0*/  @UP1 UIADD3 UR19, UR31, UR4, URZ ;  /* 0x000000041f131290 */ /* 0x000fe2000fffe03f */
[----:B------:R-:W-:Y:S01]  /*05c0*/  LOP3.LUT R7, R0, 0x1c0, RZ, 0xc0, !PT ;  /* 0x000001c000077812 */ /* 0x000fe200078ec0ff */
[----:B------:R-:W-:Y:S01]  /*05d0*/  UIMAD UR20, UR20, UR12, URZ ;  /* 0x0000000c141472a4 */ /* 0x000fe2000f8e023f */
[C---:B------:R-:W-:Y:S01]  /*05e0*/  IMAD R8, R3.reuse, UR26, R8 ;  /* 0x0000001a03087c24 */ /* 0x040fe2000f8e0208 */
[----:B------:R-:W-:Y:S01]  /*05f0*/  ULEA.HI.X.SX32 UR19, UR32, UR19, 0x1, UP0 ;  /* 0x0000001320137291 */ /* 0x000fe200080f0e3f */
[----:B------:R-:W-:Y:S01]  /*0600*/  IMAD.IADD R3, R3, 0x1, -R6 ;  /* 0x0000000103037824 */ /* 0x000fe200078e0a06 */
[----:B------:R-:W-:Y:S01]  /*0610*/  UIMAD UR20, UR13, UR24, UR20 ;  /* 0x000000180d1472a4 */ /* 0x000fe2000f8e0214 */
[----:B------:R-:W-:Y:S01]  /*0620*/  IADD3 R2, -R2, R9, RZ ;  /* 0x0000000902027210 */ /* 0x000fe20007ffe1ff */
[----:B------:R-:W-:Y:S01]  /*0630*/  UIMAD.WIDE.U32 UR12, UR12, UR24, UR18 ;  /* 0x000000180c0c72a5 */ /* 0x000fe2000f8e0012 */
[----:B------:R-:W-:Y:S01]  /*0640*/  LOP3.LUT R0, R7, 0x38, R46, 0xf8, !PT ;  /* 0x0000003807007812 */ /* 0x000fe200078ef82e */
[----:B------:R-:W-:Y:S01]  /*0650*/  @!UP1 USHF.R.S32.HI UR4, URZ, 0x1f, UR9 ;  /* 0x0000001f3f049899 */ /* 0x000fe20008011409 */
[----:B------:R-:W-:Y:S01]  /*0660*/  SHF.R.U32.HI R7, RZ, 0x3, R7 ;  /* 0x00000003ff077819 */ /* 0x000fe20000011607 */
[----:B------:R-:W-:Y:S01]  /*0670*/  ULDC.64 UR10, c[0x0][0x398] ;  /* 0x0000e600000a7ab9 */ /* 0x000fe20000000a00 */
[----:B------:R-:W-:Y:S01]  /*0680*/  LEA R18, R3, R2, 0x9 ;  /* 0x0000000203127211 */ /* 0x000fe200078e48ff */
[----:B------:R-:W-:Y:S01]  /*0690*/  ULDC.64 UR18, c[0x0][0x380] ;  /* 0x0000e00000127ab9 */ /* 0x000fe20000000a00 */
[----:B------:R-:W-:Y:S01]  /*06a0*/  LOP3.LUT R0, R0, R7, RZ, 0x3c, !PT ;  /* 0x0000000700007212 */ /* 0x000fe200078e3cff */
[----:B------:R-:W-:Y:S01]  /*06b0*/  @UP1 UIMAD.WIDE.U32 UR14, UR17, UR10, URZ ;  /* 0x0000000a110e12a5 */ /* 0x000fe2000f8e003f */
[----:B------:R-:W-:Y:S01]  /*06c0*/  SHF.R.S32.HI R5, RZ, 0x6, R5 ;  /* 0x00000006ff057819 */ /* 0x000fe20000011405 */
[----:B------:R-:W-:Y:S01]  /*06d0*/  @!UP1 UIMAD UR4, UR4, UR18, URZ ;  /* 0x00000012040492a4 */ /* 0x000fe2000f8e023f */
[----:B------:R-:W-:Y:S01]  /*06e0*/  SHF.R.S32.HI R2, RZ, 0x1f, R8 ;  /* 0x0000001fff027819 */ /* 0x000fe20000011408 */
[----:B------:R-:W-:Y:S01]  /*06f0*/  @UP1 UIMAD UR11, UR17, UR11, UR15 ;  /* 0x0000000b110b12a4 */ /* 0x000fe2000f8e020f */
[----:B------:R-:W-:Y:S01]  /*0700*/  MOV R23, UR20 ;  /* 0x0000001400177c02 */ /* 0x000fe20008000f00 */
[----:B------:R-:W-:Y:S01]  /*0710*/  @!UP1 UIMAD UR4, UR9, UR19, UR4 ;  /* 0x00000013090492a4 */ /* 0x000fe2000f8e0204 */
[----:B------:R-:W-:Y:S01]  /*0720*/  LOP3.LUT P0, RZ, R4, 0x4, RZ, 0xc0, !PT ;  /* 0x0000000404ff7812 */ /* 0x000fe2000780c0ff */
[----:B------:R-:W-:Y:S01]  /*0730*/  @UP1 UMOV UR20, UR14 ;  /* 0x0000000e00141c82 */ /* 0x000fe20008000000 */
[----:B------:R-:W-:Y:S01]  /*0740*/  IADD3 R8, P2, R8, UR12, RZ ;  /* 0x0000000c08087c10 */ /* 0x000fe2000ff5e0ff */
[----:B------:R-:W-:Y:S01]  /*0750*/  CS2R R40, SRZ ;  /* 0x0000000000287805 */ /* 0x000fe2000001ff00 */
[----:B------:R-:W-:Y:S01]  /*0760*/  SHF.L.U32 R4, R4, 0x6, RZ ;  /* 0x0000000604047819 */ /* 0x000fe200000006ff */
[----:B------:R-:W-:Y:S01]  /*0770*/  CS2R R68, SRZ ;  /* 0x0000000000447805 */ /* 0x000fe2000001ff00 */
[C---:B------:R-:W-:Y:S01]  /*0780*/  LEA R19, R5.reuse, R0, 0x9 ;  /* 0x0000000005137211 */ /* 0x040fe200078e48ff */
[----:B------:R-:W-:Y:S01]  /*0790*/  IMAD.SHL.U32 R5, R5, 0x8, RZ ;  /* 0x0000000805057824 */ /* 0x000fe200078e00ff */
[----:B------:R-:W-:Y:S01]  /*07a0*/  IADD3.X R23, R2, UR13, R23, P2, !PT ;  /* 0x0000000d02177c10 */ /* 0x000fe200097fe417 */
[----:B------:R-:W-:Y:S01]  /*07b0*/  @!UP1 UIMAD.WIDE.U32 UR12, UR9, UR18, URZ ;  /* 0x00000012090c92a5 */ /* 0x000fe2000f8e003f */
[----:B------:R-:W-:Y:S01]  /*07c0*/  LOP3.LUT R4, R4, 0x1c0, RZ, 0xc0, !PT ;  /* 0x000001c004047812 */ /* 0x000fe200078ec0ff */
[----:B------:R-:W-:Y:S01]  /*07d0*/  USHF.R.S32.HI UR9, URZ, 0x1f, UR7 ;  /* 0x0000001f3f097899 */ /* 0x000fe20008011407 */
[----:B------:R-:W-:Y:S01]  /*07e0*/  LEA R56, P2, R8, c[0x0][0x350], 0x2 ;  /* 0x0000d40008387a11 */ /* 0x000fe200078410ff */
[----:B------:R-:W-:Y:S01]  /*07f0*/  @!UP1 UIADD3 UR11, UR13, UR4, URZ ;  /* 0x000000040d0b9290 */ /* 0x000fe2000fffe03f */
[----:B------:R-:W-:Y:S01]  /*0800*/  LOP3.LUT R5, R4, 0x18, R5, 0xf8, !PT ;  /* 0x0000001804057812 */ /* 0x000fe200078ef805 */
[----:B------:R-:W-:Y:S01]  /*0810*/  HFMA2.MMA R0, -RZ, RZ, 0, 0 ;  /* 0x00000000ff007435 */ /* 0x000fe200000001ff */
[----:B------:R-:W-:Y:S01]  /*0820*/  SHF.R.U32.HI R4, RZ, 0x3, R4 ;  /* 0x00000003ff047819 */ /* 0x000fe20000011604 */
[----:B------:R-:W-:Y:S01]  /*0830*/  @!UP1 UMOV UR20, UR12 ;  /* 0x0000000c00149c82 */ /* 0x000fe20008000000 */
[----:B------:R-:W-:Y:S01]  /*0840*/  LEA.HI.X R23, R8, c[0x0][0x354], R23, 0x2, P2 ;  /* 0x0000d50008177a11 */ /* 0x000fe200010f1417 */
[----:B------:R-:W-:Y:S01]  /*0850*/  CS2R R74, SRZ ;  /* 0x00000000004a7805 */ /* 0x000fe2000001ff00 */
[----:B------:R-:W-:Y:S01]  /*0860*/  LOP3.LUT R21, R5, R4, RZ, 0x3c, !PT ;  /* 0x0000000405157212 */ /* 0x000fe200078e3cff */
[----:B------:R-:W-:Y:S01]  /*0870*/  CS2R R8, SRZ ;  /* 0x0000000000087805 */ /* 0x000fe2000001ff00 */
[----:B------:R-:W-:Y:S01]  /*0880*/  CS2R R72, SRZ ;  /* 0x0000000000487805 */ /* 0x000fe2000001ff00 */
[----:B------:R-:W-:Y:S01]  /*0890*/  CS2R R10, SRZ ;  /* 0x00000000000a7805 */ /* 0x000fe2000001ff00 */
[----:B------:R-:W-:Y:S01]  /*08a0*/  CS2R R2, SRZ ;  /* 0x0000000000027805 */ /* 0x000fe2000001ff00 */
[----:B------:R-:W-:Y:S01]  /*08b0*/  CS2R R42, SRZ ;  /* 0x00000000002a7805 */ /* 0x000fe2000001ff00 */
[----:B------:R-:W-:Y:S01]  /*08c0*/  CS2R R44, SRZ ;  /* 0x00000000002c7805 */ /* 0x000fe2000001ff00 */
[----:B------:R-:W-:Y:S01]  /*08d0*/  CS2R R52, SRZ ;  /* 0x0000000000347805 */ /* 0x000fe2000001ff00 */
[----:B------:R-:W-:Y:S01]  /*08e0*/  CS2R R54, SRZ ;  /* 0x0000000000367805 */ /* 0x000fe2000001ff00 */
[----:B------:R-:W-:Y:S01]  /*08f0*/  MOV R76, RZ ;  /* 0x000000ff004c7202 */ /* 0x000fe20000000f00 */
        /* <DEDUP_REMOVED lines=9> */
[----:B------:R-:W-:Y:S01]  /*0990*/  IMAD.MOV.U32 R16, RZ, RZ, RZ ;  /* 0x000000ffff107224 */ /* 0x000fe200078e00ff */
[----:B------:R-:W-:Y:S01]  /*09a0*/  CS2R R64, SRZ ;  /* 0x0000000000407805 */ /* 0x000fe2000001ff00 */
[----:B------:R-:W-:Y:S01]  /*09b0*/  CS2R R66, SRZ ;  /* 0x0000000000427805 */ /* 0x000fe2000001ff00 */
[----:B------:R-:W-:Y:S05]  /*09c0*/  @!P1 BRA `(.L_x_0) ;  /* 0x00000c7000009947 */ /* 0x000fea0003800000 */
[----:B------:R-:W-:Y:S01]  /*09d0*/  USHF.L.U32 UR21, UR26, 0x3, URZ ;  /* 0x000000031a157899 */ /* 0x000fe2000800063f */
[----:B------:R-:W-:Y:S01]  /*09e0*/  MOV R27, RZ ;  /* 0x000000ff001b7202 */ /* 0x000fe20000000f00 */
[----:B------:R-:W-:-:S02]  /*09f0*/  UMOV UR13, 0x2 ;  /* 0x00000002000d7882 */ /* 0x000fc40000000000 */
[----:B------:R-:W-:Y:S02]  /*0a00*/  UIADD3 UR27, UR21, 0x20, UR21 ;  /* 0x00000020151b7890 */ /* 0x000fe4000fffe015 */
[----:B------:R-:W-:Y:S02]  /*0a10*/  ULDC.64 UR24, c[0x0][0x3d8] ;  /* 0x0000f60000187ab9 */ /* 0x000fe40000000a00 */
[----:B------:R-:W-:Y:S02]  /*0a20*/  UIADD3 UR28, UR21, UR27, URZ ;  /* 0x0000001b151c7290 */ /* 0x000fe4000fffe03f */
[----:B------:R-:W-:Y:S02]  /*0a30*/  USHF.L.U64.HI UR13, UR24, UR13, UR25 ;  /* 0x0000000d180d7299 */ /* 0x000fe40008010219 */
[----:B------:R-:W-:Y:S02]  /*0a40*/  UIADD3 UR25, UR21, UR28, URZ ;  /* 0x0000001c15197290 */ /* 0x000fe4000fffe03f */
[----:B------:R-:W-:-:S02]  /*0a50*/  ULDC UR10, c[0x0][0x22c] ;  /* 0x00008b00000a7ab9 */ /* 0x000fc40000000800 */
[----:B------:R-:W-:Y:S02]  /*0a60*/  USHF.R.S32.HI UR4, URZ, 0x1f, UR21 ;  /* 0x0000001f3f047899 */ /* 0x000fe40008011415 */
[----:B------:R-:W-:Y:S02]  /*0a70*/  UIADD3 UR29, UR21, UR25, URZ ;  /* 0x00000019151d7290 */ /* 0x000fe4000fffe03f */
[----:B------:R-:W-:Y:S02]  /*0a80*/  UIMAD UR16, UR16, UR10, URZ ;  /* 0x0000000a101072a4 */ /* 0x000fe4000f8e023f */
[----:B------:R-:W-:Y:S02]  /*0a90*/  USHF.R.S32.HI UR10, URZ, 0x1f, UR27 ;  /* 0x0000001f3f0a7899 */ /* 0x000fe4000801141b */
[----:B------:R-:W-:Y:S02]  /*0aa0*/  USHF.L.U64.HI UR19, UR21, 0x2, UR4 ;  /* 0x0000000215137899 */ /* 0x000fe40008010204 */
[----:B------:R-:W-:-:S02]  /*0ab0*/  USHF.R.S32.HI UR4, URZ, 0x1f, UR28 ;  /* 0x0000001f3f047899 */ /* 0x000fc4000801141c */
[----:B------:R-:W-:Y:S02]  /*0ac0*/  UIADD3 UR30, UR21, UR29, URZ ;  /* 0x0000001d151e7290 */ /* 0x000fe4000fffe03f */
[----:B------:R-:W-:Y:S02]  /*0ad0*/  USHF.L.U64.HI UR18, UR27, 0x2, UR10 ;  /* 0x000000021b127899 */ /* 0x000fe4000801020a */
[----:B------:R-:W-:Y:S02]  /*0ae0*/  USHF.R.S32.HI UR10, URZ, 0x1f, UR25 ;  /* 0x0000001f3f0a7899 */ /* 0x000fe40008011419 */
[----:B------:R-:W-:Y:S02]  /*0af0*/  USHF.L.U64.HI UR17, UR28, 0x2, UR4 ;  /* 0x000000021c117899 */ /* 0x000fe40008010204 */
[----:B------:R-:W-:Y:S02]  /*0b00*/  UIADD3 UR31, UR21, UR30, URZ ;  /* 0x0000001e151f7290 */ /* 0x000fe4000fffe03f */
[----:B------:R-:W-:-:S02]  /*0b10*/  USHF.R.S32.HI UR4, URZ, 0x1f, UR29 ;  /* 0x0000001f3f047899 */ /* 0x000fc4000801141d */
[----:B------:R-:W-:Y:S02]  /*0b20*/  USHF.L.U64.HI UR15, UR25, 0x2, UR10 ;  /* 0x00000002190f7899 */ /* 0x000fe4000801020a */
[----:B------:R-:W-:Y:S02]  /*0b30*/  USHF.R.S32.HI UR10, URZ, 0x1f, UR30 ;  /* 0x0000001f3f0a7899 */ /* 0x000fe4000801141e */
[----:B------:R-:W-:Y:S02]  /*0b40*/  USHF.R.S32.HI UR12, URZ, 0x1f, UR31 ;  /* 0x0000001f3f0c7899 */ /* 0x000fe4000801141f */
[----:B------:R-:W-:Y:S02]  /*0b50*/  USHF.L.U64.HI UR14, UR29, 0x2, UR4 ;  /* 0x000000021d0e7899 */ /* 0x000fe40008010204 */
[----:B------:R-:W-:Y:S02]  /*0b60*/  USHF.L.U64.HI UR10, UR30, 0x2, UR10 ;  /* 0x000000021e0a7899 */ /* 0x000fe4000801020a */
[----:B------:R-:W-:-:S02]  /*0b70*/  USHF.L.U64.HI UR12, UR31, 0x2, UR12 ;  /* 0x000000021f0c7899 */ /* 0x000fc4000801020c */
[----:B------:R-:W-:Y:S02]  /*0b80*/  UMOV UR4, URZ ;  /* 0x0000003f00047c82 */ /* 0x000fe40008000000 */
.L_x_1:
[----:B------:R-:W-:Y:S01]  /*0b90*/  MOV R49, UR21 ;  /* 0x0000001500317c02 */ /* 0x000fe20008000f00 */
[----:B------:R-:W-:Y:S01]  /*0ba0*/  IMAD.U32 R85, RZ, RZ, UR16 ;  /* 0x00000010ff557e24 */ /* 0x000fe2000f8e00ff */
[----:B------:R-:W-:Y:S02]  /*0bb0*/  MOV R81, UR26 ;  /* 0x0000001a00517c02 */ /* 0x000fe40008000f00 */
[----:B------:R-:W-:Y:S02]  /*0bc0*/  LEA R48, P1, R49, R56, 0x2 ;  /* 0x0000003831307211 */ /* 0x000fe400078210ff */
[----:B------:R-:W-:Y:S02]  /*0bd0*/  MOV R83, UR16 ;  /* 0x0000001000537c02 */ /* 0x000fe40008000f00 */
[----:B------:R-:W-:Y:S02]  /*0be0*/  IADD3.X R49, R23, UR19, RZ, P1, !PT ;  /* 0x0000001317317c10 */ /* 0x000fe40008ffe4ff */
[----:B------:R-:W-:-:S02]  /*0bf0*/  MOV R89, UR16 ;  /* 0x0000001000597c02 */ /* 0x000fc40008000f00 */
[----:B------:R-:W-:Y:S01]  /*0c00*/  MOV R51, UR16 ;  /* 0x0000001000337c02 */ /* 0x000fe20008000f00 */
[----:B------:R-:W-:Y:S01]  /*0c10*/  IMAD.WIDE R80, R81, 0x20, R48 ;  /* 0x0000002051507825 */ /* 0x000fe200078e0230 */
[----:B------:R-:W-:Y:S01]  /*0c20*/  MOV R77, UR16 ;  /* 0x00000010004d7c02 */ /* 0x000fe20008000f00 */
[----:B------:R0:W2:Y:S04]  /*0c30*/  LDG.E R90, [R48.64] ;  /* 0x00000016305a7981 */ /* 0x0000a8000c1e1900 */
[----:B------:R-:W-:Y:S01]  /*0c40*/  IMAD.WIDE R82, R83, 0x20, R80 ;  /* 0x0000002053527825 */ /* 0x000fe200078e0250 */
[----:B------:R1:W3:Y:S04]  /*0c50*/  LDG.E R86, [R80.64] ;  /* 0x0000001650567981 */ /* 0x0002e8000c1e1900 */
[----:B------:R0:W4:Y:S01]  /*0c60*/  LDG.E R79, [R48.64+0x80] ;  /* 0x00008016304f7981 */ /* 0x000122000c1e1900 */
[----:B------:R-:W-:-:S03]  /*0c70*/  IMAD.WIDE R88, R89, 0x20, R82 ;  /* 0x0000002059587825 */ /* 0x000fc600078e0252 */
[----:B------:R5:W2:Y:S03]  /*0c80*/  LDG.E R83, [R82.64] ;  /* 0x0000001652537981 */ /* 0x000aa6000c1e1900 */
[----:B------:R-:W-:Y:S01]  /*0c90*/  IMAD.WIDE R84, R85, 0x20, R88 ;  /* 0x0000002055547825 */ /* 0x000fe200078e0258 */
[----:B-1----:R0:W4:Y:S04]  /*0ca0*/  LDG.E R80, [R48.64+0x100] ;  /* 0x0001001630507981 */ /* 0x002128000c1e1900 */
[----:B------:R1:W4:Y:S01]  /*0cb0*/  LDG.E R88, [R88.64] ;  /* 0x0000001658587981 */ /* 0x000322000c1e1900 */
[----:B------:R-:W-:-:S03]  /*0cc0*/  IMAD.WIDE R50, R51, 0x20, R84 ;  /* 0x0000002033327825 */ /* 0x000fc600078e0254 */
[----:B------:R0:W4:Y:S04]  /*0cd0*/  LDG.E R85, [R84.64] ;  /* 0x0000001654557981 */ /* 0x000128000c1e1900 */
[----:B------:R0:W4:Y:S04]  /*0ce0*/  LDG.E R87, [R50.64] ;  /* 0x0000001632577981 */ /* 0x000128000c1e1900 */
[----:B------:R1:W4:Y:S04]  /*0cf0*/  LDG.E R78, [R48.64+0x200] ;  /* 0x00020016304e7981 */ /* 0x000328000c1e1900 */
[----:B------:R1:W4:Y:S01]  /*0d00*/  LDG.E R81, [R48.64+0x280] ;  /* 0x0002801630517981 */ /* 0x000322000c1e1900 */
[----:B0-----:R-:W-:-:S03]  /*0d10*/  IMAD.WIDE R50, R77, 0x20, R50 ;  /* 0x000000204d327825 */ /* 0x001fc600078e0232 */
[----:B------:R1:W4:Y:S04]  /*0d20*/  LDG.E R77, [R48.64+0x180] ;  /* 0x00018016304d7981 */ /* 0x000328000c1e1900 */
[----:B------:R0:W4:Y:S04]  /*0d30*/  LDG.E R93, [R50.64] ;  /* 0x00000016325d7981 */ /* 0x000128000c1e1900 */
[----:B------:R1:W4:Y:S04]  /*0d40*/  LDG.E R84, [R48.64+0x300] ;  /* 0x0003001630547981 */ /* 0x000328000c1e1900 */
[----:B------:R1:W4:Y:S01]  /*0d50*/  LDG.E R92, [R48.64+0x380] ;  /* 0x00038016305c7981 */ /* 0x000322000c1e1900 */
[----:B0-----:R-:W-:-:S02]  /*0d60*/  MOV R50, R56 ;  /* 0x0000003800327202 */ /* 0x001fc40000000f00 */
[----:B------:R-:W-:-:S05]  /*0d70*/  MOV R51, R23 ;  /* 0x0000001700337202 */ /* 0x000fca0000000f00 */
[----:B-----5:R0:W5:Y:S01]  /*0d80*/  LDG.E R82, [R50.64] ;  /* 0x0000001632527981 */ /* 0x020162000c1e1900 */
[----:B-1----:R-:W-:-:S03]  /*0d90*/  MOV R49, UR27 ;  /* 0x0000001b00317c02 */ /* 0x002fc60008000f00 */
[----:B------:R0:W5:Y:S01]  /*0da0*/  LDG.E R89, [R50.64+0x300] ;  /* 0x0003001632597981 */ /* 0x000162000c1e1900 */
[----:B------:R-:W-:-:S03]  /*0db0*/  LEA R48, P1, R49, R56, 0x2 ;  /* 0x0000003831307211 */ /* 0x000fc600078210ff */
[----:B------:R0:W5:Y:S01]  /*0dc0*/  LDG.E R91, [R50.64+0x380] ;  /* 0x00038016325b7981 */ /* 0x000162000c1e1900 */
[----:B------:R-:W-:Y:S01]  /*0dd0*/  IADD3.X R49, R23, UR18, RZ, P1, !PT ;  /* 0x0000001217317c10 */ /* 0x000fe20008ffe4ff */
[----:B---3--:R-:W-:Y:S02]  /*0de0*/  FADD.FTZ R67, R86, R67 ;  /* 0x0000004356437221 */ /* 0x008fe40000010000 */
[----:B------:R0:W3:Y:S01]  /*0df0*/  LDG.E R86, [R50.64+0x100] ;  /* 0x0001001632567981 */ /* 0x0000e2000c1e1900 */
[----:B--2---:R-:W-:-:S03]  /*0e00*/  FADD.FTZ R66, R83, R66 ;  /* 0x0000004253427221 */ /* 0x004fc60000010000 */
[----:B------:R0:W2:Y:S01]  /*0e10*/  LDG.E R83, [R50.64+0x80] ;  /* 0x0000801632537981 */ /* 0x0000a2000c1e1900 */
[----:B----4-:R-:W-:-:S03]  /*0e20*/  FADD.FTZ R65, R88, R65 ;  /* 0x0000004158417221 */ /* 0x010fc60000010000 */
[----:B------:R0:W4:Y:S01]  /*0e30*/  LDG.E R88, [R50.64+0x200] ;  /* 0x0002001632587981 */ /* 0x000122000c1e1900 */
[----:B------:R-:W-:-:S03]  /*0e40*/  FADD.FTZ R64, R85, R64 ;  /* 0x0000004055407221 */ /* 0x000fc60000010000 */
[----:B------:R0:W4:Y:S01]  /*0e50*/  LDG.E R85, [R50.64+0x180] ;  /* 0x0001801632557981 */ /* 0x000122000c1e1900 */
[----:B------:R-:W-:-:S03]  /*0e60*/  FADD.FTZ R63, R87, R63 ;  /* 0x0000003f573f7221 */ /* 0x000fc60000010000 */
[----:B------:R0:W4:Y:S02]  /*0e70*/  LDG.E R87, [R50.64+0x280] ;  /* 0x0002801632577981 */ /* 0x000124000c1e1900 */
[----:B0-----:R-:W-:Y:S02]  /*0e80*/  IMAD.U32 R51, RZ, RZ, UR28 ;  /* 0x0000001cff337e24 */ /* 0x001fe4000f8e00ff */
[----:B------:R-:W-:Y:S02]  /*0e90*/  FADD.FTZ R12, R77, R12 ;  /* 0x0000000c4d0c7221 */ /* 0x000fe40000010000 */
[----:B------:R0:W4:Y:S01]  /*0ea0*/  LDG.E R77, [R48.64+0x100] ;  /* 0x00010016304d7981 */ /* 0x000122000c1e1900 */
[----:B------:R-:W-:Y:S01]  /*0eb0*/  LEA R50, P1, R51, R56, 0x2 ;  /* 0x0000003833327211 */ /* 0x000fe200078210ff */
[----:B------:R-:W-:Y:S02]  /*0ec0*/  FADD.FTZ R16, R93, R16 ;  /* 0x000000105d107221 */ /* 0x000fe40000010000 */
[----:B------:R-:W-:Y:S01]  /*0ed0*/  FADD.FTZ R15, R90, R15 ;  /* 0x0000000f5a0f7221 */ /* 0x000fe20000010000 */
[----:B------:R-:W-:Y:S01]  /*0ee0*/  IADD3.X R51, R23, UR17, RZ, P1, !PT ;  /* 0x0000001117337c10 */ /* 0x000fe20008ffe4ff */
[----:B------:R-:W-:Y:S01]  /*0ef0*/  FADD.FTZ R14, R79, R14 ;  /* 0x0000000e4f0e7221 */ /* 0x000fe20000010000 */
[----:B------:R0:W4:Y:S01]  /*0f00*/  LDG.E R93, [R48.64] ;  /* 0x00000016305d7981 */ /* 0x000122000c1e1900 */
[----:B------:R-:W-:-:S02]  /*0f10*/  FADD.FTZ R13, R80, R13 ;  /* 0x0000000d500d7221 */ /* 0x000fc40000010000 */
[----:B------:R-:W-:Y:S01]  /*0f20*/  FADD.FTZ R11, R78, R11 ;  /* 0x0000000b4e0b7221 */ /* 0x000fe20000010000 */
[----:B------:R0:W4:Y:S01]  /*0f30*/  LDG.E R90, [R48.64+0x80] ;  /* 0x00008016305a7981 */ /* 0x000122000c1e1900 */
[----:B------:R-:W-:-:S03]  /*0f40*/  FADD.FTZ R10, R81, R10 ;  /* 0x0000000a510a7221 */ /* 0x000fc60000010000 */
[----:B------:R0:W4:Y:S01]  /*0f50*/  LDG.E R79, [R48.64+0x180] ;  /* 0x00018016304f7981 */ /* 0x000122000c1e1900 */
[----:B-----5:R-:W-:-:S03]  /*0f60*/  FADD.FTZ R7, R82, R7 ;  /* 0x0000000752077221 */ /* 0x020fc60000010000 */
[----:B------:R0:W5:Y:S04]  /*0f70*/  LDG.E R78, [R48.64+0x200] ;  /* 0x00020016304e7981 */ /* 0x000168000c1e1900 */
[----:B------:R0:W5:Y:S04]  /*0f80*/  LDG.E R81, [R48.64+0x280] ;  /* 0x0002801630517981 */ /* 0x000168000c1e1900 */
[----:B------:R0:W5:Y:S04]  /*0f90*/  LDG.E R80, [R48.64+0x300] ;  /* 0x0003001630507981 */ /* 0x000168000c1e1900 */
[----:B------:R1:W5:Y:S01]  /*0fa0*/  LDG.E R82, [R50.64] ;  /* 0x0000001632527981 */ /* 0x000362000c1e1900 */
[----:B0-----:R-:W-:-:S04]  /*0fb0*/  MOV R49, UR25 ;  /* 0x0000001900317c02 */ /* 0x001fc80008000f00 */
[----:B------:R-:W-:Y:S01]  /*0fc0*/  LEA R48, P1, R49, R56, 0x2 ;  /* 0x0000003831307211 */ /* 0x000fe200078210ff */
[----:B------:R-:W-:Y:S02]  /*0fd0*/  FADD.FTZ R9, R84, R9 ;  /* 0x0000000954097221 */ /* 0x000fe40000010000 */
[----:B------:R-:W-:Y:S01]  /*0fe0*/  FADD.FTZ R8, R92, R8 ;  /* 0x000000085c087221 */ /* 0x000fe20000010000 */
[----:B------:R-:W-:Y:S01]  /*0ff0*/  IADD3.X R49, R23, UR15, RZ, P1, !PT ;  /* 0x0000000f17317c10 */ /* 0x000fe20008ffe4ff */
[----:B------:R1:W5:Y:S04]  /*1000*/  LDG.E R84, [R50.64+0x80] ;  /* 0x0000801632547981 */ /* 0x000368000c1e1900 */
[----:B------:R1:W5:Y:S01]  /*1010*/  LDG.E R92, [R50.64+0x300] ;  /* 0x00030016325c7981 */ /* 0x000362000c1e1900 */
[----:B------:R-:W-:-:S03]  /*1020*/  FADD.FTZ R32, R91, R32 ;  /* 0x000000205b207221 */ /* 0x000fc60000010000 */
[----:B------:R0:W5:Y:S01]  /*1030*/  LDG.E R91, [R48.64+0x80] ;  /* 0x00008016305b7981 */ /* 0x000162000c1e1900 */
[----:B---3--:R-:W-:-:S03]  /*1040*/  FADD.FTZ R5, R86, R5 ;  /* 0x0000000556057221 */ /* 0x008fc60000010000 */
[----:B------:R1:W3:Y:S01]  /*1050*/  LDG.E R86, [R50.64+0x180] ;  /* 0x0001801632567981 */ /* 0x0002e2000c1e1900 */
[----:B--2---:R-:W-:-:S03]  /*1060*/  FADD.FTZ R6, R83, R6 ;  /* 0x0000000653067221 */ /* 0x004fc60000010000 */
[----:B------:R1:W2:Y:S01]  /*1070*/  LDG.E R83, [R50.64+0x100] ;  /* 0x0001001632537981 */ /* 0x0002a2000c1e1900 */
[----:B----4-:R-:W-:-:S03]  /*1080*/  FADD.FTZ R3, R88, R3 ;  /* 0x0000000358037221 */ /* 0x010fc60000010000 */
[----:B------:R1:W4:Y:S01]  /*1090*/  LDG.E R88, [R50.64+0x280] ;  /* 0x0002801632587981 */ /* 0x000322000c1e1900 */
[----:B------:R-:W-:-:S03]  /*10a0*/  FADD.FTZ R4, R85, R4 ;  /* 0x0000000455047221 */ /* 0x000fc60000010000 */
[----:B------:R1:W4:Y:S02]  /*10b0*/  LDG.E R85, [R50.64+0x200] ;  /* 0x0002001632557981 */ /* 0x000324000c1e1900 */
[----:B-1----:R-:W-:Y:S01]  /*10c0*/  MOV R51, UR29 ;  /* 0x0000001d00337c02 */ /* 0x002fe20008000f00 */
[----:B------:R-:W-:Y:S02]  /*10d0*/  FADD.FTZ R76, R77, R76 ;  /* 0x0000004c4d4c7221 */ /* 0x000fe40000010000 */
[----:B------:R0:W4:Y:S01]  /*10e0*/  LDG.E R77, [R48.64+0x180] ;  /* 0x00018016304d7981 */ /* 0x000122000c1e1900 */
[----:B------:R-:W-:-:S04]  /*10f0*/  LEA R50, P1, R51, R56, 0x2 ;  /* 0x0000003833327211 */ /* 0x000fc800078210ff */
[----:B------:R-:W-:Y:S01]  /*1100*/  IADD3.X R51, R23, UR14, RZ, P1, !PT ;  /* 0x0000000e17337c10 */ /* 0x000fe20008ffe4ff */
[----:B------:R-:W-:Y:S02]  /*1110*/  FADD.FTZ R26, R93, R26 ;  /* 0x0000001a5d1a7221 */ /* 0x000fe40000010000 */
[----:B------:R0:W4:Y:S01]  /*1120*/  LDG.E R93, [R48.64] ;  /* 0x00000016305d7981 */ /* 0x000122000c1e1900 */
[----:B------:R-:W-:-:S03]  /*1130*/  FADD.FTZ R62, R90, R62 ;  /* 0x0000003e5a3e7221 */ /* 0x000fc60000010000 */
[----:B------:R0:W4:Y:S01]  /*1140*/  LDG.E R90, [R48.64+0x100] ;  /* 0x00010016305a7981 */ /* 0x000122000c1e1900 */
[----:B------:R-:W-:-:S03]  /*1150*/  FADD.FTZ R54, R79, R54 ;  /* 0x000000364f367221 */ /* 0x000fc60000010000 */
[----:B------:R0:W4:Y:S01]  /*1160*/  LDG.E R79, [R48.64+0x200] ;  /* 0x00020016304f7981 */ /* 0x000122000c1e1900 */
[----:B-----5:R-:W-:-:S03]  /*1170*/  FADD.FTZ R41, R78, R41 ;  /* 0x000000294e297221 */ /* 0x020fc60000010000 */
[----:B------:R1:W5:Y:S01]  /*1180*/  LDG.E R78, [R50.64+0x80] ;  /* 0x00008016324e7981 */ /* 0x000362000c1e1900 */
[----:B------:R-:W-:-:S03]  /*1190*/  FADD.FTZ R38, R81, R38 ;  /* 0x0000002651267221 */ /* 0x000fc60000010000 */
[----:B------:R1:W5:Y:S01]  /*11a0*/  LDG.E R81, [R50.64] ;  /* 0x0000001632517981 */ /* 0x000362000c1e1900 */
[----:B------:R-:W-:-:S03]  /*11b0*/  FADD.FTZ R71, R80, R71 ;  /* 0x0000004750477221 */ /* 0x000fc60000010000 */
[----:B------:R1:W5:Y:S01]  /*11c0*/  LDG.E R80, [R50.64+0x180] ;  /* 0x0001801632507981 */ /* 0x000362000c1e1900 */
[----:B------:R-:W-:-:S03]  /*11d0*/  FADD.FTZ R73, R82, R73 ;  /* 0x0000004952497221 */ /* 0x000fc60000010000 */
[----:B------:R1:W5:Y:S01]  /*11e0*/  LDG.E R82, [R50.64+0x100] ;  /* 0x0001001632527981 */ /* 0x000362000c1e1900 */
[----:B------:R-:W-:Y:S02]  /*11f0*/  FADD.FTZ R2, R87, R2 ;  /* 0x0000000257027221 */ /* 0x000fe40000010000 */
[----:B------:R-:W-:Y:S01]  /*1200*/  FADD.FTZ R0, R89, R0 ;  /* 0x0000000059007221 */ /* 0x000fe20000010000 */
[----:B------:R0:W5:Y:S04]  /*1210*/  LDG.E R87, [R48.64+0x280] ;  /* 0x0002801630577981 */ /* 0x000168000c1e1900 */
[----:B------:R0:W5:Y:S02]  /*1220*/  LDG.E R89, [R48.64+0x300] ;  /* 0x0003001630597981 */ /* 0x000164000c1e1900 */
[----:B0-----:R-:W-:-:S04]  /*1230*/  MOV R49, UR30 ;  /* 0x0000001e00317c02 */ /* 0x001fc80008000f00 */
[----:B------:R-:W-:Y:S01]  /*1240*/  LEA R48, P1, R49, R56, 0x2 ;  /* 0x0000003831307211 */ /* 0x000fe200078210ff */
[----:B------:R-:W-:Y:S02]  /*1250*/  FADD.FTZ R61, R84, R61 ;  /* 0x0000003d543d7221 */ /* 0x000fe40000010000 */
[----:B------:R1:W5:Y:S01]  /*1260*/  LDG.E R84, [R50.64+0x200] ;  /* 0x0002001632547981 */ /* 0x000362000c1e1900 */
[----:B------:R-:W-:Y:S01]  /*1270*/  IADD3.X R49, R23, UR10, RZ, P1, !PT ;  /* 0x0000000a17317c10 */ /* 0x000fe20008ffe4ff */
[----:B------:R-:W-:Y:S02]  /*1280*/  FADD.FTZ R31, R92, R31 ;  /* 0x0000001f5c1f7221 */ /* 0x000fe40000010000 */
[----:B------:R-:W-:Y:S02]  /*1290*/  FADD.FTZ R60, R91, R60 ;  /* 0x0000003c5b3c7221 */ /* 0x000fe40000010000 */
[----:B------:R0:W5:Y:S04]  /*12a0*/  LDG.E R91, [R48.64+0x200] ;  /* 0x00020016305b7981 */ /* 0x000168000c1e1900 */
[----:B------:R0:W5:Y:S01]  /*12b0*/  LDG.E R92, [R48.64+0x300] ;  /* 0x00030016305c7981 */ /* 0x000162000c1e1900 */
[----:B---3--:R-:W-:-:S03]  /*12c0*/  FADD.FTZ R53, R86, R53 ;  /* 0x0000003556357221 */ /* 0x008fc60000010000 */
[----:B------:R1:W3:Y:S01]  /*12d0*/  LDG.E R86, [R50.64+0x280] ;  /* 0x0002801632567981 */ /* 0x0002e2000c1e1900 */
[----:B--2---:R-:W-:-:S03]  /*12e0*/  FADD.FTZ R42, R83, R42 ;  /* 0x0000002a532a7221 */ /* 0x004fc60000010000 */
[----:B------:R1:W2:Y:S02]  /*12f0*/  LDG.E R83, [R50.64+0x300] ;  /* 0x0003001632537981 */ /* 0x0002a4000c1e1900 */
[----:B-1----:R-:W-:-:S04]  /*1300*/  MOV R51, UR31 ;  /* 0x0000001f00337c02 */ /* 0x002fc80008000f00 */
[----:B------:R-:W-:Y:S01]  /*1310*/  LEA R50, P1, R51, R56, 0x2 ;  /* 0x0000003833327211 */ /* 0x000fe200078210ff */
[----:B----4-:R-:W-:Y:S02]  /*1320*/  FADD.FTZ R72, R85, R72 ;  /* 0x0000004855487221 */ /* 0x010fe40000010000 */
[----:B------:R-:W-:Y:S01]  /*1330*/  FADD.FTZ R37, R88, R37 ;  /* 0x0000002558257221 */ /* 0x000fe20000010000 */
[----:B------:R-:W-:Y:S01]  /*1340*/  IADD3.X R51, R23, UR12, RZ, P1, !PT ;  /* 0x0000000c17337c10 */ /* 0x000fe20008ffe4ff */
[----:B------:R0:W4:Y:S04]  /*1350*/  LDG.E R88, [R48.64+0x100] ;  /* 0x0001001630587981 */ /* 0x000128000c1e1900 */
[----:B------:R0:W4:Y:S01]  /*1360*/  LDG.E R85, [R48.64+0x280] ;  /* 0x0002801630557981 */ /* 0x000122000c1e1900 */
[----:B------:R-:W-:-:S03]  /*1370*/  FADD.FTZ R52, R77, R52 ;  /* 0x000000344d347221 */ /* 0x000fc60000010000 */
[----:B------:R0:W4:Y:S01]  /*1380*/  LDG.E R77, [R48.64] ;  /* 0x00000016304d7981 */ /* 0x000122000c1e1900 */
[----:B------:R-:W-:-:S03]  /*1390*/  FADD.FTZ R25, R93, R25 ;  /* 0x000000195d197221 */ /* 0x000fc60000010000 */
[----:B------:R0:W4:Y:S01]  /*13a0*/  LDG.E R93, [R48.64+0x180] ;  /* 0x00018016305d7981 */ /* 0x000122000c1e1900 */
[----:B------:R-:W-:-:S03]  /*13b0*/  FADD.FTZ R75, R90, R75 ;  /* 0x0000004b5a4b7221 */ /* 0x000fc60000010000 */
[----:B------:R0:W4:Y:S01]  /*13c0*/  LDG.E R90, [R48.64+0x80] ;  /* 0x00008016305a7981 */ /* 0x000122000c1e1900 */
[----:B------:R-:W-:-:S03]  /*13d0*/  FADD.FTZ R74, R79, R74 ;  /* 0x0000004a4f4a7221 */ /* 0x000fc60000010000 */
[----:B------:R-:W4:Y:S01]  /*13e0*/  LDG.E R79, [R50.64+0x280] ;  /* 0x00028016324f7981 */ /* 0x000f22000c1e1900 */
[----:B-----5:R-:W-:-:S03]  /*13f0*/  FADD.FTZ R59, R78, R59 ;  /* 0x0000003b4e3b7221 */ /* 0x020fc60000010000 */
[----:B------:R-:W5:Y:S01]  /*1400*/  LDG.E R78, [R50.64+0x100] ;  /* 0x00010016324e7981 */ /* 0x000f62000c1e1900 */
[----:B------:R-:W-:-:S03]  /*1410*/  FADD.FTZ R24, R81, R24 ;  /* 0x0000001851187221 */ /* 0x000fc60000010000 */
[----:B0-----:R-:W5:Y:S01]  /*1420*/  LDG.E R49, [R50.64] ;  /* 0x0000001632317981 */ /* 0x001f62000c1e1900 */
[----:B------:R-:W-:-:S03]  /*1430*/  FADD.FTZ R45, R80, R45 ;  /* 0x0000002d502d7221 */ /* 0x000fc60000010000 */
[----:B------:R-:W5:Y:S01]  /*1440*/  LDG.E R48, [R50.64+0x80] ;  /* 0x0000801632307981 */ /* 0x000f62000c1e1900 */
[----:B------:R-:W-:-:S03]  /*1450*/  FADD.FTZ R70, R82, R70 ;  /* 0x0000004652467221 */ /* 0x000fc60000010000 */
[----:B------:R-:W5:Y:S04]  /*1460*/  LDG.E R80, [R50.64+0x180] ;  /* 0x0001801632507981 */ /* 0x000f68000c1e1900 */
[----:B------:R-:W5:Y:S04]  /*1470*/  LDG.E R82, [R50.64+0x200] ;  /* 0x0002001632527981 */ /* 0x000f68000c1e1900 */
[----:B------:R-:W5:Y:S01]  /*1480*/  LDG.E R81, [R50.64+0x300] ;  /* 0x0003001632517981 */ /* 0x000f62000c1e1900 */
[----:B------:R-:W-:Y:S02]  /*1490*/  UIADD3 UR4, UR4, 0x1, URZ ;  /* 0x0000000104047890 */ /* 0x000fe4000fffe03f */
[----:B------:R-:W-:-:S02]  /*14a0*/  ULDC UR32, c[0x0][0x3e0] ;  /* 0x0000f80000207ab9 */ /* 0x000fc40000000800 */
[----:B------:R-:W-:-:S06]  /*14b0*/  UISETP.GE.AND UP0, UPT, UR4, UR32, UPT ;  /* 0x000000200400728c */ /* 0x000fcc000bf06270 */
[----:B------:R-:W-:Y:S01]  /*14c0*/  PLOP3.LUT P2, PT, PT, PT, UP0, 0x80, 0x0 ;  /* 0x000000000000781c */ /* 0x000fe20003f4f008 */
[----:B------:R-:W-:Y:S02]  /*14d0*/  FADD.FTZ R36, R87, R36 ;  /* 0x0000002457247221 */ /* 0x000fe40000010000 */
[----:B------:R-:W-:Y:S02]  /*14e0*/  FADD.FTZ R30, R89, R30 ;  /* 0x0000001e591e7221 */ /* 0x000fe40000010000 */
[----:B------:R-:W-:Y:S02]  /*14f0*/  FADD.FTZ R69, R84, R69 ;  /* 0x0000004554457221 */ /* 0x000fe40000010000 */
[----:B------:R-:W-:Y:S02]  /*1500*/  FADD.FTZ R40, R91, R40 ;  /* 0x000000285b287221 */ /* 0x000fe40000010000 */
[----:B------:R-:W-:Y:S02]  /*1510*/  FADD.FTZ R28, R92, R28 ;  /* 0x0000001c5c1c7221 */ /* 0x000fe40000010000 */
[----:B---3--:R-:W-:-:S02]  /*1520*/  FADD.FTZ R35, R86, R35 ;  /* 0x0000002356237221 */ /* 0x008fc40000010000 */
[----:B--2---:R-:W-:Y:S02]  /*1530*/  FADD.FTZ R29, R83, R29 ;  /* 0x0000001d531d7221 */ /* 0x004fe40000010000 */
[----:B----4-:R-:W-:Y:S01]  /*1540*/  FADD.FTZ R22, R77, R22 ;  /* 0x000000164d167221 */ /* 0x010fe20000010000 */
[----:B------:R-:W-:-:S04]  /*1550*/  MOV R77, UR24 ;  /* 0x00000018004d7c02 */ /* 0x000fc80008000f00 */
[----:B------:R-:W-:Y:S01]  /*1560*/  LEA R56, P1, R77, R56, 0x2 ;  /* 0x000000384d387211 */ /* 0x000fe200078210ff */
[----:B------:R-:W-:-:S03]  /*1570*/  FADD.FTZ R68, R88, R68 ;  /* 0x0000004458447221 */ /* 0x000fc60000010000 */
[----:B------:R-:W-:Y:S01]  /*1580*/  IADD3.X R23, R23, UR13, RZ, P1, !PT ;  /* 0x0000000d17177c10 */ /* 0x000fe20008ffe4ff */
[----:B------:R-:W-:Y:S02]  /*1590*/  FADD.FTZ R44, R93, R44 ;  /* 0x0000002c5d2c7221 */ /* 0x000fe40000010000 */
[----:B------:R-:W-:Y:S02]  /*15a0*/  FADD.FTZ R58, R90, R58 ;  /* 0x0000003a5a3a7221 */ /* 0x000fe40000010000 */
[----:B------:R-:W-:Y:S02]  /*15b0*/  FADD.FTZ R34, R85, R34 ;  /* 0x0000002255227221 */ /* 0x000fe40000010000 */
[----:B------:R-:W-:Y:S02]  /*15c0*/  FADD.FTZ R33, R79, R33 ;  /* 0x000000214f217221 */ /* 0x000fe40000010000 */
[----:B-----5:R-:W-:Y:S02]  /*15d0*/  FADD.FTZ R55, R78, R55 ;  /* 0x000000374e377221 */ /* 0x020fe40000010000 */
[----:B------:R-:W-:-:S02]  /*15e0*/  FADD.FTZ R20, R49, R20 ;  /* 0x0000001431147221 */ /* 0x000fc40000010000 */
[----:B------:R-:W-:Y:S02]  /*15f0*/  FADD.FTZ R57, R48, R57 ;  /* 0x0000003930397221 */ /* 0x000fe40000010000 */
[----:B------:R-:W-:Y:S02]  /*1600*/  FADD.FTZ R43, R80, R43 ;  /* 0x0000002b502b7221 */ /* 0x000fe40000010000 */
[----:B------:R-:W-:Y:S02]  /*1610*/  FADD.FTZ R39, R82, R39 ;  /* 0x0000002752277221 */ /* 0x000fe40000010000 */
[----:B------:R-:W-:Y:S01]  /*1620*/  FADD.FTZ R27, R81, R27 ;  /* 0x0000001b511b7221 */ /* 0x000fe20000010000 */
[----:B------:R-:W-:Y:S05]  /*1630*/  @!P2 BRA `(.L_x_1) ;  /* 0xfffff5500000a947 */ /* 0x000fea000383ffff */
.L_x_0:
[----:B------:R-:W-:Y:S01]  /*1640*/  FMUL.FTZ R6, R6, c[0x0][0x2e0] ;  /* 0x0000b80006067a20 */ /* 0x000fe20000410000 */
[----:B------:R-:W-:Y:S01]  /*1650*/  ULDC.64 UR12, c[0x0][0x398] ;  /* 0x0000e600000c7ab9 */ /* 0x000fe20000000a00 */
[----:B------:R-:W-:Y:S01]  /*1660*/  FMUL.FTZ R23, R14, c[0x0][0x2e0] ;  /* 0x0000b8000e177a20 */ /* 0x000fe20000410000 */
[----:B------:R-:W-:Y:S01]  /*1670*/  UIMAD UR8, UR8, UR12, URZ ;  /* 0x0000000c080872a4 */ /* 0x000fe2000f8e023f */
[----:B------:R-:W-:Y:S01]  /*1680*/  FMUL.FTZ R25, R25, c[0x0][0x2e0] ;  /* 0x0000b80019197a20 */ /* 0x000fe20000410000 */
[----:B------:R-:W-:Y:S01]  /*1690*/  UIADD3 UR5, -UR6, UR5, URZ ;  /* 0x0000000506057290 */ /* 0x000fe2000fffe13f */
[----:B------:R-:W-:Y:S01]  /*16a0*/  FMUL.FTZ R24, R24, c[0x0][0x2e0] ;  /* 0x0000b80018187a20 */ /* 0x000fe20000410000 */
[----:B------:R-:W-:Y:S01]  /*16b0*/  UIMAD UR8, UR6, UR13, UR8 ;  /* 0x0000000d060872a4 */ /* 0x000fe2000f8e0208 */
[----:B------:R-:W-:Y:S01]  /*16c0*/  FMUL.FTZ R47, R20, c[0x0][0x2e0] ;  /* 0x0000b800142f7a20 */ /* 0x000fe20000410000 */
[----:B------:R-:W-:Y:S01]  /*16d0*/  BSSY B0, `(.L_x_2) ;  /* 0x00000ac000007945 */ /* 0x000fe20003800000 */
[----:B------:R-:W-:Y:S01]  /*16e0*/  FMUL.FTZ R20, R5, c[0x0][0x2e0] ;  /* 0x0000b80005147a20 */ /* 0x000fe20000410000 */
[----:B------:R-:W-:Y:S01]  /*16f0*/  F2FP.BF16.PACK_AB R5, R23, R6 ;  /* 0x000000061705723e */ /* 0x000fe200000010ff */
[----:B------:R-:W-:Y:S01]  /*1700*/  FMUL.FTZ R49, R13, c[0x0][0x2e0] ;  /* 0x0000b8000d317a20 */ /* 0x000fe20000410000 */
[----:B------:R-:W-:Y:S01]  /*1710*/  F2FP.BF16.PACK_AB R13, R24, R25 ;  /* 0x00000019180d723e */ /* 0x000fe200000010ff */
[----:B------:R-:W-:Y:S01]  /*1720*/  FMUL.FTZ R23, R4, c[0x0][0x2e0] ;  /* 0x0000b80004177a20 */ /* 0x000fe20000410000 */
[----:B------:R-:W-:Y:S01]  /*1730*/  ULDC.64 UR12, c[0x0][0x3b0] ;  /* 0x0000ec00000c7ab9 */ /* 0x000fe20000000a00 */
[----:B------:R-:W-:Y:S01]  /*1740*/  FMUL.FTZ R24, R12, c[0x0][0x2e0] ;  /* 0x0000b8000c187a20 */ /* 0x000fe20000410000 */
[----:B------:R-:W-:Y:S01]  /*1750*/  F2FP.BF16.PACK_AB R20, R49, R20 ;  /* 0x000000143114723e */ /* 0x000fe200000010ff */
[----:B------:R-:W-:Y:S01]  /*1760*/  FMUL.FTZ R26, R26, c[0x0][0x2e0] ;  /* 0x0000b8001a1a7a20 */ /* 0x000fe20000410000 */
[----:B------:R-:W-:Y:S01]  /*1770*/  ISETP.GE.AND P1, PT, R17, UR5, PT ;  /* 0x0000000511007c0c */ /* 0x000fe2000bf26270 */
[----:B------:R-:W-:Y:S01]  /*1780*/  FMUL.FTZ R73, R73, c[0x0][0x2e0] ;  /* 0x0000b80049497a20 */ /* 0x000fe20000410000 */
[----:B------:R-:W-:Y:S01]  /*1790*/  F2FP.BF16.PACK_AB R23, R24, R23 ;  /* 0x000000171817723e */ /* 0x000fe200000010ff */
[----:B------:R-:W-:Y:S01]  /*17a0*/  FMUL.FTZ R76, R76, c[0x0][0x2e0] ;  /* 0x0000b8004c4c7a20 */ /* 0x000fe20000410000 */
[----:B------:R-:W-:Y:S01]  /*17b0*/  UIMAD UR9, UR9, UR12, URZ ;  /* 0x0000000c090972a4 */ /* 0x000fe2000f8e023f */
[----:B------:R-:W-:Y:S01]  /*17c0*/  FMUL.FTZ R25, R42, c[0x0][0x2e0] ;  /* 0x0000b8002a197a20 */ /* 0x000fe20000410000 */
[----:B------:R-:W-:Y:S01]  /*17d0*/  F2FP.BF16.PACK_AB R6, R73, R26 ;  /* 0x0000001a4906723e */ /* 0x000fe200000010ff */
[----:B------:R-:W-:Y:S01]  /*17e0*/  IMAD.U32 R18, R18, 0x2, R21 ;  /* 0x0000000212127824 */ /* 0x000fe200078e0015 */
[----:B------:R-:W-:Y:S01]  /*17f0*/  UIMAD UR9, UR7, UR13, UR9 ;  /* 0x0000000d070972a4 */ /* 0x000fe2000f8e0209 */
[----:B------:R-:W-:Y:S01]  /*1800*/  FMUL.FTZ R48, R15, c[0x0][0x2e0] ;  /* 0x0000b8000f307a20 */ /* 0x000fe20000410000 */
[----:B------:R-:W-:Y:S01]  /*1810*/  F2FP.BF16.PACK_AB R24, R25, R76 ;  /* 0x0000004c1918723e */ /* 0x000fe200000010ff */
[----:B------:R-:W-:Y:S01]  /*1820*/  FMUL.FTZ R25, R3, c[0x0][0x2e0] ;  /* 0x0000b80003197a20 */ /* 0x000fe20000410000 */
[----:B------:R-:W-:Y:S01]  /*1830*/  SHF.L.U32 R18, R18, 0x1, RZ ;  /* 0x0000000112127819 */ /* 0x000fe200000006ff */
[----:B------:R-:W-:Y:S01]  /*1840*/  FMUL.FTZ R26, R11, c[0x0][0x2e0] ;  /* 0x0000b8000b1a7a20 */ /* 0x000fe20000410000 */
[----:B------:R-:W-:Y:S01]  /*1850*/  IADD3 R42, R46, 0xc0, RZ ;  /* 0x000000c02e2a7810 */ /* 0x000fe20007ffe0ff */
[----:B------:R-:W-:-:S02]  /*1860*/  FMUL.FTZ R7, R7, c[0x0][0x2e0] ;  /* 0x0000b80007077a20 */ /* 0x000fc40000410000 */
[----:B------:R-:W-:Y:S01]  /*1870*/  FMUL.FTZ R15, R67, c[0x0][0x2e0] ;  /* 0x0000b800430f7a20 */ /* 0x000fe20000410000 */
[----:B------:R-:W-:Y:S01]  /*1880*/  F2FP.BF16.PACK_AB R25, R26, R25 ;  /* 0x000000191a19723e */ /* 0x000fe200000010ff */
[----:B------:R-:W-:Y:S01]  /*1890*/  FMUL.FTZ R66, R66, c[0x0][0x2e0] ;  /* 0x0000b80042427a20 */ /* 0x000fe20000410000 */
[----:B------:R-:W-:Y:S01]  /*18a0*/  F2FP.BF16.PACK_AB R7, R48, R7 ;  /* 0x000000073007723e */ /* 0x000fe200000010ff */
[----:B------:R-:W-:Y:S01]  /*18b0*/  FMUL.FTZ R65, R65, c[0x0][0x2e0] ;  /* 0x0000b80041417a20 */ /* 0x000fe20000410000 */
[----:B------:R-:W-:Y:S01]  /*18c0*/  IADD3 R26, R18, 0x40, RZ ;  /* 0x00000040121a7810 */ /* 0x000fe20007ffe0ff */
[----:B------:R-:W-:Y:S01]  /*18d0*/  FMUL.FTZ R64, R64, c[0x0][0x2e0] ;  /* 0x0000b80040407a20 */ /* 0x000fe20000410000 */
[----:B------:R-:W-:Y:S01]  /*18e0*/  F2FP.BF16.PACK_AB R15, R66, R15 ;  /* 0x0000000f420f723e */ /* 0x000fe200000010ff */
[----:B------:R-:W-:Y:S01]  /*18f0*/  FMUL.FTZ R63, R63, c[0x0][0x2e0] ;  /* 0x0000b8003f3f7a20 */ /* 0x000fe20000410000 */
[----:B------:R-:W-:Y:S01]  /*1900*/  @P0 IADD3 R26, R18, -0x40, RZ ;  /* 0xffffffc0121a0810 */ /* 0x000fe20007ffe0ff */
[----:B------:R-:W-:Y:S01]  /*1910*/  FMUL.FTZ R50, R16, c[0x0][0x2e0] ;  /* 0x0000b80010327a20 */ /* 0x000fe20000410000 */
[----:B------:R-:W-:Y:S01]  /*1920*/  F2FP.BF16.PACK_AB R16, R64, R65 ;  /* 0x000000414010723e */ /* 0x000fe200000010ff */
[----:B------:R-:W-:Y:S01]  /*1930*/  FMUL.FTZ R14, R22, c[0x0][0x2e0] ;  /* 0x0000b800160e7a20 */ /* 0x000fe20000410000 */
[----:B------:R-:W-:Y:S01]  /*1940*/  STS [R18], R7 ;  /* 0x0000000712007388 */ /* 0x000fe20000000800 */
[----:B------:R-:W-:Y:S01]  /*1950*/  FMUL.FTZ R52, R52, c[0x0][0x2e0] ;  /* 0x0000b80034347a20 */ /* 0x000fe20000410000 */
[----:B------:R-:W-:Y:S01]  /*1960*/  F2FP.BF16.PACK_AB R21, R50, R63 ;  /* 0x0000003f3215723e */ /* 0x000fe200000010ff */
[----:B------:R-:W-:Y:S01]  /*1970*/  FMUL.FTZ R45, R45, c[0x0][0x2e0] ;  /* 0x0000b8002d2d7a20 */ /* 0x000fe20000410000 */
[----:B------:R-:W-:Y:S01]  /*1980*/  F2FP.BF16.PACK_AB R14, R47, R14 ;  /* 0x0000000e2f0e723e */ /* 0x000fe200000010ff */
[----:B------:R-:W-:Y:S01]  /*1990*/  FMUL.FTZ R62, R62, c[0x0][0x2e0] ;  /* 0x0000b8003e3e7a20 */ /* 0x000fe20000410000 */
[----:B------:R-:W-:Y:S01]  /*19a0*/  STS [R18+0x400], R15 ;  /* 0x0004000f12007388 */ /* 0x000fe20000000800 */
[----:B------:R-:W-:Y:S01]  /*19b0*/  FMUL.FTZ R61, R61, c[0x0][0x2e0] ;  /* 0x0000b8003d3d7a20 */ /* 0x000fe20000410000 */
[----:B------:R-:W-:Y:S01]  /*19c0*/  F2FP.BF16.PACK_AB R52, R45, R52 ;  /* 0x000000342d34723e */ /* 0x000fe200000010ff */
[----:B------:R-:W-:Y:S01]  /*19d0*/  FMUL.FTZ R60, R60, c[0x0][0x2e0] ;  /* 0x0000b8003c3c7a20 */ /* 0x000fe20000410000 */
[----:B------:R-:W-:Y:S01]  /*19e0*/  STS [R26], R5 ;  /* 0x000000051a007388 */ /* 0x000fe20000000800 */
[----:B------:R-:W-:Y:S01]  /*19f0*/  FMUL.FTZ R59, R59, c[0x0][0x2e0] ;  /* 0x0000b8003b3b7a20 */ /* 0x000fe20000410000 */
[----:B------:R-:W-:Y:S01]  /*1a00*/  F2FP.BF16.PACK_AB R4, R61, R62 ;  /* 0x0000003e3d04723e */ /* 0x000fe200000010ff */
[----:B------:R-:W-:Y:S01]  /*1a10*/  FMUL.FTZ R22, R58, c[0x0][0x2e0] ;  /* 0x0000b8003a167a20 */ /* 0x000fe20000410000 */
[----:B------:R-:W-:Y:S01]  /*1a20*/  STS [R26+0x400], R6 ;  /* 0x000400061a007388 */ /* 0x000fe20000000800 */
[----:B------:R-:W-:Y:S01]  /*1a30*/  FMUL.FTZ R57, R57, c[0x0][0x2e0] ;  /* 0x0000b80039397a20 */ /* 0x000fe20000410000 */
[----:B------:R-:W-:Y:S01]  /*1a40*/  F2FP.BF16.PACK_AB R12, R59, R60 ;  /* 0x0000003c3b0c723e */ /* 0x000fe200000010ff */
[----:B------:R-:W-:Y:S01]  /*1a50*/  FMUL.FTZ R75, R75, c[0x0][0x2e0] ;  /* 0x0000b8004b4b7a20 */ /* 0x000fe20000410000 */
[----:B------:R0:W-:Y:S01]  /*1a60*/  STS [R18+0x1000], R16 ;  /* 0x0010001012007388 */ /* 0x0001e20000000800 */
[----:B------:R-:W-:Y:S01]  /*1a70*/  FMUL.FTZ R70, R70, c[0x0][0x2e0] ;  /* 0x0000b80046467a20 */ /* 0x000fe20000410000 */
[----:B------:R-:W-:Y:S01]  /*1a80*/  F2FP.BF16.PACK_AB R22, R57, R22 ;  /* 0x000000163916723e */ /* 0x000fe200000010ff */
[----:B------:R-:W-:Y:S01]  /*1a90*/  FMUL.FTZ R68, R68, c[0x0][0x2e0] ;  /* 0x0000b80044447a20 */ /* 0x000fe20000410000 */
[----:B------:R-:W-:Y:S01]  /*1aa0*/  STS [R18+0x1400], R21 ;  /* 0x0014001512007388 */ /* 0x000fe20000000800 */
        /* <DEDUP_REMOVED lines=9> */
[----:B0-----:R-:W-:Y:S01]  /*1b40*/  SHF.L.U32 R16, R19, 0x1, RZ ;  /* 0x0000000113107819 */ /* 0x001fe200000006ff */
[----:B------:R-:W-:Y:S01]  /*1b50*/  FMUL.FTZ R2, R2, c[0x0][0x2e0] ;  /* 0x0000b80002027a20 */ /* 0x000fe20000410000 */
[----:B------:R-:W-:Y:S01]  /*1b60*/  STS [R18+0x2000], R20 ;  /* 0x0020001412007388 */ /* 0x000fe20000000800 */
[----:B------:R-:W-:Y:S01]  /*1b70*/  FMUL.FTZ R45, R10, c[0x0][0x2e0] ;  /* 0x0000b8000a2d7a20 */ /* 0x000fe20000410000 */
[----:B------:R-:W-:Y:S01]  /*1b80*/  F2FP.BF16.PACK_AB R10, R9, R0 ;  /* 0x00000000090a723e */ /* 0x000fe200000010ff */
        /* <DEDUP_REMOVED lines=43> */
[----:B------:R-:W-:-:S02]  /*1e40*/  F2FP.BF16.PACK_AB R29, R29, R30 ;  /* 0x0000001e1d1d723e */ /* 0x000fc400000010ff */
[----:B------:R2:W-:Y:S01]  /*1e50*/  STS [R26+0x4400], R41 ;  /* 0x004400291a007388 */ /* 0x0005e20000000800 */
[--C-:B------:R-:W-:Y:S02]  /*1e60*/  SHF.R.S32.HI R47, RZ, 0x1f, R46.reuse ;  /* 0x0000001fff2f7819 */ /* 0x100fe4000001142e */
[----:B------:R-:W-:Y:S01]  /*1e70*/  F2FP.BF16.PACK_AB R27, R27, R28 ;  /* 0x0000001c1b1b723e */ /* 0x000fe200000010ff */
[----:B------:R-:W-:Y:S01]  /*1e80*/  STS [R18+0x5000], R52 ;  /* 0x0050003412007388 */ /* 0x000fe20000000800 */
[----:B0-----:R-:W-:Y:S02]  /*1e90*/  MOV R3, UR6 ;  /* 0x0000000600037c02 */ /* 0x001fe40008000f00 */
[----:B------:R-:W-:Y:S01]  /*1ea0*/  MOV R19, UR8 ;  /* 0x0000000800137c02 */ /* 0x000fe20008000f00 */
[----:B------:R-:W-:Y:S01]  /*1eb0*/  STS [R18+0x5400], R43 ;  /* 0x0054002b12007388 */ /* 0x000fe20000000800 */
[C---:B------:R-:W-:Y:S01]  /*1ec0*/  IADD3 R40, R46.reuse, 0x40, RZ ;  /* 0x000000402e287810 */ /* 0x040fe20007ffe0ff */
[----:B-1----:R-:W-:Y:S01]  /*1ed0*/  IMAD.WIDE.U32 R2, R3, c[0x0][0x398], R46 ;  /* 0x0000e60003027a25 */ /* 0x002fe200078e002e */
[----:B--2---:R-:W-:Y:S01]  /*1ee0*/  IADD3 R41, R46, 0x80, RZ ;  /* 0x000000802e297810 */ /* 0x004fe20007ffe0ff */
[----:B------:R-:W-:Y:S03]  /*1ef0*/  STS [R26+0x5000], R69 ;  /* 0x005000451a007388 */ /* 0x000fe60000000800 */
[----:B------:R-:W-:Y:S01]  /*1f00*/  IADD3 R2, P0, R2, UR20, RZ ;  /* 0x0000001402027c10 */ /* 0x000fe2000ff1e0ff */
[----:B------:R-:W-:Y:S03]  /*1f10*/  STS [R26+0x5400], R39 ;  /* 0x005400271a007388 */ /* 0x000fe60000000800 */
[----:B------:R-:W-:Y:S01]  /*1f20*/  IADD3.X R3, R3, UR11, R19, P0, !PT ;  /* 0x0000000b03037c10 */ /* 0x000fe200087fe413 */
[----:B------:R-:W-:Y:S04]  /*1f30*/  STS [R18+0x6000], R10 ;  /* 0x0060000a12007388 */ /* 0x000fe80000000800 */
[----:B------:R0:W-:Y:S04]  /*1f40*/  STS [R18+0x6400], R37 ;  /* 0x0064002512007388 */ /* 0x0001e80000000800 */
[----:B------:R-:W-:Y:S04]  /*1f50*/  STS [R26+0x6000], R32 ;  /* 0x006000201a007388 */ /* 0x000fe80000000800 */
[----:B------:R1:W-:Y:S01]  /*1f60*/  STS [R26+0x6400], R0 ;  /* 0x006400001a007388 */ /* 0x0003e20000000800 */
[----:B0-----:R-:W-:-:S03]  /*1f70*/  MOV R37, UR7 ;  /* 0x0000000700257c02 */ /* 0x001fc60008000f00 */
[----:B------:R0:W-:Y:S02]  /*1f80*/  STS [R18+0x7000], R35 ;  /* 0x0070002312007388 */ /* 0x0001e40000000800 */
[----:B------:R-:W-:Y:S02]  /*1f90*/  IMAD.WIDE.U32 R36, R37, c[0x0][0x3b0], R2 ;  /* 0x0000ec0025247a25 */ /* 0x000fe400078e0002 */
[----:B------:R0:W-:Y:S01]  /*1fa0*/  STS [R18+0x7400], R33 ;  /* 0x0074002112007388 */ /* 0x0001e20000000800 */
[----:B-1----:R-:W-:-:S03]  /*1fb0*/  IADD3 R0, R17, 0x20, RZ ;  /* 0x0000002011007810 */ /* 0x002fc60007ffe0ff */
[----:B------:R0:W-:Y:S01]  /*1fc0*/  STS [R26+0x7000], R29 ;  /* 0x0070001d1a007388 */ /* 0x0001e20000000800 */
[----:B------:R-:W-:Y:S02]  /*1fd0*/  IADD3 R19, R37, UR9, RZ ;  /* 0x0000000925137c10 */ /* 0x000fe4000fffe0ff */
[----:B------:R-:W-:Y:S01]  /*1fe0*/  ISETP.GE.AND P0, PT, R0, UR5, PT ;  /* 0x0000000500007c0c */ /* 0x000fe2000bf06270 */
[----:B------:R0:W-:Y:S01]  /*1ff0*/  STS [R26+0x7400], R27 ;  /* 0x0074001b1a007388 */ /* 0x0001e20000000800 */
[----:B------:R-:W-:-:S03]  /*2000*/  SHF.R.S32.HI R0, RZ, 0x1f, R17 ;  /* 0x0000001fff007819 */ /* 0x000fc60000011411 */
[----:B------:R-:W-:Y:S06]  /*2010*/  BAR.SYNC.DEFER_BLOCKING 0x0 ;  /* 0x0000000000007b1d */ /* 0x000fec0000010000 */
[----:B------:R0:W1:Y:S04]  /*2020*/  LDS.128 R12, [R16+0x1000] ;  /* 0x00100000100c7984 */ /* 0x0000680000000c00 */
[----:B------:R0:W2:Y:S04]  /*2030*/  LDS.128 R8, [R16+0x3000] ;  /* 0x0030000010087984 */ /* 0x0000a80000000c00 */
[----:B------:R0:W3:Y:S01]  /*2040*/  LDS.128 R4, [R16+0x5000] ;  /* 0x0050000010047984 */ /* 0x0000e20000000c00 */
[----:B------:R-:W-:Y:S05]  /*2050*/  @P1 BRA `(.L_x_3) ;  /* 0x0000013000001947 */ /* 0x000fea0003800000 */
[----:B------:R-:W-:Y:S01]  /*2060*/  ISETP.GE.AND P1, PT, R46, c[0x0][0x220], PT ;  /* 0x000088002e007a0c */ /* 0x000fe20003f26270 */
[----:B------:R-:W4:Y:S01]  /*2070*/  LDS.128 R20, [R16+0x2000] ;  /* 0x0020000010147984 */ /* 0x000f220000000c00 */
[----:B------:R-:W-:Y:S01]  /*2080*/  IMAD R38, R0, c[0x0][0x398], RZ ;  /* 0x0000e60000267a24 */ /* 0x000fe200078e02ff */
[----:B------:R-:W-:Y:S01]  /*2090*/  ISETP.GE.AND P2, PT, R40, c[0x0][0x220], PT ;  /* 0x0000880028007a0c */ /* 0x000fe20003f46270 */
[----:B0-----:R-:W-:Y:S01]  /*20a0*/  IMAD.MOV.U32 R18, RZ, RZ, R36 ;  /* 0x000000ffff127224 */ /* 0x001fe200078e0024 */
[----:B------:R-:W0:Y:S01]  /*20b0*/  LDS.128 R24, [R16+0x4000] ;  /* 0x0040000010187984 */ /* 0x000e220000000c00 */
[----:B------:R-:W-:Y:S01]  /*20c0*/  IMAD R39, R17, c[0x0][0x39c], R38 ;  /* 0x0000e70011277a24 */ /* 0x000fe200078e0226 */
[----:B------:R-:W-:Y:S01]  /*20d0*/  ISETP.GE.AND P3, PT, R41, c[0x0][0x220], PT ;  /* 0x0000880029007a0c */ /* 0x000fe20003f66270 */
[----:B------:R-:W-:Y:S01]  /*20e0*/  IMAD.WIDE.U32 R2, R17, c[0x0][0x398], R18 ;  /* 0x0000e60011027a25 */ /* 0x000fe200078e0012 */
[----:B------:R-:W5:Y:S01]  /*20f0*/  LDS.128 R28, [R16+0x6000] ;  /* 0x00600000101c7984 */ /* 0x000f620000000c00 */
[----:B------:R-:W-:-:S03]  /*2100*/  ISETP.GE.AND P4, PT, R42, c[0x0][0x220], PT ;  /* 0x000088002a007a0c */ /* 0x000fc60003f86270 */
[----:B------:R-:W3:Y:S01]  /*2110*/  @!P1 LDS.128 R32, [R16] ;  /* 0x0000000010209984 */ /* 0x000ee20000000c00 */
[----:B------:R-:W-:Y:S02]  /*2120*/  IADD3 R3, R3, R39, RZ ;  /* 0x0000002703037210 */ /* 0x000fe40007ffe0ff */
[----:B------:R-:W-:-:S04]  /*2130*/  LEA R38, P5, R2, c[0x0][0x338], 0x1 ;  /* 0x0000ce0002267a11 */ /* 0x000fc800078a08ff */
[----:B------:R-:W-:-:S05]  /*2140*/  LEA.HI.X R39, R2, c[0x0][0x33c], R3, 0x1, P5 ;  /* 0x0000cf0002277a11 */ /* 0x000fca00028f0c03 */
[----:B----4-:R4:W-:Y:S04]  /*2150*/  @!P2 STG.E.128 [R38.64+0x80], R20 ;  /* 0x000080142600a986 */ /* 0x0109e8000c101d16 */
[----:B0-----:R4:W-:Y:S04]  /*2160*/  @!P3 STG.E.128 [R38.64+0x100], R24 ;  /* 0x000100182600b986 */ /* 0x0019e8000c101d16 */
[----:B-----5:R4:W-:Y:S04]  /*2170*/  @!P4 STG.E.128 [R38.64+0x180], R28 ;  /* 0x0001801c2600c986 */ /* 0x0209e8000c101d16 */
[----:B---3--:R4:W-:Y:S02]  /*2180*/  @!P1 STG.E.128 [R38.64], R32 ;  /* 0x0000002026009986 */ /* 0x0089e4000c101d16 */
.L_x_3:
[----:B------:R-:W-:Y:S05]  /*2190*/  BSYNC B0 ;  /* 0x0000000000007941 */ /* 0x000fea0003800000 */
.L_x_2:
[----:B----4-:R4:W0:Y:S01]  /*21a0*/  LDS.128 R20, [R16+0x7000] ;  /* 0x0070000010147984 */ /* 0x0108220000000c00 */
[----:B------:R-:W-:Y:S05]  /*21b0*/  @P0 EXIT ;  /* 0x000000000000094d */ /* 0x000fea0003800000 */
[----:B------:R-:W-:Y:S02]  /*21c0*/  IADD3 R17, P0, R17, 0x20, RZ ;  /* 0x0000002011117810 */ /* 0x000fe40007f1e0ff */
[----:B------:R-:W-:-:S02]  /*21d0*/  MOV R2, R36 ;  /* 0x0000002400027202 */ /* 0x000fc40000000f00 */
[----:B------:R-:W-:Y:S02]  /*21e0*/  IADD3.X R0, RZ, R0, RZ, P0, !PT ;  /* 0x00000000ff007210 */ /* 0x000fe400007fe4ff */
[----:B------:R-:W-:Y:S02]  /*21f0*/  MOV R3, R19 ;  /* 0x0000001300037202 */ /* 0x000fe40000000f00 */
[----:B------:R-:W-:Y:S01]  /*2200*/  ISETP.GE.AND P1, PT, R46, c[0x0][0x220], PT ;  /* 0x000088002e007a0c */ /* 0x000fe20003f26270 */
[----:B------:R-:W-:Y:S01]  /*2210*/  IMAD R0, R0, c[0x0][0x398], RZ ;  /* 0x0000e60000007a24 */ /* 0x000fe200078e02ff */
[----:B------:R-:W-:Y:S01]  /*2220*/  ISETP.GE.AND P2, PT, R40, c[0x0][0x220], PT ;  /* 0x0000880028007a0c */ /* 0x000fe20003f46270 */
[----:B------:R-:W-:Y:S01]  /*2230*/  IMAD.WIDE.U32 R2, R17, c[0x0][0x398], R2 ;  /* 0x0000e60011027a25 */ /* 0x000fe200078e0002 */
[----:B------:R-:W-:-:S03]  /*2240*/  ISETP.GE.AND P3, PT, R41, c[0x0][0x220], PT ;  /* 0x0000880029007a0c */ /* 0x000fc60003f66270 */
[----:B------:R-:W-:Y:S01]  /*2250*/  IMAD R17, R17, c[0x0][0x39c], R0 ;  /* 0x0000e70011117a24 */ /* 0x000fe200078e0200 */
[----:B0---4-:R-:W-:-:S04]  /*2260*/  LEA R16, P0, R2, c[0x0][0x338], 0x1 ;  /* 0x0000ce0002107a11 */ /* 0x011fc800078008ff */
[----:B------:R-:W-:-:S04]  /*2270*/  IADD3 R3, R3, R17, RZ ;  /* 0x0000001103037210 */ /* 0x000fc80007ffe0ff */
[----:B------:R-:W-:Y:S02]  /*2280*/  LEA.HI.X R17, R2, c[0x0][0x33c], R3, 0x1, P0 ;  /* 0x0000cf0002117a11 */ /* 0x000fe400000f0c03 */
[----:B------:R-:W-:-:S03]  /*2290*/  ISETP.GE.AND P0, PT, R42, c[0x0][0x220], PT ;  /* 0x000088002a007a0c */ /* 0x000fc60003f06270 */
[----:B-1----:R0:W-:Y:S04]  /*22a0*/  @!P1 STG.E.128 [R16.64], R12 ;  /* 0x0000000c10009986 */ /* 0x0021e8000c101d16 */
[----:B--2---:R0:W-:Y:S04]  /*22b0*/  @!P2 STG.E.128 [R16.64+0x80], R8 ;  /* 0x000080081000a986 */ /* 0x0041e8000c101d16 */
[----:B---3--:R0:W-:Y:S02]  /*22c0*/  @!P3 STG.E.128 [R16.64+0x100], R4 ;  /* 0x000100041000b986 */ /* 0x0081e4000c101d16 */
[----:B------:R-:W-:Y:S05]  /*22d0*/  @P0 EXIT ;  /* 0x000000000000094d */ /* 0x000fea0003800000 */
[----:B------:R-:W-:Y:S01]  /*22e0*/  STG.E.128 [R16.64+0x180], R20 ;  /* 0x0001801410007986 */ /* 0x000fe2000c101d16 */
[----:B------:R-:W-:Y:S05]  /*22f0*/  EXIT ;  /* 0x000000000000794d */ /* 0x000fea0003800000 */
.L_x_4:
[----:B------:R-:W-:-:S00]  /*2300*/  BRA `(.L_x_4) ;  /* 0xfffffff000007947 */ /* 0x000fc0000383ffff */
[----:B------:R-:W-:-:S00]  /*2310*/  NOP ;  /* 0x0000000000007918 */ /* 0x000fc00000000000 */
        /* <DEDUP_REMOVED lines=14> */
.L_x_1997:


//--------------------- .text._ZN5flash44flash_bwd_dq_dk_dv_loop_seqk_parallel_kernelI23Flash_bwd_kernel_traitsILi256ELi64ELi32ELi8ELi4ELi1ELi2ELb1ELb1EN7cutlass10bfloat16_tE19Flash_kernel_traitsILi256ELi64ELi32ELi8ES3_EELb0ELb0ELb0ELb0ELb0ELb0ELb0EEEvNS_16Flash_bwd_paramsE --------------------------
	.section	.text._ZN5flash44flash_bwd_dq_dk_dv_loop_seqk_parallel_kernelI23Flash_bwd_kernel_traitsILi256ELi64ELi32ELi8ELi4ELi1ELi2ELb1ELb1EN7cutlass10bfloat16_tE19Flash_kernel_traitsILi256ELi64ELi32ELi8ES3_EELb0ELb0ELb0ELb0ELb0ELb0ELb0EEEvNS_16Flash_bwd_paramsE,"ax",@progbits
	.sectioninfo	@"SHI_REGISTERS=255"
	.align	128
        .global         _ZN5flash44flash_bwd_dq_dk_dv_loop_seqk_parallel_kernelI23Flash_bwd_kernel_traitsILi256ELi64ELi32ELi8ELi4ELi1ELi2ELb1ELb1EN7cutlass10bfloat16_tE19Flash_kernel_traitsILi256ELi64ELi32ELi8ES3_EELb0ELb0ELb0ELb0ELb0ELb0ELb0EEEvNS_16Flash_bwd_paramsE
        .type           _ZN5flash44flash_bwd_dq_dk_dv_loop_seqk_parallel_kernelI23Flash_bwd_kernel_traitsILi256ELi64ELi32ELi8ELi4ELi1ELi2ELb1ELb1EN7cutlass10bfloat16_tE19Flash_kernel_traitsILi256ELi64ELi32ELi8ES3_EELb0ELb0ELb0ELb0ELb0ELb0ELb0EEEvNS_16Flash_bwd_paramsE,@function
        .size           _ZN5flash44flash_bwd_dq_dk_dv_loop_seqk_parallel_kernelI23Flash_bwd_kernel_traitsILi256ELi64ELi32ELi8ELi4ELi1ELi2ELb1ELb1EN7cutlass10bfloat16_tE19Flash_kernel_traitsILi256ELi64ELi32ELi8ES3_EELb0ELb0ELb0ELb0ELb0ELb0ELb0EEEvNS_16Flash_bwd_paramsE,(.L_x_1998 - _ZN5flash44flash_bwd_dq_dk_dv_loop_seqk_parallel_kernelI23Flash_bwd_kernel_traitsILi256ELi64ELi32ELi8ELi4ELi1ELi2ELb1ELb1EN7cutlass10bfloat16_tE19Flash_kernel_traitsILi256ELi64ELi32ELi8ES3_EELb0ELb0ELb0ELb0ELb0ELb0ELb0EEEvNS_16Flash_bwd_paramsE)
        .other          _ZN5flash44flash_bwd_dq_dk_dv_loop_seqk_parallel_kernelI23Flash_bwd_kernel_traitsILi256ELi64ELi32ELi8ELi4ELi1ELi2ELb1ELb1EN7cutlass10bfloat16_tE19Flash_kernel_traitsILi256ELi64ELi32ELi8ES3_EELb0ELb0ELb0ELb0ELb0ELb0ELb0EEEvNS_16Flash_bwd_paramsE,@"STO_CUDA_ENTRY STV_DEFAULT"
_ZN5flash44flash_bwd_dq_dk_dv_loop_seqk_parallel_kernelI23Flash_bwd_kernel_traitsILi256ELi64ELi32ELi8ELi4ELi1ELi2ELb1ELb1EN7cutlass10bfloat16_tE19Flash_kernel_traitsILi256ELi64ELi32ELi8ES3_EELb0ELb0ELb0ELb0ELb0ELb0ELb0EEEvNS_16Flash_bwd_paramsE:
.text._ZN5flash44flash_bwd_dq_dk_dv_loop_seqk_parallel_kernelI23Flash_bwd_kernel_traitsILi256ELi64ELi32ELi8ELi4ELi1ELi2ELb1ELb1EN7cutlass10bfloat16_tE19Flash_kernel_traitsILi256ELi64ELi32ELi8ES3_EELb0ELb0ELb0ELb0ELb0ELb0ELb0EEEvNS_16Flash_bwd_paramsE:
[----:B------:R-:W-:Y:S02]  /*0000*/  MOV R1, c[0x0][0x28] ;  /* 0x00000a0000017a02 */ /* 0x000fe40000000f00 */
[----:B------:R-:W1:Y:S01]  /*0010*/  S2UR UR18, SR_CTAID.X ;  /* 0x00000000001279c3 */ /* 0x000e620000002500 */
[----:B------:R-:W-:Y:S01]  /*0020*/  UMOV UR5, 0x1f ;  /* 0x0000001f00057882 */ /* 0x000fe20000000000 */
[----:B------:R-:W-:Y:S01]  /*0030*/  IADD3 R1, R1, -0x18, RZ ;  /* 0xffffffe801017810 */ /* 0x000fe20007ffe0ff */
[----:B------:R-:W-:Y:S02]  /*0040*/  ULDC UR4, c[0x0][0x218] ;  /* 0x0000860000047ab9 */ /* 0x000fe40000000800 */
[----:B------:R-:W-:-:S04]  /*0050*/  UIADD3 UR4, UR5, UR4, URZ ;  /* 0x0000000405047290 */ /* 0x000fc8000fffe03f */
[----:B------:R-:W-:-:S04]  /*0060*/  USHF.R.S32.HI UR5, URZ, 0x1f, UR4 ;  /* 0x0000001f3f057899 */ /* 0x000fc80008011404 */
[----:B------:R-:W-:-:S04]  /*0070*/  ULEA.HI UR4, UR5, UR4, URZ, 0x5 ;  /* 0x0000000405047291 */ /* 0x000fc8000f8f283f */
[----:B------:R-:W-:-:S04]  /*0080*/  USHF.R.S32.HI UR4, URZ, 0x5, UR4 ;  /* 0x000000053f047899 */ /* 0x000fc80008011404 */
[----:B-1----:R-:W-:-:S06]  /*0090*/  UISETP.GE.AND UP0, UPT, UR18, UR4, UPT ;  /* 0x000000041200728c */ /* 0x002fcc000bf06270 */
[----:B------:R-:W-:-:S13]  /*00a0*/  PLOP3.LUT P0, PT, PT, PT, UP0, 0x80, 0x0 ;  /* 0x000000000000781c */ /* 0x000fda0003f0f008 */
[----:B------:R-:W-:Y:S05]  /*00b0*/  @P0 EXIT ;  /* 0x000000000000094d */ /* 0x000fea0003800000 */
[----:B------:R-:W1:Y:S01]  /*00c0*/  S2R R12, SR_TID.X ;  /* 0x00000000000c7919 */ /* 0x000e620000002100 */
[----:B------:R-:W2:Y:S01]  /*00d0*/  S2UR UR33, SR_CTAID.Y ;  /* 0x00000000002179c3 */ /* 0x000ea20000002600 */
[----:B------:R-:W-:Y:S01]  /*00e0*/  ULDC UR14, c[0x0][0x224] ;  /* 0x00008900000e7ab9 */ /* 0x000fe20000000800 */
[----:B------:R-:W-:Y:S01]  /*00f0*/  IMAD.MOV.U32 R227, RZ, RZ, 0x40 ;  /* 0x00000040ffe37424 */ /* 0x000fe200078e00ff */
[----:B------:R-:W-:Y:S01]  /*0100*/  USHF.R.S32.HI UR7, URZ, 0x1f, UR14 ;  /* 0x0000001f3f077899 */ /* 0x000fe2000801140e */
[----:B------:R-:W-:Y:S01]  /*0110*/  IMAD.MOV.U32 R251, RZ, RZ, 0x1c0 ;  /* 0x000001c0fffb7424 */ /* 0x000fe200078e00ff */
[----:B------:R-:W-:Y:S02]  /*0120*/  ULDC.U8 UR9, c[0x0][0x328] ;  /* 0x0000ca0000097ab9 */ /* 0x000fe40000000000 */
[----:B------:R-:W-:Y:S01]  /*0130*/  UISETP.NE.AND UP2, UPT, UR9, URZ, UPT ;  /* 0x0000003f0900728c */ /* 0x000fe2000bf45270 */
[----:B------:R-:W3:Y:S01]  /*0140*/  S2UR UR34, SR_CTAID.Z ;  /* 0x00000000002279c3 */ /* 0x000ee20000002700 */
[----:B------:R-:W-:-:S02]  /*0150*/  ULDC UR44, c[0x0][0x22c] ;  /* 0x00008b00002c7ab9 */ /* 0x000fc40000000800 */
[----:B------:R-:W-:Y:S02]  /*0160*/  ULDC UR36, c[0x0][0x1c0] ;  /* 0x0000700000247ab9 */ /* 0x000fe40000000800 */
[----:B------:R-:W-:Y:S02]  /*0170*/  ULDC UR12, c[0x0][0x1c0] ;  /* 0x00007000000c7ab9 */ /* 0x000fe40000000800 */
[----:B------:R-:W-:Y:S01]  /*0180*/  UIMAD.WIDE UR36, UR44, UR36, URZ ;  /* 0x000000242c2472a5 */ /* 0x000fe2000f8e023f */
[----:B------:R-:W4:Y:S01]  /*0190*/  S2UR UR60, SR_CTAID.X ;  /* 0x00000000003c79c3 */ /* 0x000f220000002500 */
[----:B------:R-:W-:Y:S02]  /*01a0*/  UMOV UR8, 0x80 ;  /* 0x0000008000087882 */ /* 0x000fe40000000000 */
[----:B------:R-:W-:Y:S02]  /*01b0*/  ULDC UR6, c[0x0][0x210] ;  /* 0x0000840000067ab9 */ /* 0x000fe40000000800 */
[----:B------:R-:W-:Y:S01]  /*01c0*/  ULDC UR53, c[0x0][0x234] ;  /* 0x00008d0000357ab9 */ /* 0x000fe20000000800 */
[----:B-1----:R-:W-:Y:S01]  /*01d0*/  SHF.R.S32.HI R8, RZ, 0x1f, R12 ;  /* 0x0000001fff087819 */ /* 0x002fe2000001140c */
[----:B--2---:R-:W-:-:S02]  /*01e0*/  UIMAD.WIDE.U32 UR42, UR33, UR14, URZ ;  /* 0x0000000e212a72a5 */ /* 0x004fc4000f8e003f */
[----:B------:R-:W-:Y:S01]  /*01f0*/  USHF.L.U32 UR14, UR33, 0x7, URZ ;  /* 0x00000007210e7899 */ /* 0x000fe2000800063f */
[CC--:B------:R-:W-:Y:S01]  /*0200*/  LEA.HI R13, R8.reuse, R12.reuse, RZ, 0x2 ;  /* 0x0000000c080d7211 */ /* 0x0c0fe200078f10ff */
[----:B------:R-:W-:Y:S01]  /*0210*/  ULDC UR13, c[0x0][0x1c0] ;  /* 0x00007000000d7ab9 */ /* 0x000fe20000000800 */
[----:B------:R-:W-:Y:S01]  /*0220*/  LEA.HI R5, R8, R12, RZ, 0x4 ;  /* 0x0000000c08057211 */ /* 0x000fe200078f20ff */
[----:B------:R-:W-:Y:S01]  /*0230*/  ULDC UR11, c[0x0][0x1c0] ;  /* 0x00007000000b7ab9 */ /* 0x000fe20000000800 */
[--C-:B------:R-:W-:Y:S01]  /*0240*/  SHF.R.S32.HI R4, RZ, 0x2, R13.reuse ;  /* 0x00000002ff047819 */ /* 0x100fe2000001140d */
[----:B---3--:R-:W-:Y:S01]  /*0250*/  UIMAD UR45, UR34, UR44, URZ ;  /* 0x0000002c222d72a4 */ /* 0x008fe2000f8e023f */
[----:B------:R-:W-:Y:S01]  /*0260*/  SHF.R.S32.HI R0, RZ, 0x1f, R13 ;  /* 0x0000001fff007819 */ /* 0x000fe2000001140d */
[----:B------:R-:W-:Y:S01]  /*0270*/  UIMAD UR44, UR44, UR12, URZ ;  /* 0x0000000c2c2c72a4 */ /* 0x000fe2000f8e023f */
[----:B------:R-:W-:Y:S01]  /*0280*/  SHF.R.S32.HI R3, RZ, 0x4, R5 ;  /* 0x00000004ff037819 */ /* 0x000fe20000011405 */
[----:B------:R-:W-:Y:S01]  /*0290*/  UIMAD UR53, UR8, UR6, UR53 ;  /* 0x00000006083572a4 */ /* 0x000fe2000f8e0235 */
[----:B------:R-:W-:Y:S01]  /*02a0*/  LEA.HI R0, R0, R4, RZ, 0x3 ;  /* 0x0000000400007211 */ /* 0x000fe200078f18ff */
[----:B------:R-:W-:Y:S01]  /*02b0*/  UIMAD UR50, UR7, UR33, URZ ;  /* 0x00000021073272a4 */ /* 0x000fe2000f8e023f */
[----:B------:R-:W-:Y:S01]  /*02c0*/  LEA.HI R2, R5, R3, RZ, 0x1 ;  /* 0x0000000305027211 */ /* 0x000fe200078f08ff */
[----:B------:R-:W-:Y:S01]  /*02d0*/  UIMAD UR6, UR33, UR11, UR34 ;  /* 0x0000000b210672a4 */ /* 0x000fe2000f8e0222 */
[----:B------:R-:W-:Y:S01]  /*02e0*/  LOP3.LUT R0, R0, 0xfffffff8, RZ, 0xc0, !PT ;  /* 0xfffffff800007812 */ /* 0x000fe200078ec0ff */
[----:B------:R-:W-:Y:S01]  /*02f0*/  @!UP2 UIMAD UR7, UR33, UR13, UR34 ;  /* 0x0000000d2107a2a4 */ /* 0x000fe2000f8e0222 */
[CC--:B------:R-:W-:Y:S01]  /*0300*/  LEA.HI R10, R8.reuse, R12.reuse, RZ, 0x5 ;  /* 0x0000000c080a7211 */ /* 0x0c0fe200078f28ff */
[----:B------:R-:W-:Y:S01]  /*0310*/  USHF.L.U32 UR39, UR44, 0x6, URZ ;  /* 0x000000062c277899 */ /* 0x000fe2000800063f */
[-C--:B------:R-:W-:Y:S01]  /*0320*/  LEA.HI R16, R8, R12.reuse, RZ, 0x3 ;  /* 0x0000000c08107211 */ /* 0x080fe200078f18ff */
[----:B------:R-:W-:Y:S01]  /*0330*/  IMAD.IADD R9, R4, 0x1, -R0 ;  /* 0x0000000104097824 */ /* 0x000fe200078e0a00 */
[----:B------:R-:W-:Y:S01]  /*0340*/  LOP3.LUT R2, R2, 0xfffffffe, RZ, 0xc0, !PT ;  /* 0xfffffffe02027812 */ /* 0x000fe200078ec0ff */
[----:B------:R-:W-:Y:S01]  /*0350*/  ULDC UR47, c[0x0][0x214] ;  /* 0x00008500002f7ab9 */ /* 0x000fe20000000800 */
[----:B------:R-:W-:Y:S01]  /*0360*/  LOP3.LUT R0, R10, 0xffffffe0, RZ, 0xc0, !PT ;  /* 0xffffffe00a007812 */ /* 0x000fe200078ec0ff */
[----:B------:R-:W-:Y:S01]  /*0370*/  ULDC UR54, c[0x0][0x1c8] ;  /* 0x0000720000367ab9 */ /* 0x000fe20000000800 */
[----:B------:R-:W-:Y:S01]  /*0380*/  SHF.R.S32.HI R6, RZ, 0x3, R16 ;  /* 0x00000003ff067819 */ /* 0x000fe20000011410 */
[----:B------:R-:W-:Y:S01]  /*0390*/  IMAD.IADD R11, R3, 0x1, -R2 ;  /* 0x00000001030b7824 */ /* 0x000fe200078e0a02 */
[----:B------:R-:W-:Y:S01]  /*03a0*/  LOP3.LUT R4, R16, 0xfffffff8, RZ, 0xc0, !PT ;  /* 0xfffffff810047812 */ /* 0x000fe200078ec0ff */
[----:B------:R-:W-:Y:S01]  /*03b0*/  IMAD.IADD R3, R12, 0x1, -R0 ;  /* 0x000000010c037824 */ /* 0x000fe200078e0a00 */
[C---:B------:R-:W-:Y:S01]  /*03c0*/  LOP3.LUT P2, RZ, R9.reuse, 0x2, RZ, 0xc0, !PT ;  /* 0x0000000209ff7812 */ /* 0x040fe2000784c0ff */
[----:B------:R-:W-:Y:S01]  /*03d0*/  IMAD.SHL.U32 R2, R6, 0x40, RZ ;  /* 0x0000004006027824 */ /* 0x000fe200078e00ff */
[-C--:B------:R-:W-:Y:S01]  /*03e0*/  LEA.HI R6, R8, R12.reuse, RZ, 0x7 ;  /* 0x0000000c08067211 */ /* 0x080fe200078f38ff */
[----:B------:R-:W-:Y:S01]  /*03f0*/  IMAD.IADD R0, R12, 0x1, -R4 ;  /* 0x000000010c007824 */ /* 0x000fe200078e0a04 */
[----:B------:R-:W-:Y:S01]  /*0400*/  SHF.R.S32.HI R4, RZ, 0x1f, R3 ;  /* 0x0000001fff047819 */ /* 0x000fe20000011403 */
[----:B------:R-:W-:Y:S01]  /*0410*/  ULDC.U8 UR10, c[0x0][0x3d0] ;  /* 0x0000f400000a7ab9 */ /* 0x000fe20000000000 */
[----:B------:R-:W-:Y:S01]  /*0420*/  LOP3.LUT R2, R2, 0x1c0, RZ, 0xc0, !PT ;  /* 0x000001c002027812 */ /* 0x000fe200078ec0ff */
[----:B------:R-:W-:Y:S01]  /*0430*/  IMAD.SHL.U32 R240, R0, 0x8, RZ ;  /* 0x0000000800f07824 */ /* 0x000fe200078e00ff */
[----:B------:R-:W-:Y:S01]  /*0440*/  LEA.HI R17, R4, R3, RZ, 0x2 ;  /* 0x0000000304117211 */ /* 0x000fe200078f10ff */
[----:B------:R-:W-:Y:S01]  /*0450*/  IMAD.SHL.U32 R4, R0, 0x40, RZ ;  /* 0x0000004000047824 */ /* 0x000fe200078e00ff */
[----:B------:R-:W-:Y:S01]  /*0460*/  SHF.R.U32.HI R3, RZ, 0x3, R2 ;  /* 0x00000003ff037819 */ /* 0x000fe20000011602 */
[----:B------:R-:W-:Y:S01]  /*0470*/  ULDC UR48, c[0x0][0x224] ;  /* 0x0000890000307ab9 */ /* 0x000fe20000000800 */
[----:B------:R-:W-:Y:S01]  /*0480*/  LOP3.LUT R2, R2, 0x38, R240, 0xf8, !PT ;  /* 0x0000003802027812 */ /* 0x000fe200078ef8f0 */
[----:B------:R-:W-:Y:S01]  /*0490*/  @UP2 UIMAD UR52, UR33, UR47, URZ ;  /* 0x0000002f213422a4 */ /* 0x000fe2000f8e023f */
[----:B------:R-:W-:Y:S01]  /*04a0*/  LOP3.LUT P0, RZ, R0, 0x4, RZ, 0xc0, !PT ;  /* 0x0000000400ff7812 */ /* 0x000fe2000780c0ff */
[----:B------:R-:W-:Y:S01]  /*04b0*/  ULDC.64 UR4, c[0x0][0x118] ;  /* 0x0000460000047ab9 */ /* 0x000fe20000000a00 */
[----:B------:R-:W-:Y:S01]  /*04c0*/  LOP3.LUT R7, R2, R3, RZ, 0x3c, !PT ;  /* 0x0000000302077212 */ /* 0x000fe200078e3cff */
[----:B------:R-:W-:Y:S01]  /*04d0*/  UMOV UR61, 0x4 ;  /* 0x00000004003d7882 */ /* 0x000fe20000000000 */
[----:B------:R-:W-:Y:S01]  /*04e0*/  LOP3.LUT R2, R4, 0x1c0, RZ, 0xc0, !PT ;  /* 0x000001c004027812 */ /* 0x000fe200078ec0ff */
[----:B------:R-:W-:Y:S01]  /*04f0*/  ULOP3.LUT UR54, UR34, UR54, URZ, 0x3c, !UPT ;  /* 0x0000003622367292 */ /* 0x000fe2000f8e3c3f */
[----:B------:R-:W-:Y:S01]  /*0500*/  LOP3.LUT P5, RZ, R0, 0x2, RZ, 0xc0, !PT ;  /* 0x0000000200ff7812 */ /* 0x000fe200078ac0ff */
[----:B------:R-:W-:Y:S01]  /*0510*/  UISETP.NE.AND UP3, UPT, UR10, URZ, UPT ;  /* 0x0000003f0a00728c */ /* 0x000fe2000bf65270 */
[----:B------:R-:W-:Y:S01]  /*0520*/  LOP3.LUT R4, R2, 0x8, R16, 0xf8, !PT ;  /* 0x0000000802047812 */ /* 0x000fe200078ef810 */
[----:B------:R-:W-:Y:S01]  /*0530*/  USHF.R.S32.HI UR59, URZ, 0x1f, UR34 ;  /* 0x0000001f3f3b7899 */ /* 0x000fe20008011422 */
[----:B------:R-:W-:Y:S01]  /*0540*/  SHF.R.U32.HI R3, RZ, 0x3, R2 ;  /* 0x00000003ff037819 */ /* 0x000fe20000011602 */
[----:B------:R-:W-:Y:S01]  /*0550*/  USHF.R.S32.HI UR58, URZ, 0x1f, UR33 ;  /* 0x0000001f3f3a7899 */ /* 0x000fe20008011421 */
[----:B------:R-:W-:Y:S01]  /*0560*/  LOP3.LUT R2, R9, 0x1, RZ, 0xc0, !PT ;  /* 0x0000000109027812 */ /* 0x000fe200078ec0ff */
[----:B------:R-:W-:Y:S01]  /*0570*/  USHF.R.S32.HI UR57, URZ, 0x1f, UR34 ;  /* 0x0000001f3f397899 */ /* 0x000fe20008011422 */
[----:B------:R-:W-:Y:S01]  /*0580*/  LOP3.LUT R4, R4, R3, RZ, 0x3c, !PT ;  /* 0x0000000304047212 */ /* 0x000fe200078e3cff */
[----:B------:R-:W-:Y:S01]  /*0590*/  IMAD.SHL.U32 R3, R0, 0x20, RZ ;  /* 0x0000002000037824 */ /* 0x000fe200078e00ff */
[----:B------:R-:W-:Y:S01]  /*05a0*/  ISETP.NE.U32.AND P1, PT, R2, 0x1, PT ;  /* 0x000000010200780c */ /* 0x000fe20003f25070 */
[----:B------:R-:W-:Y:S01]  /*05b0*/  IMAD.SHL.U32 R2, R11, 0x100, RZ ;  /* 0x000001000b027824 */ /* 0x000fe200078e00ff */
[----:B------:R-:W-:Y:S01]  /*05c0*/  SHF.R.S32.HI R6, RZ, 0x7, R6 ;  /* 0x00000007ff067819 */ /* 0x000fe20000011406 */
[----:B------:R-:W-:Y:S01]  /*05d0*/  USHF.R.S32.HI UR56, URZ, 0x1f, UR33 ;  /* 0x0000001f3f387899 */ /* 0x000fe20008011421 */
[----:B------:R-:W-:Y:S01]  /*05e0*/  SEL R232, R227, 0xffffffc0, !P0 ;  /* 0xffffffc0e3e87807 */ /* 0x000fe20004000000 */
[----:B------:R-:W-:Y:S01]  /*05f0*/  USHF.R.S32.HI UR55, URZ, 0x1f, UR34 ;  /* 0x0000001f3f377899 */ /* 0x000fe20008011422 */
[----:B------:R-:W-:Y:S01]  /*0600*/  LOP3.LUT R0, R2, 0x100, RZ, 0xc0, !PT ;  /* 0x0000010002007812 */ /* 0x000fe200078ec0ff */
[----:B------:R-:W-:Y:S01]  /*0610*/  UIMAD.WIDE.U32 UR40, UR36, UR42, URZ ;  /* 0x0000002a242872a5 */ /* 0x000fe2000f8e003f */
[----:B------:R-:W-:Y:S01]  /*0620*/  LOP3.LUT R2, R5, 0xfffffff0, RZ, 0xc0, !PT ;  /* 0xfffffff005027812 */ /* 0x000fe200078ec0ff */
[----:B------:R-:W-:Y:S01]  /*0630*/  UIMAD UR49, UR37, UR42, URZ ;  /* 0x0000002a253172a4 */ /* 0x000fe2000f8e023f */
[----:B------:R-:W-:Y:S01]  /*0640*/  LOP3.LUT R226, R0, 0xe0, R3, 0xf8, !PT ;  /* 0x000000e000e27812 */ /* 0x000fe200078ef803 */
[----:B------:R-:W-:Y:S01]  /*0650*/  IMAD R0, R6, 0x2, R11 ;  /* 0x0000000206007824 */ /* 0x000fe200078e020b */
[----:B------:R-:W-:Y:S01]  /*0660*/  LEA.HI R3, R8, R12, RZ, 0x6 ;  /* 0x0000000c08037211 */ /* 0x000fe200078f30ff */
[----:B------:R-:W-:Y:S01]  /*0670*/  IMAD.IADD R2, R12, 0x1, -R2 ;  /* 0x000000010c027824 */ /* 0x000fe200078e0a02 */
[----:B------:R-:W-:Y:S01]  /*0680*/  LOP3.LUT R5, R13, 0x7ffffffc, RZ, 0xc0, !PT ;  /* 0x7ffffffc0d057812 */ /* 0x000fe200078ec0ff */
[----:B------:R-:W-:Y:S01]  /*0690*/  IMAD.U32 R0, R0, 0x200, R4 ;  /* 0x0000020000007824 */ /* 0x000fe200078e0004 */
[----:B------:R-:W-:Y:S01]  /*06a0*/  SHF.R.S32.HI R3, RZ, 0x6, R3 ;  /* 0x00000006ff037819 */ /* 0x000fe20000011403 */
[----:B------:R-:W-:Y:S01]  /*06b0*/  IMAD.SHL.U32 R4, R11, 0x20, RZ ;  /* 0x000000200b047824 */ /* 0x000fe200078e00ff */
[----:B------:R-:W-:Y:S01]  /*06c0*/  SHF.R.S32.HI R8, RZ, 0x1f, R10 ;  /* 0x0000001fff087819 */ /* 0x000fe2000001140a */
[----:B------:R-:W-:Y:S01]  /*06d0*/  IMAD.IADD R14, R12, 0x1, -R5 ;  /* 0x000000010c0e7824 */ /* 0x000fe200078e0a05 */
[----:B------:R-:W-:Y:S01]  /*06e0*/  LOP3.LUT P6, RZ, R2, 0x4, RZ, 0xc0, !PT ;  /* 0x0000000402ff7812 */ /* 0x000fe200078cc0ff */
[C---:B------:R-:W-:Y:S01]  /*06f0*/  IMAD R237, R3.reuse, 0x200, R7 ;  /* 0x0000020003ed7824 */ /* 0x040fe200078e0207 */
[----:B------:R-:W-:Y:S01]  /*0700*/  LOP3.LUT R4, R4, 0x20, RZ, 0xc0, !PT ;  /* 0x0000002004047812 */ /* 0x000fe200078ec0ff */
[----:B------:R-:W-:Y:S01]  /*0710*/  IMAD.SHL.U32 R7, R3, 0x8, RZ ;  /* 0x0000000803077824 */ /* 0x000fe200078e00ff */
[----:B------:R-:W-:Y:S01]  /*0720*/  SEL R251, R251, 0x240, !P1 ;  /* 0x00000240fbfb7807 */ /* 0x000fe20004800000 */
[----:B------:R-:W-:Y:S01]  /*0730*/  IMAD.SHL.U32 R12, R12, 0x2, RZ ;  /* 0x000000020c0c7824 */ /* 0x000fe200078e00ff */
[----:B------:R-:W-:Y:S01]  /*0740*/  USHF.R.S32.HI UR51, URZ, 0x1f, UR45 ;  /* 0x0000001f3f337899 */ /* 0x000fe2000801142d */
[----:B------:R-:W-:Y:S01]  /*0750*/  IMAD.SHL.U32 R3, R6, 0x10, RZ ;  /* 0x0000001006037824 */ /* 0x000fe200078e00ff */
[----:B------:R-:W-:Y:S01]  /*0760*/  LOP3.LUT R15, R4, 0x18, R7, 0xf8, !PT ;  /* 0x00000018040f7812 */ /* 0x000fe200078ef807 */
[----:B------:R-:W-:Y:S01]  /*0770*/  IMAD.SHL.U32 R5, R9, 0x20, RZ ;  /* 0x0000002009057824 */ /* 0x000fe200078e00ff */
[----:B------:R-:W-:Y:S01]  /*0780*/  UIMAD UR48, UR6, UR48, URZ ;  /* 0x00000030063072a4 */ /* 0x000fe2000f8e023f */
[----:B------:R-:W-:Y:S01]  /*0790*/  IMAD.SHL.U32 R6, R2, 0x20, RZ ;  /* 0x0000002002067824 */ /* 0x000fe200078e00ff */
[----:B------:R-:W-:Y:S01]  /*07a0*/  LOP3.LUT R4, R3, 0x6, R12, 0xf8, !PT ;  /* 0x0000000603047812 */ /* 0x000fe200078ef80c */
[----:B------:R-:W-:Y:S01]  /*07b0*/  IMAD.SHL.U32 R229, R0, 0x2, RZ ;  /* 0x0000000200e57824 */ /* 0x000fe200078e00ff */
[----:B------:R-:W-:Y:S01]  /*07c0*/  LOP3.LUT R5, R5, 0xe0, RZ, 0xc0, !PT ;  /* 0x000000e005057812 */ /* 0x000fe200078ec0ff */
[----:B------:R-:W-:Y:S01]  /*07d0*/  IMAD.SHL.U32 R237, R237, 0x2, RZ ;  /* 0x00000002eded7824 */ /* 0x000fe200078e00ff */
[----:B------:R-:W-:Y:S01]  /*07e0*/  @!UP2 UIMAD UR47, UR7, UR47, URZ ;  /* 0x0000002f072fa2a4 */ /* 0x000fe2000f8e023f */
[----:B------:R1:W-:Y:S01]  /*07f0*/  STL [R1+0x4], R4 ;  /* 0x0000040401007387 */ /* 0x0003e20000100800 */
[----:B------:R-:W-:Y:S01]  /*0800*/  LOP3.LUT R13, R5, 0x10, R3, 0xf8, !PT ;  /* 0x00000010050d7812 */ /* 0x000fe200078ef803 */
[----:B------:R-:W-:Y:S01]  /*0810*/  IMAD.U32 R5, RZ, RZ, UR14 ;  /* 0x0000000eff057e24 */ /* 0x000fe2000f8e00ff */
[----:B------:R-:W-:Y:S01]  /*0820*/  SHF.R.S32.HI R3, RZ, 0x5, R10 ;  /* 0x00000005ff037819 */ /* 0x000fe2000001140a */
[----:B------:R-:W-:Y:S01]  /*0830*/  IMAD.IADD R231, R229, 0x1, R232 ;  /* 0x00000001e5e77824 */ /* 0x000fe200078e02e8 */
[----:B------:R-:W-:Y:S01]  /*0840*/  IADD3 R236, R232, 0x14000, R229 ;  /* 0x00014000e8ec7810 */ /* 0x000fe20007ffe0e5 */
[----:B------:R-:W-:Y:S01]  /*0850*/  USHF.R.S32.HI UR46, URZ, 0x1f, UR39 ;  /* 0x0000001f3f2e7899 */ /* 0x000fe20008011427 */
[----:B------:R-:W-:-:S02]  /*0860*/  LEA.HI R8, R8, R3, RZ, 0x2 ;  /* 0x0000000308087211 */ /* 0x000fc400078f10ff */
[----:B-1----:R-:W-:-:S04]  /*0870*/  SHF.R.S32.HI R4, RZ, 0x1f, R2 ;  /* 0x0000001fff047819 */ /* 0x002fc80000011402 */
[----:B------:R-:W-:Y:S01]  /*0880*/  LEA.HI R225, R4, R2, RZ, 0x3 ;  /* 0x0000000204e17211 */ /* 0x000fe200078f18ff */
[----:B------:R-:W-:-:S03]  /*0890*/  IMAD.SHL.U32 R4, R11, 0x8, RZ ;  /* 0x000000080b047824 */ /* 0x000fc600078e00ff */
[C---:B------:R-:W-:Y:S01]  /*08a0*/  LOP3.LUT R5, R225.reuse, 0xfffffff8, RZ, 0xc0, !PT ;  /* 0xfffffff8e1057812 */ /* 0x040fe200078ec0ff */
[----:B------:R-:W-:Y:S01]  /*08b0*/  IMAD.SHL.U32 R225, R225, 0x40, RZ ;  /* 0x00000040e1e17824 */ /* 0x000fe200078e00ff */
[----:B------:R-:W-:-:S03]  /*08c0*/  LOP3.LUT R12, R4, 0x8, RZ, 0xc0, !PT ;  /* 0x00000008040c7812 */ /* 0x000fc600078ec0ff */
[----:B------:R-:W-:Y:S01]  /*08d0*/  IMAD.IADD R7, R2, 0x1, -R5 ;  /* 0x0000000102077824 */ /* 0x000fe200078e0a05 */
[----:B------:R-:W-:Y:S01]  /*08e0*/  LOP3.LUT R4, R12, 0x1e0, R6, 0xf8, !PT ;  /* 0x000001e00c047812 */ /* 0x000fe200078ef806 */
[----:B------:R-:W-:Y:S01]  /*08f0*/  IMAD.SHL.U32 R5, R2, 0x4, RZ ;  /* 0x0000000402057824 */ /* 0x000fe200078e00ff */
[----:B------:R-:W-:Y:S02]  /*0900*/  LEA.HI R2, R10, R3, RZ, 0x1 ;  /* 0x000000030a027211 */ /* 0x000fe400078f08ff */
[----:B------:R-:W-:Y:S02]  /*0910*/  LOP3.LUT R6, R8, 0xfffffffc, RZ, 0xc0, !PT ;  /* 0xfffffffc08067812 */ /* 0x000fe400078ec0ff */
[----:B------:R-:W-:Y:S02]  /*0920*/  LOP3.LUT R2, R2, 0x3ffffe, RZ, 0xc0, !PT ;  /* 0x003ffffe02027812 */ /* 0x000fe400078ec0ff */
[----:B------:R-:W-:Y:S01]  /*0930*/  LOP3.LUT R10, R4, 0x38, R5, 0x78, !PT ;  /* 0x00000038040a7812 */ /* 0x000fe200078e7805 */
[----:B------:R-:W-:Y:S01]  /*0940*/  IMAD.SHL.U32 R4, R9, 0x40, RZ ;  /* 0x0000004009047824 */ /* 0x000fe200078e00ff */
[----:B------:R-:W-:Y:S01]  /*0950*/  LOP3.LUT R225, R225, 0xfffffe00, RZ, 0xc0, !PT ;  /* 0xfffffe00e1e17812 */ /* 0x000fe200078ec0ff */
[----:B------:R-:W-:Y:S01]  /*0960*/  IMAD.IADD R6, R3, 0x1, -R6 ;  /* 0x0000000103067824 */ /* 0x000fe200078e0a06 */
[----:B------:R-:W-:Y:S01]  /*0970*/  LOP3.LUT P4, RZ, R7, 0x4, RZ, 0xc0, !PT ;  /* 0x0000000407ff7812 */ /* 0x000fe2000788c0ff */
[----:B------:R-:W-:Y:S01]  /*0980*/  IMAD.SHL.U32 R5, R9, 0x4, RZ ;  /* 0x0000000409057824 */ /* 0x000fe200078e00ff */
[----:B------:R-:W-:Y:S01]  /*0990*/  LOP3.LUT P3, RZ, R7, 0x2, RZ, 0xc0, !PT ;  /* 0x0000000207ff7812 */ /* 0x000fe2000786c0ff */
[C---:B------:R-:W-:Y:S01]  /*09a0*/  IMAD.IADD R233, R3.reuse, 0x1, -R2 ;  /* 0x0000000103e97824 */ /* 0x040fe200078e0a02 */
[----:B------:R-:W-:Y:S01]  /*09b0*/  LOP3.LUT R2, R4, 0x1c0, RZ, 0xc0, !PT ;  /* 0x000001c004027812 */ /* 0x000fe200078ec0ff */
[----:B------:R-:W-:Y:S01]  /*09c0*/  IMAD.SHL.U32 R3, R3, 0x8, RZ ;  /* 0x0000000803037824 */ /* 0x000fe200078e00ff */
[----:B------:R-:W-:Y:S01]  /*09d0*/  LOP3.LUT R9, R13, 0x18, R5, 0x78, !PT ;  /* 0x000000180d097812 */ /* 0x000fe200078e7805 */
[----:B------:R-:W-:Y:S01]  /*09e0*/  IMAD R233, R233, 0x200, R10 ;  /* 0x00000200e9e97824 */ /* 0x000fe200078e020a */
[----:B------:R-:W-:-:S02]  /*09f0*/  LOP3.LUT R4, R226, 0x8, R16, 0xf8, !PT ;  /* 0x00000008e2047812 */ /* 0x000fc400078ef810 */
[----:B------:R-:W-:Y:S02]  /*0a00*/  LOP3.LUT R5, R3, 0x38, RZ, 0xc0, !PT ;  /* 0x0000003803057812 */ /* 0x000fe400078ec0ff */
[----:B------:R-:W-:Y:S02]  /*0a10*/  SHF.R.U32.HI R3, RZ, 0x3, R2 ;  /* 0x00000003ff037819 */ /* 0x000fe40000011602 */
[----:B------:R-:W-:Y:S02]  /*0a20*/  SHF.R.U32.HI R226, RZ, 0x3, R226 ;  /* 0x00000003ffe27819 */ /* 0x000fe400000116e2 */
[----:B------:R-:W-:Y:S01]  /*0a30*/  LOP3.LUT R8, R3, R2, R5, 0x1e, !PT ;  /* 0x0000000203087212 */ /* 0x000fe200078e1e05 */
[----:B------:R-:W-:Y:S01]  /*0a40*/  IMAD.SHL.U32 R2, R7, 0x40, RZ ;  /* 0x0000004007027824 */ /* 0x000fe200078e00ff */
[----:B------:R-:W-:Y:S01]  /*0a50*/  LOP3.LUT R226, R4, 0x38, R226, 0x78, !PT ;  /* 0x0000003804e27812 */ /* 0x000fe200078e78e2 */
[----:B------:R-:W-:Y:S01]  /*0a60*/  IMAD.SHL.U32 R4, R14, 0x2, RZ ;  /* 0x000000020e047824 */ /* 0x000fe200078e00ff */
[----:B------:R-:W-:-:S02]  /*0a70*/  LEA R233, R233, 0x14000, 0x1 ;  /* 0x00014000e9e97811 */ /* 0x000fc400078e08ff */
[----:B------:R-:W-:Y:S01]  /*0a80*/  LOP3.LUT R2, R2, 0x1c0, RZ, 0xc0, !PT ;  /* 0x000001c002027812 */ /* 0x000fe200078ec0ff */
[----:B------:R-:W-:Y:S01]  /*0a90*/  IMAD R3, R6, 0x200, R4 ;  /* 0x0000020006037824 */ /* 0x000fe200078e0204 */
[----:B------:R-:W-:Y:S01]  /*0aa0*/  SEL R227, R227, 0xffffffc0, !P4 ;  /* 0xffffffc0e3e37807 */ /* 0x000fe20006000000 */
[----:B------:R-:W-:Y:S01]  /*0ab0*/  IMAD.IADD R8, R4, 0x1, R8 ;  /* 0x0000000104087824 */ /* 0x000fe200078e0208 */
[----:B------:R-:W-:Y:S01]  /*0ac0*/  IADD3 R234, R233, 0x20, RZ ;  /* 0x00000020e9ea7810 */ /* 0x000fe20007ffe0ff */
[----:B------:R-:W-:Y:S01]  /*0ad0*/  IMAD.IADD R9, R3, 0x1, R9 ;  /* 0x0000000103097824 */ /* 0x000fe200078e0209 */
[----:B------:R-:W-:Y:S01]  /*0ae0*/  SHF.R.U32.HI R3, RZ, 0x3, R2 ;  /* 0x00000003ff037819 */ /* 0x000fe20000011602 */
[----:B------:R-:W-:Y:S01]  /*0af0*/  IMAD R4, R11, 0x1000, R225 ;  /* 0x000010000b047824 */ /* 0x000fe200078e02e1 */
[----:B------:R-:W-:Y:S01]  /*0b00*/  @P6 IADD3 R234, R233, -0x20, RZ ;  /* 0xffffffe0e9ea6810 */ /* 0x000fe20007ffe0ff */
[----:B------:R-:W-:Y:S01]  /*0b10*/  IMAD.SHL.U32 R249, R9, 0x2, RZ ;  /* 0x0000000209f97824 */ /* 0x000fe200078e00ff */
[----:B------:R-:W-:-:S02]  /*0b20*/  LOP3.LUT R7, R3, R2, R12, 0x1e, !PT ;  /* 0x0000000203077212 */ /* 0x000fc400078e1e0c */
[----:B------:R-:W-:Y:S01]  /*0b30*/  LOP3.LUT R5, R3, R2, R5, 0x1e, !PT ;  /* 0x0000000203057212 */ /* 0x000fe200078e1e05 */
[----:B------:R-:W-:Y:S01]  /*0b40*/  IMAD.IADD R252, R249, 0x1, R251 ;  /* 0x00000001f9fc7824 */ /* 0x000fe200078e02fb */
[----:B------:R-:W-:Y:S02]  /*0b50*/  LOP3.LUT R3, R3, R15, R2, 0x1e, !PT ;  /* 0x0000000f03037212 */ /* 0x000fe400078e1e02 */
[----:B------:R-:W-:Y:S01]  /*0b60*/  SHF.R.S32.HI R2, RZ, 0x2, R17 ;  /* 0x00000002ff027819 */ /* 0x000fe20000011411 */
[----:B------:R-:W-:Y:S01]  /*0b70*/  IMAD.IADD R4, R4, 0x1, R5 ;  /* 0x0000000104047824 */ /* 0x000fe200078e0205 */
[C---:B------:R-:W-:Y:S02]  /*0b80*/  IADD3 R250, R249.reuse, 0x10, RZ ;  /* 0x00000010f9fa7810 */ /* 0x040fe40007ffe0ff */
[----:B------:R-:W-:Y:S01]  /*0b90*/  @P2 IADD3 R250, R249, -0x10, RZ ;  /* 0xfffffff0f9fa2810 */ /* 0x000fe20007ffe0ff */
[----:B------:R-:W-:Y:S01]  /*0ba0*/  IMAD R5, R6, 0x10, R2 ;  /* 0x0000001006057824 */ /* 0x000fe200078e0202 */
[----:B------:R-:W-:Y:S01]  /*0bb0*/  IADD3 R235, R234, 0x800, RZ ;  /* 0x00000800eaeb7810 */ /* 0x000fe20007ffe0ff */
[----:B------:R-:W-:Y:S01]  /*0bc0*/  IMAD R2, R6, 0x400, R225 ;  /* 0x0000040006027824 */ /* 0x000fe200078e02e1 */
[----:B------:R-:W-:Y:S01]  /*0bd0*/  LOP3.LUT R225, R3, R225, RZ, 0xfc, !PT ;  /* 0x000000e103e17212 */ /* 0x000fe200078efcff */
[----:B------:R-:W-:Y:S01]  /*0be0*/  IMAD.MOV.U32 R3, RZ, RZ, 0x20 ;  /* 0x00000020ff037424 */ /* 0x000fe200078e00ff */
[----:B------:R-:W-:Y:S01]  /*0bf0*/  STL [R1+0x10], R5 ;  /* 0x0000100501007387 */ /* 0x000fe20000100800 */
[----:B------:R-:W-:Y:S01]  /*0c00*/  IMAD.IADD R2, R2, 0x1, R7 ;  /* 0x0000000102027824 */ /* 0x000fe200078e0207 */
[----:B------:R-:W-:Y:S01]  /*0c10*/  LEA R225, R225, 0x10000, 0x1 ;  /* 0x00010000e1e17811 */ /* 0x000fe200078e08ff */
[----:B------:R-:W-:Y:S01]  /*0c20*/  IMAD.IADD R251, R251, 0x1, R250 ;  /* 0x00000001fbfb7824 */ /* 0x000fe200078e02fa */
[C---:B------:R-:W-:Y:S01]  /*0c30*/  SEL R0, R3.reuse, 0xffffffe0, !P5 ;  /* 0xffffffe003007807 */ /* 0x040fe20006800000 */
[----:B------:R-:W-:Y:S01]  /*0c40*/  IMAD.SHL.U32 R2, R2, 0x2, RZ ;  /* 0x0000000202027824 */ /* 0x000fe200078e00ff */
[----:B------:R-:W-:-:S02]  /*0c50*/  SEL R224, R3, 0xffffffe0, !P0 ;  /* 0xffffffe003e07807 */ /* 0x000fc40004000000 */
[----:B------:R-:W-:Y:S01]  /*0c60*/  SEL R3, R3, 0xffffffe0, !P3 ;  /* 0xffffffe003037807 */ /* 0x000fe20005800000 */
[----:B------:R-:W-:Y:S02]  /*0c70*/  IMAD.IADD R236, R0, 0x1, R236 ;  /* 0x0000000100ec7824 */ /* 0x000fe400078e02ec */
[----:B------:R-:W-:Y:S01]  /*0c80*/  IMAD.IADD R230, R229, 0x1, R0 ;  /* 0x00000001e5e67824 */ /* 0x000fe200078e0200 */
[----:B------:R-:W-:Y:S01]  /*0c90*/  LEA R0, R8, 0x10000, 0x1 ;  /* 0x0001000008007811 */ /* 0x000fe200078e08ff */
[----:B------:R-:W-:Y:S02]  /*0ca0*/  IMAD.IADD R3, R2, 0x1, R3 ;  /* 0x0000000102037824 */ /* 0x000fe400078e0203 */
[----:B------:R-:W-:Y:S02]  /*0cb0*/  IMAD R224, R226, 0x2, R224 ;  /* 0x00000002e2e07824 */ /* 0x000fe400078e02e0 */
[----:B------:R1:W-:Y:S01]  /*0cc0*/  STL [R1], R0 ;  /* 0x0000000001007387 */ /* 0x0003e20000100800 */
[----:B------:R-:W-:-:S02]  /*0cd0*/  IMAD.IADD R228, R2, 0x1, R227 ;  /* 0x0000000102e47824 */ /* 0x000fc400078e02e3 */
[----:B------:R-:W-:Y:S02]  /*0ce0*/  IMAD.IADD R232, R232, 0x1, R230 ;  /* 0x00000001e8e87824 */ /* 0x000fe400078e02e6 */
[----:B------:R-:W-:Y:S02]  /*0cf0*/  IMAD.SHL.U32 R226, R226, 0x2, RZ ;  /* 0x00000002e2e27824 */ /* 0x000fe400078e00ff */
[----:B------:R-:W-:Y:S02]  /*0d00*/  IMAD.IADD R227, R3, 0x1, R227 ;  /* 0x0000000103e37824 */ /* 0x000fe400078e02e3 */
[----:B-1--4-:R-:W-:Y:S02]  /*0d10*/  IMAD.SHL.U32 R0, R4, 0x2, RZ ;  /* 0x0000000204007824 */ /* 0x012fe400078e00ff */
.L_x_37:
[----:B------:R-:W-:Y:S02]  /*0d20*/  ULDC.64 UR6, c[0x0][0x240] ;  /* 0x0000900000067ab9 */ /* 0x000fe40000000a00 */
[----:B------:R-:W-:Y:S02]  /*0d30*/  UISETP.NE.U32.AND UP6, UPT, URZ, UR6, UPT ;  /* 0x000000063f00728c */ /* 0x000fe4000bfc5070 */
[----:B------:R-:W-:-:S02]  /*0d40*/  USHF.L.U32 UR13, UR33, 0x2, URZ ;  /* 0x00000002210d7899 */ /* 0x000fc4000800063f */
[----:B------:R-:W-:Y:S02]  /*0d50*/  USHF.R.S32.HI UR38, URZ, 0x1f, UR33 ;  /* 0x0000001f3f267899 */ /* 0x000fe40008011421 */
[----:B------:R-:W-:Y:S02]  /*0d60*/  UISETP.NE.AND.EX UP6, UPT, URZ, UR7, UPT, UP6 ;  /* 0x000000073f00728c */ /* 0x000fe4000bfc5360 */
[----:B------:R-:W-:Y:S02]  /*0d70*/  USHF.L.U64.HI UR12, UR33, 0x2, UR38 ;  /* 0x00000002210c7899 */ /* 0x000fe40008010226 */
[----:B------:R-:W-:Y:S02]  /*0d80*/  UIADD3 UR6, UP0, UR13, UR6, URZ ;  /* 0x000000060d067290 */ /* 0x000fe4000ff1e03f */
[----:B------:R-:W-:Y:S01]  /*0d90*/  PLOP3.LUT P0, PT, PT, PT, UP6, 0x80, 0x0 ;  /* 0x000000000000781c */ /* 0x000fe20003f0f068 */
[----:B------:R-:W-:Y:S02]  /*0da0*/  ULDC.64 UR10, c[0x0][0x250] ;  /* 0x00009400000a7ab9 */ /* 0x000fe40000000a00 */
[----:B------:R-:W-:Y:S01]  /*0db0*/  UIADD3.X UR7, UR12, UR7, URZ, UP0, !UPT ;  /* 0x000000070c077290 */ /* 0x000fe200087fe43f */
[----:B-12---:R-:W-:Y:S01]  /*0dc0*/  IMAD.U32 R4, RZ, RZ, UR6 ;  /* 0x00000006ff047e24 */ /* 0x006fe2000f8e00ff */
[----:B------:R-:W-:-:S02]  /*0dd0*/  UISETP.NE.U32.AND UP4, UPT, URZ, UR10, UPT ;  /* 0x0000000a3f00728c */ /* 0x000fc4000bf85070 */
[----:B------:R-:W-:Y:S02]  /*0de0*/  ULDC.U8 UR14, c[0x0][0x312] ;  /* 0x0000c480000e7ab9 */ /* 0x000fe40000000000 */
[----:B------:R-:W-:Y:S01]  /*0df0*/  IMAD.U32 R5, RZ, RZ, UR7 ;  /* 0x00000007ff057e24 */ /* 0x000fe2000f8e00ff */
[----:B------:R-:W-:Y:S02]  /*0e00*/  UISETP.NE.AND.EX UP4, UPT, URZ, UR11, UPT, UP4 ;  /* 0x0000000b3f00728c */ /* 0x000fe4000bf85340 */
[----:B------:R-:W-:Y:S02]  /*0e10*/  ULDC.64 UR8, c[0x0][0x248] ;  /* 0x0000920000087ab9 */ /* 0x000fe40000000a00 */
[----:B------:R1:W2:Y:S01]  /*0e20*/  @P0 LDG.E R9, [R4.64] ;  /* 0x0000000404090981 */ /* 0x0002a2000c1e1900 */
[----:B------:R-:W-:Y:S02]  /*0e30*/  UISETP.NE.AND UP5, UPT, UR14, URZ, UPT ;  /* 0x0000003f0e00728c */ /* 0x000fe4000bfa5270 */
[----:B------:R-:W-:Y:S01]  /*0e40*/  UISETP.EQ.U32.AND UP1, UPT, URZ, UR8, UPT ;  /* 0x000000083f00728c */ /* 0x000fe2000bf22070 */
[----:B---3--:R1:W3:Y:S03]  /*0e50*/  @P0 LDG.E R8, [R4.64+0x4] ;  /* 0x0000040404080981 */ /* 0x0082e6000c1e1900 */
[----:B------:R-:W-:-:S02]  /*0e60*/  @UP4 UIADD3 UR6, UP0, UR13, UR10, URZ ;  /* 0x0000000a0d064290 */ /* 0x000fc4000ff1e03f */
[----:B------:R-:W-:Y:S02]  /*0e70*/  UISETP.EQ.OR.EX UP1, UPT, URZ, UR9, !UP5, UP1 ;  /* 0x000000093f00728c */ /* 0x000fe4000ef22710 */
[----:B------:R-:W-:Y:S01]  /*0e80*/  @UP4 UIADD3.X UR7, UR12, UR11, URZ, UP0, !UPT ;  /* 0x0000000b0c074290 */ /* 0x000fe200087fe43f */
[----:B------:R-:W-:Y:S01]  /*0e90*/  PLOP3.LUT P1, PT, PT, PT, UP4, 0x80, 0x0 ;  /* 0x000000000000781c */ /* 0x000fe20003f2f048 */
[----:B------:R-:W-:Y:S02]  /*0ea0*/  UIADD3 UR8, UP0, UR13, UR8, URZ ;  /* 0x000000080d087290 */ /* 0x000fe4000ff1e03f */
[----:B------:R-:W-:Y:S02]  /*0eb0*/  PLOP3.LUT P2, PT, PT, PT, UP1, 0x80, 0x0 ;  /* 0x000000000000781c */ /* 0x000fe40003f4f018 */
[----:B------:R-:W-:Y:S01]  /*0ec0*/  UIADD3.X UR9, UR12, UR9, URZ, UP0, !UPT ;  /* 0x000000090c097290 */ /* 0x000fe200087fe43f */
[----:B------:R-:W-:Y:S01]  /*0ed0*/  MOV R6, UR6 ;  /* 0x0000000600067c02 */ /* 0x000fe20008000f00 */
[----:B------:R-:W-:-:S06]  /*0ee0*/  IMAD.U32 R7, RZ, RZ, UR7 ;  /* 0x00000007ff077e24 */ /* 0x000fcc000f8e00ff */
[----:B----45:R4:W5:Y:S01]  /*0ef0*/  @P1 LDG.E R6, [R6.64] ;  /* 0x0000000406061981 */ /* 0x030962000c1e1900 */
[----:B-1----:R-:W-:Y:S01]  /*0f00*/  IMAD.U32 R4, RZ, RZ, UR8 ;  /* 0x00000008ff047e24 */ /* 0x002fe2000f8e00ff */
[----:B------:R-:W-:-:S05]  /*0f10*/  MOV R5, UR9 ;  /* 0x0000000900057c02 */ /* 0x000fca0008000f00 */
[----:B----4-:R-:W4:Y:S01]  /*0f20*/  @!P2 LDG.E R7, [R4.64] ;  /* 0x000000040407a981 */ /* 0x010f22000c1e1900 */
[----:B------:R-:W-:Y:S02]  /*0f30*/  UMOV UR16, 0xffffffff ;  /* 0xffffffff00107882 */ /* 0x000fe40000000000 */
[----:B------:R-:W-:Y:S02]  /*0f40*/  UMOV UR17, URZ ;  /* 0x0000003f00117c82 */ /* 0x000fe40008000000 */
[----:B------:R-:W-:Y:S02]  /*0f50*/  UMOV UR24, 0xffffffff ;  /* 0xffffffff00187882 */ /* 0x000fe40000000000 */
[----:B------:R-:W-:Y:S01]  /*0f60*/  ULDC UR8, c[0x0][0x218] ;  /* 0x0000860000087ab9 */ /* 0x000fe20000000800 */
[----:B--2---:R-:W1:Y:S08]  /*0f70*/  @P0 R2UR UR16, R9 ;  /* 0x00000000091003c2 */ /* 0x004e7000000e0000 */
[----:B---3--:R-:W1:Y:S01]  /*0f80*/  @P0 R2UR UR6, R8 ;  /* 0x00000000080603c2 */ /* 0x008e6200000e0000 */
[----:B------:R-:W-:-:S04]  /*0f90*/  ISETP.NE.U32.AND P0, PT, RZ, c[0x0][0x248], PT ;  /* 0x00009200ff007a0c */ /* 0x000fc80003f05070 */
[----:B------:R-:W-:-:S03]  /*0fa0*/  ISETP.NE.AND.EX P0, PT, RZ, c[0x0][0x24c], PT, P0 ;  /* 0x00009300ff007a0c */ /* 0x000fc60003f05300 */
[----:B-----5:R2:W3:Y:S01]  /*0fb0*/  @P1 R2UR UR17, R6 ;  /* 0x00000000061113c2 */ /* 0x0204e200000e0000 */
[----:B-1----:R-:W-:-:S07]  /*0fc0*/  @UP6 UIADD3 UR28, UR6, -UR16, URZ ;  /* 0x80000010061c6290 */ /* 0x002fce000fffe03f */
[----:B------:R-:W-:Y:S01]  /*0fd0*/  @!UP6 ULDC UR28, c[0x0][0x214] ;  /* 0x00008500001ceab9 */ /* 0x000fe20000000800 */
[----:B----4-:R2:W1:Y:S01]  /*0fe0*/  @!P2 R2UR UR24, R7 ;  /* 0x000000000718a3c2 */ /* 0x01046200000e0000 */
[----:B------:R-:W-:Y:S05]  /*0ff0*/  @!P0 BRA `(.L_x_5) ;  /* 0x0000007000008947 */ /* 0x000fea0003800000 */
[----:B---3--:R-:W-:-:S13]  /*1000*/  PLOP3.LUT P0, PT, PT, PT, UP5, 0x80, 0x0 ;  /* 0x000000000000781c */ /* 0x008fda0003f0f058 */
[----:B--2---:R-:W2:Y:S04]  /*1010*/  @P0 LDG.E R6, [R4.64+0x4] ;  /* 0x0000040404060981 */ /* 0x004ea8000c1e1900 */
[----:B------:R-:W3:Y:S01]  /*1020*/  @!P0 LDG.E R4, [R4.64] ;  /* 0x0000000404048981 */ /* 0x000ee2000c1e1900 */
[----:B--2---:R-:W2:Y:S02]  /*1030*/  @P0 R2UR UR6, R6 ;  /* 0x00000000060603c2 */ /* 0x004ea400000e0000 */
[----:B-12---:R-:W-:-:S11]  /*1040*/  @UP5 UIADD3 UR8, UR6, -UR24, URZ ;  /* 0x8000001806085290 */ /* 0x006fd6000fffe03f */
[----:B---3--:R1:W2:Y:S01]  /*1050*/  @!P0 R2UR UR8, R4 ;  /* 0x00000000040883c2 */ /* 0x0082a200000e0000 */
[----:B------:R-:W-:-:S07]  /*1060*/  DEPBAR.LE SB1, 0x0, {2} ;  /* 0x000090040000791a */ /* 0x000fce0000000000 */
.L_x_5:
[----:B---3--:R-:W-:Y:S02]  /*1070*/  ULDC.64 UR6, c[0x0][0x258] ;  /* 0x0000960000067ab9 */ /* 0x008fe40000000a00 */
[----:B------:R-:W-:-:S04]  /*1080*/  UISETP.NE.U32.AND UP1, UPT, URZ, UR6, UPT ;  /* 0x000000063f00728c */ /* 0x000fc8000bf25070 */
[----:B------:R-:W-:-:S06]  /*1090*/  UISETP.NE.AND.EX UP1, UPT, URZ, UR7, UPT, UP1 ;  /* 0x000000073f00728c */ /* 0x000fcc000bf25310 */
[----:B------:R-:W-:-:S05]  /*10a0*/  PLOP3.LUT P0, PT, PT, PT, UP1, 0x80, 0x0 ;  /* 0x000000000000781c */ /* 0x000fca0003f0f018 */
[----:B------:R-:W-:-:S04]  /*10b0*/  @UP1 UIADD3 UR6, UP0, UR13, UR6, URZ ;  /* 0x000000060d061290 */ /* 0x000fc8000ff1e03f */
[----:B------:R-:W-:Y:S02]  /*10c0*/  @UP1 UIADD3.X UR7, UR12, UR7, URZ, UP0, !UPT ;  /* 0x000000070c071290 */ /* 0x000fe400087fe43f */
[----:B------:R-:W-:-:S04]  /*10d0*/  IMAD.U32 R4, RZ, RZ, UR6 ;  /* 0x00000006ff047e24 */ /* 0x000fc8000f8e00ff */
[----:B------:R-:W-:Y:S01]  /*10e0*/  IMAD.U32 R5, RZ, RZ, UR7 ;  /* 0x00000007ff057e24 */ /* 0x000fe2000f8e00ff */
[----:B------:R-:W-:-:S04]  /*10f0*/  ULDC.64 UR6, c[0x0][0x268] ;  /* 0x00009a0000067ab9 */ /* 0x000fc80000000a00 */
[----:B------:R-:W3:Y:S01]  /*1100*/  @P0 LDG.E R4, [R4.64] ;  /* 0x0000000404040981 */ /* 0x000ee2000c1e1900 */
[----:B------:R-:W-:Y:S02]  /*1110*/  @!UP1 UISETP.NE.U32.AND UP0, UPT, URZ, UR6, UPT ;  /* 0x000000063f00928c */ /* 0x000fe4000bf05070 */
[----:B------:R-:W-:Y:S02]  /*1120*/  ULDC UR9, c[0x0][0x21c] ;  /* 0x0000870000097ab9 */ /* 0x000fe40000000800 */
[----:B------:R-:W-:Y:S02]  /*1130*/  @!UP1 UISETP.NE.AND.EX UP0, UPT, URZ, UR7, UPT, UP0 ;  /* 0x000000073f00928c */ /* 0x000fe4000bf05300 */
[----:B------:R-:W-:Y:S02]  /*1140*/  USHF.L.U32 UR23, UR18, 0x5, URZ ;  /* 0x0000000512177899 */ /* 0x000fe4000800063f */
[----:B------:R-:W-:Y:S01]  /*1150*/  @!UP1 USEL UR6, URZ, UR9, !UP0 ;  /* 0x000000093f069287 */ /* 0x000fe2000c000000 */
[----:B---3--:R-:W3:Y:S02]  /*1160*/  @P0 R2UR UR13, R4 ;  /* 0x00000000040d03c2 */ /* 0x008ee400000e0000 */
[----:B---3--:R-:W-:-:S02]  /*1170*/  @UP1 UIADD3 UR13, UR13, -UR17, URZ ;  /* 0x800000110d0d1290 */ /* 0x008fc4000fffe03f */
[----:B------:R-:W-:-:S04]  /*1180*/  @!UP1 UIADD3 UR13, UR6, UR8, -UR17 ;  /* 0x00000008060d9290 */ /* 0x000fc8000fffe811 */
[----:B------:R-:W-:-:S06]  /*1190*/  UISETP.GT.AND UP0, UPT, UR13, UR23, UPT ;  /* 0x000000170d00728c */ /* 0x000fcc000bf04270 */
[----:B------:R-:W-:-:S13]  /*11a0*/  PLOP3.LUT P0, PT, PT, PT, UP0, 0x80, 0x0 ;  /* 0x000000000000781c */ /* 0x000fda0003f0f008 */
[----:B------:R-:W-:Y:S05]  /*11b0*/  @!P0 BRA `(.L_x_6) ;  /* 0x000065a000008947 */ /* 0x000fea0003800000 */
[----:B-1----:R-:W-:Y:S02]  /*11c0*/  UISETP.NE.AND UP0, UPT, UR24, -0x1, UPT ;  /* 0xffffffff1800788c */ /* 0x002fe4000bf05270 */
[----:B------:R-:W-:Y:S02]  /*11d0*/  ULDC.64 UR6, c[0x0][0x190] ;  /* 0x0000640000067ab9 */ /* 0x000fe40000000a00 */
[----:B------:R-:W-:Y:S02]  /*11e0*/  UIMAD.WIDE.U32 UR8, UR16, UR6, URZ ;  /* 0x00000006100872a5 */ /* 0x000fe4000f8e003f */
[----:B------:R-:W-:Y:S01]  /*11f0*/  UIADD3 UR6, UR28, 0x3f, URZ ;  /* 0x0000003f1c067890 */ /* 0x000fe2000fffe03f */
[----:B------:R-:W-:Y:S01]  /*1200*/  PLOP3.LUT P0, PT, PT, PT, UP0, 0x80, 0x0 ;  /* 0x000000000000781c */ /* 0x000fe20003f0f008 */
[----:B------:R-:W-:Y:S02]  /*1210*/  UIMAD UR22, UR16, UR7, URZ ;  /* 0x00000007101672a4 */ /* 0x000fe4000f8e023f */
[----:B------:R-:W-:-:S02]  /*1220*/  USHF.R.S32.HI UR7, URZ, 0x1f, UR6 ;  /* 0x0000001f3f077899 */ /* 0x000fc40008011406 */
[----:B------:R-:W-:Y:S02]  /*1230*/  @UP0 UIADD3 UR12, UR17, UR24, URZ ;  /* 0x00000018110c0290 */ /* 0x000fe4000fffe03f */
[----:B------:R-:W-:Y:S02]  /*1240*/  ULDC.64 UR20, c[0x0][0x198] ;  /* 0x0000660000147ab9 */ /* 0x000fe40000000a00 */
[----:B------:R-:W-:Y:S02]  /*1250*/  ULEA.HI UR35, UR7, UR6, URZ, 0x6 ;  /* 0x0000000607237291 */ /* 0x000fe4000f8f303f */
[----:B------:R-:W-:Y:S02]  /*1260*/  @UP0 UIMAD.WIDE.U32 UR6, UR12, UR20, URZ ;  /* 0x000000140c0602a5 */ /* 0x000fe4000f8e003f */
[----:B------:R-:W-:Y:S02]  /*1270*/  UISETP.NE.AND UP1, UPT, UR16, -0x1, UPT ;  /* 0xffffffff1000788c */ /* 0x000fe4000bf25270 */
[----:B------:R-:W-:-:S02]  /*1280*/  ULDC.64 UR14, c[0x0][0x178] ;  /* 0x00005e00000e7ab9 */ /* 0x000fc40000000a00 */
[----:B------:R-:W-:Y:S02]  /*1290*/  UIMAD UR19, UR38, UR14, URZ ;  /* 0x0000000e261372a4 */ /* 0x000fe4000f8e023f */
[----:B------:R-:W-:Y:S02]  /*12a0*/  @UP0 UIMAD UR32, UR12, UR21, UR7 ;  /* 0x000000150c2002a4 */ /* 0x000fe4000f8e0207 */
[----:B------:R-:W-:Y:S02]  /*12b0*/  ULOP3.LUT UR7, UR35, 0xffffffc0, URZ, 0xc0, !UPT ;  /* 0xffffffc023077892 */ /* 0x000fe4000f8ec03f */
[----:B------:R-:W-:Y:S02]  /*12c0*/  UIMAD.WIDE.U32 UR10, UR33, UR14, URZ ;  /* 0x0000000e210a72a5 */ /* 0x000fe4000f8e003f */
[----:B------:R-:W-:Y:S02]  /*12d0*/  UIMAD UR15, UR33, UR15, UR19 ;  /* 0x0000000f210f72a4 */ /* 0x000fe4000f8e0213 */
[----:B------:R-:W-:-:S02]  /*12e0*/  UIADD3 UR20, UR7, -0x40, URZ ;  /* 0xffffffc007147890 */ /* 0x000fc4000fffe03f */
[----:B------:R-:W-:Y:S02]  /*12f0*/  UIADD3 UR26, UR11, UR15, URZ ;  /* 0x0000000f0b1a7290 */ /* 0x000fe4000fffe03f */
[----:B------:R-:W-:Y:S02]  /*1300*/  USEL UR29, UR10, UR8, !UP1 ;  /* 0x000000080a1d7287 */ /* 0x000fe4000c800000 */
[----:B------:R-:W-:Y:S02]  /*1310*/  @UP1 UIADD3 UR26, UR9, UR22, URZ ;  /* 0x00000016091a1290 */ /* 0x000fe4000fffe03f */
[----:B------:R-:W-:Y:S02]  /*1320*/  USHF.R.S32.HI UR30, URZ, 0x1f, UR20 ;  /* 0x0000001f3f1e7899 */ /* 0x000fe40008011414 */
[----:B------:R-:W-:Y:S01]  /*1330*/  @UP0 UMOV UR31, UR6 ;  /* 0x00000006001f0c82 */ /* 0x000fe20008000000 */
[----:B------:R-:W-:Y:S05]  /*1340*/  @P0 BRA `(.L_x_7) ;  /* 0x000000c000000947 */ /* 0x000fea0003800000 */
[----:B------:R-:W-:Y:S02]  /*1350*/  USHF.R.S32.HI UR6, URZ, 0x1f, UR17 ;  /* 0x0000001f3f067899 */ /* 0x000fe40008011411 */
[----:B------:R-:W-:-:S02]  /*1360*/  ULDC.64 UR8, c[0x0][0x198] ;  /* 0x0000660000087ab9 */ /* 0x000fc40000000a00 */
[----:B------:R-:W-:Y:S02]  /*1370*/  UIMAD UR10, UR6, UR8, URZ ;  /* 0x00000008060a72a4 */ /* 0x000fe4000f8e023f */
[----:B------:R-:W-:Y:S02]  /*1380*/  UIMAD.WIDE.U32 UR6, UR17, UR8, URZ ;  /* 0x00000008110672a5 */ /* 0x000fe4000f8e003f */
[----:B------:R-:W-:-:S03]  /*1390*/  UIMAD UR9, UR17, UR9, UR10 ;  /* 0x00000009110972a4 */ /* 0x000fc6000f8e020a */
[----:B------:R-:W-:Y:S02]  /*13a0*/  ULDC.64 UR10, c[0x0][0x180] ;  /* 0x00006000000a7ab9 */ /* 0x000fe40000000a00 */
[----:B------:R-:W-:Y:S02]  /*13b0*/  UIADD3 UR7, UR7, UR9, URZ ;  /* 0x0000000907077290 */ /* 0x000fe4000fffe03f */
[----:B------:R-:W-:Y:S02]  /*13c0*/  UIMAD UR8, UR38, UR10, URZ ;  /* 0x0000000a260872a4 */ /* 0x000fe4000f8e023f */
[----:B------:R-:W-:Y:S02]  /*13d0*/  UIMAD.WIDE.U32 UR6, UR33, UR10, UR6 ;  /* 0x0000000a210672a5 */ /* 0x000fe4000f8e0006 */
[----:B------:R-:W-:-:S04]  /*13e0*/  UIMAD UR8, UR33, UR11, UR8 ;  /* 0x0000000b210872a4 */ /* 0x000fc8000f8e0208 */
[----:B------:R-:W-:Y:S02]  /*13f0*/  UIADD3 UR32, UR7, UR8, URZ ;  /* 0x0000000807207290 */ /* 0x000fe4000fffe03f */
[----:B------:R-:W-:Y:S02]  /*1400*/  UMOV UR31, UR6 ;  /* 0x00000006001f7c82 */ /* 0x000fe40008000000 */
.L_x_7:
[----:B------:R-:W-:Y:S02]  /*1410*/  @UP0 UIADD3 UR8, UR17, UR24, URZ ;  /* 0x0000001811080290 */ /* 0x000fe4000fffe03f */
[----:B------:R-:W-:Y:S02]  /*1420*/  ULDC.64 UR10, c[0x0][0x1a0] ;  /* 0x00006800000a7ab9 */ /* 0x000fe40000000a00 */
[----:B------:R-:W-:-:S04]  /*1430*/  @UP0 UIMAD.WIDE.U32 UR6, UR8, UR10, URZ ;  /* 0x0000000a080602a5 */ /* 0x000fc8000f8e003f */
[----:B------:R-:W-:-:S03]  /*1440*/  @UP0 UIMAD UR27, UR8, UR11, UR7 ;  /* 0x0000000b081b02a4 */ /* 0x000fc6000f8e0207 */
[----:B------:R-:W-:Y:S01]  /*1450*/  @UP0 UMOV UR25, UR6 ;  /* 0x0000000600190c82 */ /* 0x000fe20008000000 */
[----:B------:R-:W-:Y:S05]  /*1460*/  @P0 BRA `(.L_x_8) ;  /* 0x000000c000000947 */ /* 0x000fea0003800000 */
[----:B------:R-:W-:Y:S02]  /*1470*/  USHF.R.S32.HI UR6, URZ, 0x1f, UR17 ;  /* 0x0000001f3f067899 */ /* 0x000fe40008011411 */
[----:B------:R-:W-:Y:S02]  /*1480*/  ULDC.64 UR8, c[0x0][0x1a0] ;  /* 0x0000680000087ab9 */ /* 0x000fe40000000a00 */
        /* <DEDUP_REMOVED lines=10> */
.L_x_8:
[----:B------:R-:W-:Y:S01]  /*1530*/  IABS R8, c[0x0][0x1c8] ;  /* 0x0000720000087a13 */ /* 0x000fe20000000000 */
[----:B------:R-:W-:Y:S01]  /*1540*/  ULDC.64 UR8, c[0x0][0x370] ;  /* 0x0000dc0000087ab9 */ /* 0x000fe20000000a00 */
[----:B--2---:R-:W-:Y:S01]  /*1550*/  IABS R7, UR34 ;  /* 0x0000002200077c13 */ /* 0x004fe20008000000 */
[----:B------:R-:W-:Y:S01]  /*1560*/  @UP1 UIMAD.WIDE.U32 UR6, UR16, UR8, URZ ;  /* 0x00000008100612a5 */ /* 0x000fe2000f8e003f */
[----:B------:R-:W1:Y:S01]  /*1570*/  I2F.RP R4, R8 ;  /* 0x0000000800047306 */ /* 0x000e620000209400 */
[----:B------:R-:W-:Y:S01]  /*1580*/  ULDC UR10, c[0x0][0x224] ;  /* 0x00008900000a7ab9 */ /* 0x000fe20000000800 */
[----:B------:R-:W-:Y:S01]  /*1590*/  ISETP.LE.AND P1, PT, RZ, UR54, PT ;  /* 0x00000036ff007c0c */ /* 0x000fe2000bf23270 */
[----:B------:R-:W-:-:S03]  /*15a0*/  @UP1 UIMAD UR21, UR16, UR9, UR7 ;  /* 0x00000009101512a4 */ /* 0x000fc6000f8e0207 */
[----:B------:R-:W-:Y:S02]  /*15b0*/  @UP1 UMOV UR19, UR6 ;  /* 0x0000000600131c82 */ /* 0x000fe40008000000 */
[----:B------:R-:W-:Y:S02]  /*15c0*/  ULDC.64 UR6, c[0x0][0x368] ;  /* 0x0000da0000067ab9 */ /* 0x000fe40000000a00 */
[----:B------:R-:W-:-:S04]  /*15d0*/  @!UP1 UIMAD UR8, UR38, UR6, URZ ;  /* 0x00000006260892a4 */ /* 0x000fc8000f8e023f */
[----:B------:R-:W-:Y:S01]  /*15e0*/  @!UP1 UIMAD UR8, UR33, UR7, UR8 ;  /* 0x00000007210892a4 */ /* 0x000fe2000f8e0208 */
[----:B-1----:R-:W1:Y:S01]  /*15f0*/  MUFU.RCP R4, R4 ;  /* 0x0000000400047308 */ /* 0x002e620000001000 */
[----:B------:R-:W-:-:S04]  /*1600*/  @!UP1 UIMAD.WIDE.U32 UR6, UR33, UR6, URZ ;  /* 0x00000006210692a5 */ /* 0x000fc8000f8e003f */
[----:B------:R-:W-:Y:S02]  /*1610*/  @!UP1 UIADD3 UR21, UR7, UR8, URZ ;  /* 0x0000000807159290 */ /* 0x000fe4000fffe03f */
[----:B------:R-:W-:Y:S02]  /*1620*/  UIMAD UR8, UR37, UR16, URZ ;  /* 0x00000010250872a4 */ /* 0x000fe4000f8e023f */
[----:B------:R-:W-:Y:S02]  /*1630*/  @!UP1 UMOV UR19, UR6 ;  /* 0x0000000600139c82 */ /* 0x000fe40008000000 */
[----:B------:R-:W-:Y:S02]  /*1640*/  UIMAD UR6, UR38, UR10, UR50 ;  /* 0x0000000a260672a4 */ /* 0x000fe4000f8e0232 */
[----:B------:R-:W-:Y:S02]  /*1650*/  USHF.L.U32 UR10, UR33, 0x7, URZ ;  /* 0x00000007210a7899 */ /* 0x000fe4000800063f */
[----:B------:R-:W-:Y:S01]  /*1660*/  UIADD3 UR6, UR43, UR6, URZ ;  /* 0x000000062b067290 */ /* 0x000fe2000fffe03f */
[----:B-1----:R-:W-:-:S03]  /*1670*/  IADD3 R4, R4, 0xffffffe, RZ ;  /* 0x0ffffffe04047810 */ /* 0x002fc60007ffe0ff */
[----:B------:R-:W-:Y:S01]  /*1680*/  UIMAD UR6, UR36, UR6, UR49 ;  /* 0x00000006240672a4 */ /* 0x000fe2000f8e0231 */
[----:B------:R-:W1:Y:S03]  /*1690*/  F2I.FTZ.U32.TRUNC.NTZ R5, R4 ;  /* 0x0000000400057305 */ /* 0x000e66000021f000 */
[----:B------:R-:W-:Y:S02]  /*16a0*/  UIADD3 UR15, UR41, UR6, URZ ;  /* 0x00000006290f7290 */ /* 0x000fe4000fffe03f */
[----:B------:R-:W-:-:S04]  /*16b0*/  UIMAD.WIDE.U32 UR6, UR36, UR16, URZ ;  /* 0x00000010240672a5 */ /* 0x000fc8000f8e003f */
[----:B------:R-:W-:Y:S02]  /*16c0*/  @UP1 UIADD3 UR15, UR7, UR8, URZ ;  /* 0x00000008070f1290 */ /* 0x000fe4000fffe03f */
[----:B------:R-:W-:Y:S02]  /*16d0*/  USEL UR22, UR40, UR6, !UP1 ;  /* 0x0000000628167287 */ /* 0x000fe4000c800000 */
[----:B------:R-:W-:Y:S02]  /*16e0*/  ULDC.64 UR8, c[0x0][0x3d8] ;  /* 0x0000f60000087ab9 */ /* 0x000fe40000000a00 */
[----:B------:R-:W-:Y:S01]  /*16f0*/  UIMAD.WIDE.U32 UR6, UR60, UR8, URZ ;  /* 0x000000083c0672a5 */ /* 0x000fe2000f8e003f */
[----:B-1----:R-:W-:-:S03]  /*1700*/  IMAD.MOV R4, RZ, RZ, -R5 ;  /* 0x000000ffff047224 */ /* 0x002fc600078e0a05 */
[----:B------:R-:W-:Y:S01]  /*1710*/  USEL UR12, UR6, URZ, UP3 ;  /* 0x0000003f060c7287 */ /* 0x000fe20009800000 */
[----:B------:R-:W-:Y:S01]  /*1720*/  IMAD R6, R4, R8, RZ ;  /* 0x0000000804067224 */ /* 0x000fe200078e02ff */
[----:B------:R-:W-:Y:S01]  /*1730*/  USHF.L.U64.HI UR6, UR33, 0x7, UR38 ;  /* 0x0000000721067899 */ /* 0x000fe20008010226 */
[----:B------:R-:W-:Y:S01]  /*1740*/  IMAD.MOV.U32 R4, RZ, RZ, RZ ;  /* 0x000000ffff047224 */ /* 0x000fe200078e00ff */
[----:B------:R-:W-:Y:S02]  /*1750*/  UIMAD UR9, UR60, UR9, UR7 ;  /* 0x000000093c0972a4 */ /* 0x000fe4000f8e0207 */
[----:B------:R-:W-:Y:S01]  /*1760*/  USEL UR7, UR6, URZ, UP6 ;  /* 0x0000003f06077287 */ /* 0x000fe2000b000000 */
[----:B------:R-:W-:Y:S01]  /*1770*/  IMAD.HI.U32 R4, R5, R6, R4 ;  /* 0x0000000605047227 */ /* 0x000fe200078e0004 */
[----:B------:R-:W-:Y:S02]  /*1780*/  USEL UR6, UR10, URZ, UP6 ;  /* 0x0000003f0a067287 */ /* 0x000fe4000b000000 */
[----:B------:R-:W-:Y:S01]  /*1790*/  USEL UR11, UR9, URZ, UP3 ;  /* 0x0000003f090b7287 */ /* 0x000fe20009800000 */
[----:B------:R-:W-:Y:S01]  /*17a0*/  IMAD.MOV.U32 R5, RZ, RZ, R7 ;  /* 0x000000ffff057224 */ /* 0x000fe200078e0007 */
[----:B------:R-:W-:-:S02]  /*17b0*/  UIADD3 UR6, UP0, UR20, UR6, URZ ;  /* 0x0000000614067290 */ /* 0x000fc4000ff1e03f */
[----:B------:R-:W-:Y:S01]  /*17c0*/  ULDC UR10, c[0x0][0x234] ;  /* 0x00008d00000a7ab9 */ /* 0x000fe20000000800 */
[----:B------:R-:W-:Y:S01]  /*17d0*/  IMAD.HI.U32 R4, R4, R5, RZ ;  /* 0x0000000504047227 */ /* 0x000fe200078e00ff */
[----:B------:R-:W-:Y:S02]  /*17e0*/  UIADD3.X UR8, UR30, UR7, URZ, UP0, !UPT ;  /* 0x000000071e087290 */ /* 0x000fe400087fe43f */
[----:B------:R-:W-:Y:S01]  /*17f0*/  UIMAD UR7, UR37, UR6, URZ ;  /* 0x00000006250772a4 */ /* 0x000fe2000f8e023f */
[----:B------:R-:W-:-:S03]  /*1800*/  IMAD.MOV R6, RZ, RZ, -R4 ;  /* 0x000000ffff067224 */ /* 0x000fc600078e0a04 */
[----:B------:R-:W-:Y:S01]  /*1810*/  UIMAD UR8, UR36, UR8, UR7 ;  /* 0x00000008240872a4 */ /* 0x000fe2000f8e0207 */
[----:B------:R-:W-:Y:S01]  /*1820*/  IMAD R5, R8, R6, R5 ;  /* 0x0000000608057224 */ /* 0x000fe200078e0205 */
[----:B------:R-:W-:-:S04]  /*1830*/  @UP2 USEL UR7, UR52, UR16, !UP1 ;  /* 0x0000001034072287 */ /* 0x000fc8000c800000 */
[----:B------:R-:W-:Y:S01]  /*1840*/  ISETP.GT.U32.AND P0, PT, R8, R5, PT ;  /* 0x000000050800720c */ /* 0x000fe20003f04070 */
[----:B------:R-:W-:Y:S02]  /*1850*/  @UP2 UIMAD UR14, UR34, UR10, UR7 ;  /* 0x0000000a220e22a4 */ /* 0x000fe4000f8e0207 */
[----:B------:R-:W-:-:S04]  /*1860*/  UIMAD.WIDE.U32 UR6, UR36, UR6, URZ ;  /* 0x00000006240672a5 */ /* 0x000fc8000f8e003f */
[----:B------:R-:W-:Y:S02]  /*1870*/  UIADD3 UR9, UR7, UR8, URZ ;  /* 0x0000000807097290 */ /* 0x000fe4000fffe03f */
[----:B------:R-:W-:-:S04]  /*1880*/  @!UP2 UMOV UR14, UR47 ;  /* 0x0000002f000eac82 */ /* 0x000fc80008000000 */
[----:B------:R-:W-:Y:S01]  /*1890*/  @!P0 IMAD.IADD R5, R5, 0x1, -R8 ;  /* 0x0000000105058824 */ /* 0x000fe200078e0a08 */
[----:B------:R-:W-:Y:S02]  /*18a0*/  @!P0 IADD3 R4, R4, 0x1, RZ ;  /* 0x0000000104048810 */ /* 0x000fe40007ffe0ff */
[----:B------:R-:W-:Y:S02]  /*18b0*/  PLOP3.LUT P0, PT, PT, PT, UP2, 0x80, 0x0 ;  /* 0x000000000000781c */ /* 0x000fe40003f0f028 */
[----:B------:R-:W-:-:S13]  /*18c0*/  ISETP.GE.U32.AND P2, PT, R5, R8, PT ;  /* 0x000000080500720c */ /* 0x000fda0003f46070 */
[----:B------:R-:W-:Y:S02]  /*18d0*/  @P2 IADD3 R4, R4, 0x1, RZ ;  /* 0x0000000104042810 */ /* 0x000fe40007ffe0ff */
[----:B------:R-:W-:-:S03]  /*18e0*/  ISETP.NE.AND P2, PT, RZ, c[0x0][0x1c8], PT ;  /* 0x00007200ff007a0c */ /* 0x000fc60003f45270 */
[----:B------:R-:W-:-:S04]  /*18f0*/  IMAD.MOV.U32 R18, RZ, RZ, R4 ;  /* 0x000000ffff127224 */ /* 0x000fc800078e0004 */
[----:B------:R-:W-:-:S06]  /*1900*/  @!P1 IMAD.MOV R18, RZ, RZ, -R18 ;  /* 0x000000ffff129224 */ /* 0x000fcc00078e0a12 */
[----:B------:R-:W-:-:S04]  /*1910*/  @!P2 LOP3.LUT R18, RZ, c[0x0][0x1c8], RZ, 0x33, !PT ;  /* 0x00007200ff12aa12 */ /* 0x000fc800078e33ff */
[----:B------:R-:W-:Y:S01]  /*1920*/  SHF.R.S32.HI R26, RZ, 0x1f, R18 ;  /* 0x0000001fff1a7819 */ /* 0x000fe20000011412 */
[----:B------:R-:W-:Y:S05]  /*1930*/  @!P0 BRA `(.L_x_9) ;  /* 0x0000005000008947 */ /* 0x000fea0003800000 */
[----:B------:R-:W-:Y:S02]  /*1940*/  ULDC UR8, c[0x0][0x224] ;  /* 0x0000890000087ab9 */ /* 0x000fe40000000800 */
[----:B------:R-:W-:-:S04]  /*1950*/  @!UP1 UIMAD UR16, UR33, UR8, URZ ;  /* 0x00000008211092a4 */ /* 0x000fc8000f8e023f */
[----:B------:R-:W-:-:S04]  /*1960*/  ULEA UR8, UR33, UR16, 0x7 ;  /* 0x0000001021087291 */ /* 0x000fc8000f8e383f */
[----:B------:R-:W-:Y:S01]  /*1970*/  UIMAD UR10, UR53, UR34, UR8 ;  /* 0x00000022350a72a4 */ /* 0x000fe2000f8e0208 */
[----:B------:R-:W-:Y:S05]  /*1980*/  BRA `(.L_x_10) ;  /* 0x0000001000007947 */ /* 0x000fea0003800000 */
.L_x_9:
[----:B------:R-:W-:Y:S02]  /*1990*/  UMOV UR10, UR48 ;  /* 0x00000030000a7c82 */ /* 0x000fe40008000000 */
.L_x_10:
[----:B------:R-:W1:Y:S01]  /*19a0*/  S2R R30, SR_TID.X ;  /* 0x00000000001e7919 */ /* 0x000e620000002100 */
[--C-:B------:R-:W-:Y:S01]  /*19b0*/  SHF.R.S32.HI R29, RZ, 0x1f, R240.reuse ;  /* 0x0000001fff1d7819 */ /* 0x100fe200000114f0 */
[----:B------:R-:W-:Y:S01]  /*19c0*/  IMAD.U32 R6, RZ, RZ, UR20 ;  /* 0x00000014ff067e24 */ /* 0x000fe2000f8e00ff */
[----:B------:R-:W-:Y:S01]  /*19d0*/  UIADD3 UR6, UP5, UP4, UR6, UR39, UR45 ;  /* 0x0000002706067290 */ /* 0x000fe2000fcbe02d */
[----:B------:R-:W2:Y:S01]  /*19e0*/  S2R R31, SR_TID.X ;  /* 0x00000000001f7919 */ /* 0x000ea20000002100 */
[C---:B------:R-:W-:Y:S01]  /*19f0*/  IADD3 R33, R240.reuse, 0x40, RZ ;  /* 0x00000040f0217810 */ /* 0x040fe20007ffe0ff */
[----:B------:R-:W-:Y:S01]  /*1a00*/  IMAD.MOV.U32 R28, RZ, RZ, R240 ;  /* 0x000000ffff1c7224 */ /* 0x000fe200078e00f0 */
[----:B------:R-:W-:Y:S01]  /*1a10*/  UIADD3 UR12, UP1, UP0, UR12, UR6, UR22 ;  /* 0x000000060c0c7290 */ /* 0x000fe2000f83e016 */
[----:B------:R-:W3:Y:S01]  /*1a20*/  S2R R8, SR_TID.X ;  /* 0x0000000000087919 */ /* 0x000ee20000002100 */
[----:B------:R-:W-:Y:S01]  /*1a30*/  ISETP.GE.AND P1, PT, R33, c[0x0][0x220], PT ;  /* 0x0000880021007a0c */ /* 0x000fe20003f26270 */
[----:B------:R-:W-:Y:S01]  /*1a40*/  UIADD3.X UR6, UR9, UR46, UR51, UP5, UP4 ;  /* 0x0000002e09067290 */ /* 0x000fe2000afe8433 */
[C---:B------:R-:W-:Y:S01]  /*1a50*/  ISETP.GE.AND P5, PT, R240.reuse, c[0x0][0x220], PT ;  /* 0x00008800f0007a0c */ /* 0x040fe20003fa6270 */
[----:B------:R4:W-:Y:S01]  /*1a60*/  STL.64 [R1+0x8], R28 ;  /* 0x0000081c01007387 */ /* 0x0009e20000100a00 */
[----:B------:R-:W-:Y:S01]  /*1a70*/  SEL R9, RZ, 0xffffffff, P1 ;  /* 0xffffffffff097807 */ /* 0x000fe20000800000 */
[----:B------:R-:W-:Y:S01]  /*1a80*/  UIADD3.X UR11, UR11, UR6, UR15, UP1, UP0 ;  /* 0x000000060b0b7290 */ /* 0x000fe20008fe040f */
[----:B------:R-:W-:Y:S01]  /*1a90*/  SEL R12, RZ, 0x1, P5 ;  /* 0x00000001ff0c7807 */ /* 0x000fe20002800000 */
[----:B------:R-:W-:Y:S01]  /*1aa0*/  UISETP.GE.AND UP0, UPT, UR28, 0x1, UPT ;  /* 0x000000011c00788c */ /* 0x000fe2000bf06270 */
[----:B------:R-:W-:Y:S01]  /*1ab0*/  IADD3 R32, R240, 0xc0, RZ ;  /* 0x000000c0f0207810 */ /* 0x000fe20007ffe0ff */
[----:B------:R-:W-:Y:S01]  /*1ac0*/  ULDC.64 UR6, c[0x0][0x370] ;  /* 0x0000dc0000067ab9 */ /* 0x000fe20000000a00 */
[----:B------:R-:W-:Y:S01]  /*1ad0*/  BSSY B1, `(.L_x_6) ;  /* 0x00005c8000017945 */ /* 0x000fe20003800000 */
[----:B------:R-:W-:Y:S01]  /*1ae0*/  UIMAD UR6, UR30, UR6, URZ ;  /* 0x000000061e0672a4 */ /* 0x000fe2000f8e023f */
[----:B------:R-:W-:Y:S01]  /*1af0*/  ISETP.GE.AND P2, PT, R32, c[0x0][0x220], PT ;  /* 0x0000880020007a0c */ /* 0x000fe20003f46270 */
[----:B------:R-:W-:Y:S01]  /*1b00*/  UIADD3 UR14, UR20, UR14, URZ ;  /* 0x0000000e140e7290 */ /* 0x000fe2000fffe03f */
[----:B-1----:R-:W-:Y:S01]  /*1b10*/  SHF.R.S32.HI R30, RZ, 0x1f, R30 ;  /* 0x0000001fff1e7819 */ /* 0x002fe2000001141e */
[----:B------:R-:W-:-:S02]  /*1b20*/  UIMAD UR8, UR20, UR7, UR6 ;  /* 0x00000007140872a4 */ /* 0x000fc4000f8e0206 */
[----:B------:R-:W-:Y:S01]  /*1b30*/  ULEA.HI.SX32 UR22, UR35, 0xffffffff, 0x1a ;  /* 0xffffffff23167891 */ /* 0x000fe2000f8fd23f */
[----:B--2---:R-:W-:Y:S01]  /*1b40*/  LEA.HI R30, R30, R31, RZ, 0x3 ;  /* 0x0000001f1e1e7211 */ /* 0x004fe200078f18ff */
[----:B------:R-:W-:Y:S02]  /*1b50*/  ULDC.64 UR6, c[0x0][0x378] ;  /* 0x0000de0000067ab9 */ /* 0x000fe40000000a00 */
[----:B------:R-:W-:Y:S01]  /*1b60*/  UIMAD UR6, UR59, UR6, URZ ;  /* 0x000000063b0672a4 */ /* 0x000fe2000f8e023f */
[----:B------:R-:W-:-:S03]  /*1b70*/  SHF.R.S32.HI R30, RZ, 0x3, R30 ;  /* 0x00000003ff1e7819 */ /* 0x000fc6000001141e */
[----:B------:R-:W-:Y:S01]  /*1b80*/  UIMAD UR16, UR34, UR7, UR6 ;  /* 0x00000007221072a4 */ /* 0x000fe2000f8e0206 */
[----:B------:R-:W-:Y:S01]  /*1b90*/  SHF.R.S32.HI R27, RZ, 0x1f, R30 ;  /* 0x0000001fff1b7819 */ /* 0x000fe2000001141e */
[----:B------:R-:W-:Y:S01]  /*1ba0*/  UIADD3 UR6, UR20, UR10, URZ ;  /* 0x0000000a14067290 */ /* 0x000fe2000fffe03f */
[----:B------:R-:W-:-:S04]  /*1bb0*/  IADD3 R19, P0, R30, UR20, RZ ;  /* 0x000000141e137c10 */ /* 0x000fc8000ff1e0ff */
[----:B------:R-:W-:Y:S02]  /*1bc0*/  IADD3.X R23, R27, UR30, RZ, P0, !PT ;  /* 0x0000001e1b177c10 */ /* 0x000fe400087fe4ff */
[----:B------:R-:W-:-:S04]  /*1bd0*/  IADD3 R4, P0, R240, UR19, RZ ;  /* 0x00000013f0047c10 */ /* 0x000fc8000ff1e0ff */
[----:B------:R-:W-:-:S05]  /*1be0*/  IADD3.X R5, R29, UR21, RZ, P0, !PT ;  /* 0x000000151d057c10 */ /* 0x000fca00087fe4ff */
[----:B------:R-:W-:Y:S01]  /*1bf0*/  IMAD.WIDE.U32 R4, R6, c[0x0][0x370], R4 ;  /* 0x0000dc0006047a25 */ /* 0x000fe200078e0004 */
[----:B---3--:R-:W-:-:S04]  /*1c00*/  SHF.R.S32.HI R6, RZ, 0x1f, R8 ;  /* 0x0000001fff067819 */ /* 0x008fc80000011408 */
[----:B------:R-:W-:Y:S02]  /*1c10*/  LEA.HI R6, R6, R8, RZ, 0x5 ;  /* 0x0000000806067211 */ /* 0x000fe400078f28ff */
[----:B------:R-:W-:Y:S01]  /*1c20*/  IADD3 R5, R5, UR8, RZ ;  /* 0x0000000805057c10 */ /* 0x000fe2000fffe0ff */
[----:B------:R-:W-:Y:S01]  /*1c30*/  ULDC.64 UR8, c[0x0][0x200] ;  /* 0x0000800000087ab9 */ /* 0x000fe20000000a00 */
[----:B------:R-:W-:Y:S01]  /*1c40*/  LOP3.LUT R7, R6, 0xffffffe0, RZ, 0xc0, !PT ;  /* 0xffffffe006077812 */ /* 0x000fe200078ec0ff */
[----:B------:R-:W-:Y:S01]  /*1c50*/  UIMAD.WIDE UR14, UR14, UR61, UR8 ;  /* 0x0000003d0e0e72a5 */ /* 0x000fe2000f8e0208 */
[----:B------:R-:W-:Y:S02]  /*1c60*/  SHF.R.S32.HI R10, RZ, 0x5, R6 ;  /* 0x00000005ff0a7819 */ /* 0x000fe40000011406 */
[----:B------:R-:W-:Y:S01]  /*1c70*/  IADD3 R6, R240, 0x80, RZ ;  /* 0x00000080f0067810 */ /* 0x000fe20007ffe0ff */
[----:B------:R-:W-:Y:S02]  /*1c80*/  IMAD.IADD R7, R8, 0x1, -R7 ;  /* 0x0000000108077824 */ /* 0x000fe400078e0a07 */
[----:B------:R-:W-:Y:S01]  /*1c90*/  IMAD R8, R23, c[0x0][0x190], RZ ;  /* 0x0000640017087a24 */ /* 0x000fe200078e02ff */
[----:B------:R-:W-:Y:S01]  /*1ca0*/  ISETP.GE.AND P6, PT, R6, c[0x0][0x220], PT ;  /* 0x0000880006007a0c */ /* 0x000fe20003fc6270 */
[----:B------:R-:W-:-:S02]  /*1cb0*/  IMAD R10, R10, UR44, R7 ;  /* 0x0000002c0a0a7c24 */ /* 0x000fc4000f8e0207 */
[----:B------:R-:W-:-:S03]  /*1cc0*/  IMAD.WIDE.U32 R6, R19, c[0x0][0x190], R28 ;  /* 0x0000640013067a25 */ /* 0x000fc600078e001c */
[----:B------:R-:W-:Y:S01]  /*1cd0*/  IADD3 R11, P0, R10, UR12, RZ ;  /* 0x0000000c0a0b7c10 */ /* 0x000fe2000ff1e0ff */
[----:B------:R-:W-:Y:S01]  /*1ce0*/  IMAD R25, R19, c[0x0][0x194], R8 ;  /* 0x0000650013197a24 */ /* 0x000fe200078e0208 */
[----:B------:R-:W-:Y:S01]  /*1cf0*/  IADD3 R8, P1, R6, UR29, RZ ;  /* 0x0000001d06087c10 */ /* 0x000fe2000ff3e0ff */
[----:B------:R-:W-:-:S03]  /*1d00*/  IMAD.SHL.U32 R6, R9, 0x2, RZ ;  /* 0x0000000209067824 */ /* 0x000fc600078e00ff */
[----:B------:R-:W-:Y:S02]  /*1d10*/  IADD3.X R9, R7, UR26, R25, P1, !PT ;  /* 0x0000001a07097c10 */ /* 0x000fe40008ffe419 */
[----:B------:R-:W-:Y:S01]  /*1d20*/  LOP3.LUT R13, R6, 0x2, R12, 0xe2, !PT ;  /* 0x00000002060d7812 */ /* 0x000fe200078ee20c */
[----:B------:R-:W-:Y:S01]  /*1d30*/  IMAD.U32 R6, RZ, RZ, UR34 ;  /* 0x00000022ff067e24 */ /* 0x000fe2000f8e00ff */
[----:B------:R-:W-:Y:S01]  /*1d40*/  LEA.HI.X.SX32 R12, R10, UR11, 0x1, P0 ;  /* 0x0000000b0a0c7c11 */ /* 0x000fe200080f0eff */
[----:B------:R-:W-:Y:S01]  /*1d50*/  ULDC.64 UR10, c[0x0][0x3c8] ;  /* 0x0000f200000a7ab9 */ /* 0x000fe20000000a00 */
[----:B------:R-:W-:Y:S01]  /*1d60*/  PLOP3.LUT P0, PT, PT, PT, UP0, 0x80, 0x0 ;  /* 0x000000000000781c */ /* 0x000fe20003f0f008 */
[----:B------:R-:W-:Y:S01]  /*1d70*/  IMAD.WIDE.U32 R4, R6, c[0x0][0x378], R4 ;  /* 0x0000de0006047a25 */ /* 0x000fe200078e0004 */
[----:B------:R-:W-:Y:S01]  /*1d80*/  SEL R10, RZ, 0x4, P6 ;  /* 0x00000004ff0a7807 */ /* 0x000fe20003000000 */
[----:B------:R-:W-:Y:S01]  /*1d90*/  UIMAD.WIDE UR6, UR6, UR61, UR10 ;  /* 0x0000003d060672a5 */ /* 0x000fe2000f8e020a */
[----:B------:R-:W-:-:S02]  /*1da0*/  SEL R6, RZ, 0x8, P2 ;  /* 0x00000008ff067807 */ /* 0x000fc40001000000 */
[----:B------:R-:W-:Y:S02]  /*1db0*/  LEA R238, P1, R11, c[0x0][0x350], 0x2 ;  /* 0x0000d4000bee7a11 */ /* 0x000fe400078210ff */
[----:B------:R-:W-:Y:S01]  /*1dc0*/  LOP3.LUT R20, R6, R13, R10, 0xfe, !PT ;  /* 0x0000000d06147212 */ /* 0x000fe200078efe0a */
[----:B------:R-:W-:Y:S01]  /*1dd0*/  IMAD.MOV.U32 R6, RZ, RZ, R4 ;  /* 0x000000ffff067224 */ /* 0x000fe200078e0004 */
[----:B------:R-:W-:Y:S02]  /*1de0*/  IADD3 R7, R5, UR16, RZ ;  /* 0x0000001005077c10 */ /* 0x000fe4000fffe0ff */
[----:B------:R-:W-:Y:S01]  /*1df0*/  LEA.HI.X R239, R11, c[0x0][0x354], R12, 0x2, P1 ;  /* 0x0000d5000bef7a11 */ /* 0x000fe200008f140c */
[----:B------:R-:W-:Y:S05]  /*1e00*/  @!P0 BRA `(.L_x_11) ;  /* 0x000052e000008947 */ /* 0x000fea0003800000 */
[----:B----4-:R-:W-:Y:S01]  /*1e10*/  PLOP3.LUT P0, PT, PT, PT, UP3, 0x80, 0x0 ;  /* 0x000000000000781c */ /* 0x010fe20003f0f038 */
[----:B------:R-:W-:Y:S01]  /*1e20*/  UMOV UR10, UR6 ;  /* 0x00000006000a7c82 */ /* 0x000fe20008000000 */
[----:B------:R-:W-:Y:S01]  /*1e30*/  IMAD.U32 R16, RZ, RZ, UR34 ;  /* 0x00000022ff107e24 */ /* 0x000fe2000f8e00ff */
[----:B------:R-:W-:Y:S01]  /*1e40*/  UMOV UR9, UR7 ;  /* 0x0000000700097c82 */ /* 0x000fe20008000000 */
[----:B------:R-:W-:Y:S01]  /*1e50*/  IMAD R4, R27, c[0x0][0x370], RZ ;  /* 0x0000dc001b047a24 */ /* 0x000fe200078e02ff */
[----:B------:R-:W-:Y:S01]  /*1e60*/  ULDC.64 UR6, c[0x0][0x1a8] ;  /* 0x00006a0000067ab9 */ /* 0x000fe20000000a00 */
[----:B------:R-:W-:Y:S01]  /*1e70*/  IMAD.WIDE.U32 R6, R30, c[0x0][0x370], R6 ;  /* 0x0000dc001e067a25 */ /* 0x000fe200078e0006 */
[----:B------:R-:W-:Y:S01]  /*1e80*/  UIMAD UR12, UR59, UR6, URZ ;  /* 0x000000063b0c72a4 */ /* 0x000fe2000f8e023f */
[----:B------:R-:W-:Y:S01]  /*1e90*/  BSSY B0, `(.L_x_12) ;  /* 0x0000045000007945 */ /* 0x000fe20003800000 */
[----:B------:R-:W-:Y:S01]  /*1ea0*/  UIMAD UR6, UR18, -0x20, UR13 ;  /* 0xffffffe0120678a4 */ /* 0x000fe2000f8e020d */
[----:B------:R-:W-:Y:S01]  /*1eb0*/  IMAD.WIDE.U32 R16, R16, c[0x0][0x1a8], R8 ;  /* 0x00006a0010107a25 */ /* 0x000fe200078e0008 */
[----:B------:R-:W-:-:S02]  /*1ec0*/  UIMAD UR12, UR34, UR7, UR12 ;  /* 0x00000007220c72a4 */ /* 0x000fc4000f8e020c */
[----:B------:R-:W-:Y:S01]  /*1ed0*/  @P0 BAR.SYNC.DEFER_BLOCKING 0x0 ;  /* 0x0000000000000b1d */ /* 0x000fe20000010000 */
[C---:B------:R-:W-:Y:S01]  /*1ee0*/  IMAD R4, R30.reuse, c[0x0][0x374], R4 ;  /* 0x0000dd001e047a24 */ /* 0x040fe200078e0204 */
[----:B------:R-:W-:Y:S02]  /*1ef0*/  ISETP.GE.AND P2, PT, R30, UR6, PT ;  /* 0x000000061e007c0c */ /* 0x000fe4000bf46270 */
[----:B------:R-:W-:Y:S01]  /*1f00*/  LEA R242, P0, R6, c[0x0][0x330], 0x1 ;  /* 0x0000cc0006f27a11 */ /* 0x000fe200078008ff */
[----:B------:R-:W-:Y:S01]  /*1f10*/  IMAD.IADD R21, R7, 0x1, R4 ;  /* 0x0000000107157824 */ /* 0x000fe200078e0204 */
[----:B------:R-:W-:Y:S01]  /*1f20*/  LEA R241, P1, R16, c[0x0][0x160], 0x1 ;  /* 0x0000580010f17a11 */ /* 0x000fe200078208ff */
[----:B------:R-:W-:Y:S01]  /*1f30*/  UMOV UR8, UR14 ;  /* 0x0000000e00087c82 */ /* 0x000fe20008000000 */
[----:B------:R-:W-:Y:S01]  /*1f40*/  IADD3 R24, R17, UR12, RZ ;  /* 0x0000000c11187c10 */ /* 0x000fe2000fffe0ff */
[----:B------:R-:W-:Y:S01]  /*1f50*/  UMOV UR7, UR15 ;  /* 0x0000000f00077c82 */ /* 0x000fe20008000000 */
[----:B------:R-:W-:Y:S01]  /*1f60*/  LEA.HI.X R244, R6, c[0x0][0x334], R21, 0x1, P0 ;  /* 0x0000cd0006f47a11 */ /* 0x000fe200000f0c15 */
[----:B------:R-:W-:Y:S01]  /*1f70*/  UMOV UR6, UR22 ;  /* 0x0000001600067c82 */ /* 0x000fe20008000000 */
[----:B------:R-:W-:-:S03]  /*1f80*/  LEA.HI.X R243, R16, c[0x0][0x164], R24, 0x1, P1 ;  /* 0x0000590010f37a11 */ /* 0x000fc600008f0c18 */
[----:B------:R1:W-:Y:S04]  /*1f90*/  @P2 STS.128 [R237+0x14000], RZ ;  /* 0x014000ffed002388 */ /* 0x0003e80000000c00 */
[----:B------:R1:W-:Y:S04]  /*1fa0*/  @P2 STS.128 [R237+0x15000], RZ ;  /* 0x015000ffed002388 */ /* 0x0003e80000000c00 */
[----:B------:R1:W-:Y:S04]  /*1fb0*/  @P2 STS.128 [R237+0x16000], RZ ;  /* 0x016000ffed002388 */ /* 0x0003e80000000c00 */
[----:B------:R1:W-:Y:S01]  /*1fc0*/  @P2 STS.128 [R237+0x17000], RZ ;  /* 0x017000ffed002388 */ /* 0x0003e20000000c00 */
[----:B------:R-:W-:Y:S05]  /*1fd0*/  @P2 BRA `(.L_x_13) ;  /* 0x0000030000002947 */ /* 0x000fea0003800000 */
[----:B------:R-:W-:Y:S01]  /*1fe0*/  IMAD.U32 R4, RZ, RZ, UR23 ;  /* 0x00000017ff047e24 */ /* 0x000fe2000f8e00ff */
[----:B------:R-:W-:-:S02]  /*1ff0*/  IADD3 R8, P0, R30, UR23, RZ ;  /* 0x000000171e087c10 */ /* 0x000fc4000ff1e0ff */
[----:B------:R-:W-:Y:S02]  /*2000*/  LOP3.LUT R10, R20, 0x1, RZ, 0xc0, !PT ;  /* 0x00000001140a7812 */ /* 0x000fe400078ec0ff */
[----:B------:R-:W-:Y:S01]  /*2010*/  LEA.HI.X.SX32 R9, R4, R27, 0x1, P0 ;  /* 0x0000001b04097211 */ /* 0x000fe200000f0eff */
[----:B------:R-:W-:Y:S01]  /*2020*/  IMAD.WIDE.U32 R4, R8, c[0x0][0x1a0], R28 ;  /* 0x0000680008047a25 */ /* 0x000fe200078e001c */
[----:B------:R-:W-:Y:S02]  /*2030*/  ISETP.NE.U32.AND P4, PT, R10, 0x1, PT ;  /* 0x000000010a00780c */ /* 0x000fe40003f85070 */
[----:B------:R-:W-:Y:S01]  /*2040*/  P2R R22, PR, RZ, 0x4 ;  /* 0x00000004ff167803 */ /* 0x000fe20000000000 */
[----:B------:R-:W-:Y:S01]  /*2050*/  IMAD R9, R9, c[0x0][0x1a0], RZ ;  /* 0x0000680009097a24 */ /* 0x000fe200078e02ff */
[----:B------:R-:W-:-:S03]  /*2060*/  IADD3 R4, P0, R4, UR25, RZ ;  /* 0x0000001904047c10 */ /* 0x000fc6000ff1e0ff */
[----:B------:R-:W-:Y:S02]  /*2070*/  IMAD R9, R8, c[0x0][0x1a4], R9 ;  /* 0x0000690008097a24 */ /* 0x000fe400078e0209 */
[----:B------:R-:W-:-:S03]  /*2080*/  IMAD R8, R26, c[0x0][0x1b8], RZ ;  /* 0x00006e001a087a24 */ /* 0x000fc600078e02ff */
[----:B------:R-:W-:Y:S01]  /*2090*/  IADD3.X R5, R5, UR27, R9, P0, !PT ;  /* 0x0000001b05057c10 */ /* 0x000fe200087fe409 */
[----:B------:R-:W-:-:S04]  /*20a0*/  IMAD R8, R18, c[0x0][0x1bc], R8 ;  /* 0x00006f0012087a24 */ /* 0x000fc800078e0208 */
[----:B------:R-:W-:-:S04]  /*20b0*/  IMAD.WIDE.U32 R4, R18, c[0x0][0x1b8], R4 ;  /* 0x00006e0012047a25 */ /* 0x000fc800078e0004 */
[----:B------:R-:W-:Y:S01]  /*20c0*/  IMAD.IADD R9, R5, 0x1, R8 ;  /* 0x0000000105097824 */ /* 0x000fe200078e0208 */
[----:B------:R-:W-:Y:S02]  /*20d0*/  LOP3.LUT R5, R20, 0xff, RZ, 0xc0, !PT ;  /* 0x000000ff14057812 */ /* 0x000fe400078ec0ff */
[C---:B------:R-:W-:Y:S02]  /*20e0*/  @!P4 LEA R14, P0, R4.reuse, c[0x0][0x170], 0x1 ;  /* 0x00005c00040eca11 */ /* 0x040fe400078008ff */
[C---:B------:R-:W-:Y:S02]  /*20f0*/  LOP3.LUT P3, RZ, R5.reuse, 0x2, RZ, 0xc0, !PT ;  /* 0x0000000205ff7812 */ /* 0x040fe4000786c0ff */
[----:B------:R-:W-:Y:S02]  /*2100*/  LOP3.LUT P1, RZ, R5, 0x4, RZ, 0xc0, !PT ;  /* 0x0000000405ff7812 */ /* 0x000fe4000782c0ff */
[----:B------:R-:W-:-:S05]  /*2110*/  @!P4 LEA.HI.X R15, R4, c[0x0][0x174], R9, 0x1, P0 ;  /* 0x00005d00040fca11 */ /* 0x000fca00000f0c09 */
[----:B------:R-:W-:Y:S01]  /*2120*/  @!PT LDS RZ, [RZ] ;  /* 0x00000000fffff984 */ /* 0x000fe20000000800 */
[----:B------:R-:W-:Y:S01]  /*2130*/  @!PT LDS RZ, [RZ] ;  /* 0x00000000fffff984 */ /* 0x000fe20000000800 */
[----:B------:R-:W-:Y:S01]  /*2140*/  @!PT LDS RZ, [RZ] ;  /* 0x00000000fffff984 */ /* 0x000fe20000000800 */
[----:B------:R2:W-:Y:S04]  /*2150*/  @!P4 LDGSTS.E.BYPASS.LTC128B.128 [R237+0x14000], [R14.64] ;  /* 0x140000000eedcfae */ /* 0x0005e8000b901d44 */
[C---:B------:R-:W-:Y:S01]  /*2160*/  @P3 LEA R12, P0, R4.reuse, c[0x0][0x170], 0x1 ;  /* 0x00005c00040c3a11 */ /* 0x040fe200078008ff */
[----:B------:R2:W-:Y:S03]  /*2170*/  @P4 STS.128 [R237+0x14000], RZ ;  /* 0x014000ffed004388 */ /* 0x0005e60000000c00 */
[C---:B------:R-:W-:Y:S02]  /*2180*/  @P3 LEA.HI.X R13, R4.reuse, c[0x0][0x174], R9, 0x1, P0 ;  /* 0x00005d00040d3a11 */ /* 0x040fe400000f0c09 */
[----:B------:R-:W-:-:S03]  /*2190*/  @P1 LEA R10, P0, R4, c[0x0][0x170], 0x1 ;  /* 0x00005c00040a1a11 */ /* 0x000fc600078008ff */
[----:B------:R-:W-:Y:S01]  /*21a0*/  @!PT LDS RZ, [RZ] ;  /* 0x00000000fffff984 */ /* 0x000fe20000000800 */
[----:B------:R-:W-:Y:S01]  /*21b0*/  @!PT LDS RZ, [RZ] ;  /* 0x00000000fffff984 */ /* 0x000fe20000000800 */
[----:B------:R-:W-:Y:S01]  /*21c0*/  @!PT LDS RZ, [RZ] ;  /* 0x00000000fffff984 */ /* 0x000fe20000000800 */
[----:B------:R2:W-:Y:S01]  /*21d0*/  @P3 LDGSTS.E.BYPASS.LTC128B.128 [R237+0x15000], [R12.64+0x80] ;  /* 0x150000800ced3fae */ /* 0x0005e2000b901d44 */
[C---:B------:R-:W-:Y:S02]  /*21e0*/  @P1 LEA.HI.X R11, R4.reuse, c[0x0][0x174], R9, 0x1, P0 ;  /* 0x00005d00040b1a11 */ /* 0x040fe400000f0c09 */
[----:B------:R-:W-:Y:S01]  /*21f0*/  LOP3.LUT P0, RZ, R5, 0x8, RZ, 0xc0, !PT ;  /* 0x0000000805ff7812 */ /* 0x000fe2000780c0ff */
[----:B------:R2:W-:Y:S04]  /*2200*/  @!P3 STS.128 [R237+0x15000], RZ ;  /* 0x015000ffed00b388 */ /* 0x0005e80000000c00 */
[----:B------:R-:W-:Y:S01]  /*2210*/  @!PT LDS RZ, [RZ] ;  /* 0x00000000fffff984 */ /* 0x000fe20000000800 */
[----:B------:R-:W-:Y:S01]  /*2220*/  @!PT LDS RZ, [RZ] ;  /* 0x00000000fffff984 */ /* 0x000fe20000000800 */
[----:B------:R-:W-:Y:S01]  /*2230*/  @!PT LDS RZ, [RZ] ;  /* 0x00000000fffff984 */ /* 0x000fe20000000800 */
[----:B------:R2:W-:Y:S04]  /*2240*/  @P1 LDGSTS.E.BYPASS.LTC128B.128 [R237+0x16000], [R10.64+0x100] ;  /* 0x160001000aed1fae */ /* 0x0005e8000b901d44 */
[----:B------:R2:W-:Y:S04]  /*2250*/  @!P1 STS.128 [R237+0x16000], RZ ;  /* 0x016000ffed009388 */ /* 0x0005e80000000c00 */
[----:B------:R-:W-:-:S04]  /*2260*/  @P0 LEA R8, P2, R4, c[0x0][0x170], 0x1 ;  /* 0x00005c0004080a11 */ /* 0x000fc800078408ff */
[----:B------:R-:W-:Y:S02]  /*2270*/  @P0 LEA.HI.X R9, R4, c[0x0][0x174], R9, 0x1, P2 ;  /* 0x00005d0004090a11 */ /* 0x000fe400010f0c09 */
[----:B------:R-:W-:-:S03]  /*2280*/  ISETP.NE.AND P2, PT, R22, RZ, PT ;  /* 0x000000ff1600720c */ /* 0x000fc60003f45270 */
[----:B------:R-:W-:Y:S01]  /*2290*/  @!PT LDS RZ, [RZ] ;  /* 0x00000000fffff984 */ /* 0x000fe20000000800 */
[----:B------:R-:W-:Y:S01]  /*22a0*/  @!PT LDS RZ, [RZ] ;  /* 0x00000000fffff984 */ /* 0x000fe20000000800 */
[----:B------:R-:W-:Y:S01]  /*22b0*/  @!PT LDS RZ, [RZ] ;  /* 0x00000000fffff984 */ /* 0x000fe20000000800 */
[----:B------:R2:W-:Y:S04]  /*22c0*/  @P0 LDGSTS.E.BYPASS.LTC128B.128 [R237+0x17000], [R8.64+0x180] ;  /* 0x1700018008ed0fae */ /* 0x0005e8000b901d44 */
[----:B------:R2:W-:Y:S04]  /*22d0*/  @!P0 STS.128 [R237+0x17000], RZ ;  /* 0x017000ffed008388 */ /* 0x0005e80000000c00 */
.L_x_13:
[----:B------:R-:W-:Y:S05]  /*22e0*/  BSYNC B0 ;  /* 0x0000000000007941 */ /* 0x000fea0003800000 */
.L_x_12:
[----:B------:R-:W-:Y:S01]  /*22f0*/  UIMAD UR11, UR6, -0x40, UR28 ;  /* 0xffffffc0060b78a4 */ /* 0x000fe2000f8e021c */
[----:B------:R-:W0:Y:S01]  /*2300*/  LDGDEPBAR ;  /* 0x00000000000079af */ /* 0x000e220000000000 */
[----:B------:R-:W-:Y:S04]  /*2310*/  BSSY B0, `(.L_x_14) ;  /* 0x000002d000007945 */ /* 0x000fe80003800000 */
[----:B------:R-:W-:-:S13]  /*2320*/  ISETP.GE.AND P1, PT, R30, UR11, PT ;  /* 0x0000000b1e007c0c */ /* 0x000fda000bf26270 */
[----:B------:R3:W-:Y:S04]  /*2330*/  @P1 STS.128 [R237+0x8000], RZ ;  /* 0x008000ffed001388 */ /* 0x0007e80000000c00 */
[----:B------:R3:W-:Y:S04]  /*2340*/  @P1 STS.128 [R237+0xa000], RZ ;  /* 0x00a000ffed001388 */ /* 0x0007e80000000c00 */
[----:B------:R3:W-:Y:S04]  /*2350*/  @P1 STS.128 [R237+0xc000], RZ ;  /* 0x00c000ffed001388 */ /* 0x0007e80000000c00 */
[----:B------:R3:W-:Y:S01]  /*2360*/  @P1 STS.128 [R237+0xe000], RZ ;  /* 0x00e000ffed001388 */ /* 0x0007e20000000c00 */
[----:B------:R-:W-:Y:S05]  /*2370*/  @P1 BRA `(.L_x_15) ;  /* 0x0000026000001947 */ /* 0x000fea0003800000 */
[----:B------:R-:W-:Y:S01]  /*2380*/  MOV R4, UR19 ;  /* 0x0000001300047c02 */ /* 0x000fe20008000f00 */
[----:B--2---:R-:W-:Y:S01]  /*2390*/  IMAD R8, R23, c[0x0][0x370], RZ ;  /* 0x0000dc0017087a24 */ /* 0x004fe200078e02ff */
[----:B------:R-:W-:Y:S01]  /*23a0*/  MOV R5, UR21 ;  /* 0x0000001500057c02 */ /* 0x000fe20008000f00 */
[----:B------:R-:W-:Y:S01]  /*23b0*/  IMAD.MOV.U32 R10, RZ, RZ, 0x2 ;  /* 0x00000002ff0a7424 */ /* 0x000fe200078e00ff */
[----:B------:R-:W-:Y:S01]  /*23c0*/  ISETP.GE.AND P4, PT, R33, c[0x0][0x220], PT ;  /* 0x0000880021007a0c */ /* 0x000fe20003f86270 */
[C---:B------:R-:W-:Y:S01]  /*23d0*/  IMAD R8, R19.reuse, c[0x0][0x374], R8 ;  /* 0x0000dd0013087a24 */ /* 0x040fe200078e0208 */
[----:B------:R-:W-:Y:S01]  /*23e0*/  ISETP.GE.AND P3, PT, R32, c[0x0][0x220], PT ;  /* 0x0000880020007a0c */ /* 0x000fe20003f66270 */
[----:B------:R-:W-:Y:S01]  /*23f0*/  IMAD.WIDE.U32 R4, R19, c[0x0][0x370], R4 ;  /* 0x0000dc0013047a25 */ /* 0x000fe200078e0004 */
[----:B------:R2:W-:Y:S03]  /*2400*/  @P5 STS.128 [R237+0x8000], RZ ;  /* 0x008000ffed005388 */ /* 0x0005e60000000c00 */
[----:B------:R-:W-:Y:S01]  /*2410*/  IMAD.IADD R5, R5, 0x1, R8 ;  /* 0x0000000105057824 */ /* 0x000fe200078e0208 */
[----:B------:R-:W-:Y:S01]  /*2420*/  MOV R8, UR34 ;  /* 0x0000002200087c02 */ /* 0x000fe20008000f00 */
[----:B------:R-:W-:-:S04]  /*2430*/  IMAD.WIDE R10, R240, R10, c[0x0][0x330] ;  /* 0x0000cc00f00a7625 */ /* 0x000fc800078e020a */
[----:B------:R-:W-:-:S05]  /*2440*/  IMAD.WIDE.U32 R8, R8, c[0x0][0x378], R4 ;  /* 0x0000de0008087a25 */ /* 0x000fca00078e0004 */
[----:B------:R-:W-:Y:S01]  /*2450*/  IADD3 R5, R9, UR16, RZ ;  /* 0x0000001009057c10 */ /* 0x000fe2000fffe0ff */
[----:B------:R-:W-:Y:S01]  /*2460*/  @!P5 IMAD.MOV.U32 R9, RZ, RZ, R244 ;  /* 0x000000ffff09d224 */ /* 0x000fe200078e00f4 */
[----:B------:R-:W-:-:S04]  /*2470*/  LEA R4, P0, R8, R10, 0x1 ;  /* 0x0000000a08047211 */ /* 0x000fc800078008ff */
[----:B------:R-:W-:Y:S02]  /*2480*/  LEA.HI.X R5, R8, R11, R5, 0x1, P0 ;  /* 0x0000000b08057211 */ /* 0x000fe400000f0c05 */
[----:B------:R-:W-:-:S05]  /*2490*/  @!P5 MOV R8, R242 ;  /* 0x000000f20008d202 */ /* 0x000fca0000000f00 */
[----:B------:R-:W-:Y:S01]  /*24a0*/  @!PT LDS RZ, [RZ] ;  /* 0x00000000fffff984 */ /* 0x000fe20000000800 */
[----:B------:R-:W-:Y:S01]  /*24b0*/  @!PT LDS RZ, [RZ] ;  /* 0x00000000fffff984 */ /* 0x000fe20000000800 */
[----:B------:R-:W-:Y:S01]  /*24c0*/  @!PT LDS RZ, [RZ] ;  /* 0x00000000fffff984 */ /* 0x000fe20000000800 */
[----:B------:R2:W-:Y:S04]  /*24d0*/  @!P5 LDGSTS.E.BYPASS.LTC128B.128 [R237+0x8000], [R8.64] ;  /* 0x0800000008eddfae */ /* 0x0005e8000b901d44 */
[----:B------:R2:W-:Y:S04]  /*24e0*/  @P4 STS.128 [R237+0xa000], RZ ;  /* 0x00a000ffed004388 */ /* 0x0005e80000000c00 */
[----:B------:R-:W-:Y:S01]  /*24f0*/  @!PT LDS RZ, [RZ] ;  /* 0x00000000fffff984 */ /* 0x000fe20000000800 */
[----:B------:R-:W-:Y:S01]  /*2500*/  @!PT LDS RZ, [RZ] ;  /* 0x00000000fffff984 */ /* 0x000fe20000000800 */
[----:B------:R-:W-:Y:S01]  /*2510*/  @!PT LDS RZ, [RZ] ;  /* 0x00000000fffff984 */ /* 0x000fe20000000800 */
[----:B------:R2:W-:Y:S04]  /*2520*/  @!P4 LDGSTS.E.BYPASS.LTC128B.128 [R237+0xa000], [R4.64+0x80] ;  /* 0x0a00008004edcfae */ /* 0x0005e8000b901d44 */
[----:B------:R2:W-:Y:S04]  /*2530*/  @P6 STS.128 [R237+0xc000], RZ ;  /* 0x00c000ffed006388 */ /* 0x0005e80000000c00 */
[----:B------:R-:W-:Y:S01]  /*2540*/  @!PT LDS RZ, [RZ] ;  /* 0x00000000fffff984 */ /* 0x000fe20000000800 */
[----:B------:R-:W-:Y:S01]  /*2550*/  @!PT LDS RZ, [RZ] ;  /* 0x00000000fffff984 */ /* 0x000fe20000000800 */
[----:B------:R-:W-:Y:S01]  /*2560*/  @!PT LDS RZ, [RZ] ;  /* 0x00000000fffff984 */ /* 0x000fe20000000800 */
[----:B------:R2:W-:Y:S04]  /*2570*/  @!P6 LDGSTS.E.BYPASS.LTC128B.128 [R237+0xc000], [R4.64+0x100] ;  /* 0x0c00010004edefae */ /* 0x0005e8000b901d44 */
[----:B------:R2:W-:Y:S01]  /*2580*/  @P3 STS.128 [R237+0xe000], RZ ;  /* 0x00e000ffed003388 */ /* 0x0005e20000000c00 */
[----:B------:R-:W-:Y:S05]  /*2590*/  @P3 BRA `(.L_x_15) ;  /* 0x0000004000003947 */ /* 0x000fea0003800000 */
[----:B------:R-:W-:Y:S01]  /*25a0*/  @!PT LDS RZ, [RZ] ;  /* 0x00000000fffff984 */ /* 0x000fe20000000800 */
[----:B------:R-:W-:Y:S01]  /*25b0*/  @!PT LDS RZ, [RZ] ;  /* 0x00000000fffff984 */ /* 0x000fe20000000800 */
[----:B------:R-:W-:Y:S01]  /*25c0*/  @!PT LDS RZ, [RZ] ;  /* 0x00000000fffff984 */ /* 0x000fe20000000800 */
[----:B------:R4:W-:Y:S02]  /*25d0*/  LDGSTS.E.BYPASS.LTC128B.128 [R237+0xe000], [R4.64+0x180] ;  /* 0x0e00018004ed7fae */ /* 0x0009e4000b901d44 */
.L_x_15:
[----:B------:R-:W-:Y:S05]  /*25e0*/  BSYNC B0 ;  /* 0x0000000000007941 */ /* 0x000fea0003800000 */
.L_x_14:
[----:B--2-4-:R-:W-:Y:S01]  /*25f0*/  IADD3 R4, R30, 0x20, RZ ;  /* 0x000000201e047810 */ /* 0x014fe20007ffe0ff */
[----:B------:R-:W-:Y:S01]  /*2600*/  BSSY B0, `(.L_x_16) ;  /* 0x000002e000007945 */ /* 0x000fe20003800000 */
[----:B------:R-:W-:-:S02]  /*2610*/  IMAD.MOV.U32 R12, RZ, RZ, 0x20 ;  /* 0x00000020ff0c7424 */ /* 0x000fc400078e00ff */
[----:B------:R-:W-:-:S13]  /*2620*/  ISETP.GE.AND P0, PT, R4, UR11, PT ;  /* 0x0000000b04007c0c */ /* 0x000fda000bf06270 */
[----:B------:R2:W-:Y:S04]  /*2630*/  @P0 STS.128 [R237+0x9000], RZ ;  /* 0x009000ffed000388 */ /* 0x0005e80000000c00 */
[----:B------:R2:W-:Y:S04]  /*2640*/  @P0 STS.128 [R237+0xb000], RZ ;  /* 0x00b000ffed000388 */ /* 0x0005e80000000c00 */
[----:B------:R2:W-:Y:S04]  /*2650*/  @P0 STS.128 [R237+0xd000], RZ ;  /* 0x00d000ffed000388 */ /* 0x0005e80000000c00 */
[----:B------:R2:W-:Y:S01]  /*2660*/  @P0 STS.128 [R237+0xf000], RZ ;  /* 0x00f000ffed000388 */ /* 0x0005e20000000c00 */
[----:B------:R-:W-:Y:S05]  /*2670*/  @P0 BRA `(.L_x_17) ;  /* 0x0000026000000947 */ /* 0x000fea0003800000 */
[C---:B------:R-:W-:Y:S01]  /*2680*/  IMAD.WIDE.U32 R4, R12.reuse, c[0x0][0x370], RZ ;  /* 0x0000dc000c047a25 */ /* 0x040fe200078e00ff */
[----:B------:R-:W-:Y:S01]  /*2690*/  ISETP.GE.AND P4, PT, R33, c[0x0][0x220], PT ;  /* 0x0000880021007a0c */ /* 0x000fe20003f86270 */
[----:B------:R4:W-:Y:S02]  /*26a0*/  @P5 STS.128 [R237+0x9000], RZ ;  /* 0x009000ffed005388 */ /* 0x0009e40000000c00 */
[----:B------:R-:W-:Y:S01]  /*26b0*/  IMAD R7, R12, c[0x0][0x374], RZ ;  /* 0x0000dd000c077a24 */ /* 0x000fe200078e02ff */
[----:B------:R-:W-:Y:S01]  /*26c0*/  IADD3 R4, P3, R6, R4, RZ ;  /* 0x0000000406047210 */ /* 0x000fe20007f7e0ff */
[----:B------:R-:W-:-:S03]  /*26d0*/  @!P5 IMAD.MOV.U32 R6, RZ, RZ, c[0x0][0x370] ;  /* 0x0000dc00ff06d624 */ /* 0x000fc600078e00ff */
[----:B------:R-:W-:Y:S01]  /*26e0*/  IADD3.X R5, R21, R5, R7, P3, !PT ;  /* 0x0000000515057210 */ /* 0x000fe20001ffe407 */
[----:B------:R-:W-:Y:S01]  /*26f0*/  @!P5 IMAD.MOV.U32 R7, RZ, RZ, c[0x0][0x374] ;  /* 0x0000dd00ff07d624 */ /* 0x000fe200078e00ff */
[----:B------:R-:W-:-:S04]  /*2700*/  @!P5 LEA R10, P3, R6, R242, 0x6 ;  /* 0x000000f2060ad211 */ /* 0x000fc800078630ff */
[----:B------:R-:W-:Y:S02]  /*2710*/  @!P5 LEA.HI.X R11, R6, R244, R7, 0x6, P3 ;  /* 0x000000f4060bd211 */ /* 0x000fe400018f3407 */
[----:B------:R-:W-:-:S03]  /*2720*/  @!P4 LEA R8, P3, R4, c[0x0][0x330], 0x1 ;  /* 0x0000cc000408ca11 */ /* 0x000fc600078608ff */
[----:B------:R-:W-:Y:S01]  /*2730*/  @!PT LDS RZ, [RZ] ;  /* 0x00000000fffff984 */ /* 0x000fe20000000800 */
[----:B------:R-:W-:Y:S01]  /*2740*/  @!PT LDS RZ, [RZ] ;  /* 0x00000000fffff984 */ /* 0x000fe20000000800 */
[----:B------:R-:W-:Y:S01]  /*2750*/  @!PT LDS RZ, [RZ] ;  /* 0x00000000fffff984 */ /* 0x000fe20000000800 */
[----:B------:R4:W-:Y:S01]  /*2760*/  @!P5 LDGSTS.E.BYPASS.LTC128B.128 [R237+0x9000], [R10.64] ;  /* 0x090000000aeddfae */ /* 0x0009e2000b901d44 */
[C-C-:B------:R-:W-:Y:S02]  /*2770*/  @!P4 LEA.HI.X R9, R4.reuse, c[0x0][0x334], R5.reuse, 0x1, P3 ;  /* 0x0000cd000409ca11 */ /* 0x140fe400018f0c05 */
[----:B------:R-:W-:Y:S02]  /*2780*/  @!P6 LEA R6, P3, R4, c[0x0][0x330], 0x1 ;  /* 0x0000cc000406ea11 */ /* 0x000fe400078608ff */
[----:B------:R-:W-:Y:S02]  /*2790*/  ISETP.GE.AND P4, PT, R32, c[0x0][0x220], PT ;  /* 0x0000880020007a0c */ /* 0x000fe40003f86270 */
[----:B------:R-:W-:Y:S02]  /*27a0*/  @!P6 LEA.HI.X R7, R4, c[0x0][0x334], R5, 0x1, P3 ;  /* 0x0000cd000407ea11 */ /* 0x000fe400018f0c05 */
[----:B------:R-:W-:-:S13]  /*27b0*/  ISETP.GE.AND P3, PT, R33, c[0x0][0x220], PT ;  /* 0x0000880021007a0c */ /* 0x000fda0003f66270 */
        /* <DEDUP_REMOVED lines=12> */
[----:B----4-:R-:W-:-:S04]  /*2880*/  LEA R6, P3, R4, c[0x0][0x330], 0x1 ;  /* 0x0000cc0004067a11 */ /* 0x010fc800078608ff */
[----:B------:R-:W-:-:S05]  /*2890*/  LEA.HI.X R7, R4, c[0x0][0x334], R5, 0x1, P3 ;  /* 0x0000cd0004077a11 */ /* 0x000fca00018f0c05 */
[----:B------:R-:W-:Y:S01]  /*28a0*/  @!PT LDS RZ, [RZ] ;  /* 0x00000000fffff984 */ /* 0x000fe20000000800 */
[----:B------:R-:W-:Y:S01]  /*28b0*/  @!PT LDS RZ, [RZ] ;  /* 0x00000000fffff984 */ /* 0x000fe20000000800 */
[----:B------:R-:W-:Y:S01]  /*28c0*/  @!PT LDS RZ, [RZ] ;  /* 0x00000000fffff984 */ /* 0x000fe20000000800 */
[----:B------:R4:W-:Y:S04]  /*28d0*/  LDGSTS.E.BYPASS.LTC128B.128 [R237+0xf000], [R6.64+0x180] ;  /* 0x0f00018006ed7fae */ /* 0x0009e8000b901d44 */
.L_x_17:
[----:B------:R-:W-:Y:S05]  /*28e0*/  BSYNC B0 ;  /* 0x0000000000007941 */ /* 0x000fea0003800000 */
.L_x_16:
[----:B------:R1:W-:Y:S01]  /*28f0*/  @P1 STS.128 [R237], RZ ;  /* 0x000000ffed001388 */ /* 0x0003e20000000c00 */
[----:B------:R-:W-:Y:S03]  /*2900*/  BSSY B0, `(.L_x_18) ;  /* 0x0000029000007945 */ /* 0x000fe60003800000 */
[----:B------:R1:W-:Y:S04]  /*2910*/  @P1 STS.128 [R237+0x2000], RZ ;  /* 0x002000ffed001388 */ /* 0x0003e80000000c00 */
[----:B------:R1:W-:Y:S04]  /*2920*/  @P1 STS.128 [R237+0x4000], RZ ;  /* 0x004000ffed001388 */ /* 0x0003e80000000c00 */
[----:B------:R1:W-:Y:S01]  /*2930*/  @P1 STS.128 [R237+0x6000], RZ ;  /* 0x006000ffed001388 */ /* 0x0003e20000000c00 */
[----:B------:R-:W-:Y:S05]  /*2940*/  @P1 BRA `(.L_x_19) ;  /* 0x0000024000001947 */ /* 0x000fea0003800000 */
[----:B------:R-:W-:Y:S01]  /*2950*/  MOV R5, UR26 ;  /* 0x0000001a00057c02 */ /* 0x000fe20008000f00 */
[----:B------:R-:W-:Y:S01]  /*2960*/  IMAD.U32 R4, RZ, RZ, UR29 ;  /* 0x0000001dff047e24 */ /* 0x000fe2000f8e00ff */
[----:B----4-:R-:W-:Y:S01]  /*2970*/  MOV R6, UR34 ;  /* 0x0000002200067c02 */ /* 0x010fe20008000f00 */
[----:B------:R-:W-:Y:S01]  /*2980*/  IMAD.MOV.U32 R8, RZ, RZ, 0x2 ;  /* 0x00000002ff087424 */ /* 0x000fe200078e00ff */
[----:B------:R-:W-:Y:S01]  /*2990*/  ISETP.GE.AND P4, PT, R33, c[0x0][0x220], PT ;  /* 0x0000880021007a0c */ /* 0x000fe20003f86270 */
[----:B------:R-:W-:Y:S01]  /*29a0*/  IMAD.WIDE.U32 R4, R19, c[0x0][0x190], R4 ;  /* 0x0000640013047a25 */ /* 0x000fe200078e0004 */
[----:B------:R-:W-:Y:S01]  /*29b0*/  ISETP.GE.AND P3, PT, R32, c[0x0][0x220], PT ;  /* 0x0000880020007a0c */ /* 0x000fe20003f66270 */
[----:B------:R4:W-:Y:S02]  /*29c0*/  @P5 STS.128 [R237], RZ ;  /* 0x000000ffed005388 */ /* 0x0009e40000000c00 */
[----:B------:R-:W-:-:S02]  /*29d0*/  IMAD.IADD R5, R25, 0x1, R5 ;  /* 0x0000000119057824 */ /* 0x000fc400078e0205 */
        /* <DEDUP_REMOVED lines=10> */
[----:B------:R4:W-:Y:S04]  /*2a80*/  @!P5 LDGSTS.E.BYPASS.LTC128B.128 [R237], [R6.64] ;  /* 0x0000000006eddfae */ /* 0x0009e8000b901d44 */
        /* <DEDUP_REMOVED lines=16> */
.L_x_19:
[----:B------:R-:W-:Y:S05]  /*2b90*/  BSYNC B0 ;  /* 0x0000000000007941 */ /* 0x000fea0003800000 */
.L_x_18:
[----:B------:R1:W-:Y:S01]  /*2ba0*/  @P0 STS.128 [R237+0x1000], RZ ;  /* 0x001000ffed000388 */ /* 0x0003e20000000c00 */
[----:B------:R-:W-:Y:S03]  /*2bb0*/  BSSY B0, `(.L_x_20) ;  /* 0x000002a000007945 */ /* 0x000fe60003800000 */
[----:B------:R1:W-:Y:S04]  /*2bc0*/  @P0 STS.128 [R237+0x3000], RZ ;  /* 0x003000ffed000388 */ /* 0x0003e80000000c00 */
[----:B------:R1:W-:Y:S04]  /*2bd0*/  @P0 STS.128 [R237+0x5000], RZ ;  /* 0x005000ffed000388 */ /* 0x0003e80000000c00 */
[----:B------:R1:W-:Y:S01]  /*2be0*/  @P0 STS.128 [R237+0x7000], RZ ;  /* 0x007000ffed000388 */ /* 0x0003e20000000c00 */
[----:B------:R-:W-:Y:S05]  /*2bf0*/  @P0 BRA `(.L_x_21) ;  /* 0x0000025000000947 */ /* 0x000fea0003800000 */
[----:B------:R-:W-:Y:S01]  /*2c00*/  ISETP.GE.AND P4, PT, R33, c[0x0][0x220], PT ;  /* 0x0000880021007a0c */ /* 0x000fe20003f86270 */
[----:B-1--4-:R-:W-:Y:S01]  /*2c10*/  IMAD.WIDE.U32 R4, R12, c[0x0][0x190], RZ ;  /* 0x000064000c047a25 */ /* 0x012fe200078e00ff */
[----:B------:R-:W-:Y:S01]  /*2c20*/  ISETP.GE.AND P3, PT, R32, c[0x0][0x220], PT ;  /* 0x0000880020007a0c */ /* 0x000fe20003f66270 */
[----:B------:R1:W-:Y:S02]  /*2c30*/  @P5 STS.128 [R237+0x1000], RZ ;  /* 0x001000ffed005388 */ /* 0x0003e40000000c00 */
[----:B------:R-:W-:Y:S01]  /*2c40*/  @!P5 IMAD.MOV.U32 R7, RZ, RZ, c[0x0][0x190] ;  /* 0x00006400ff07d624 */ /* 0x000fe200078e00ff */
[----:B------:R-:W-:Y:S01]  /*2c50*/  IADD3 R4, P1, R16, R4, RZ ;  /* 0x0000000410047210 */ /* 0x000fe20007f3e0ff */
[----:B------:R-:W-:-:S02]  /*2c60*/  IMAD R12, R12, c[0x0][0x194], RZ ;  /* 0x000065000c0c7a24 */ /* 0x000fc400078e02ff */
[----:B------:R-:W-:Y:S01]  /*2c70*/  @!P5 IMAD.MOV.U32 R6, RZ, RZ, c[0x0][0x194] ;  /* 0x00006500ff06d624 */ /* 0x000fe200078e00ff */
[C---:B------:R-:W-:Y:S02]  /*2c80*/  @!P5 LEA R10, P0, R7.reuse, R241, 0x6 ;  /* 0x000000f1070ad211 */ /* 0x040fe400078030ff */
[----:B------:R-:W-:Y:S02]  /*2c90*/  IADD3.X R5, R24, R5, R12, P1, !PT ;  /* 0x0000000518057210 */ /* 0x000fe40000ffe40c */
[C---:B------:R-:W-:Y:S02]  /*2ca0*/  @!P4 LEA R8, P1, R4.reuse, c[0x0][0x160], 0x1 ;  /* 0x000058000408ca11 */ /* 0x040fe400078208ff */
[----:B------:R-:W-:Y:S02]  /*2cb0*/  @!P5 LEA.HI.X R11, R7, R243, R6, 0x6, P0 ;  /* 0x000000f3070bd211 */ /* 0x000fe400000f3406 */
[C---:B------:R-:W-:Y:S02]  /*2cc0*/  @!P6 LEA R6, P0, R4.reuse, c[0x0][0x160], 0x1 ;  /* 0x000058000406ea11 */ /* 0x040fe400078008ff */
[C-C-:B------:R-:W-:Y:S01]  /*2cd0*/  @!P4 LEA.HI.X R9, R4.reuse, c[0x0][0x164], R5.reuse, 0x1, P1 ;  /* 0x000059000409ca11 */ /* 0x140fe200008f0c05 */
[----:B------:R-:W-:Y:S01]  /*2ce0*/  @!PT LDS RZ, [RZ] ;  /* 0x00000000fffff984 */ /* 0x000fe20000000800 */
[----:B------:R-:W-:Y:S01]  /*2cf0*/  @!PT LDS RZ, [RZ] ;  /* 0x00000000fffff984 */ /* 0x000fe20000000800 */
[----:B------:R-:W-:Y:S01]  /*2d00*/  @!PT LDS RZ, [RZ] ;  /* 0x00000000fffff984 */ /* 0x000fe20000000800 */
[----:B------:R1:W-:Y:S01]  /*2d10*/  @!P5 LDGSTS.E.BYPASS.LTC128B.128 [R237+0x1000], [R10.64] ;  /* 0x010000000aeddfae */ /* 0x0003e2000b901d44 */
[----:B------:R-:W-:-:S03]  /*2d20*/  @!P6 LEA.HI.X R7, R4, c[0x0][0x164], R5, 0x1, P0 ;  /* 0x000059000407ea11 */ /* 0x000fc600000f0c05 */
        /* <DEDUP_REMOVED lines=12> */
[----:B-1----:R-:W-:-:S04]  /*2df0*/  LEA R6, P0, R4, c[0x0][0x160], 0x1 ;  /* 0x0000580004067a11 */ /* 0x002fc800078008ff */
[----:B------:R-:W-:-:S05]  /*2e00*/  LEA.HI.X R7, R4, c[0x0][0x164], R5, 0x1, P0 ;  /* 0x0000590004077a11 */ /* 0x000fca00000f0c05 */
[----:B------:R-:W-:Y:S01]  /*2e10*/  @!PT LDS RZ, [RZ] ;  /* 0x00000000fffff984 */ /* 0x000fe20000000800 */
[----:B------:R-:W-:Y:S01]  /*2e20*/  @!PT LDS RZ, [RZ] ;  /* 0x00000000fffff984 */ /* 0x000fe20000000800 */
[----:B------:R-:W-:Y:S01]  /*2e30*/  @!PT LDS RZ, [RZ] ;  /* 0x00000000fffff984 */ /* 0x000fe20000000800 */
[----:B------:R1:W-:Y:S04]  /*2e40*/  LDGSTS.E.BYPASS.LTC128B.128 [R237+0x7000], [R6.64+0x180] ;  /* 0x0700018006ed7fae */ /* 0x0003e8000b901d44 */
.L_x_21:
[----:B------:R-:W-:Y:S05]  /*2e50*/  BSYNC B0 ;  /* 0x0000000000007941 */ /* 0x000fea0003800000 */
.L_x_20:
[----:B-1--4-:R-:W4:Y:S01]  /*2e60*/  LDL R7, [R1+0x10] ;  /* 0x0000100001077983 */ /* 0x012f220000100800 */
[----:B------:R-:W-:Y:S02]  /*2e70*/  IMAD.MOV.U32 R245, RZ, RZ, 0x7f800000 ;  /* 0x7f800000fff57424 */ /* 0x000fe400078e00ff */
[----:B------:R-:W-:Y:S01]  /*2e80*/  IMAD.MOV.U32 R246, RZ, RZ, 0x7f800000 ;  /* 0x7f800000fff67424 */ /* 0x000fe200078e00ff */
[----:B----4-:R-:W-:Y:S01]  /*2e90*/  SHF.R.S32.HI R4, RZ, 0x1f, R7 ;  /* 0x0000001fff047819 */ /* 0x010fe20000011407 */
[C---:B------:R-:W-:Y:S01]  /*2ea0*/  IMAD.SHL.U32 R248, R7.reuse, 0x4, RZ ;  /* 0x0000000407f87824 */ /* 0x040fe200078e00ff */
[C---:B------:R-:W-:Y:S02]  /*2eb0*/  IADD3 R6, R7.reuse, 0x8, RZ ;  /* 0x0000000807067810 */ /* 0x040fe40007ffe0ff */
[----:B------:R-:W-:Y:S02]  /*2ec0*/  SHF.L.U64.HI R247, R7, 0x2, R4 ;  /* 0x0000000207f77819 */ /* 0x000fe40000010204 */
[----:B------:R-:W-:-:S02]  /*2ed0*/  IADD3 R4, P0, R248, UR8, RZ ;  /* 0x00000008f8047c10 */ /* 0x000fc4000ff1e0ff */
[----:B------:R-:W-:Y:S02]  /*2ee0*/  ISETP.GE.AND P1, PT, R7, UR11, PT ;  /* 0x0000000b07007c0c */ /* 0x000fe4000bf26270 */
[----:B------:R-:W-:Y:S02]  /*2ef0*/  IADD3.X R5, R247, UR7, RZ, P0, !PT ;  /* 0x00000007f7057c10 */ /* 0x000fe400087fe4ff */
[----:B------:R-:W-:-:S09]  /*2f00*/  ISETP.GE.AND P0, PT, R6, UR11, PT ;  /* 0x0000000b06007c0c */ /* 0x000fd2000bf06270 */
[----:B------:R1:W5:Y:S04]  /*2f10*/  @!P1 LDG.E R245, [R4.64] ;  /* 0x0000000404f59981 */ /* 0x000368000c1e1900 */
[----:B------:R1:W5:Y:S01]  /*2f20*/  @!P0 LDG.E R246, [R4.64+0x20] ;  /* 0x0000200404f68981 */ /* 0x000362000c1e1900 */
[----:B------:R-:W-:Y:S03]  /*2f30*/  BSSY B0, `(.L_x_22) ;  /* 0x0000034000007945 */ /* 0x000fe60003800000 */
[----:B------:R1:W-:Y:S04]  /*2f40*/  @P2 STS.128 [R237+0x10000], RZ ;  /* 0x010000ffed002388 */ /* 0x0003e80000000c00 */
[----:B------:R1:W-:Y:S04]  /*2f50*/  @P2 STS.128 [R237+0x11000], RZ ;  /* 0x011000ffed002388 */ /* 0x0003e80000000c00 */
[----:B------:R1:W-:Y:S04]  /*2f60*/  @P2 STS.128 [R237+0x12000], RZ ;  /* 0x012000ffed002388 */ /* 0x0003e80000000c00 */
[----:B------:R1:W-:Y:S01]  /*2f70*/  @P2 STS.128 [R237+0x13000], RZ ;  /* 0x013000ffed002388 */ /* 0x0003e20000000c00 */
[----:B------:R-:W-:Y:S05]  /*2f80*/  @P2 BRA `(.L_x_23) ;  /* 0x000002e000002947 */ /* 0x000fea0003800000 */
[----:B-1----:R-:W-:Y:S01]  /*2f90*/  IMAD.U32 R4, RZ, RZ, UR23 ;  /* 0x00000017ff047e24 */ /* 0x002fe2000f8e00ff */
[----:B------:R-:W-:-:S02]  /*2fa0*/  IADD3 R6, P0, R30, UR23, RZ ;  /* 0x000000171e067c10 */ /* 0x000fc4000ff1e0ff */
[----:B------:R-:W-:Y:S02]  /*2fb0*/  LOP3.LUT R8, R20, 0x1, RZ, 0xc0, !PT ;  /* 0x0000000114087812 */ /* 0x000fe400078ec0ff */
[----:B------:R-:W-:Y:S01]  /*2fc0*/  LEA.HI.X.SX32 R7, R4, R27, 0x1, P0 ;  /* 0x0000001b04077211 */ /* 0x000fe200000f0eff */
[----:B------:R-:W-:Y:S01]  /*2fd0*/  IMAD.WIDE.U32 R4, R6, c[0x0][0x198], R28 ;  /* 0x0000660006047a25 */ /* 0x000fe200078e001c */
[----:B------:R-:W-:-:S03]  /*2fe0*/  ISETP.NE.U32.AND P3, PT, R8, 0x1, PT ;  /* 0x000000010800780c */ /* 0x000fc60003f65070 */
[----:B------:R-:W-:Y:S01]  /*2ff0*/  IMAD R7, R7, c[0x0][0x198], RZ ;  /* 0x0000660007077a24 */ /* 0x000fe200078e02ff */
[----:B------:R-:W-:Y:S01]  /*3000*/  IADD3 R4, P0, R4, UR31, RZ ;  /* 0x0000001f04047c10 */ /* 0x000fe2000ff1e0ff */
[----:B------:R-:W-:Y:S02]  /*3010*/  IMAD R8, R26, c[0x0][0x1b0], RZ ;  /* 0x00006c001a087a24 */ /* 0x000fe400078e02ff */
[----:B------:R-:W-:Y:S01]  /*3020*/  IMAD R7, R6, c[0x0][0x19c], R7 ;  /* 0x0000670006077a24 */ /* 0x000fe200078e0207 */
[----:B------:R-:W-:-:S04]  /*3030*/  LOP3.LUT R6, R20, 0xff, RZ, 0xc0, !PT ;  /* 0x000000ff14067812 */ /* 0x000fc800078ec0ff */
[----:B------:R-:W-:Y:S01]  /*3040*/  IADD3.X R5, R5, UR32, R7, P0, !PT ;  /* 0x0000002005057c10 */ /* 0x000fe200087fe407 */
[----:B------:R-:W-:Y:S01]  /*3050*/  IMAD R7, R18, c[0x0][0x1b4], R8 ;  /* 0x00006d0012077a24 */ /* 0x000fe200078e0208 */
[C---:B------:R-:W-:Y:S02]  /*3060*/  LOP3.LUT P2, RZ, R6.reuse, 0x2, RZ, 0xc0, !PT ;  /* 0x0000000206ff7812 */ /* 0x040fe4000784c0ff */
[----:B------:R-:W-:Y:S01]  /*3070*/  LOP3.LUT P1, RZ, R6, 0x4, RZ, 0xc0, !PT ;  /* 0x0000000406ff7812 */ /* 0x000fe2000782c0ff */
[----:B------:R-:W-:-:S04]  /*3080*/  IMAD.WIDE.U32 R4, R18, c[0x0][0x1b0], R4 ;  /* 0x00006c0012047a25 */ /* 0x000fc800078e0004 */
[----:B------:R-:W-:Y:S01]  /*3090*/  IMAD.IADD R7, R5, 0x1, R7 ;  /* 0x0000000105077824 */ /* 0x000fe200078e0207 */
[----:B------:R-:W-:-:S04]  /*30a0*/  @!P3 LEA R12, P0, R4, c[0x0][0x168], 0x1 ;  /* 0x00005a00040cba11 */ /* 0x000fc800078008ff */
[C---:B------:R-:W-:Y:S02]  /*30b0*/  @!P3 LEA.HI.X R13, R4.reuse, c[0x0][0x16c], R7, 0x1, P0 ;  /* 0x00005b00040dba11 */ /* 0x040fe400000f0c07 */
[----:B------:R-:W-:-:S03]  /*30c0*/  @P2 LEA R10, P0, R4, c[0x0][0x168], 0x1 ;  /* 0x00005a00040a2a11 */ /* 0x000fc600078008ff */
[----:B------:R-:W-:Y:S01]  /*30d0*/  @!PT LDS RZ, [RZ] ;  /* 0x00000000fffff984 */ /* 0x000fe20000000800 */
[----:B------:R-:W-:Y:S01]  /*30e0*/  @!PT LDS RZ, [RZ] ;  /* 0x00000000fffff984 */ /* 0x000fe20000000800 */
[----:B------:R-:W-:Y:S01]  /*30f0*/  @!PT LDS RZ, [RZ] ;  /* 0x00000000fffff984 */ /* 0x000fe20000000800 */
[----:B------:R1:W-:Y:S01]  /*3100*/  @!P3 LDGSTS.E.BYPASS.LTC128B.128 [R237+0x10000], [R12.64] ;  /* 0x100000000cedbfae */ /* 0x0003e2000b901d44 */
[C-C-:B------:R-:W-:Y:S02]  /*3110*/  @P2 LEA.HI.X R11, R4.reuse, c[0x0][0x16c], R7.reuse, 0x1, P0 ;  /* 0x00005b00040b2a11 */ /* 0x140fe400000f0c07 */
[C---:B------:R-:W-:Y:S01]  /*3120*/  @P1 LEA R8, P0, R4.reuse, c[0x0][0x168], 0x1 ;  /* 0x00005a0004081a11 */ /* 0x040fe200078008ff */
[----:B------:R1:W-:Y:S03]  /*3130*/  @P3 STS.128 [R237+0x10000], RZ ;  /* 0x010000ffed003388 */ /* 0x0003e60000000c00 */
[----:B------:R-:W-:Y:S01]  /*3140*/  @P1 LEA.HI.X R9, R4, c[0x0][0x16c], R7, 0x1, P0 ;  /* 0x00005b0004091a11 */ /* 0x000fe200000f0c07 */
[----:B------:R-:W-:Y:S01]  /*3150*/  @!PT LDS RZ, [RZ] ;  /* 0x00000000fffff984 */ /* 0x000fe20000000800 */
[----:B------:R-:W-:Y:S01]  /*3160*/  @!PT LDS RZ, [RZ] ;  /* 0x00000000fffff984 */ /* 0x000fe20000000800 */
[----:B------:R-:W-:Y:S01]  /*3170*/  @!PT LDS RZ, [RZ] ;  /* 0x00000000fffff984 */ /* 0x000fe20000000800 */
[----:B------:R1:W-:Y:S01]  /*3180*/  @P2 LDGSTS.E.BYPASS.LTC128B.128 [R237+0x11000], [R10.64+0x80] ;  /* 0x110000800aed2fae */ /* 0x0003e2000b901d44 */
[----:B------:R-:W-:-:S03]  /*3190*/  LOP3.LUT P0, RZ, R6, 0x8, RZ, 0xc0, !PT ;  /* 0x0000000806ff7812 */ /* 0x000fc6000780c0ff */
[----:B------:R1:W-:Y:S04]  /*31a0*/  @!P2 STS.128 [R237+0x11000], RZ ;  /* 0x011000ffed00a388 */ /* 0x0003e80000000c00 */
[----:B------:R-:W-:Y:S01]  /*31b0*/  @!PT LDS RZ, [RZ] ;  /* 0x00000000fffff984 */ /* 0x000fe20000000800 */
[----:B------:R-:W-:Y:S01]  /*31c0*/  @!PT LDS RZ, [RZ] ;  /* 0x00000000fffff984 */ /* 0x000fe20000000800 */
[----:B------:R-:W-:Y:S01]  /*31d0*/  @!PT LDS RZ, [RZ] ;  /* 0x00000000fffff984 */ /* 0x000fe20000000800 */
[----:B------:R1:W-:Y:S04]  /*31e0*/  @P1 LDGSTS.E.BYPASS.LTC128B.128 [R237+0x12000], [R8.64+0x100] ;  /* 0x1200010008ed1fae */ /* 0x0003e8000b901d44 */
[----:B------:R1:W-:Y:S02]  /*31f0*/  @!P1 STS.128 [R237+0x12000], RZ ;  /* 0x012000ffed009388 */ /* 0x0003e40000000c00 */
[----:B------:R-:W-:-:S04]  /*3200*/  @P0 LEA R6, P4, R4, c[0x0][0x168], 0x1 ;  /* 0x00005a0004060a11 */ /* 0x000fc800078808ff */
[----:B------:R-:W-:-:S05]  /*3210*/  @P0 LEA.HI.X R7, R4, c[0x0][0x16c], R7, 0x1, P4 ;  /* 0x00005b0004070a11 */ /* 0x000fca00020f0c07 */
[----:B------:R-:W-:Y:S01]  /*3220*/  @!PT LDS RZ, [RZ] ;  /* 0x00000000fffff984 */ /* 0x000fe20000000800 */
[----:B------:R-:W-:Y:S01]  /*3230*/  @!PT LDS RZ, [RZ] ;  /* 0x00000000fffff984 */ /* 0x000fe20000000800 */
[----:B------:R-:W-:Y:S01]  /*3240*/  @!PT LDS RZ, [RZ] ;  /* 0x00000000fffff984 */ /* 0x000fe20000000800 */
[----:B------:R1:W-:Y:S04]  /*3250*/  @P0 LDGSTS.E.BYPASS.LTC128B.128 [R237+0x13000], [R6.64+0x180] ;  /* 0x1300018006ed0fae */ /* 0x0003e8000b901d44 */
[----:B------:R1:W-:Y:S02]  /*3260*/  @!P0 STS.128 [R237+0x13000], RZ ;  /* 0x013000ffed008388 */ /* 0x0003e40000000c00 */
.L_x_23:
[----:B------:R-:W-:Y:S05]  /*3270*/  BSYNC B0 ;  /* 0x0000000000007941 */ /* 0x000fea0003800000 */
.L_x_22:
[----:B------:R-:W0:Y:S01]  /*3280*/  LDGDEPBAR ;  /* 0x00000000000079af */ /* 0x000e220000000000 */
[----:B------:R-:W-:Y:S01]  /*3290*/  ULEA UR11, UR18, 0x20, 0x5 ;  /* 0x00000020120b7891 */ /* 0x000fe2000f8e283f */
        /* <DEDUP_REMOVED lines=22> */
[----:B------:R-:W-:-:S04]  /*3400*/  DEPBAR.LE SB0, 0x1 ;  /* 0x000080400000791a */ /* 0x000fc80000000000 */
[----:B------:R-:W-:Y:S01]  /*3410*/  BAR.SYNC.DEFER_BLOCKING 0x0 ;  /* 0x0000000000007b1d */ /* 0x000fe20000010000 */
        /* <DEDUP_REMOVED lines=9> */
[----:B-1----:R-:W-:Y:S01]  /*34b0*/  CS2R R12, SRZ ;  /* 0x00000000000c7805 */ /* 0x002fe2000001ff00 */
[----:B------:R-:W-:Y:S01]  /*34c0*/  UISETP.GE.AND UP0, UPT, UR11, UR13, UPT ;  /* 0x0000000d0b00728c */ /* 0x000fe2000bf06270 */
[----:B------:R1:W4:Y:S04]  /*34d0*/  LDSM.16.M88.4 R132, [R229+0x14000] ;  /* 0x01400000e584783b */ /* 0x0003280000000200 */
[----:B------:R1:W2:Y:S04]  /*34e0*/  LDSM.16.M88.4 R136, [R230+0x14000] ;  /* 0x01400000e688783b */ /* 0x0002a80000000200 */
[----:B------:R1:W3:Y:S04]  /*34f0*/  LDSM.16.M88.4 R140, [R231+0x14000] ;  /* 0x01400000e78c783b */ /* 0x0002e80000000200 */
[----:B------:R1:W1:Y:S04]  /*3500*/  LDSM.16.M88.4 R144, [R232+0x14000] ;  /* 0x01400000e890783b */ /* 0x0002680000000200 */
        /* <DEDUP_REMOVED lines=11> */
[----:B--234-:R1:W1:Y:S02]  /*35c0*/  LDSM.16.M88.4 R192, [R236+0x3000] ;  /* 0x00300000ecc0783b */ /* 0x01c2640000000200 */
.L_x_26:
[----:B------:R-:W0:Y:S01]  /*35d0*/  LDGDEPBAR ;  /* 0x00000000000079af */ /* 0x000e220000000000 */
[----:B------:R-:W-:Y:S01]  /*35e0*/  PLOP3.LUT P1, PT, PT, PT, UP0, 0x80, 0x0 ;  /* 0x000000000000781c */ /* 0x000fe20003f2f008 */
[----:B------:R-:W-:Y:S01]  /*35f0*/  UISETP.GE.AND UP5, UPT, UR6, 0x1, UPT ;  /* 0x000000010600788c */ /* 0x000fe2000bfa6270 */
[----:B------:R-:W-:Y:S02]  /*3600*/  PLOP3.LUT P0, PT, PT, PT, UP0, 0x80, 0x0 ;  /* 0x000000000000781c */ /* 0x000fe40003f0f008 */
[----:B------:R-:W2:Y:S01]  /*3610*/  LDL R68, [R1+0x4] ;  /* 0x0000040001447983 */ /* 0x000ea20000100800 */
[----:B------:R-:W-:Y:S02]  /*3620*/  PLOP3.LUT P2, PT, PT, PT, UP0, 0x80, 0x0 ;  /* 0x000000000000781c */ /* 0x000fe40003f4f008 */
[----:B------:R-:W-:Y:S02]  /*3630*/  PLOP3.LUT P3, PT, PT, PT, UP0, 0x80, 0x0 ;  /* 0x000000000000781c */ /* 0x000fe40003f6f008 */
[----:B------:R-:W-:Y:S02]  /*3640*/  PLOP3.LUT P4, PT, PT, PT, UP0, 0x80, 0x0 ;  /* 0x000000000000781c */ /* 0x000fe40003f8f008 */
[----:B------:R-:W-:Y:S01]  /*3650*/  IADD3 R69, R240, 0xc0, RZ ;  /* 0x000000c0f0457810 */ /* 0x000fe20007ffe0ff */
[----:B------:R-:W-:Y:S04]  /*3660*/  DEPBAR.LE SB0, 0x0 ;  /* 0x000080000000791a */ /* 0x000fe80000000000 */
[----:B------:R-:W-:Y:S06]  /*3670*/  BAR.SYNC.DEFER_BLOCKING 0x0 ;  /* 0x0000000000007b1d */ /* 0x000fec0000010000 */
[----:B-1----:R-:W-:Y:S05]  /*3680*/  LDSM.16.M88.4 R8, [R2] ;  /* 0x000000000208783b */ /* 0x002fea0000000200 */
[----:B------:R-:W3:Y:S05]  /*3690*/  LDSM.16.M88.4 R44, [R229+0x10000] ;  /* 0x01000000e52c783b */ /* 0x000eea0000000200 */
[----:B------:R-:W-:Y:S05]  /*36a0*/  LDSM.16.M88.4 R48, [R3] ;  /* 0x000000000330783b */ /* 0x000fea0000000200 */
[----:B------:R-:W4:Y:S05]  /*36b0*/  LDSM.16.M88.4 R52, [R230+0x10000] ;  /* 0x01000000e634783b */ /* 0x000f2a0000000200 */
[----:B------:R-:W-:Y:S05]  /*36c0*/  LDSM.16.M88.4 R56, [R228] ;  /* 0x00000000e438783b */ /* 0x000fea0000000200 */
[----:B------:R-:W1:Y:S05]  /*36d0*/  LDSM.16.M88.4 R60, [R231+0x10000] ;  /* 0x01000000e73c783b */ /* 0x000e6a0000000200 */
[----:B------:R-:W-:Y:S01]  /*36e0*/  LDSM.16.M88.4 R64, [R232+0x10000] ;  /* 0x01000000e840783b */ /* 0x000fe20000000200 */
[C---:B---3--:R-:W-:Y:S08]  /*36f0*/  HMMA.16816.F32.BF16 R4, R8.reuse, R44, RZ ;  /* 0x0000002c0804723c */ /* 0x048ff000000418ff */
[----:B------:R-:W-:Y:S01]  /*3700*/  HMMA.16816.F32.BF16 R8, R8, R46, RZ ;  /* 0x0000002e0808723c */ /* 0x000fe200000418ff */
[----:B------:R-:W3:Y:S11]  /*3710*/  LDSM.16.M88.4 R44, [R227] ;  /* 0x00000000e32c783b */ /* 0x000ef60000000200 */
[----:B------:R-:W-:Y:S04]  /*3720*/  @!UPT UIADD3 URZ, URZ, URZ, URZ ;  /* 0x0000003f3f3ff290 */ /* 0x000fe8000fffe03f */
[C---:B----4-:R-:W-:Y:S08]  /*3730*/  HMMA.16816.F32.BF16 R4, R48.reuse, R52, R4 ;  /* 0x000000343004723c */ /* 0x050ff00000041804 */
[----:B------:R-:W-:Y:S01]  /*3740*/  HMMA.16816.F32.BF16 R8, R48, R54, R8 ;  /* 0x000000363008723c */ /* 0x000fe20000041808 */
[----:B------:R-:W-:Y:S05]  /*3750*/  LDSM.16.M88.4 R48, [R2+0x2000] ;  /* 0x002000000230783b */ /* 0x000fea0000000200 */
[----:B------:R-:W4:Y:S10]  /*3760*/  LDSM.16.M88.4 R52, [R229+0x11000] ;  /* 0x01100000e534783b */ /* 0x000f340000000200 */
[C---:B-1----:R-:W-:Y:S08]  /*3770*/  HMMA.16816.F32.BF16 R4, R56.reuse, R60, R4 ;  /* 0x0000003c3804723c */ /* 0x042ff00000041804 */
[----:B------:R-:W-:Y:S01]  /*3780*/  HMMA.16816.F32.BF16 R8, R56, R62, R8 ;  /* 0x0000003e3808723c */ /* 0x000fe20000041808 */
[----:B------:R-:W-:Y:S05]  /*3790*/  LDSM.16.M88.4 R56, [R3+0x2000] ;  /* 0x002000000338783b */ /* 0x000fea0000000200 */
[----:B------:R-:W1:Y:S10]  /*37a0*/  LDSM.16.M88.4 R60, [R230+0x11000] ;  /* 0x01100000e63c783b */ /* 0x000e740000000200 */
[C---:B---3--:R-:W-:Y:S08]  /*37b0*/  HMMA.16816.F32.BF16 R4, R44.reuse, R64, R4 ;  /* 0x000000402c04723c */ /* 0x048ff00000041804 */
[----:B------:R-:W-:Y:S01]  /*37c0*/  HMMA.16816.F32.BF16 R8, R44, R66, R8 ;  /* 0x000000422c08723c */ /* 0x000fe20000041808 */
[----:B------:R-:W-:Y:S05]  /*37d0*/  LDSM.16.M88.4 R44, [R228+0x2000] ;  /* 0x00200000e42c783b */ /* 0x000fea0000000200 */
[----:B------:R-:W3:Y:S10]  /*37e0*/  LDSM.16.M88.4 R64, [R231+0x11000] ;  /* 0x01100000e740783b */ /* 0x000ef40000000200 */
        /* <DEDUP_REMOVED lines=37> */
[----:B------:R-:W-:Y:S07]  /*3a40*/  HMMA.16816.F32.BF16 R8, R48, R54, R8 ;  /* 0x000000363008723c */ /* 0x000fee0000041808 */
[----:B------:R-:W-:Y:S05]  /*3a50*/  IMAD.U32 R49, RZ, RZ, UR18 ;  /* 0x00000012ff317e24 */ /* 0x000fea000f8e00ff */
[----:B--2---:R-:W-:Y:S01]  /*3a60*/  @P1 IMAD R49, R49, 0x20, R68 ;  /* 0x0000002031311824 */ /* 0x004fe200078e0244 */
[----:B------:R-:W-:Y:S01]  /*3a70*/  PLOP3.LUT P1, PT, PT, PT, UP0, 0x80, 0x0 ;  /* 0x000000000000781c */ /* 0x000fe20003f2f008 */
[----:B------:R-:W-:Y:S02]  /*3a80*/  IMAD.MOV.U32 R68, RZ, RZ, c[0x0][0x22c] ;  /* 0x00008b00ff447624 */ /* 0x000fe400078e00ff */
[C---:B-1----:R-:W-:Y:S05]  /*3a90*/  HMMA.16816.F32.BF16 R4, R56.reuse, R60, R4 ;  /* 0x0000003c3804723c */ /* 0x042fea0000041804 */
[C---:B------:R-:W-:Y:S01]  /*3aa0*/  @P0 ISETP.GE.AND P0, PT, R49.reuse, UR13, PT ;  /* 0x0000000d31000c0c */ /* 0x040fe2000bf06270 */
[----:B------:R-:W-:Y:S02]  /*3ab0*/  IMAD R68, R68, c[0x0][0x1c0], RZ ;  /* 0x0000700044447a24 */ /* 0x000fe400078e02ff */
[----:B------:R-:W-:Y:S04]  /*3ac0*/  HMMA.16816.F32.BF16 R8, R56, R62, R8 ;  /* 0x0000003e3808723c */ /* 0x000fe80000041808 */
[----:B------:R-:W-:Y:S01]  /*3ad0*/  @P1 IADD3 R48, R49, 0x1, RZ ;  /* 0x0000000131301810 */ /* 0x000fe20007ffe0ff */
[----:B------:R-:W-:Y:S01]  /*3ae0*/  IMAD.U32 R70, R68, -0x40, RZ ;  /* 0xffffffc044467824 */ /* 0x000fe200078e00ff */
[----:B------:R-:W-:Y:S02]  /*3af0*/  PLOP3.LUT P1, PT, PT, PT, UP0, 0x80, 0x0 ;  /* 0x000000000000781c */ /* 0x000fe40003f2f008 */
[----:B------:R-:W-:Y:S08]  /*3b00*/  IADD3 R68, R240, 0x40, RZ ;  /* 0x00000040f0447810 */ /* 0x000ff00007ffe0ff */
[C---:B---3--:R-:W-:Y:S08]  /*3b10*/  HMMA.16816.F32.BF16 R4, R44.reuse, R64, R4 ;  /* 0x000000402c04723c */ /* 0x048ff00000041804 */
[----:B------:R-:W-:Y:S07]  /*3b20*/  HMMA.16816.F32.BF16 R8, R44, R66, R8 ;  /* 0x000000422c08723c */ /* 0x000fee0000041808 */
[----:B-----5:R-:W-:Y:S09]  /*3b30*/  FMUL.FTZ R44, R246, 1.4426950216293334961 ;  /* 0x3fb8aa3bf62c7820 */ /* 0x020ff20000410000 */
[----:B------:R-:W-:Y:S02]  /*3b40*/  @P2 FSEL R4, R4, -INF , !P0 ;  /* 0xff80000004042808 */ /* 0x000fe40004000000 */
[----:B------:R-:W-:Y:S01]  /*3b50*/  @P1 ISETP.GE.AND P2, PT, R48, UR13, PT ;  /* 0x0000000d30001c0c */ /* 0x000fe2000bf46270 */
[----:B------:R-:W-:Y:S01]  /*3b60*/  FMUL.FTZ R48, R245, 1.4426950216293334961 ;  /* 0x3fb8aa3bf5307820 */ /* 0x000fe20000410000 */
[----:B------:R-:W-:Y:S02]  /*3b70*/  PLOP3.LUT P1, PT, PT, PT, UP0, 0x80, 0x0 ;  /* 0x000000000000781c */ /* 0x000fe40003f2f008 */
[----:B------:R-:W-:Y:S02]  /*3b80*/  @P3 FSEL R6, R6, -INF , !P0 ;  /* 0xff80000006063808 */ /* 0x000fe40004000000 */
[----:B------:R-:W-:Y:S02]  /*3b90*/  PLOP3.LUT P0, PT, PT, PT, UP0, 0x80, 0x0 ;  /* 0x000000000000781c */ /* 0x000fe40003f0f008 */
[----:B------:R-:W-:Y:S07]  /*3ba0*/  PLOP3.LUT P3, PT, PT, PT, UP0, 0x80, 0x0 ;  /* 0x000000000000781c */ /* 0x000fee0003f6f008 */
[----:B------:R-:W-:Y:S02]  /*3bb0*/  @P1 FSEL R7, R7, -INF , !P2 ;  /* 0xff80000007071808 */ /* 0x000fe40005000000 */
[----:B------:R-:W-:Y:S02]  /*3bc0*/  PLOP3.LUT P1, PT, PT, PT, UP0, 0x80, 0x0 ;  /* 0x000000000000781c */ /* 0x000fe40003f2f008 */
[----:B------:R-:W-:Y:S02]  /*3bd0*/  @P0 FSEL R5, R5, -INF , !P2 ;  /* 0xff80000005050808 */ /* 0x000fe40005000000 */
[----:B------:R-:W-:Y:S02]  /*3be0*/  FSETP.NEU.FTZ.AND P0, PT, R245, -INF , PT ;  /* 0xff800000f500780b */ /* 0x000fe40003f1d000 */
[C---:B------:R-:W-:Y:S02]  /*3bf0*/  @P3 IADD3 R45, R49.reuse, 0x8, RZ ;  /* 0x00000008312d3810 */ /* 0x040fe40007ffe0ff */
[----:B------:R-:W-:Y:S02]  /*3c00*/  FSEL R48, R48, RZ, P0 ;  /* 0x000000ff30307208 */ /* 0x000fe40000000000 */
[----:B------:R-:W-:Y:S02]  /*3c10*/  FSETP.NEU.FTZ.AND P0, PT, R246, -INF , PT ;  /* 0xff800000f600780b */ /* 0x000fe40003f1d000 */
[----:B------:R-:W-:Y:S01]  /*3c20*/  @P4 IADD3 R49, R49, 0x9, RZ ;  /* 0x0000000931314810 */ /* 0x000fe20007ffe0ff */
[--C-:B------:R-:W-:Y:S01]  /*3c30*/  FFMA.FTZ R4, R4, c[0x0][0x23c], -R48.reuse ;  /* 0x00008f0004047a23 */ /* 0x100fe20000010830 */
[----:B------:R-:W-:Y:S01]  /*3c40*/  @P1 ISETP.GE.AND P2, PT, R45, UR13, PT ;  /* 0x0000000d2d001c0c */ /* 0x000fe2000bf46270 */
[----:B------:R-:W-:Y:S01]  /*3c50*/  FFMA.FTZ R5, R5, c[0x0][0x23c], -R48 ;  /* 0x00008f0005057a23 */ /* 0x000fe20000010830 */
[----:B------:R-:W-:Y:S01]  /*3c60*/  FSEL R44, R44, RZ, P0 ;  /* 0x000000ff2c2c7208 */ /* 0x000fe20000000000 */
[----:B------:R-:W-:Y:S01]  /*3c70*/  MUFU.EX2 R60, R4 ;  /* 0x00000004003c7308 */ /* 0x000fe20000000800 */
[----:B------:R-:W-:Y:S02]  /*3c80*/  PLOP3.LUT P1, PT, PT, PT, UP0, 0x80, 0x0 ;  /* 0x000000000000781c */ /* 0x000fe40003f2f008 */
[----:B------:R-:W-:Y:S01]  /*3c90*/  PLOP3.LUT P0, PT, PT, PT, UP0, 0x80, 0x0 ;  /* 0x000000000000781c */ /* 0x000fe20003f0f008 */
[--C-:B------:R-:W-:Y:S01]  /*3ca0*/  FFMA.FTZ R7, R7, c[0x0][0x23c], -R44.reuse ;  /* 0x00008f0007077a23 */ /* 0x100fe2000001082c */
[----:B------:R-:W-:Y:S01]  /*3cb0*/  ISETP.GE.AND P3, PT, R69, c[0x0][0x220], PT ;  /* 0x0000880045007a0c */ /* 0x000fe20003f66270 */
[----:B------:R-:W-:Y:S01]  /*3cc0*/  FFMA.FTZ R6, R6, c[0x0][0x23c], -R44 ;  /* 0x00008f0006067a23 */ /* 0x000fe2000001082c */
[----:B------:R-:W-:Y:S03]  /*3cd0*/  ISETP.GE.AND P4, PT, R68, c[0x0][0x220], PT ;  /* 0x0000880044007a0c */ /* 0x000fe60003f86270 */
[----:B------:R-:W1:Y:S04]  /*3ce0*/  MUFU.EX2 R59, R5 ;  /* 0x00000005003b7308 */ /* 0x000e680000000800 */
[----:B------:R-:W-:Y:S02]  /*3cf0*/  @P1 ISETP.GE.AND P1, PT, R49, UR13, PT ;  /* 0x0000000d31001c0c */ /* 0x000fe4000bf26270 */
[----:B------:R-:W-:Y:S02]  /*3d00*/  @P0 FSEL R8, R8, -INF , !P2 ;  /* 0xff80000008080808 */ /* 0x000fe40005000000 */
[----:B------:R-:W-:Y:S02]  /*3d10*/  PLOP3.LUT P0, PT, PT, PT, UP0, 0x80, 0x0 ;  /* 0x000000000000781c */ /* 0x000fe40003f0f008 */
[----:B------:R1:W-:Y:S01]  /*3d20*/  MUFU.EX2 R61, R7 ;  /* 0x00000007003d7308 */ /* 0x0003e20000000800 */
[--C-:B------:R-:W-:Y:S09]  /*3d30*/  FFMA.FTZ R8, R8, c[0x0][0x23c], -R48.reuse ;  /* 0x00008f0008087a23 */ /* 0x100ff20000010830 */
[----:B------:R-:W2:Y:S01]  /*3d40*/  MUFU.EX2 R62, R6 ;  /* 0x00000006003e7308 */ /* 0x000ea20000000800 */
[----:B------:R-:W-:Y:S02]  /*3d50*/  @P0 FSEL R9, R9, -INF , !P1 ;  /* 0xff80000009090808 */ /* 0x000fe40004800000 */
[----:B------:R-:W-:Y:S03]  /*3d60*/  PLOP3.LUT P0, PT, PT, PT, UP0, 0x80, 0x0 ;  /* 0x000000000000781c */ /* 0x000fe60003f0f008 */
[----:B------:R-:W-:Y:S04]  /*3d70*/  FFMA.FTZ R48, R9, c[0x0][0x23c], -R48 ;  /* 0x00008f0009307a23 */ /* 0x000fe80000010830 */
[----:B------:R-:W-:Y:S01]  /*3d80*/  MUFU.EX2 R56, R8 ;  /* 0x0000000800387308 */ /* 0x000fe20000000800 */
[----:B-1----:R-:W-:Y:S05]  /*3d90*/  F2FP.BF16.PACK_AB R7, R59, R60 ;  /* 0x0000003c3b07723e */ /* 0x002fea00000010ff */
[----:B------:R-:W-:Y:S02]  /*3da0*/  @P0 FSEL R10, R10, -INF , !P2 ;  /* 0xff8000000a0a0808 */ /* 0x000fe40005000000 */
[----:B------:R-:W-:Y:S01]  /*3db0*/  PLOP3.LUT P0, PT, PT, PT, UP0, 0x80, 0x0 ;  /* 0x000000000000781c */ /* 0x000fe20003f0f008 */
[----:B------:R-:W-:Y:S01]  /*3dc0*/  STS [R249+0x15000], R7 ;  /* 0x01500007f9007388 */ /* 0x000fe20000000800 */
[----:B------:R-:W1:Y:S01]  /*3dd0*/  MUFU.EX2 R55, R48 ;  /* 0x0000003000377308 */ /* 0x000e620000000800 */
[--C-:B------:R-:W-:Y:S01]  /*3de0*/  FFMA.FTZ R10, R10, c[0x0][0x23c], -R44.reuse ;  /* 0x00008f000a0a7a23 */ /* 0x100fe2000001082c */
[----:B------:R-:W-:Y:S02]  /*3df0*/  PLOP3.LUT P2, PT, PT, PT, UP5, 0x80, 0x0 ;  /* 0x000000000000781c */ /* 0x000fe40003f4f058 */
[----:B--2---:R-:W-:Y:S05]  /*3e00*/  F2FP.BF16.PACK_AB R6, R61, R62 ;  /* 0x0000003e3d06723e */ /* 0x004fea00000010ff */
[----:B------:R-:W-:Y:S01]  /*3e10*/  STS [R252+0x15000], R6 ;  /* 0x01500006fc007388 */ /* 0x000fe20000000800 */
[----:B------:R-:W-:Y:S01]  /*3e20*/  MUFU.EX2 R58, R10 ;  /* 0x0000000a003a7308 */ /* 0x000fe20000000800 */
[----:B------:R-:W-:Y:S02]  /*3e30*/  @P0 FSEL R11, R11, -INF , !P1 ;  /* 0xff8000000b0b0808 */ /* 0x000fe40004800000 */
[----:B------:R-:W-:Y:S03]  /*3e40*/  IADD3 R52, P0, R248, UR10, RZ ;  /* 0x0000000af8347c10 */ /* 0x000fe6000ff1e0ff */
[----:B------:R-:W-:Y:S01]  /*3e50*/  FFMA.FTZ R44, R11, c[0x0][0x23c], -R44 ;  /* 0x00008f000b2c7a23 */ /* 0x000fe2000001082c */
[----:B------:R-:W-:Y:S02]  /*3e60*/  IADD3.X R53, R247, UR9, RZ, P0, !PT ;  /* 0x00000009f7357c10 */ /* 0x000fe400087fe4ff */
[C---:B------:R-:W-:Y:S01]  /*3e70*/  LEA R238, P0, R70.reuse, R238, 0x2 ;  /* 0x000000ee46ee7211 */ /* 0x040fe200078010ff */
[----:B------:R-:W2:Y:S02]  /*3e80*/  MUFU.EX2 R57, R44 ;  /* 0x0000002c00397308 */ /* 0x000ea40000000800 */
[----:B------:R3:W4:Y:S01]  /*3e90*/  LDG.E R54, [R52.64] ;  /* 0x0000000434367981 */ /* 0x000722000c1e1900 */
[----:B------:R-:W-:Y:S02]  /*3ea0*/  LEA.HI.X.SX32 R239, R70, R239, 0x2, P0 ;  /* 0x000000ef46ef7211 */ /* 0x000fe400000f16ff */
[----:B-1----:R-:W-:Y:S05]  /*3eb0*/  F2FP.BF16.PACK_AB R5, R55, R56 ;  /* 0x000000383705723e */ /* 0x002fea00000010ff */
[----:B------:R-:W-:Y:S01]  /*3ec0*/  STS [R250+0x15000], R5 ;  /* 0x01500005fa007388 */ /* 0x000fe20000000800 */
[----:B--2---:R-:W-:Y:S04]  /*3ed0*/  F2FP.BF16.PACK_AB R4, R57, R58 ;  /* 0x0000003a3904723e */ /* 0x004fe800000010ff */
[----:B---3--:R-:W2:Y:S05]  /*3ee0*/  LDG.E R52, [R52.64+0x20] ;  /* 0x0000200434347981 */ /* 0x008eaa000c1e1900 */
[----:B------:R-:W-:Y:S05]  /*3ef0*/  STS [R251+0x15000], R4 ;  /* 0x01500004fb007388 */ /* 0x000fea0000000800 */
[----:B------:R-:W1:Y:S05]  /*3f00*/  LDSM.16.M88.4 R8, [R2+0x8000] ;  /* 0x008000000208783b */ /* 0x000e6a0000000200 */
[----:B------:R-:W3:Y:S05]  /*3f10*/  LDSM.16.M88.4 R44, [R3+0x8000] ;  /* 0x00800000032c783b */ /* 0x000eea0000000200 */
[----:B------:R-:W3:Y:S01]  /*3f20*/  LDSM.16.M88.4 R48, [R228+0x8000] ;  /* 0x00800000e430783b */ /* 0x000ee20000000200 */
[C---:B-1----:R-:W-:Y:S08]  /*3f30*/  HMMA.16816.F32.BF16 R4, R8.reuse, R132, RZ ;  /* 0x000000840804723c */ /* 0x042ff000000418ff */
[----:B------:R-:W-:Y:S11]  /*3f40*/  HMMA.16816.F32.BF16 R8, R8, R134, RZ ;  /* 0x000000860808723c */ /* 0x000ff600000418ff */
[----:B------:R-:W-:Y:S05]  /*3f50*/  @!UPT UIADD3 URZ, URZ, URZ, URZ ;  /* 0x0000003f3f3ff290 */ /* 0x000fea000fffe03f */
[C---:B---3--:R-:W-:Y:S08]  /*3f60*/  HMMA.16816.F32.BF16 R4, R44.reuse, R136, R4 ;  /* 0x000000882c04723c */ /* 0x048ff00000041804 */
[----:B------:R-:W-:Y:S01]  /*3f70*/  HMMA.16816.F32.BF16 R8, R44, R138, R8 ;  /* 0x0000008a2c08723c */ /* 0x000fe20000041808 */
[----:B------:R-:W1:Y:S11]  /*3f80*/  LDSM.16.M88.4 R44, [R227+0x8000] ;  /* 0x00800000e32c783b */ /* 0x000e760000000200 */
[----:B------:R-:W-:Y:S04]  /*3f90*/  @!UPT UIADD3 URZ, URZ, URZ, URZ ;  /* 0x0000003f3f3ff290 */ /* 0x000fe8000fffe03f */
[C---:B------:R-:W-:Y:S08]  /*3fa0*/  HMMA.16816.F32.BF16 R4, R48.reuse, R140, R4 ;  /* 0x0000008c3004723c */ /* 0x040ff00000041804 */
[----:B------:R-:W-:Y:S01]  /*3fb0*/  HMMA.16816.F32.BF16 R8, R48, R142, R8 ;  /* 0x0000008e3008723c */ /* 0x000fe20000041808 */
[----:B------:R-:W3:Y:S11]  /*3fc0*/  LDSM.16.M88.4 R48, [R2+0xa000] ;  /* 0x00a000000230783b */ /* 0x000ef60000000200 */
[----:B------:R-:W-:Y:S04]  /*3fd0*/  @!UPT UIADD3 URZ, URZ, URZ, URZ ;  /* 0x0000003f3f3ff290 */ /* 0x000fe8000fffe03f */
[C---:B-1----:R-:W-:Y:S08]  /*3fe0*/  HMMA.16816.F32.BF16 R4, R44.reuse, R144, R4 ;  /* 0x000000902c04723c */ /* 0x042ff00000041804 */
[----:B------:R-:W-:Y:S01]  /*3ff0*/  HMMA.16816.F32.BF16 R8, R44, R146, R8 ;  /* 0x000000922c08723c */ /* 0x000fe20000041808 */
[----:B------:R-:W1:Y:S11]  /*4000*/  LDSM.16.M88.4 R44, [R3+0xa000] ;  /* 0x00a00000032c783b */ /* 0x000e760000000200 */
[----:B------:R-:W-:Y:S04]  /*4010*/  @!UPT UIADD3 URZ, URZ, URZ, URZ ;  /* 0x0000003f3f3ff290 */ /* 0x000fe8000fffe03f */
[C---:B---3--:R-:W-:Y:S08]  /*4020*/  HMMA.16816.F32.BF16 R4, R48.reuse, R148, R4 ;  /* 0x000000943004723c */ /* 0x048ff00000041804 */
        /* <DEDUP_REMOVED lines=40> */
[----:B------:R-:W-:Y:S11]  /*42b0*/  HMMA.16816.F32.BF16 R8, R48, R190, R8 ;  /* 0x000000be3008723c */ /* 0x000ff60000041808 */
[----:B------:R-:W-:Y:S05]  /*42c0*/  @!UPT UIADD3 URZ, URZ, URZ, URZ ;  /* 0x0000003f3f3ff290 */ /* 0x000fea000fffe03f */
[C---:B-1----:R-:W-:Y:S08]  /*42d0*/  HMMA.16816.F32.BF16 R4, R44.reuse, R192, R4 ;  /* 0x000000c02c04723c */ /* 0x042ff00000041804 */
[----:B------:R-:W-:Y:S11]  /*42e0*/  HMMA.16816.F32.BF16 R8, R44, R194, R8 ;  /* 0x000000c22c08723c */ /* 0x000ff60000041808 */
[----:B------:R-:W-:Y:S05]  /*42f0*/  @!UPT UIADD3 URZ, URZ, URZ, URZ ;  /* 0x0000003f3f3ff290 */ /* 0x000fea000fffe03f */
[C---:B----4-:R-:W-:Y:S02]  /*4300*/  FADD.FTZ R4, -R54.reuse, R4 ;  /* 0x0000000436047221 */ /* 0x050fe40000010100 */
[----:B------:R-:W-:Y:S02]  /*4310*/  FADD.FTZ R5, -R54, R5 ;  /* 0x0000000536057221 */ /* 0x000fe40000010100 */
[----:B------:R-:W-:Y:S02]  /*4320*/  FMUL.FTZ R44, R60, R4 ;  /* 0x000000043c2c7220 */ /* 0x000fe40000410000 */
[----:B------:R-:W-:Y:S02]  /*4330*/  FMUL.FTZ R5, R59, R5 ;  /* 0x000000053b057220 */ /* 0x000fe40000410000 */
[C---:B--2---:R-:W-:Y:S02]  /*4340*/  FADD.FTZ R4, -R52.reuse, R6 ;  /* 0x0000000634047221 */ /* 0x044fe40000010100 */
[----:B------:R-:W-:Y:S01]  /*4350*/  FADD.FTZ R6, -R52, R7 ;  /* 0x0000000734067221 */ /* 0x000fe20000010100 */
[----:B------:R-:W-:Y:S01]  /*4360*/  F2FP.BF16.PACK_AB R7, R5, R44 ;  /* 0x0000002c0507723e */ /* 0x000fe200000010ff */
[----:B------:R-:W-:Y:S02]  /*4370*/  FMUL.FTZ R4, R62, R4 ;  /* 0x000000043e047220 */ /* 0x000fe40000410000 */
[----:B------:R-:W-:Y:S02]  /*4380*/  FMUL.FTZ R6, R61, R6 ;  /* 0x000000063d067220 */ /* 0x000fe40000410000 */
[C---:B------:R-:W-:Y:S01]  /*4390*/  FADD.FTZ R8, -R54.reuse, R8 ;  /* 0x0000000836087221 */ /* 0x040fe20000010100 */
[----:B------:R-:W-:Y:S01]  /*43a0*/  STS [R249+0x14000], R7 ;  /* 0x01400007f9007388 */ /* 0x000fe20000000800 */
        /* <DEDUP_REMOVED lines=10> */
[----:B------:R-:W-:Y:S03]  /*4450*/  STS [R250+0x14000], R5 ;  /* 0x01400005fa007388 */ /* 0x000fe60000000800 */
[----:B------:R-:W-:Y:S05]  /*4460*/  F2FP.BF16.PACK_AB R4, R8, R9 ;  /* 0x000000090804723e */ /* 0x000fea00000010ff */
[----:B------:R-:W-:Y:S05]  /*4470*/  STS [R251+0x14000], R4 ;  /* 0x01400004fb007388 */ /* 0x000fea0000000800 */
[----:B------:R-:W-:Y:S06]  /*4480*/  BAR.SYNC.DEFER_BLOCKING 0x0 ;  /* 0x0000000000007b1d */ /* 0x000fec0000010000 */
[----:B------:R-:W-:Y:S05]  /*4490*/  LDSM.16.MT88.4 R4, [R226+0x15000] ;  /* 0x01500000e204783b */ /* 0x000fea0000004200 */
[----:B------:R-:W1:Y:S05]  /*44a0*/  LDSM.16.MT88.4 R8, [R0+0x8000] ;  /* 0x008000000008783b */ /* 0x000e6a0000004200 */
[----:B------:R-:W2:Y:S05]  /*44b0*/  LDSM.16.MT88.4 R44, [R224+0x15000] ;  /* 0x01500000e02c783b */ /* 0x000eaa0000004200 */
[----:B------:R-:W3:Y:S05]  /*44c0*/  LDSM.16.MT88.4 R48, [R0+0xc000] ;  /* 0x00c000000030783b */ /* 0x000eea0000004200 */
[----:B------:R-:W-:Y:S05]  /*44d0*/  LDSM.16.MT88.4 R52, [R226+0x15400] ;  /* 0x01540000e234783b */ /* 0x000fea0000004200 */
[----:B------:R-:W4:Y:S05]  /*44e0*/  LDSM.16.MT88.4 R56, [R0+0x8800] ;  /* 0x008800000038783b */ /* 0x000f2a0000004200 */
[----:B------:R-:W3:Y:S05]  /*44f0*/  LDSM.16.MT88.4 R60, [R224+0x15400] ;  /* 0x01540000e03c783b */ /* 0x000eea0000004200 */
[----:B------:R-:W3:Y:S01]  /*4500*/  LDSM.16.MT88.4 R64, [R0+0xc800] ;  /* 0x00c800000040783b */ /* 0x000ee20000004200 */
[-C--:B-1----:R-:W-:Y:S08]  /*4510*/  HMMA.16816.F32.BF16 R12, R4, R8.reuse, R12 ;  /* 0x00000008040c723c */ /* 0x082ff0000004180c */
[C---:B--2---:R-:W-:Y:S08]  /*4520*/  HMMA.16816.F32.BF16 R16, R44.reuse, R8, R16 ;  /* 0x000000082c10723c */ /* 0x044ff00000041810 */
[-C--:B------:R-:W-:Y:S08]  /*4530*/  HMMA.16816.F32.BF16 R20, R44, R10.reuse, R20 ;  /* 0x0000000a2c14723c */ /* 0x080ff00000041814 */
[C---:B------:R-:W-:Y:S01]  /*4540*/  HMMA.16816.F32.BF16 R24, R4.reuse, R10, R24 ;  /* 0x0000000a0418723c */ /* 0x040fe20000041818 */
[----:B------:R-:W-:Y:S07]  /*4550*/  LDSM.16.MT88.4 R8, [R0+0x9000] ;  /* 0x009000000008783b */ /* 0x000fee0000004200 */
[-C--:B---3--:R-:W-:Y:S08]  /*4560*/  HMMA.16816.F32.BF16 R28, R4, R48.reuse, R28 ;  /* 0x00000030041c723c */ /* 0x088ff0000004181c */
[C---:B------:R-:W-:Y:S08]  /*4570*/  HMMA.16816.F32.BF16 R32, R44.reuse, R48, R32 ;  /* 0x000000302c20723c */ /* 0x040ff00000041820 */
[-C--:B------:R-:W-:Y:S01]  /*4580*/  HMMA.16816.F32.BF16 R36, R44, R50.reuse, R36 ;  /* 0x000000322c24723c */ /* 0x080fe20000041824 */
[----:B------:R-:W-:Y:S07]  /*4590*/  LDSM.16.MT88.4 R44, [R224+0x15800] ;  /* 0x01580000e02c783b */ /* 0x000fee0000004200 */
[----:B------:R-:W-:Y:S01]  /*45a0*/  HMMA.16816.F32.BF16 R40, R4, R50, R40 ;  /* 0x000000320428723c */ /* 0x000fe20000041828 */
[----:B------:R-:W1:Y:S05]  /*45b0*/  LDSM.16.MT88.4 R4, [R226+0x15800] ;  /* 0x01580000e204783b */ /* 0x000e6a0000004200 */
[----:B------:R-:W2:Y:S02]  /*45c0*/  LDSM.16.MT88.4 R48, [R0+0xd000] ;  /* 0x00d000000030783b */ /* 0x000ea40000004200 */
[-C--:B----4-:R-:W-:Y:S08]  /*45d0*/  HMMA.16816.F32.BF16 R12, R52, R56.reuse, R12 ;  /* 0x00000038340c723c */ /* 0x090ff0000004180c */
[C---:B------:R-:W-:Y:S08]  /*45e0*/  HMMA.16816.F32.BF16 R16, R60.reuse, R56, R16 ;  /* 0x000000383c10723c */ /* 0x040ff00000041810 */
[-C--:B------:R-:W-:Y:S08]  /*45f0*/  HMMA.16816.F32.BF16 R20, R60, R58.reuse, R20 ;  /* 0x0000003a3c14723c */ /* 0x080ff00000041814 */
[C---:B------:R-:W-:Y:S01]  /*4600*/  HMMA.16816.F32.BF16 R24, R52.reuse, R58, R24 ;  /* 0x0000003a3418723c */ /* 0x040fe20000041818 */
[----:B------:R-:W-:Y:S07]  /*4610*/  LDSM.16.MT88.4 R56, [R0+0x9800] ;  /* 0x009800000038783b */ /* 0x000fee0000004200 */
[-C--:B------:R-:W-:Y:S08]  /*4620*/  HMMA.16816.F32.BF16 R28, R52, R64.reuse, R28 ;  /* 0x00000040341c723c */ /* 0x080ff0000004181c */
[C---:B------:R-:W-:Y:S08]  /*4630*/  HMMA.16816.F32.BF16 R32, R60.reuse, R64, R32 ;  /* 0x000000403c20723c */ /* 0x040ff00000041820 */
[-C--:B------:R-:W-:Y:S01]  /*4640*/  HMMA.16816.F32.BF16 R36, R60, R66.reuse, R36 ;  /* 0x000000423c24723c */ /* 0x080fe20000041824 */
[----:B------:R-:W-:Y:S07]  /*4650*/  LDSM.16.MT88.4 R60, [R224+0x15c00] ;  /* 0x015c0000e03c783b */ /* 0x000fee0000004200 */
[----:B------:R-:W-:Y:S01]  /*4660*/  HMMA.16816.F32.BF16 R40, R52, R66, R40 ;  /* 0x000000423428723c */ /* 0x000fe20000041828 */
[----:B------:R-:W3:Y:S05]  /*4670*/  LDSM.16.MT88.4 R52, [R226+0x15c00] ;  /* 0x015c0000e234783b */ /* 0x000eea0000004200 */
[----:B------:R-:W4:Y:S02]  /*4680*/  LDSM.16.MT88.4 R64, [R0+0xd800] ;  /* 0x00d800000040783b */ /* 0x000f240000004200 */
[-C--:B-1----:R-:W-:Y:S03]  /*4690*/  HMMA.16816.F32.BF16 R12, R4, R8.reuse, R12 ;  /* 0x00000008040c723c */ /* 0x082fe6000004180c */
[----:B------:R-:W-:Y:S05]  /*46a0*/  BAR.SYNC.DEFER_BLOCKING 0x0 ;  /* 0x0000000000007b1d */ /* 0x000fea0000010000 */
[C---:B------:R-:W-:Y:S08]  /*46b0*/  HMMA.16816.F32.BF16 R16, R44.reuse, R8, R16 ;  /* 0x000000082c10723c */ /* 0x040ff00000041810 */
[-C--:B------:R-:W-:Y:S08]  /*46c0*/  HMMA.16816.F32.BF16 R20, R44, R10.reuse, R20 ;  /* 0x0000000a2c14723c */ /* 0x080ff00000041814 */
[C---:B------:R-:W-:Y:S08]  /*46d0*/  HMMA.16816.F32.BF16 R24, R4.reuse, R10, R24 ;  /* 0x0000000a0418723c */ /* 0x040ff00000041818 */
[-C--:B--2---:R-:W-:Y:S08]  /*46e0*/  HMMA.16816.F32.BF16 R28, R4, R48.reuse, R28 ;  /* 0x00000030041c723c */ /* 0x084ff0000004181c */
[C---:B------:R-:W-:Y:S08]  /*46f0*/  HMMA.16816.F32.BF16 R32, R44.reuse, R48, R32 ;  /* 0x000000302c20723c */ /* 0x040ff00000041820 */
[-C--:B------:R-:W-:Y:S08]  /*4700*/  HMMA.16816.F32.BF16 R36, R44, R50.reuse, R36 ;  /* 0x000000322c24723c */ /* 0x080ff00000041824 */
[----:B------:R-:W-:Y:S08]  /*4710*/  HMMA.16816.F32.BF16 R40, R4, R50, R40 ;  /* 0x000000320428723c */ /* 0x000ff00000041828 */
[-C--:B---3--:R-:W-:Y:S08]  /*4720*/  HMMA.16816.F32.BF16 R12, R52, R56.reuse, R12 ;  /* 0x00000038340c723c */ /* 0x088ff0000004180c */
[C---:B------:R-:W-:Y:S08]  /*4730*/  HMMA.16816.F32.BF16 R16, R60.reuse, R56, R16 ;  /* 0x000000383c10723c */ /* 0x040ff00000041810 */
[-C--:B------:R-:W-:Y:S08]  /*4740*/  HMMA.16816.F32.BF16 R20, R60, R58.reuse, R20 ;  /* 0x0000003a3c14723c */ /* 0x080ff00000041814 */
[C---:B------:R-:W-:Y:S08]  /*4750*/  HMMA.16816.F32.BF16 R24, R52.reuse, R58, R24 ;  /* 0x0000003a3418723c */ /* 0x040ff00000041818 */
[-C--:B----4-:R-:W-:Y:S08]  /*4760*/  HMMA.16816.F32.BF16 R28, R52, R64.reuse, R28 ;  /* 0x00000040341c723c */ /* 0x090ff0000004181c */
[C---:B------:R-:W-:Y:S08]  /*4770*/  HMMA.16816.F32.BF16 R32, R60.reuse, R64, R32 ;  /* 0x000000403c20723c */ /* 0x040ff00000041820 */
[-C--:B------:R-:W-:Y:S08]  /*4780*/  HMMA.16816.F32.BF16 R36, R60, R66.reuse, R36 ;  /* 0x000000423c24723c */ /* 0x080ff00000041824 */
[----:B------:R-:W-:Y:S01]  /*4790*/  HMMA.16816.F32.BF16 R40, R52, R66, R40 ;  /* 0x000000423428723c */ /* 0x000fe20000041828 */
[----:B------:R-:W-:-:S07]  /*47a0*/  @!P2 BRA `(.L_x_24) ;  /* 0x000003d00000a947 */ /* 0x000fce0003800000 */
[----:B------:R1:W-:Y:S01]  /*47b0*/  @P5 STS.128 [R237+0x8000], RZ ;  /* 0x008000ffed005388 */ /* 0x0003e20000000c00 */
[----:B------:R-:W-:Y:S02]  /*47c0*/  IMAD.MOV.U32 R47, RZ, RZ, c[0x0][0x370] ;  /* 0x0000dc00ff2f7624 */ /* 0x000fe400078e00ff */
[----:B------:R-:W-:Y:S02]  /*47d0*/  IMAD.MOV.U32 R4, RZ, RZ, R242 ;  /* 0x000000ffff047224 */ /* 0x000fe400078e00f2 */
[C---:B------:R-:W-:Y:S02]  /*47e0*/  IMAD.U32 R8, R47.reuse, -0x40, RZ ;  /* 0xffffffc02f087824 */ /* 0x040fe400078e00ff */
[----:B------:R-:W-:Y:S02]  /*47f0*/  IMAD.MOV.U32 R5, RZ, RZ, R244 ;  /* 0x000000ffff057224 */ /* 0x000fe400078e00f4 */
[----:B------:R-:W-:Y:S01]  /*4800*/  IMAD.MOV.U32 R48, RZ, RZ, c[0x0][0x374] ;  /* 0x0000dd00ff307624 */ /* 0x000fe200078e00ff */
[C---:B------:R-:W-:Y:S02]  /*4810*/  LEA R4, P0, R8.reuse, R4, 0x1 ;  /* 0x0000000408047211 */ /* 0x040fe400078008ff */
[----:B------:R-:W-:Y:S02]  /*4820*/  SHF.R.S32.HI R7, RZ, 0x1f, R8 ;  /* 0x0000001fff077819 */ /* 0x000fe40000011408 */
[----:B------:R-:W-:Y:S02]  /*4830*/  LEA.HI.X.SX32 R5, R8, R5, 0x1, P0 ;  /* 0x0000000508057211 */ /* 0x000fe400000f0eff */
[C---:B------:R-:W-:Y:S03]  /*4840*/  LEA R6, P1, R47.reuse, R8, 0x5 ;  /* 0x000000082f067211 */ /* 0x040fe600078228ff */
[----:B------:R-:W-:Y:S01]  /*4850*/  @!PT LDS RZ, [RZ] ;  /* 0x00000000fffff984 */ /* 0x000fe20000000800 */
[----:B------:R-:W-:Y:S01]  /*4860*/  @!PT LDS RZ, [RZ] ;  /* 0x00000000fffff984 */ /* 0x000fe20000000800 */
[----:B------:R-:W-:Y:S01]  /*4870*/  @!PT LDS RZ, [RZ] ;  /* 0x00000000fffff984 */ /* 0x000fe20000000800 */
[----:B------:R1:W-:Y:S01]  /*4880*/  @!P5 LDGSTS.E.BYPASS.LTC128B.128 [R237+0x8000], [R4.64] ;  /* 0x0800000004eddfae */ /* 0x0003e2000b901d44 */
[CC--:B------:R-:W-:Y:S02]  /*4890*/  @!P6 LEA R10, P0, R6.reuse, R242.reuse, 0x1 ;  /* 0x000000f2060ae211 */ /* 0x0c0fe400078008ff */
[C-C-:B------:R-:W-:Y:S01]  /*48a0*/  LEA.HI.X R7, R47.reuse, R7, R48.reuse, 0x5, P1 ;  /* 0x000000072f077211 */ /* 0x140fe200008f2c30 */
[----:B------:R1:W-:Y:S01]  /*48b0*/  @P4 STS.128 [R237+0xa000], RZ ;  /* 0x00a000ffed004388 */ /* 0x0003e20000000c00 */
[C---:B------:R-:W-:Y:S02]  /*48c0*/  @!P4 LEA R44, P1, R6.reuse, R242, 0x1 ;  /* 0x000000f2062cc211 */ /* 0x040fe400078208ff */
[C-C-:B------:R-:W-:Y:S01]  /*48d0*/  @!P6 LEA.HI.X R11, R6.reuse, R244, R7.reuse, 0x1, P0 ;  /* 0x000000f4060be211 */ /* 0x140fe200000f0c07 */
[----:B------:R-:W-:Y:S01]  /*48e0*/  @!PT LDS RZ, [RZ] ;  /* 0x00000000fffff984 */ /* 0x000fe20000000800 */
[----:B------:R-:W-:Y:S01]  /*48f0*/  @!PT LDS RZ, [RZ] ;  /* 0x00000000fffff984 */ /* 0x000fe20000000800 */
[----:B------:R-:W-:Y:S01]  /*4900*/  @!PT LDS RZ, [RZ] ;  /* 0x00000000fffff984 */ /* 0x000fe20000000800 */
[----:B------:R1:W-:Y:S01]  /*4910*/  @!P4 LDGSTS.E.BYPASS.LTC128B.128 [R237+0xa000], [R4.64+0x80] ;  /* 0x0a00008004edcfae */ /* 0x0003e2000b901d44 */
[C---:B------:R-:W-:Y:S02]  /*4920*/  @!P5 LEA R46, P0, R47.reuse, R4, 0x6 ;  /* 0x000000042f2ed211 */ /* 0x040fe400078030ff */
[C-C-:B------:R-:W-:Y:S01]  /*4930*/  @!P4 LEA.HI.X R45, R6.reuse, R244, R7.reuse, 0x1, P1 ;  /* 0x000000f4062dc211 */ /* 0x140fe200008f0c07 */
[----:B------:R1:W-:Y:S01]  /*4940*/  @P6 STS.128 [R237+0xc000], RZ ;  /* 0x00c000ffed006388 */ /* 0x0003e20000000c00 */
[----:B------:R-:W-:Y:S02]  /*4950*/  @!P5 LEA.HI.X R47, R47, R5, R48, 0x6, P0 ;  /* 0x000000052f2fd211 */ /* 0x000fe400000f3430 */
[C---:B------:R-:W-:Y:S01]  /*4960*/  @!P3 LEA R8, P1, R6.reuse, R242, 0x1 ;  /* 0x000000f20608b211 */ /* 0x040fe200078208ff */
[----:B------:R-:W-:Y:S01]  /*4970*/  @!PT LDS RZ, [RZ] ;  /* 0x00000000fffff984 */ /* 0x000fe20000000800 */
[----:B------:R-:W-:Y:S01]  /*4980*/  @!PT LDS RZ, [RZ] ;  /* 0x00000000fffff984 */ /* 0x000fe20000000800 */
[----:B------:R-:W-:Y:S01]  /*4990*/  @!PT LDS RZ, [RZ] ;  /* 0x00000000fffff984 */ /* 0x000fe20000000800 */
[----:B------:R1:W-:Y:S01]  /*49a0*/  @!P6 LDGSTS.E.BYPASS.LTC128B.128 [R237+0xc000], [R4.64+0x100] ;  /* 0x0c00010004edefae */ /* 0x0003e2000b901d44 */
[----:B------:R-:W-:Y:S02]  /*49b0*/  IMAD.MOV.U32 R242, RZ, RZ, R4 ;  /* 0x000000fffff27224 */ /* 0x000fe400078e0004 */
[----:B------:R-:W-:Y:S01]  /*49c0*/  @!P3 LEA.HI.X R9, R6, R244, R7, 0x1, P1 ;  /* 0x000000f40609b211 */ /* 0x000fe200008f0c07 */
[----:B------:R1:W-:Y:S01]  /*49d0*/  @P3 STS.128 [R237+0xe000], RZ ;  /* 0x00e000ffed003388 */ /* 0x0003e20000000c00 */
[----:B------:R-:W-:Y:S03]  /*49e0*/  IMAD.MOV.U32 R244, RZ, RZ, R5 ;  /* 0x000000fffff47224 */ /* 0x000fe600078e0005 */
        /* <DEDUP_REMOVED lines=24> */
[----:B------:R-:W0:Y:S02]  /*4b70*/  LDGDEPBAR ;  /* 0x00000000000079af */ /* 0x000e240000000000 */
.L_x_24:
[----:B------:R-:W-:Y:S01]  /*4b80*/  LDSM.16.M88.4 R96, [R233] ;  /* 0x00000000e960783b */ /* 0x000fe20000000200 */
[----:B------:R-:W-:Y:S02]  /*4b90*/  @UP5 UIADD3 UR12, UP4, UR8, -0x100, URZ ;  /* 0xffffff00080c5890 */ /* 0x000fe4000ff9e03f */
[----:B------:R-:W-:Y:S01]  /*4ba0*/  @UP5 UIADD3 UR10, UP1, UR10, -0x100, URZ ;  /* 0xffffff000a0a5890 */ /* 0x000fe2000ff3e03f */
[----:B------:R-:W2:Y:S01]  /*4bb0*/  LDSM.16.MT88.4 R48, [R225] ;  /* 0x00000000e130783b */ /* 0x000ea20000004200 */
[----:B------:R-:W-:Y:S02]  /*4bc0*/  @UP5 UIADD3.X UR11, UR7, -0x1, URZ, UP4, !UPT ;  /* 0xffffffff070b5890 */ /* 0x000fe4000a7fe43f */
[----:B------:R-:W-:Y:S01]  /*4bd0*/  @UP5 UIADD3.X UR9, UR9, -0x1, URZ, UP1, !UPT ;  /* 0xffffffff09095890 */ /* 0x000fe20008ffe43f */
[----:B------:R-:W3:Y:S04]  /*4be0*/  LDSM.16.M88.4 R92, [R233+0x800] ;  /* 0x00080000e95c783b */ /* 0x000ee80000000200 */
[----:B------:R-:W4:Y:S04]  /*4bf0*/  LDSM.16.MT88.4 R64, [R225+0x1000] ;  /* 0x00100000e140783b */ /* 0x000f280000004200 */
[----:B------:R-:W1:Y:S04]  /*4c00*/  LDSM.16.MT88.4 R80, [R225+0x2000] ;  /* 0x00200000e150783b */ /* 0x000e680000004200 */
[----:B------:R-:W1:Y:S04]  /*4c10*/  LDSM.16.MT88.4 R196, [R225+0x3000] ;  /* 0x00300000e1c4783b */ /* 0x000e680000004200 */
[----:B------:R-:W-:Y:S04]  /*4c20*/  LDSM.16.M88.4 R200, [R234] ;  /* 0x00000000eac8783b */ /* 0x000fe80000000200 */
[----:B------:R-:W1:Y:S04]  /*4c30*/  LDSM.16.MT88.4 R204, [R225+0x800] ;  /* 0x00080000e1cc783b */ /* 0x000e680000004200 */
[----:B------:R-:W1:Y:S04]  /*4c40*/  LDSM.16.M88.4 R208, [R235] ;  /* 0x00000000ebd0783b */ /* 0x000e680000000200 */
[----:B------:R-:W1:Y:S04]  /*4c50*/  LDSM.16.MT88.4 R212, [R225+0x1800] ;  /* 0x00180000e1d4783b */ /* 0x000e680000004200 */
[----:B------:R-:W1:Y:S02]  /*4c60*/  LDSM.16.MT88.4 R216, [R225+0x2800] ;  /* 0x00280000e1d8783b */ /* 0x000e640000004200 */
[-C--:B-12---:R-:W-:Y:S02]  /*4c70*/  HMMA.16816.F32.BF16 R4, R96, R48.reuse, RZ ;  /* 0x000000306004723c */ /* 0x086fe400000418ff */
[----:B------:R-:W1:Y:S06]  /*4c80*/  LDSM.16.MT88.4 R220, [R225+0x3800] ;  /* 0x00380000e1dc783b */ /* 0x000e6c0000004200 */
[C---:B---3--:R-:W-:Y:S08]  /*4c90*/  HMMA.16816.F32.BF16 R8, R92.reuse, R48, RZ ;  /* 0x000000305c08723c */ /* 0x048ff000000418ff */
[-C--:B------:R-:W-:Y:S08]  /*4ca0*/  HMMA.16816.F32.BF16 R44, R92, R50.reuse, RZ ;  /* 0x000000325c2c723c */ /* 0x080ff000000418ff */
[C---:B------:R-:W-:Y:S08]  /*4cb0*/  HMMA.16816.F32.BF16 R48, R96.reuse, R50, RZ ;  /* 0x000000326030723c */ /* 0x040ff000000418ff */
[-C--:B----4-:R-:W-:Y:S08]  /*4cc0*/  HMMA.16816.F32.BF16 R52, R96, R64.reuse, RZ ;  /* 0x000000406034723c */ /* 0x090ff000000418ff */
[C---:B------:R-:W-:Y:S08]  /*4cd0*/  HMMA.16816.F32.BF16 R56, R92.reuse, R64, RZ ;  /* 0x000000405c38723c */ /* 0x040ff000000418ff */
[-C--:B------:R-:W-:Y:S08]  /*4ce0*/  HMMA.16816.F32.BF16 R60, R92, R66.reuse, RZ ;  /* 0x000000425c3c723c */ /* 0x080ff000000418ff */
[C---:B------:R-:W-:Y:S08]  /*4cf0*/  HMMA.16816.F32.BF16 R64, R96.reuse, R66, RZ ;  /* 0x000000426040723c */ /* 0x040ff000000418ff */
[-C--:B------:R-:W-:Y:S08]  /*4d00*/  HMMA.16816.F32.BF16 R68, R96, R80.reuse, RZ ;  /* 0x000000506044723c */ /* 0x080ff000000418ff */
[C---:B------:R-:W-:Y:S08]  /*4d10*/  HMMA.16816.F32.BF16 R72, R92.reuse, R80, RZ ;  /* 0x000000505c48723c */ /* 0x040ff000000418ff */
[-C--:B------:R-:W-:Y:S08]  /*4d20*/  HMMA.16816.F32.BF16 R76, R92, R82.reuse, RZ ;  /* 0x000000525c4c723c */ /* 0x080ff000000418ff */
[C---:B------:R-:W-:Y:S08]  /*4d30*/  HMMA.16816.F32.BF16 R80, R96.reuse, R82, RZ ;  /* 0x000000526050723c */ /* 0x040ff000000418ff */
[-C--:B------:R-:W-:Y:S08]  /*4d40*/  HMMA.16816.F32.BF16 R84, R96, R196.reuse, RZ ;  /* 0x000000c46054723c */ /* 0x080ff000000418ff */
[C---:B------:R-:W-:Y:S07]  /*4d50*/  HMMA.16816.F32.BF16 R88, R92.reuse, R196, RZ ;  /* 0x000000c45c58723c */ /* 0x040fee00000418ff */
[----:B------:R-:W-:Y:S01]  /*4d60*/  @P2 IADD3 R196, P0, R248, UR8, RZ ;  /* 0x00000008f8c42c10 */ /* 0x000fe2000ff1e0ff */
[-C--:B------:R-:W-:Y:S01]  /*4d70*/  HMMA.16816.F32.BF16 R92, R92, R198.reuse, RZ ;  /* 0x000000c65c5c723c */ /* 0x080fe200000418ff */
[----:B------:R-:W-:Y:S03]  /*4d80*/  @UP5 UMOV UR8, UR12 ;  /* 0x0000000c00085c82 */ /* 0x000fe60008000000 */
[----:B------:R-:W-:Y:S01]  /*4d90*/  @P2 IADD3.X R197, R247, UR7, RZ, P0, !PT ;  /* 0x00000007f7c52c10 */ /* 0x000fe200087fe4ff */
[----:B------:R-:W-:Y:S03]  /*4da0*/  @UP5 UMOV UR7, UR11 ;  /* 0x0000000b00075c82 */ /* 0x000fe60008000000 */
[----:B------:R-:W-:Y:S01]  /*4db0*/  HMMA.16816.F32.BF16 R96, R96, R198, RZ ;  /* 0x000000c66060723c */ /* 0x000fe200000418ff */
[----:B------:R2:W5:Y:S04]  /*4dc0*/  @P2 LDG.E R245, [R196.64+-0x100] ;  /* 0xffff0004c4f52981 */ /* 0x000568000c1e1900 */
[----:B------:R2:W5:Y:S03]  /*4dd0*/  @P2 LDG.E R246, [R196.64+-0xe0] ;  /* 0xffff2004c4f62981 */ /* 0x000566000c1e1900 */
[-C--:B------:R-:W-:Y:S08]  /*4de0*/  HMMA.16816.F32.BF16 R4, R200, R204.reuse, R4 ;  /* 0x000000ccc804723c */ /* 0x080ff00000041804 */
[C---:B------:R-:W-:Y:S08]  /*4df0*/  HMMA.16816.F32.BF16 R8, R208.reuse, R204, R8 ;  /* 0x000000ccd008723c */ /* 0x040ff00000041808 */
[-C--:B------:R-:W-:Y:S07]  /*4e00*/  HMMA.16816.F32.BF16 R44, R208, R206.reuse, R44 ;  /* 0x000000ced02c723c */ /* 0x080fee000004182c */
[----:B------:R3:W-:Y:S01]  /*4e10*/  RED.E.ADD.F32.FTZ.RN.STRONG.GPU [R238.64], R4 ;  /* 0x00000004ee00798e */ /* 0x0007e2000c10e784 */
[C---:B------:R-:W-:Y:S07]  /*4e20*/  HMMA.16816.F32.BF16 R48, R200.reuse, R206, R48 ;  /* 0x000000cec830723c */ /* 0x040fee0000041830 */
[----:B------:R-:W-:Y:S01]  /*4e30*/  IMAD.MOV.U32 R207, RZ, RZ, c[0x0][0x22c] ;  /* 0x00008b00ffcf7624 */ /* 0x000fe200078e00ff */
[-C--:B------:R-:W-:Y:S04]  /*4e40*/  HMMA.16816.F32.BF16 R52, R200, R212.reuse, R52 ;  /* 0x000000d4c834723c */ /* 0x080fe80000041834 */
[----:B------:R-:W-:Y:S04]  /*4e50*/  IMAD R207, R207, c[0x0][0x1c0], RZ ;  /* 0x00007000cfcf7a24 */ /* 0x000fe800078e02ff */
[C---:B------:R-:W-:Y:S04]  /*4e60*/  HMMA.16816.F32.BF16 R56, R208.reuse, R212, R56 ;  /* 0x000000d4d038723c */ /* 0x040fe80000041838 */
[C---:B------:R-:W-:Y:S02]  /*4e70*/  IMAD.SHL.U32 R204, R207.reuse, 0x8, RZ ;  /* 0x00000008cfcc7824 */ /* 0x040fe400078e00ff */
[C---:B------:R-:W-:Y:S02]  /*4e80*/  IMAD.SHL.U32 R205, R207.reuse, 0x10, RZ ;  /* 0x00000010cfcd7824 */ /* 0x040fe400078e00ff */
[-C--:B------:R-:W-:Y:S04]  /*4e90*/  HMMA.16816.F32.BF16 R60, R208, R214.reuse, R60 ;  /* 0x000000d6d03c723c */ /* 0x080fe8000004183c */
[CC--:B--2---:R-:W-:Y:S01]  /*4ea0*/  LEA R196, P0, R204.reuse, R238.reuse, 0x2 ;  /* 0x000000eeccc47211 */ /* 0x0c4fe200078010ff */
[----:B------:R-:W-:Y:S01]  /*4eb0*/  IMAD R206, R207, 0x28, RZ ;  /* 0x00000028cfce7824 */ /* 0x000fe200078e02ff */
[CC--:B------:R-:W-:Y:S02]  /*4ec0*/  LEA R198, P1, R205.reuse, R238.reuse, 0x2 ;  /* 0x000000eecdc67211 */ /* 0x0c0fe400078210ff */
[C---:B------:R-:W-:Y:S04]  /*4ed0*/  HMMA.16816.F32.BF16 R64, R200.reuse, R214, R64 ;  /* 0x000000d6c840723c */ /* 0x040fe80000041840 */
[-C--:B------:R-:W-:Y:S02]  /*4ee0*/  LEA.HI.X.SX32 R197, R204, R239.reuse, 0x2, P0 ;  /* 0x000000efccc57211 */ /* 0x080fe400000f16ff */
[-C--:B------:R-:W-:Y:S02]  /*4ef0*/  LEA.HI.X.SX32 R199, R205, R239.reuse, 0x2, P1 ;  /* 0x000000efcdc77211 */ /* 0x080fe400008f16ff */
[-C--:B------:R-:W-:Y:S01]  /*4f00*/  HMMA.16816.F32.BF16 R68, R200, R216.reuse, R68 ;  /* 0x000000d8c844723c */ /* 0x080fe20000041844 */
[----:B------:R2:W-:Y:S04]  /*4f10*/  RED.E.ADD.F32.FTZ.RN.STRONG.GPU [R196.64], R5 ;  /* 0x00000005c400798e */ /* 0x0005e8000c10e784 */
[----:B------:R4:W-:Y:S03]  /*4f20*/  RED.E.ADD.F32.FTZ.RN.STRONG.GPU [R198.64], R6 ;  /* 0x00000006c600798e */ /* 0x0009e6000c10e784 */
[C---:B------:R-:W-:Y:S08]  /*4f30*/  HMMA.16816.F32.BF16 R72, R208.reuse, R216, R72 ;  /* 0x000000d8d048723c */ /* 0x040ff00000041848 */
[-C--:B------:R-:W-:Y:S08]  /*4f40*/  HMMA.16816.F32.BF16 R76, R208, R218.reuse, R76 ;  /* 0x000000dad04c723c */ /* 0x080ff0000004184c */
[C---:B------:R-:W-:Y:S08]  /*4f50*/  HMMA.16816.F32.BF16 R80, R200.reuse, R218, R80 ;  /* 0x000000dac850723c */ /* 0x040ff00000041850 */
[-C--:B-1----:R-:W-:Y:S08]  /*4f60*/  HMMA.16816.F32.BF16 R84, R200, R220.reuse, R84 ;  /* 0x000000dcc854723c */ /* 0x082ff00000041854 */
[C---:B------:R-:W-:Y:S08]  /*4f70*/  HMMA.16816.F32.BF16 R88, R208.reuse, R220, R88 ;  /* 0x000000dcd058723c */ /* 0x040ff00000041858 */
[-C--:B------:R-:W-:Y:S08]  /*4f80*/  HMMA.16816.F32.BF16 R92, R208, R222.reuse, R92 ;  /* 0x000000ded05c723c */ /* 0x080ff0000004185c */
[----:B------:R-:W-:Y:S07]  /*4f90*/  HMMA.16816.F32.BF16 R96, R200, R222, R96 ;  /* 0x000000dec860723c */ /* 0x000fee0000041860 */
[C---:B------:R-:W-:Y:S02]  /*4fa0*/  IMAD R201, R207.reuse, 0x18, RZ ;  /* 0x00000018cfc97824 */ /* 0x040fe400078e02ff */
[----:B------:R-:W-:Y:S03]  /*4fb0*/  IMAD.SHL.U32 R203, R207, 0x20, RZ ;  /* 0x00000020cfcb7824 */ /* 0x000fe600078e00ff */
[-C--:B---3--:R-:W-:Y:S01]  /*4fc0*/  LEA R4, P0, R201, R238.reuse, 0x2 ;  /* 0x000000eec9047211 */ /* 0x088fe200078010ff */
[----:B------:R-:W-:Y:S01]  /*4fd0*/  IMAD R202, R207, 0x30, RZ ;  /* 0x00000030cfca7824 */ /* 0x000fe200078e02ff */
[-C--:B------:R-:W-:Y:S02]  /*4fe0*/  LEA R200, P1, R203, R238.reuse, 0x2 ;  /* 0x000000eecbc87211 */ /* 0x080fe400078210ff */
[-C--:B--2---:R-:W-:Y:S02]  /*4ff0*/  LEA.HI.X.SX32 R5, R201, R239.reuse, 0x2, P0 ;  /* 0x000000efc9057211 */ /* 0x084fe400000f16ff */
[CC--:B----4-:R-:W-:Y:S02]  /*5000*/  LEA R198, P0, R206.reuse, R238.reuse, 0x2 ;  /* 0x000000eecec67211 */ /* 0x0d0fe400078010ff */
[-C--:B------:R-:W-:Y:S01]  /*5010*/  LEA.HI.X.SX32 R201, R203, R239.reuse, 0x2, P1 ;  /* 0x000000efcbc97211 */ /* 0x080fe200008f16ff */
[----:B------:R1:W-:Y:S01]  /*5020*/  RED.E.ADD.F32.FTZ.RN.STRONG.GPU [R4.64], R7 ;  /* 0x000000070400798e */ /* 0x0003e2000c10e784 */
[-C--:B------:R-:W-:Y:S03]  /*5030*/  LEA.HI.X.SX32 R199, R206, R239.reuse, 0x2, P0 ;  /* 0x000000efcec77211 */ /* 0x080fe600000f16ff */
[----:B------:R-:W-:Y:S04]  /*5040*/  RED.E.ADD.F32.FTZ.RN.STRONG.GPU [R200.64], R8 ;  /* 0x00000008c800798e */ /* 0x000fe8000c10e784 */
[----:B------:R2:W-:Y:S01]  /*5050*/  RED.E.ADD.F32.FTZ.RN.STRONG.GPU [R198.64], R9 ;  /* 0x00000009c600798e */ /* 0x0005e2000c10e784 */
[CC--:B-1----:R-:W-:Y:S01]  /*5060*/  LEA R4, P1, R202.reuse, R238.reuse, 0x2 ;  /* 0x000000eeca047211 */ /* 0x0c2fe200078210ff */
[----:B------:R-:W-:Y:S03]  /*5070*/  IMAD R7, R207, 0x38, RZ ;  /* 0x00000038cf077824 */ /* 0x000fe600078e02ff */
[-C--:B------:R-:W-:Y:S02]  /*5080*/  LEA.HI.X.SX32 R5, R202, R239.reuse, 0x2, P1 ;  /* 0x000000efca057211 */ /* 0x080fe400008f16ff */
[-C--:B------:R-:W-:Y:S02]  /*5090*/  LEA R6, P0, R7, R238.reuse, 0x2 ;  /* 0x000000ee07067211 */ /* 0x080fe400078010ff */
[----:B--2---:R-:W-:Y:S01]  /*50a0*/  IADD3 R9, R205, 0x20, RZ ;  /* 0x00000020cd097810 */ /* 0x004fe20007ffe0ff */
[----:B------:R1:W-:Y:S01]  /*50b0*/  RED.E.ADD.F32.FTZ.RN.STRONG.GPU [R4.64], R10 ;  /* 0x0000000a0400798e */ /* 0x0003e2000c10e784 */
[-C--:B------:R-:W-:Y:S02]  /*50c0*/  LEA.HI.X.SX32 R7, R7, R239.reuse, 0x2, P0 ;  /* 0x000000ef07077211 */ /* 0x080fe400000f16ff */
[CC--:B------:R-:W-:Y:S03]  /*50d0*/  LEA R8, P0, R9.reuse, R238.reuse, 0x2 ;  /* 0x000000ee09087211 */ /* 0x0c0fe600078010ff */
[----:B------:R2:W-:Y:S04]  /*50e0*/  RED.E.ADD.F32.FTZ.RN.STRONG.GPU [R6.64], R11 ;  /* 0x0000000b0600798e */ /* 0x0005e8000c10e784 */
[----:B------:R3:W-:Y:S04]  /*50f0*/  RED.E.ADD.F32.FTZ.RN.STRONG.GPU [R238.64+0x80], R48 ;  /* 0x00008030ee00798e */ /* 0x0007e8000c10e784 */
[----:B------:R4:W-:Y:S01]  /*5100*/  RED.E.ADD.F32.FTZ.RN.STRONG.GPU [R196.64+0x80], R49 ;  /* 0x00008031c400798e */ /* 0x0009e2000c10e784 */
[----:B-1----:R-:W-:Y:S01]  /*5110*/  IMAD.IADD R4, R204, 0x1, R9 ;  /* 0x00000001cc047824 */ /* 0x002fe200078e0209 */
[-C--:B------:R-:W-:Y:S04]  /*5120*/  LEA.HI.X.SX32 R9, R9, R239.reuse, 0x2, P0 ;  /* 0x000000ef09097211 */ /* 0x080fe800000f16ff */
[-C--:B------:R-:W-:Y:S01]  /*5130*/  LEA R198, P0, R4, R238.reuse, 0x2 ;  /* 0x000000ee04c67211 */ /* 0x080fe200078010ff */
[----:B------:R1:W-:Y:S01]  /*5140*/  RED.E.ADD.F32.FTZ.RN.STRONG.GPU [R8.64], R50 ;  /* 0x000000320800798e */ /* 0x0003e2000c10e784 */
[----:B--2---:R-:W-:Y:S02]  /*5150*/  IMAD.IADD R6, R204, 0x1, R4 ;  /* 0x00000001cc067824 */ /* 0x004fe400078e0204 */
[-C--:B------:R-:W-:Y:S02]  /*5160*/  LEA.HI.X.SX32 R199, R4, R239.reuse, 0x2, P0 ;  /* 0x000000ef04c77211 */ /* 0x080fe400000f16ff */
[----:B------:R-:W-:Y:S01]  /*5170*/  IMAD.IADD R5, R204, 0x1, R6 ;  /* 0x00000001cc057824 */ /* 0x000fe200078e0206 */
[-C--:B------:R-:W-:Y:S02]  /*5180*/  LEA R10, P1, R6, R238.reuse, 0x2 ;  /* 0x000000ee060a7211 */ /* 0x080fe400078210ff */
[----:B------:R-:W-:Y:S01]  /*5190*/  RED.E.ADD.F32.FTZ.RN.STRONG.GPU [R198.64], R51 ;  /* 0x00000033c600798e */ /* 0x000fe2000c10e784 */
[----:B------:R-:W-:Y:S01]  /*51a0*/  IMAD.IADD R4, R204, 0x1, R5 ;  /* 0x00000001cc047824 */ /* 0x000fe200078e0205 */
[CC--:B---3--:R-:W-:Y:S02]  /*51b0*/  LEA R48, P0, R5.reuse, R238.reuse, 0x2 ;  /* 0x000000ee05307211 */ /* 0x0c8fe400078010ff */
[-C--:B------:R-:W-:Y:S02]  /*51c0*/  LEA.HI.X.SX32 R11, R6, R239.reuse, 0x2, P1 ;  /* 0x000000ef060b7211 */ /* 0x080fe400008f16ff */
[-C--:B----4-:R-:W-:Y:S01]  /*51d0*/  LEA.HI.X.SX32 R49, R5, R239.reuse, 0x2, P0 ;  /* 0x000000ef05317211 */ /* 0x090fe200000f16ff */
[----:B------:R-:W-:Y:S02]  /*51e0*/  IMAD.IADD R5, R204, 0x1, R4 ;  /* 0x00000001cc057824 */ /* 0x000fe400078e0204 */
[----:B------:R2:W-:Y:S04]  /*51f0*/  RED.E.ADD.F32.FTZ.RN.STRONG.GPU [R10.64], R44 ;  /* 0x0000002c0a00798e */ /* 0x0005e8000c10e784 */
[----:B------:R-:W-:Y:S01]  /*5200*/  RED.E.ADD.F32.FTZ.RN.STRONG.GPU [R48.64], R45 ;  /* 0x0000002d3000798e */ /* 0x000fe2000c10e784 */
[CC--:B-1----:R-:W-:Y:S04]  /*5210*/  LEA R8, P0, R4.reuse, R238.reuse, 0x2 ;  /* 0x000000ee04087211 */ /* 0x0c2fe800078010ff */
[-C--:B------:R-:W-:Y:S02]  /*5220*/  LEA.HI.X.SX32 R9, R4, R239.reuse, 0x2, P0 ;  /* 0x000000ef04097211 */ /* 0x080fe400000f16ff */
[CC--:B------:R-:W-:Y:S03]  /*5230*/  LEA R6, P0, R5.reuse, R238.reuse, 0x2 ;  /* 0x000000ee05067211 */ /* 0x0c0fe600078010ff */
[----:B------:R1:W-:Y:S01]  /*5240*/  RED.E.ADD.F32.FTZ.RN.STRONG.GPU [R8.64], R46 ;  /* 0x0000002e0800798e */ /* 0x0003e2000c10e784 */
[-C--:B------:R-:W-:Y:S05]  /*5250*/  LEA.HI.X.SX32 R7, R5, R239.reuse, 0x2, P0 ;  /* 0x000000ef05077211 */ /* 0x080fea00000f16ff */
[----:B------:R3:W-:Y:S01]  /*5260*/  RED.E.ADD.F32.FTZ.RN.STRONG.GPU [R6.64], R47 ;  /* 0x0000002f0600798e */ /* 0x0007e2000c10e784 */
[----:B--2---:R-:W-:Y:S03]  /*5270*/  IADD3 R10, R205, 0x40, RZ ;  /* 0x00000040cd0a7810 */ /* 0x004fe60007ffe0ff */
[----:B------:R-:W-:Y:S02]  /*5280*/  RED.E.ADD.F32.FTZ.RN.STRONG.GPU [R238.64+0x100], R52 ;  /* 0x00010034ee00798e */ /* 0x000fe4000c10e784 */
[----:B------:R-:W-:Y:S02]  /*5290*/  IMAD.IADD R4, R204, 0x1, R10 ;  /* 0x00000001cc047824 */ /* 0x000fe400078e020a */
[----:B------:R-:W-:Y:S01]  /*52a0*/  RED.E.ADD.F32.FTZ.RN.STRONG.GPU [R196.64+0x100], R53 ;  /* 0x00010035c400798e */ /* 0x000fe2000c10e784 */
[CC--:B-1----:R-:W-:Y:S04]  /*52b0*/  LEA R8, P0, R10.reuse, R238.reuse, 0x2 ;  /* 0x000000ee0a087211 */ /* 0x0c2fe800078010ff */
[-C--:B------:R-:W-:Y:S01]  /*52c0*/  LEA.HI.X.SX32 R9, R10, R239.reuse, 0x2, P0 ;  /* 0x000000ef0a097211 */ /* 0x080fe200000f16ff */
[----:B---3--:R-:W-:Y:S01]  /*52d0*/  IMAD.IADD R6, R204, 0x1, R4 ;  /* 0x00000001cc067824 */ /* 0x008fe200078e0204 */
[-C--:B------:R-:W-:Y:S03]  /*52e0*/  LEA R46, P0, R4, R238.reuse, 0x2 ;  /* 0x000000ee042e7211 */ /* 0x080fe600078010ff */
[----:B------:R1:W-:Y:S01]  /*52f0*/  RED.E.ADD.F32.FTZ.RN.STRONG.GPU [R8.64], R54 ;  /* 0x000000360800798e */ /* 0x0003e2000c10e784 */
[----:B------:R-:W-:Y:S01]  /*5300*/  IMAD.IADD R5, R204, 0x1, R6 ;  /* 0x00000001cc057824 */ /* 0x000fe200078e0206 */
[-C--:B------:R-:W-:Y:S02]  /*5310*/  LEA.HI.X.SX32 R47, R4, R239.reuse, 0x2, P0 ;  /* 0x000000ef042f7211 */ /* 0x080fe400000f16ff */
[-C--:B------:R-:W-:Y:S01]  /*5320*/  LEA R10, P1, R6, R238.reuse, 0x2 ;  /* 0x000000ee060a7211 */ /* 0x080fe200078210ff */
[----:B------:R-:W-:Y:S01]  /*5330*/  IMAD.IADD R4, R204, 0x1, R5 ;  /* 0x00000001cc047824 */ /* 0x000fe200078e0205 */
[CC--:B------:R-:W-:Y:S01]  /*5340*/  LEA R44, P0, R5.reuse, R238.reuse, 0x2 ;  /* 0x000000ee052c7211 */ /* 0x0c0fe200078010ff */
[----:B------:R-:W-:Y:S01]  /*5350*/  RED.E.ADD.F32.FTZ.RN.STRONG.GPU [R46.64], R55 ;  /* 0x000000372e00798e */ /* 0x000fe2000c10e784 */
[-C--:B------:R-:W-:Y:S02]  /*5360*/  LEA.HI.X.SX32 R11, R6, R239.reuse, 0x2, P1 ;  /* 0x000000ef060b7211 */ /* 0x080fe400008f16ff */
[-C--:B------:R-:W-:Y:S01]  /*5370*/  LEA.HI.X.SX32 R45, R5, R239.reuse, 0x2, P0 ;  /* 0x000000ef052d7211 */ /* 0x080fe200000f16ff */
[----:B------:R-:W-:Y:S01]  /*5380*/  IMAD.IADD R5, R204, 0x1, R4 ;  /* 0x00000001cc057824 */ /* 0x000fe200078e0204 */
[----:B------:R-:W-:Y:S04]  /*5390*/  LDSM.16.MT88.4 R52, [R226+0x14400] ;  /* 0x01440000e234783b */ /* 0x000fe80000004200 */
        /* <DEDUP_REMOVED lines=11> */
[----:B------:R-:W-:Y:S04]  /*5450*/  RED.E.ADD.F32.FTZ.RN.STRONG.GPU [R196.64+0x180], R65 ;  /* 0x00018041c400798e */ /* 0x000fe8000c10e784 */
[----:B------:R-:W-:Y:S01]  /*5460*/  LDSM.16.MT88.4 R56, [R0+0x800] ;  /* 0x000800000038783b */ /* 0x000fe20000004200 */
        /* <DEDUP_REMOVED lines=41> */
[----:B------:R-:W-:Y:S02]  /*5700*/  IMAD.IADD R5, R204, 0x1, R4 ;  /* 0x00000001cc057824 */ /* 0x000fe400078e0204 */
[----:B------:R2:W-:Y:S04]  /*5710*/  RED.E.ADD.F32.FTZ.RN.STRONG.GPU [R10.64], R72 ;  /* 0x000000480a00798e */ /* 0x0005e8000c10e784 */
[----:B------:R-:W-:Y:S01]  /*5720*/  RED.E.ADD.F32.FTZ.RN.STRONG.GPU [R44.64], R73 ;  /* 0x000000492c00798e */ /* 0x000fe2000c10e784 */
[CC--:B-1----:R-:W-:Y:S04]  /*5730*/  LEA R8, P0, R4.reuse, R238.reuse, 0x2 ;  /* 0x000000ee04087211 */ /* 0x0c2fe800078010ff */
[-C--:B------:R-:W-:Y:S02]  /*5740*/  LEA.HI.X.SX32 R9, R4, R239.reuse, 0x2, P0 ;  /* 0x000000ef04097211 */ /* 0x080fe400000f16ff */
[CC--:B------:R-:W-:Y:S03]  /*5750*/  LEA R6, P0, R5.reuse, R238.reuse, 0x2 ;  /* 0x000000ee05067211 */ /* 0x0c0fe600078010ff */
[----:B------:R1:W-:Y:S01]  /*5760*/  RED.E.ADD.F32.FTZ.RN.STRONG.GPU [R8.64], R74 ;  /* 0x0000004a0800798e */ /* 0x0003e2000c10e784 */
[-C--:B------:R-:W-:Y:S02]  /*5770*/  LEA.HI.X.SX32 R7, R5, R239.reuse, 0x2, P0 ;  /* 0x000000ef05077211 */ /* 0x080fe400000f16ff */
[----:B--2---:R-:W-:Y:S03]  /*5780*/  IADD3 R10, R205, 0xa0, RZ ;  /* 0x000000a0cd0a7810 */ /* 0x004fe60007ffe0ff */
[----:B------:R2:W-:Y:S02]  /*5790*/  RED.E.ADD.F32.FTZ.RN.STRONG.GPU [R6.64], R75 ;  /* 0x0000004b0600798e */ /* 0x0005e4000c10e784 */
[----:B------:R-:W-:Y:S02]  /*57a0*/  IMAD.IADD R4, R204, 0x1, R10 ;  /* 0x00000001cc047824 */ /* 0x000fe400078e020a */
[----:B------:R-:W-:Y:S04]  /*57b0*/  RED.E.ADD.F32.FTZ.RN.STRONG.GPU [R238.64+0x280], R80 ;  /* 0x00028050ee00798e */ /* 0x000fe8000c10e784 */
[----:B------:R-:W-:Y:S01]  /*57c0*/  RED.E.ADD.F32.FTZ.RN.STRONG.GPU [R196.64+0x280], R81 ;  /* 0x00028051c400798e */ /* 0x000fe2000c10e784 */
[CC--:B-1----:R-:W-:Y:S04]  /*57d0*/  LEA R8, P0, R10.reuse, R238.reuse, 0x2 ;  /* 0x000000ee0a087211 */ /* 0x0c2fe800078010ff */
[-C--:B------:R-:W-:Y:S01]  /*57e0*/  LEA.HI.X.SX32 R9, R10, R239.reuse, 0x2, P0 ;  /* 0x000000ef0a097211 */ /* 0x080fe200000f16ff */
[----:B--2---:R-:W-:Y:S01]  /*57f0*/  IMAD.IADD R6, R204, 0x1, R4 ;  /* 0x00000001cc067824 */ /* 0x004fe200078e0204 */
        /* <DEDUP_REMOVED lines=29> */
[-C--:B------:R-:W-:Y:S03]  /*59d0*/  LEA.HI.X.SX32 R45, R4, R239.reuse, 0x2, P0 ;  /* 0x000000ef042d7211 */ /* 0x080fe600000f16ff */
[C---:B------:R-:W-:Y:S01]  /*59e0*/  IMAD.IADD R4, R204.reuse, 0x1, R5 ;  /* 0x00000001cc047824 */ /* 0x040fe200078e0205 */
[CC--:B------:R-:W-:Y:S01]  /*59f0*/  LEA R10, P0, R5.reuse, R238.reuse, 0x2 ;  /* 0x000000ee050a7211 */ /* 0x0c0fe200078010ff */
[----:B------:R-:W-:Y:S03]  /*5a00*/  RED.E.ADD.F32.FTZ.RN.STRONG.GPU [R44.64], R87 ;  /* 0x000000572c00798e */ /* 0x000fe6000c10e784 */
[-C--:B------:R-:W-:Y:S01]  /*5a10*/  LEA.HI.X.SX32 R11, R5, R239.reuse, 0x2, P0 ;  /* 0x000000ef050b7211 */ /* 0x080fe200000f16ff */
[----:B------:R-:W-:Y:S01]  /*5a20*/  IMAD.IADD R5, R204, 0x1, R4 ;  /* 0x00000001cc057824 */ /* 0x000fe200078e0204 */
[CC--:B-1----:R-:W-:Y:S04]  /*5a30*/  LEA R8, P1, R6.reuse, R238.reuse, 0x2 ;  /* 0x000000ee06087211 */ /* 0x0c2fe800078210ff */
[-C--:B------:R-:W-:Y:S02]  /*5a40*/  LEA.HI.X.SX32 R9, R6, R239.reuse, 0x2, P1 ;  /* 0x000000ef06097211 */ /* 0x080fe400008f16ff */
[CC--:B------:R-:W-:Y:S03]  /*5a50*/  LEA R6, P0, R4.reuse, R238.reuse, 0x2 ;  /* 0x000000ee04067211 */ /* 0x0c0fe600078010ff */
[----:B------:R1:W-:Y:S01]  /*5a60*/  RED.E.ADD.F32.FTZ.RN.STRONG.GPU [R8.64], R88 ;  /* 0x000000580800798e */ /* 0x0003e2000c10e784 */
[-C--:B------:R-:W-:Y:S02]  /*5a70*/  LEA.HI.X.SX32 R7, R4, R239.reuse, 0x2, P0 ;  /* 0x000000ef04077211 */ /* 0x080fe400000f16ff */
[----:B------:R-:W-:Y:S01]  /*5a80*/  IADD3 R4, R205, 0xe0, RZ ;  /* 0x000000e0cd047810 */ /* 0x000fe20007ffe0ff */
[----:B------:R-:W-:Y:S04]  /*5a90*/  RED.E.ADD.F32.FTZ.RN.STRONG.GPU [R10.64], R89 ;  /* 0x000000590a00798e */ /* 0x000fe8000c10e784 */
[----:B------:R2:W-:Y:S01]  /*5aa0*/  RED.E.ADD.F32.FTZ.RN.STRONG.GPU [R6.64], R90 ;  /* 0x0000005a0600798e */ /* 0x0005e2000c10e784 */
[CC--:B-1----:R-:W-:Y:S04]  /*5ab0*/  LEA R8, P0, R5.reuse, R238.reuse, 0x2 ;  /* 0x000000ee05087211 */ /* 0x0c2fe800078010ff */
[-C--:B------:R-:W-:Y:S02]  /*5ac0*/  LEA.HI.X.SX32 R9, R5, R239.reuse, 0x2, P0 ;  /* 0x000000ef05097211 */ /* 0x080fe400000f16ff */
[-C--:B------:R-:W-:Y:S01]  /*5ad0*/  LEA R48, P0, R4, R238.reuse, 0x2 ;  /* 0x000000ee04307211 */ /* 0x080fe200078010ff */
[----:B--2---:R-:W-:Y:S02]  /*5ae0*/  IMAD.IADD R6, R204, 0x1, R4 ;  /* 0x00000001cc067824 */ /* 0x004fe400078e0204 */
[----:B------:R1:W-:Y:S01]  /*5af0*/  RED.E.ADD.F32.FTZ.RN.STRONG.GPU [R8.64], R91 ;  /* 0x0000005b0800798e */ /* 0x0003e2000c10e784 */
[-C--:B------:R-:W-:Y:S03]  /*5b00*/  LEA.HI.X.SX32 R49, R4, R239.reuse, 0x2, P0 ;  /* 0x000000ef04317211 */ /* 0x080fe600000f16ff */
[----:B------:R-:W-:Y:S01]  /*5b10*/  RED.E.ADD.F32.FTZ.RN.STRONG.GPU [R238.64+0x380], R96 ;  /* 0x00038060ee00798e */ /* 0x000fe2000c10e784 */
[CC--:B------:R-:W-:Y:S03]  /*5b20*/  LEA R46, P0, R6.reuse, R238.reuse, 0x2 ;  /* 0x000000ee062e7211 */ /* 0x0c0fe600078010ff */
[----:B------:R-:W-:Y:S01]  /*5b30*/  RED.E.ADD.F32.FTZ.RN.STRONG.GPU [R196.64+0x380], R97 ;  /* 0x00038061c400798e */ /* 0x000fe2000c10e784 */
[-C--:B------:R-:W-:Y:S03]  /*5b40*/  LEA.HI.X.SX32 R47, R6, R239.reuse, 0x2, P0 ;  /* 0x000000ef062f7211 */ /* 0x080fe600000f16ff */
[----:B------:R-:W-:Y:S04]  /*5b50*/  RED.E.ADD.F32.FTZ.RN.STRONG.GPU [R48.64], R98 ;  /* 0x000000623000798e */ /* 0x000fe8000c10e784 */
[----:B------:R-:W-:Y:S04]  /*5b60*/  RED.E.ADD.F32.FTZ.RN.STRONG.GPU [R46.64], R99 ;  /* 0x000000632e00798e */ /* 0x000fe8000c10e784 */
[----:B------:R-:W-:Y:S01]  /*5b70*/  LDSM.16.MT88.4 R48, [R0+0x4000] ;  /* 0x004000000030783b */ /* 0x000fe20000004200 */
[C---:B-1----:R-:W-:Y:S04]  /*5b80*/  IMAD.IADD R8, R204.reuse, 0x1, R6 ;  /* 0x00000001cc087824 */ /* 0x042fe800078e0206 */
[----:B------:R-:W-:Y:S01]  /*5b90*/  IMAD.IADD R5, R204, 0x1, R8 ;  /* 0x00000001cc057824 */ /* 0x000fe200078e0208 */
[-C--:B------:R-:W-:Y:S03]  /*5ba0*/  LEA R44, P1, R8, R238.reuse, 0x2 ;  /* 0x000000ee082c7211 */ /* 0x080fe600078210ff */
[----:B------:R-:W-:Y:S01]  /*5bb0*/  IMAD.IADD R4, R204, 0x1, R5 ;  /* 0x00000001cc047824 */ /* 0x000fe200078e0205 */
[CC--:B------:R-:W-:Y:S02]  /*5bc0*/  LEA R10, P0, R5.reuse, R238.reuse, 0x2 ;  /* 0x000000ee050a7211 */ /* 0x0c0fe400078010ff */
[-C--:B------:R-:W-:Y:S01]  /*5bd0*/  LEA.HI.X.SX32 R45, R8, R239.reuse, 0x2, P1 ;  /* 0x000000ef082d7211 */ /* 0x080fe200008f16ff */
[----:B------:R-:W-:Y:S01]  /*5be0*/  IMAD.IADD R7, R204, 0x1, R4 ;  /* 0x00000001cc077824 */ /* 0x000fe200078e0204 */
[-C--:B------:R-:W-:Y:S02]  /*5bf0*/  LEA.HI.X.SX32 R11, R5, R239.reuse, 0x2, P0 ;  /* 0x000000ef050b7211 */ /* 0x080fe400000f16ff */
[CC--:B------:R-:W-:Y:S01]  /*5c00*/  LEA R8, P1, R4.reuse, R238.reuse, 0x2 ;  /* 0x000000ee04087211 */ /* 0x0c0fe200078210ff */
[----:B------:R-:W-:Y:S01]  /*5c10*/  RED.E.ADD.F32.FTZ.RN.STRONG.GPU [R44.64], R92 ;  /* 0x0000005c2c00798e */ /* 0x000fe2000c10e784 */
[C---:B------:R-:W-:Y:S02]  /*5c20*/  LEA R6, P0, R7.reuse, R238, 0x2 ;  /* 0x000000ee07067211 */ /* 0x040fe400078010ff */
[-C--:B------:R-:W-:Y:S01]  /*5c30*/  LEA.HI.X.SX32 R9, R4, R239.reuse, 0x2, P1 ;  /* 0x000000ef04097211 */ /* 0x080fe200008f16ff */
[----:B------:R-:W-:Y:S01]  /*5c40*/  RED.E.ADD.F32.FTZ.RN.STRONG.GPU [R10.64], R93 ;  /* 0x0000005d0a00798e */ /* 0x000fe2000c10e784 */
[----:B------:R-:W-:Y:S03]  /*5c50*/  LEA.HI.X.SX32 R7, R7, R239, 0x2, P0 ;  /* 0x000000ef07077211 */ /* 0x000fe600000f16ff */
[----:B------:R-:W-:Y:S04]  /*5c60*/  RED.E.ADD.F32.FTZ.RN.STRONG.GPU [R8.64], R94 ;  /* 0x0000005e0800798e */ /* 0x000fe8000c10e784 */
[----:B------:R-:W-:Y:S04]  /*5c70*/  LDSM.16.MT88.4 R8, [R0] ;  /* 0x000000000008783b */ /* 0x000fe80000004200 */
[----:B------:R-:W-:Y:S04]  /*5c80*/  RED.E.ADD.F32.FTZ.RN.STRONG.GPU [R6.64], R95 ;  /* 0x0000005f0600798e */ /* 0x000fe8000c10e784 */
[----:B------:R-:W1:Y:S04]  /*5c90*/  LDSM.16.MT88.4 R4, [R226+0x14000] ;  /* 0x01400000e204783b */ /* 0x000e680000004200 */
[----:B------:R-:W2:Y:S01]  /*5ca0*/  LDSM.16.MT88.4 R44, [R224+0x14000] ;  /* 0x01400000e02c783b */ /* 0x000ea20000004200 */
[-C--:B-1----:R-:W-:Y:S08]  /*5cb0*/  HMMA.16816.F32.BF16 R100, R4, R8.reuse, R100 ;  /* 0x000000080464723c */ /* 0x082ff00000041864 */
[C---:B--2---:R-:W-:Y:S08]  /*5cc0*/  HMMA.16816.F32.BF16 R104, R44.reuse, R8, R104 ;  /* 0x000000082c68723c */ /* 0x044ff00000041868 */
        /* <DEDUP_REMOVED lines=8> */
[----:B------:R-:W1:Y:S04]  /*5d50*/  LDSM.16.MT88.4 R4, [R226+0x14800] ;  /* 0x01480000e204783b */ /* 0x000e680000004200 */
[----:B------:R-:W2:Y:S03]  /*5d60*/  LDSM.16.MT88.4 R48, [R0+0x5000] ;  /* 0x005000000030783b */ /* 0x000ea60000004200 */
[-C--:B------:R-:W-:Y:S08]  /*5d70*/  HMMA.16816.F32.BF16 R100, R52, R56.reuse, R100 ;  /* 0x000000383464723c */ /* 0x080ff00000041864 */
        /* <DEDUP_REMOVED lines=9> */
[----:B------:R-:W3:Y:S04]  /*5e10*/  LDSM.16.MT88.4 R52, [R226+0x14c00] ;  /* 0x014c0000e234783b */ /* 0x000ee80000004200 */
[----:B------:R-:W4:Y:S03]  /*5e20*/  LDSM.16.MT88.4 R64, [R0+0x5800] ;  /* 0x005800000040783b */ /* 0x000f260000004200 */
[-C--:B-1----:R-:W-:Y:S08]  /*5e30*/  HMMA.16816.F32.BF16 R100, R4, R8.reuse, R100 ;  /* 0x000000080464723c */ /* 0x082ff00000041864 */
        /* <DEDUP_REMOVED lines=16> */
[----:B------:R-:W-:Y:S01]  /*5f40*/  BAR.SYNC.DEFER_BLOCKING 0x0 ;  /* 0x0000000000007b1d */ /* 0x000fe20000010000 */
[----:B------:R-:W-:Y:S02]  /*5f50*/  IMAD.MOV.U32 R47, RZ, RZ, c[0x0][0x190] ;  /* 0x00006400ff2f7624 */ /* 0x000fe400078e00ff */
[----:B------:R-:W-:Y:S02]  /*5f60*/  IMAD.MOV.U32 R4, RZ, RZ, R241 ;  /* 0x000000ffff047224 */ /* 0x000fe400078e00f1 */
[----:B------:R-:W-:Y:S02]  /*5f70*/  IMAD.U32 R7, R47, -0x40, RZ ;  /* 0xffffffc02f077824 */ /* 0x000fe400078e00ff */
[----:B------:R-:W-:Y:S02]  /*5f80*/  IMAD.MOV.U32 R5, RZ, RZ, R243 ;  /* 0x000000ffff057224 */ /* 0x000fe400078e00f3 */
[----:B------:R-:W-:Y:S01]  /*5f90*/  IMAD.MOV.U32 R48, RZ, RZ, c[0x0][0x194] ;  /* 0x00006500ff307624 */ /* 0x000fe200078e00ff */
[C---:B------:R-:W-:Y:S02]  /*5fa0*/  LEA R4, P0, R7.reuse, R4, 0x1 ;  /* 0x0000000407047211 */ /* 0x040fe400078008ff */
[----:B------:R-:W-:Y:S02]  /*5fb0*/  SHF.R.S32.HI R8, RZ, 0x1f, R7 ;  /* 0x0000001fff087819 */ /* 0x000fe40000011407 */
[----:B------:R-:W-:Y:S02]  /*5fc0*/  LEA.HI.X.SX32 R5, R7, R5, 0x1, P0 ;  /* 0x0000000507057211 */ /* 0x000fe400000f0eff */
[C---:B------:R-:W-:Y:S04]  /*5fd0*/  LEA R6, P1, R47.reuse, R7, 0x5 ;  /* 0x000000072f067211 */ /* 0x040fe800078228ff */
[CC--:B------:R-:W-:Y:S02]  /*5fe0*/  @!P4 LEA R44, P0, R6.reuse, R241.reuse, 0x1 ;  /* 0x000000f1062cc211 */ /* 0x0c0fe400078008ff */
[CC--:B------:R-:W-:Y:S01]  /*5ff0*/  @!P6 LEA R10, P2, R6.reuse, R241.reuse, 0x1 ;  /* 0x000000f1060ae211 */ /* 0x0c0fe200078408ff */
[----:B------:R1:W-:Y:S01]  /*6000*/  @P5 STS.128 [R237], RZ ;  /* 0x000000ffed005388 */ /* 0x0003e20000000c00 */
[C---:B------:R-:W-:Y:S02]  /*6010*/  LEA.HI.X R7, R47.reuse, R8, R48, 0x5, P1 ;  /* 0x000000082f077211 */ /* 0x040fe400008f2c30 */
[C---:B------:R-:W-:Y:S01]  /*6020*/  @!P3 LEA R8, P1, R6.reuse, R241, 0x1 ;  /* 0x000000f10608b211 */ /* 0x040fe200078208ff */
[----:B------:R-:W-:Y:S01]  /*6030*/  @!PT LDS RZ, [RZ] ;  /* 0x00000000fffff984 */ /* 0x000fe20000000800 */
[----:B------:R-:W-:Y:S01]  /*6040*/  @!PT LDS RZ, [RZ] ;  /* 0x00000000fffff984 */ /* 0x000fe20000000800 */
[----:B------:R-:W-:Y:S01]  /*6050*/  @!PT LDS RZ, [RZ] ;  /* 0x00000000fffff984 */ /* 0x000fe20000000800 */
[----:B------:R1:W-:Y:S01]  /*6060*/  @!P5 LDGSTS.E.BYPASS.LTC128B.128 [R237], [R4.64] ;  /* 0x0000000004eddfae */ /* 0x0003e2000b901d44 */
[CCC-:B------:R-:W-:Y:S01]  /*6070*/  @!P4 LEA.HI.X R45, R6.reuse, R243.reuse, R7.reuse, 0x1, P0 ;  /* 0x000000f3062dc211 */ /* 0x1c0fe200000f0c07 */
[----:B------:R-:W-:Y:S01]  /*6080*/  IMAD.MOV.U32 R241, RZ, RZ, R4 ;  /* 0x000000fffff17224 */ /* 0x000fe200078e0004 */
[C---:B------:R-:W-:Y:S01]  /*6090*/  @!P5 LEA R46, P0, R47.reuse, R4, 0x6 ;  /* 0x000000042f2ed211 */ /* 0x040fe200078030ff */
[----:B------:R1:W-:Y:S01]  /*60a0*/  @P4 STS.128 [R237+0x2000], RZ ;  /* 0x002000ffed004388 */ /* 0x0003e20000000c00 */
[C-C-:B------:R-:W-:Y:S02]  /*60b0*/  @!P6 LEA.HI.X R11, R6.reuse, R243, R7.reuse, 0x1, P2 ;  /* 0x000000f3060be211 */ /* 0x140fe400010f0c07 */
[----:B------:R-:W-:Y:S01]  /*60c0*/  @!P5 LEA.HI.X R47, R47, R5, R48, 0x6, P0 ;  /* 0x000000052f2fd211 */ /* 0x000fe200000f3430 */
[----:B------:R-:W-:Y:S01]  /*60d0*/  @!PT LDS RZ, [RZ] ;  /* 0x00000000fffff984 */ /* 0x000fe20000000800 */
[----:B------:R-:W-:Y:S01]  /*60e0*/  @!PT LDS RZ, [RZ] ;  /* 0x00000000fffff984 */ /* 0x000fe20000000800 */
[----:B------:R-:W-:Y:S01]  /*60f0*/  @!PT LDS RZ, [RZ] ;  /* 0x00000000fffff984 */ /* 0x000fe20000000800 */
[----:B------:R1:W-:Y:S01]  /*6100*/  @!P4 LDGSTS.E.BYPASS.LTC128B.128 [R237+0x2000], [R4.64+0x80] ;  /* 0x0200008004edcfae */ /* 0x0003e2000b901d44 */
[----:B------:R-:W-:Y:S01]  /*6110*/  @!P3 LEA.HI.X R9, R6, R243, R7, 0x1, P1 ;  /* 0x000000f30609b211 */ /* 0x000fe200008f0c07 */
[----:B------:R-:W-:Y:S02]  /*6120*/  IMAD.MOV.U32 R243, RZ, RZ, R5 ;  /* 0x000000fffff37224 */ /* 0x000fe400078e0005 */
        /* <DEDUP_REMOVED lines=31> */
.L_x_25:
[----:B------:R-:W-:Y:S01]  /*6320*/  ISETP.LT.AND P0, PT, RZ, UR6, PT ;  /* 0x00000006ff007c0c */ /* 0x000fe2000bf01270 */
[----:B------:R-:W-:Y:S11]  /*6330*/  UIADD3 UR6, UR6, -0x1, URZ ;  /* 0xffffffff06067890 */ /* 0x000ff6000fffe03f */
[----:B------:R-:W-:Y:S01]  /*6340*/  @!UPT UIADD3 URZ, URZ, URZ, URZ ;  /* 0x0000003f3f3ff290 */ /* 0x000fe2000fffe03f */
[----:B------:R-:W-:-:S05]  /*6350*/  @P0 BRA `(.L_x_26) ;  /* 0xffffd27000000947 */ /* 0x000fca000383ffff */
[----:B------:R-:W2:Y:S01]  /*6360*/  LDL R48, [R1] ;  /* 0x0000000001307983 */ /* 0x000ea20000100800 */
[----:B-1----:R-:W-:Y:S01]  /*6370*/  F2FP.BF16.PACK_AB R47, R13, R12 ;  /* 0x0000000c0d2f723e */ /* 0x002fe200000010ff */
[----:B------:R-:W-:Y:S01]  /*6380*/  FMUL.FTZ R100, R100, c[0x0][0x2e0] ;  /* 0x0000b80064647a20 */ /* 0x000fe20000410000 */
[----:B------:R-:W-:Y:S01]  /*6390*/  F2FP.BF16.PACK_AB R46, R15, R14 ;  /* 0x0000000e0f2e723e */ /* 0x000fe200000010ff */
[----:B------:R-:W-:Y:S01]  /*63a0*/  BAR.SYNC.DEFER_BLOCKING 0x0 ;  /* 0x0000000000007b1d */ /* 0x000fe20000010000 */
[----:B------:R-:W-:Y:S01]  /*63b0*/  F2FP.BF16.PACK_AB R24, R25, R24 ;  /* 0x000000181918723e */ /* 0x000fe200000010ff */
[----:B------:R-:W-:Y:S01]  /*63c0*/  FMUL.FTZ R102, R102, c[0x0][0x2e0] ;  /* 0x0000b80066667a20 */ /* 0x000fe20000410000 */
        /* <DEDUP_REMOVED lines=50> */
[----:B------:R-:W-:Y:S01]  /*66f0*/  UISETP.NE.AND UP0, UPT, UR24, -0x1, UPT ;  /* 0xffffffff1800788c */ /* 0x000fe2000bf05270 */
[----:B------:R-:W-:Y:S01]  /*6700*/  FMUL.FTZ R8, R123, c[0x0][0x2e0] ;  /* 0x0000b8007b087a20 */ /* 0x000fe20000410000 */
[----:B------:R-:W-:Y:S01]  /*6710*/  F2FP.BF16.PACK_AB R9, R9, R120 ;  /* 0x000000780909723e */ /* 0x000fe200000010ff */
[----:B------:R-:W-:Y:S01]  /*6720*/  FMUL.FTZ R124, R124, c[0x0][0x2e0] ;  /* 0x0000b8007c7c7a20 */ /* 0x000fe20000410000 */
[----:B------:R-:W-:Y:S01]  /*6730*/  ULDC.64 UR10, c[0x0][0x3a0] ;  /* 0x0000e800000a7ab9 */ /* 0x000fe20000000a00 */
[----:B------:R-:W-:Y:S01]  /*6740*/  FMUL.FTZ R5, R125, c[0x0][0x2e0] ;  /* 0x0000b8007d057a20 */ /* 0x000fe20000410000 */
[----:B------:R-:W-:Y:S01]  /*6750*/  F2FP.BF16.PACK_AB R8, R8, R122 ;  /* 0x0000007a0808723e */ /* 0x000fe200000010ff */
[----:B------:R-:W-:Y:S01]  /*6760*/  FMUL.FTZ R126, R126, c[0x0][0x2e0] ;  /* 0x0000b8007e7e7a20 */ /* 0x000fe20000410000 */
[----:B------:R-:W-:Y:S01]  /*6770*/  PLOP3.LUT P0, PT, PT, PT, UP0, 0x80, 0x0 ;  /* 0x000000000000781c */ /* 0x000fe20003f0f008 */
[----:B------:R-:W-:Y:S01]  /*6780*/  FMUL.FTZ R4, R127, c[0x0][0x2e0] ;  /* 0x0000b8007f047a20 */ /* 0x000fe20000410000 */
[----:B------:R-:W-:Y:S01]  /*6790*/  F2FP.BF16.PACK_AB R5, R5, R124 ;  /* 0x0000007c0505723e */ /* 0x000fe200000010ff */
[----:B------:R-:W-:-:S03]  /*67a0*/  @UP0 UIADD3 UR8, UR17, UR24, URZ ;  /* 0x0000001811080290 */ /* 0x000fc6000fffe03f */
[----:B------:R-:W-:Y:S01]  /*67b0*/  F2FP.BF16.PACK_AB R4, R4, R126 ;  /* 0x0000007e0404723e */ /* 0x000fe200000010ff */
[----:B------:R-:W-:-:S04]  /*67c0*/  @UP0 UIMAD.WIDE.U32 UR6, UR8, UR10, URZ ;  /* 0x0000000a080602a5 */ /* 0x000fc8000f8e003f */
[----:B------:R-:W-:-:S03]  /*67d0*/  @UP0 UIMAD UR14, UR8, UR11, UR7 ;  /* 0x0000000b080e02a4 */ /* 0x000fc6000f8e0207 */
[----:B------:R-:W-:Y:S01]  /*67e0*/  @UP0 UMOV UR12, UR6 ;  /* 0x00000006000c0c82 */ /* 0x000fe20008000000 */
[----:B--2---:R1:W-:Y:S04]  /*67f0*/  STS [R48+0x4000], R47 ;  /* 0x0040002f30007388 */ /* 0x0043e80000000800 */
[----:B------:R1:W-:Y:S04]  /*6800*/  STS [R48+0x4400], R46 ;  /* 0x0044002e30007388 */ /* 0x0003e80000000800 */
        /* <DEDUP_REMOVED lines=14> */
[----:B------:R1:W-:Y:S04]  /*68f0*/  STS [R48], R19 ;  /* 0x0000001330007388 */ /* 0x0003e80000000800 */
        /* <DEDUP_REMOVED lines=14> */
[----:B------:R1:W-:Y:S01]  /*69e0*/  STS [R48+0x3c00], R4 ;  /* 0x003c000430007388 */ /* 0x0003e20000000800 */
        /* <DEDUP_REMOVED lines=13> */
.L_x_27:
        /* <DEDUP_REMOVED lines=18> */
.L_x_28:
[----:B------:R-:W-:Y:S01]  /*6be0*/  BAR.SYNC.DEFER_BLOCKING 0x0 ;  /* 0x0000000000007b1d */ /* 0x000fe20000010000 */
[----:B------:R-:W-:Y:S01]  /*6bf0*/  UIMAD UR6, UR18, -0x20, UR13 ;  /* 0xffffffe0120678a4 */ /* 0x000fe2000f8e020d */
[C---:B------:R-:W-:Y:S02]  /*6c00*/  IADD3 R41, R240.reuse, 0x40, RZ ;  /* 0x00000040f0297810 */ /* 0x040fe40007ffe0ff */
[----:B-1----:R-:W-:Y:S02]  /*6c10*/  IADD3 R42, R240, 0xc0, RZ ;  /* 0x000000c0f02a7810 */ /* 0x002fe40007ffe0ff */
[----:B------:R-:W1:Y:S01]  /*6c20*/  S2R R45, SR_TID.X ;  /* 0x00000000002d7919 */ /* 0x000e620000002100 */
[----:B------:R-:W-:Y:S01]  /*6c30*/  BSSY B0, `(.L_x_29) ;  /* 0x000002d000007945 */ /* 0x000fe20003800000 */
[----:B------:R-:W-:-:S02]  /*6c40*/  SHF.R.S32.HI R44, RZ, 0x1f, R240 ;  /* 0x0000001fff2c7819 */ /* 0x000fc400000114f0 */
[----:B------:R-:W2:Y:S01]  /*6c50*/  S2R R46, SR_TID.X ;  /* 0x00000000002e7919 */ /* 0x000ea20000002100 */
[----:B------:R-:W-:-:S03]  /*6c60*/  IADD3 R40, R240, 0x80, RZ ;  /* 0x00000080f0287810 */ /* 0x000fc60007ffe0ff */
[----:B------:R3:W4:Y:S04]  /*6c70*/  LDS.128 R36, [R237+0x14000] ;  /* 0x01400000ed247984 */ /* 0x0007280000000c00 */
[----:B------:R3:W3:Y:S01]  /*6c80*/  LDS.128 R32, [R237+0x15000] ;  /* 0x01500000ed207984 */ /* 0x0006e20000000c00 */
[----:B-1----:R-:W-:-:S03]  /*6c90*/  SHF.R.S32.HI R45, RZ, 0x1f, R45 ;  /* 0x0000001fff2d7819 */ /* 0x002fc6000001142d */
[----:B------:R1:W1:Y:S01]  /*6ca0*/  LDS.128 R28, [R237+0x16000] ;  /* 0x01600000ed1c7984 */ /* 0x0002620000000c00 */
[----:B--2---:R-:W-:-:S03]  /*6cb0*/  LEA.HI R45, R45, R46, RZ, 0x3 ;  /* 0x0000002e2d2d7211 */ /* 0x004fc600078f18ff */
[----:B------:R2:W1:Y:S01]  /*6cc0*/  LDS.128 R24, [R237+0x17000] ;  /* 0x01700000ed187984 */ /* 0x0004620000000c00 */
[----:B------:R-:W-:-:S04]  /*6cd0*/  SHF.R.S32.HI R45, RZ, 0x3, R45 ;  /* 0x00000003ff2d7819 */ /* 0x000fc8000001142d */
[----:B------:R-:W-:Y:S02]  /*6ce0*/  ISETP.GE.AND P3, PT, R45, UR6, PT ;  /* 0x000000062d007c0c */ /* 0x000fe4000bf66270 */
[----:B------:R-:W-:-:S11]  /*6cf0*/  SHF.R.S32.HI R43, RZ, 0x1f, R45 ;  /* 0x0000001fff2b7819 */ /* 0x000fd6000001142d */
[----:B------:R-:W-:Y:S05]  /*6d00*/  @P3 BRA `(.L_x_30) ;  /* 0x000001f000003947 */ /* 0x000fea0003800000 */
[----:B------:R-:W-:Y:S01]  /*6d10*/  ISETP.GE.AND P4, PT, R240, c[0x0][0x220], PT ;  /* 0x00008800f0007a0c */ /* 0x000fe20003f86270 */
[----:B------:R-:W-:Y:S01]  /*6d20*/  USHF.L.U32 UR6, UR18, 0x5, URZ ;  /* 0x0000000512067899 */ /* 0x000fe2000800063f */
[----:B------:R-:W2:Y:S01]  /*6d30*/  LDS.128 R20, [R237+0x11000] ;  /* 0x01100000ed147984 */ /* 0x000ea20000000c00 */
[----:B------:R-:W-:Y:S01]  /*6d40*/  IMAD.MOV.U32 R5, RZ, RZ, R44 ;  /* 0x000000ffff057224 */ /* 0x000fe200078e002c */
[----:B------:R-:W-:Y:S02]  /*6d50*/  ISETP.GE.AND P5, PT, R41, c[0x0][0x220], PT ;  /* 0x0000880029007a0c */ /* 0x000fe40003fa6270 */
[----:B------:R-:W4:Y:S01]  /*6d60*/  LDS.128 R16, [R237+0x12000] ;  /* 0x01200000ed107984 */ /* 0x000f220000000c00 */
[----:B------:R-:W-:Y:S01]  /*6d70*/  IMAD.U32 R4, RZ, RZ, UR6 ;  /* 0x00000006ff047e24 */ /* 0x000fe2000f8e00ff */
[----:B------:R-:W-:Y:S01]  /*6d80*/  IADD3 R6, P0, R45, UR6, RZ ;  /* 0x000000062d067c10 */ /* 0x000fe2000ff1e0ff */
[----:B------:R-:W-:Y:S01]  /*6d90*/  ULDC.64 UR6, c[0x0][0x3b8] ;  /* 0x0000ee0000067ab9 */ /* 0x000fe20000000a00 */
[----:B------:R-:W-:Y:S01]  /*6da0*/  LDS.128 R12, [R237+0x13000] ;  /* 0x01300000ed0c7984 */ /* 0x000fe20000000c00 */
[----:B------:R-:W-:Y:S01]  /*6db0*/  UIMAD UR6, UR57, UR6, URZ ;  /* 0x00000006390672a4 */ /* 0x000fe2000f8e023f */
[----:B------:R-:W-:Y:S01]  /*6dc0*/  LEA.HI.X.SX32 R7, R4, R43, 0x1, P0 ;  /* 0x0000002b04077211 */ /* 0x000fe200000f0eff */
[----:B------:R-:W-:Y:S01]  /*6dd0*/  IMAD.MOV.U32 R4, RZ, RZ, R240 ;  /* 0x000000ffff047224 */ /* 0x000fe200078e00f0 */
[----:B------:R-:W3:Y:S01]  /*6de0*/  @!P4 LDS.128 R8, [R237+0x10000] ;  /* 0x01000000ed08c984 */ /* 0x000ee20000000c00 */
[----:B------:R-:W-:Y:S01]  /*6df0*/  UIMAD UR6, UR34, UR7, UR6 ;  /* 0x00000007220672a4 */ /* 0x000fe2000f8e0206 */
[----:B------:R-:W-:Y:S01]  /*6e00*/  ISETP.GE.AND P2, PT, R40, c[0x0][0x220], PT ;  /* 0x0000880028007a0c */ /* 0x000fe20003f46270 */
[----:B------:R-:W-:Y:S01]  /*6e10*/  IMAD.WIDE.U32 R4, R6, c[0x0][0x3a0], R4 ;  /* 0x0000e80006047a25 */ /* 0x000fe200078e0004 */
[----:B------:R-:W-:-:S03]  /*6e20*/  ISETP.GE.AND P1, PT, R42, c[0x0][0x220], PT ;  /* 0x000088002a007a0c */ /* 0x000fc60003f26270 */
[----:B------:R-:W-:-:S04]  /*6e30*/  IMAD R7, R7, c[0x0][0x3a0], RZ ;  /* 0x0000e80007077a24 */ /* 0x000fc800078e02ff */
[----:B------:R-:W-:Y:S01]  /*6e40*/  IMAD R7, R6, c[0x0][0x3a4], R7 ;  /* 0x0000e90006077a24 */ /* 0x000fe200078e0207 */
[----:B------:R-:W-:Y:S01]  /*6e50*/  IADD3 R6, P0, R4, UR12, RZ ;  /* 0x0000000c04067c10 */ /* 0x000fe2000ff1e0ff */
[----:B------:R-:W-:-:S03]  /*6e60*/  IMAD.U32 R4, RZ, RZ, UR34 ;  /* 0x00000022ff047e24 */ /* 0x000fc6000f8e00ff */
[----:B------:R-:W-:-:S05]  /*6e70*/  IADD3.X R7, R5, UR14, R7, P0, !PT ;  /* 0x0000000e05077c10 */ /* 0x000fca00087fe407 */
[----:B------:R-:W-:-:S05]  /*6e80*/  IMAD.WIDE.U32 R6, R4, c[0x0][0x3b8], R6 ;  /* 0x0000ee0004067a25 */ /* 0x000fca00078e0006 */
[----:B------:R-:W-:Y:S02]  /*6e90*/  IADD3 R5, R7, UR6, RZ ;  /* 0x0000000607057c10 */ /* 0x000fe4000fffe0ff */
[----:B------:R-:W-:-:S04]  /*6ea0*/  LEA R4, P0, R6, c[0x0][0x340], 0x1 ;  /* 0x0000d00006047a11 */ /* 0x000fc800078008ff */
[----:B------:R-:W-:-:S05]  /*6eb0*/  LEA.HI.X R5, R6, c[0x0][0x344], R5, 0x1, P0 ;  /* 0x0000d10006057a11 */ /* 0x000fca00000f0c05 */
[----:B--2---:R2:W-:Y:S04]  /*6ec0*/  @!P5 STG.E.128 [R4.64+0x80], R20 ;  /* 0x000080140400d986 */ /* 0x0045e8000c101d04 */
[----:B----4-:R2:W-:Y:S04]  /*6ed0*/  @!P2 STG.E.128 [R4.64+0x100], R16 ;  /* 0x000100100400a986 */ /* 0x0105e8000c101d04 */
[----:B---3--:R2:W-:Y:S04]  /*6ee0*/  @!P4 STG.E.128 [R4.64], R8 ;  /* 0x000000080400c986 */ /* 0x0085e8000c101d04 */
[----:B------:R2:W-:Y:S02]  /*6ef0*/  @!P1 STG.E.128 [R4.64+0x180], R12 ;  /* 0x0001800c04009986 */ /* 0x0005e4000c101d04 */
.L_x_30:
[----:B------:R-:W-:Y:S05]  /*6f00*/  BSYNC B0 ;  /* 0x0000000000007941 */ /* 0x000fea0003800000 */
.L_x_29:
[----:B------:R-:W-:Y:S05]  /*6f10*/  @P3 BRA `(.L_x_31) ;  /* 0x0000083000003947 */ /* 0x000fea0003800000 */
[----:B------:R-:W-:Y:S01]  /*6f20*/  USHF.L.U32 UR6, UR18, 0x5, URZ ;  /* 0x0000000512067899 */ /* 0x000fe2000800063f */
[----:B--2---:R-:W-:Y:S01]  /*6f30*/  IMAD.MOV.U32 R5, RZ, RZ, R44 ;  /* 0x000000ffff057224 */ /* 0x004fe200078e002c */
[----:B------:R-:W-:-:S02]  /*6f40*/  ISETP.GE.AND P1, PT, R41, c[0x0][0x220], PT ;  /* 0x0000880029007a0c */ /* 0x000fc40003f26270 */
[----:B------:R-:W-:Y:S02]  /*6f50*/  ISETP.GE.AND P2, PT, R240, c[0x0][0x220], PT ;  /* 0x00008800f0007a0c */ /* 0x000fe40003f46270 */
[----:B------:R-:W-:Y:S01]  /*6f60*/  IMAD.U32 R4, RZ, RZ, UR6 ;  /* 0x00000006ff047e24 */ /* 0x000fe2000f8e00ff */
[----:B------:R-:W-:Y:S01]  /*6f70*/  IADD3 R6, P0, R45, UR6, RZ ;  /* 0x000000062d067c10 */ /* 0x000fe2000ff1e0ff */
[----:B------:R-:W-:Y:S02]  /*6f80*/  ULDC.64 UR6, c[0x0][0x3c0] ;  /* 0x0000f00000067ab9 */ /* 0x000fe40000000a00 */
[----:B------:R-:W-:Y:S01]  /*6f90*/  UIMAD UR6, UR57, UR6, URZ ;  /* 0x00000006390672a4 */ /* 0x000fe2000f8e023f */
[----:B------:R-:W-:Y:S01]  /*6fa0*/  LEA.HI.X.SX32 R7, R4, R43, 0x1, P0 ;  /* 0x0000002b04077211 */ /* 0x000fe200000f0eff */
[----:B------:R-:W-:Y:S02]  /*6fb0*/  IMAD.MOV.U32 R4, RZ, RZ, R240 ;  /* 0x000000ffff047224 */ /* 0x000fe400078e00f0 */
[----:B------:R-:W-:-:S02]  /*6fc0*/  UIMAD UR6, UR34, UR7, UR6 ;  /* 0x00000007220672a4 */ /* 0x000fc4000f8e0206 */
[----:B------:R-:W-:-:S04]  /*6fd0*/  IMAD.WIDE.U32 R4, R6, c[0x0][0x3a8], R4 ;  /* 0x0000ea0006047a25 */ /* 0x000fc800078e0004 */
[----:B------:R-:W-:-:S04]  /*6fe0*/  IMAD R7, R7, c[0x0][0x3a8], RZ ;  /* 0x0000ea0007077a24 */ /* 0x000fc800078e02ff */
[----:B------:R-:W-:Y:S01]  /*6ff0*/  IMAD R7, R6, c[0x0][0x3ac], R7 ;  /* 0x0000eb0006077a24 */ /* 0x000fe200078e0207 */
[----:B------:R-:W-:Y:S01]  /*7000*/  IADD3 R6, P0, R4, UR8, RZ ;  /* 0x0000000804067c10 */ /* 0x000fe2000ff1e0ff */
[----:B------:R-:W-:-:S03]  /*7010*/  IMAD.U32 R4, RZ, RZ, UR34 ;  /* 0x00000022ff047e24 */ /* 0x000fc6000f8e00ff */
[----:B------:R-:W-:Y:S02]  /*7020*/  IADD3.X R7, R5, UR11, R7, P0, !PT ;  /* 0x0000000b05077c10 */ /* 0x000fe400087fe407 */
[----:B------:R-:W-:-:S03]  /*7030*/  ISETP.GE.AND P0, PT, R40, c[0x0][0x220], PT ;  /* 0x0000880028007a0c */ /* 0x000fc60003f06270 */
[----:B------:R-:W-:-:S05]  /*7040*/  IMAD.WIDE.U32 R6, R4, c[0x0][0x3c0], R6 ;  /* 0x0000f00004067a25 */ /* 0x000fca00078e0006 */
[----:B------:R-:W-:Y:S02]  /*7050*/  IADD3 R5, R7, UR6, RZ ;  /* 0x0000000607057c10 */ /* 0x000fe4000fffe0ff */
[----:B------:R-:W-:-:S04]  /*7060*/  LEA R4, P3, R6, c[0x0][0x348], 0x1 ;  /* 0x0000d20006047a11 */ /* 0x000fc800078608ff */
[----:B------:R-:W-:-:S05]  /*7070*/  LEA.HI.X R5, R6, c[0x0][0x34c], R5, 0x1, P3 ;  /* 0x0000d30006057a11 */ /* 0x000fca00018f0c05 */
[----:B----4-:R2:W-:Y:S04]  /*7080*/  @!P2 STG.E.128 [R4.64], R36 ;  /* 0x000000240400a986 */ /* 0x0105e8000c101d04 */
[----:B---3--:R2:W-:Y:S04]  /*7090*/  @!P1 STG.E.128 [R4.64+0x80], R32 ;  /* 0x0000802004009986 */ /* 0x0085e8000c101d04 */
[----:B-1----:R2:W-:Y:S01]  /*70a0*/  @!P0 STG.E.128 [R4.64+0x100], R28 ;  /* 0x0001001c04008986 */ /* 0x0025e2000c101d04 */
[----:B------:R-:W-:-:S13]  /*70b0*/  ISETP.GE.AND P0, PT, R42, c[0x0][0x220], PT ;  /* 0x000088002a007a0c */ /* 0x000fda0003f06270 */
[----:B------:R-:W-:Y:S05]  /*70c0*/  @P0 BRA `(.L_x_31) ;  /* 0x0000068000000947 */ /* 0x000fea0003800000 */
[----:B------:R1:W-:Y:S01]  /*70d0*/  STG.E.128 [R4.64+0x180], R24 ;  /* 0x0001801804007986 */ /* 0x0003e2000c101d04 */
[----:B------:R-:W-:Y:S05]  /*70e0*/  BRA `(.L_x_31) ;  /* 0x0000066000007947 */ /* 0x000fea0003800000 */
.L_x_11:
[----:B----4-:R-:W-:Y:S02]  /*70f0*/  UISETP.NE.AND UP0, UPT, UR24, -0x1, UPT ;  /* 0xffffffff1800788c */ /* 0x010fe4000bf05270 */
[----:B------:R-:W-:-:S04]  /*7100*/  ULDC.64 UR10, c[0x0][0x3a0] ;  /* 0x0000e800000a7ab9 */ /* 0x000fc80000000a00 */
[----:B------:R-:W-:-:S05]  /*7110*/  PLOP3.LUT P0, PT, PT, PT, UP0, 0x80, 0x0 ;  /* 0x000000000000781c */ /* 0x000fca0003f0f008 */
[----:B------:R-:W-:-:S04]  /*7120*/  @UP0 UIADD3 UR8, UR17, UR24, URZ ;  /* 0x0000001811080290 */ /* 0x000fc8000fffe03f */
        /* <DEDUP_REMOVED lines=16> */
.L_x_32:
        /* <DEDUP_REMOVED lines=18> */
.L_x_33:
[----:B------:R1:W5:Y:S04]  /*7350*/  LDL.64 R12, [R1+0x8] ;  /* 0x00000800010c7983 */ /* 0x0003680000100a00 */
[----:B------:R-:W2:Y:S04]  /*7360*/  S2R R14, SR_TID.X ;  /* 0x00000000000e7919 */ /* 0x000ea80000002100 */
[----:B------:R-:W3:Y:S01]  /*7370*/  S2R R15, SR_TID.X ;  /* 0x00000000000f7919 */ /* 0x000ee20000002100 */
[----:B------:R-:W-:Y:S01]  /*7380*/  UIMAD UR6, UR18, -0x20, UR13 ;  /* 0xffffffe0120678a4 */ /* 0x000fe2000f8e020d */
[----:B--2---:R-:W-:-:S04]  /*7390*/  SHF.R.S32.HI R14, RZ, 0x1f, R14 ;  /* 0x0000001fff0e7819 */ /* 0x004fc8000001140e */
[----:B---3--:R-:W-:-:S04]  /*73a0*/  LEA.HI R14, R14, R15, RZ, 0x3 ;  /* 0x0000000f0e0e7211 */ /* 0x008fc800078f18ff */
[----:B------:R-:W-:-:S04]  /*73b0*/  SHF.R.S32.HI R14, RZ, 0x3, R14 ;  /* 0x00000003ff0e7819 */ /* 0x000fc8000001140e */
[----:B------:R-:W-:Y:S01]  /*73c0*/  ISETP.GE.AND P4, PT, R14, UR6, PT ;  /* 0x000000060e007c0c */ /* 0x000fe2000bf86270 */
[----:B------:R-:W-:Y:S01]  /*73d0*/  BSSY B0, `(.L_x_34) ;  /* 0x000001e000007945 */ /* 0x000fe20003800000 */
[----:B------:R-:W-:Y:S02]  /*73e0*/  SHF.R.S32.HI R11, RZ, 0x1f, R14 ;  /* 0x0000001fff0b7819 */ /* 0x000fe4000001140e */
[C---:B------:R-:W-:Y:S02]  /*73f0*/  IADD3 R10, R240.reuse, 0x40, RZ ;  /* 0x00000040f00a7810 */ /* 0x040fe40007ffe0ff */
[C---:B------:R-:W-:Y:S02]  /*7400*/  IADD3 R9, R240.reuse, 0xc0, RZ ;  /* 0x000000c0f0097810 */ /* 0x040fe40007ffe0ff */
[----:B------:R-:W-:-:S05]  /*7410*/  IADD3 R8, R240, 0x80, RZ ;  /* 0x00000080f0087810 */ /* 0x000fca0007ffe0ff */
[----:B------:R-:W-:Y:S05]  /*7420*/  @P4 BRA `(.L_x_35) ;  /* 0x0000018000004947 */ /* 0x000fea0003800000 */
[----:B-1----:R-:W-:Y:S01]  /*7430*/  IMAD.U32 R4, RZ, RZ, UR23 ;  /* 0x00000017ff047e24 */ /* 0x002fe2000f8e00ff */
[----:B------:R-:W-:Y:S01]  /*7440*/  IADD3 R6, P0, R14, UR23, RZ ;  /* 0x000000170e067c10 */ /* 0x000fe2000ff1e0ff */
[----:B------:R-:W-:Y:S01]  /*7450*/  ULDC.64 UR6, c[0x0][0x3b8] ;  /* 0x0000ee0000067ab9 */ /* 0x000fe20000000a00 */
[----:B------:R-:W-:Y:S01]  /*7460*/  ISETP.GE.AND P3, PT, R240, c[0x0][0x220], PT ;  /* 0x00008800f0007a0c */ /* 0x000fe20003f66270 */
[----:B------:R-:W-:Y:S01]  /*7470*/  UIMAD UR6, UR55, UR6, URZ ;  /* 0x00000006370672a4 */ /* 0x000fe2000f8e023f */
[----:B------:R-:W-:Y:S01]  /*7480*/  LEA.HI.X.SX32 R7, R4, R11, 0x1, P0 ;  /* 0x0000000b04077211 */ /* 0x000fe200000f0eff */
[----:B-----5:R-:W-:Y:S01]  /*7490*/  IMAD.WIDE.U32 R4, R6, c[0x0][0x3a0], R12 ;  /* 0x0000e80006047a25 */ /* 0x020fe200078e000c */
[----:B------:R-:W-:Y:S01]  /*74a0*/  ISETP.GE.AND P2, PT, R10, c[0x0][0x220], PT ;  /* 0x000088000a007a0c */ /* 0x000fe20003f46270 */
[----:B------:R-:W-:Y:S01]  /*74b0*/  UIMAD UR6, UR34, UR7, UR6 ;  /* 0x00000007220672a4 */ /* 0x000fe2000f8e0206 */
[----:B------:R-:W-:Y:S01]  /*74c0*/  ISETP.GE.AND P1, PT, R8, c[0x0][0x220], PT ;  /* 0x0000880008007a0c */ /* 0x000fe20003f26270 */
        /* <DEDUP_REMOVED lines=10> */
[----:B------:R1:W-:Y:S04]  /*7570*/  @!P3 STG.E.128 [R4.64], RZ ;  /* 0x000000ff0400b986 */ /* 0x0003e8000c101d04 */
[----:B------:R1:W-:Y:S04]  /*7580*/  @!P2 STG.E.128 [R4.64+0x80], RZ ;  /* 0x000080ff0400a986 */ /* 0x0003e8000c101d04 */
[----:B------:R1:W-:Y:S04]  /*7590*/  @!P1 STG.E.128 [R4.64+0x100], RZ ;  /* 0x000100ff04009986 */ /* 0x0003e8000c101d04 */
[----:B------:R1:W-:Y:S02]  /*75a0*/  @!P0 STG.E.128 [R4.64+0x180], RZ ;  /* 0x000180ff04008986 */ /* 0x0003e4000c101d04 */
.L_x_35:
[----:B-1----:R-:W-:Y:S05]  /*75b0*/  BSYNC B0 ;  /* 0x0000000000007941 */ /* 0x002fea0003800000 */
.L_x_34:
[----:B------:R-:W-:Y:S05]  /*75c0*/  @P4 BRA `(.L_x_31) ;  /* 0x0000018000004947 */ /* 0x000fea0003800000 */
[----:B------:R-:W-:Y:S01]  /*75d0*/  IMAD.U32 R4, RZ, RZ, UR23 ;  /* 0x00000017ff047e24 */ /* 0x000fe2000f8e00ff */
        /* <DEDUP_REMOVED lines=23> */
.L_x_31:
[----:B------:R-:W-:Y:S05]  /*7750*/  BSYNC B1 ;  /* 0x0000000000017941 */ /* 0x000fea0003800000 */
.L_x_6:
[----:B------:R-:W-:Y:S02]  /*7760*/  UMOV UR7, 0x1f ;  /* 0x0000001f00077882 */ /* 0x000fe40000000000 */
[----:B------:R-:W-:-:S02]  /*7770*/  ULDC UR6, c[0x0][0x218] ;  /* 0x0000860000067ab9 */ /* 0x000fc40000000800 */
[----:B------:R-:W-:-:S04]  /*7780*/  UIADD3 UR6, UR7, UR6, URZ ;  /* 0x0000000607067290 */ /* 0x000fc8000fffe03f */
[----:B------:R-:W-:-:S04]  /*7790*/  USHF.R.S32.HI UR7, URZ, 0x1f, UR6 ;  /* 0x0000001f3f077899 */ /* 0x000fc80008011406 */
[----:B------:R-:W-:-:S03]  /*77a0*/  ULEA.HI UR6, UR7, UR6, URZ, 0x5 ;  /* 0x0000000607067291 */ /* 0x000fc6000f8f283f */
[----:B------:R-:W-:Y:S02]  /*77b0*/  ULDC UR7, c[0x0][0xc] ;  /* 0x0000030000077ab9 */ /* 0x000fe40000000800 */
[----:B------:R-:W-:Y:S02]  /*77c0*/  UIADD3 UR18, UR18, UR7, URZ ;  /* 0x0000000712127290 */ /* 0x000fe4000fffe03f */
[----:B------:R-:W-:-:S04]  /*77d0*/  USHF.R.S32.HI UR6, URZ, 0x5, UR6 ;  /* 0x000000053f067899 */ /* 0x000fc80008011406 */
[----:B------:R-:W-:-:S06]  /*77e0*/  UISETP.GE.AND UP0, UPT, UR18, UR6, UPT ;  /* 0x000000061200728c */ /* 0x000fcc000bf06270 */
[----:B------:R-:W-:-:S13]  /*77f0*/  PLOP3.LUT P0, PT, PT, PT, UP0, 0x80, 0x0 ;  /* 0x000000000000781c */ /* 0x000fda0003f0f008 */
[----:B------:R-:W-:Y:S01]  /*7800*/  @P0 CALL.REL.NOINC `(.L_x_36) ;  /* 0x0000001000000944 */ /* 0x000fe20003c00000 */
[----:B------:R-:W-:Y:S05]  /*7810*/  BRA `(.L_x_37) ;  /* 0xffff950000007947 */ /* 0x000fea000383ffff */
.L_x_36:
[----:B------:R-:W-:Y:S05]  /*7820*/  EXIT ;  /* 0x000000000000794d */ /* 0x000fea0003800000 */
.L_x_38:
        /* <DEDUP_REMOVED lines=13> */
.L_x_1998:


//--------------------- .text._ZN5flash44flash_bwd_dq_dk_dv_loop_seqk_parallel_kernelI23Flash_bwd_kernel_traitsILi256ELi64ELi32ELi8ELi4ELi1ELi2ELb1ELb1EN7cutlass10bfloat16_tE19Flash_kernel_traitsILi256ELi64ELi32ELi8ES3_EELb0ELb0ELb0ELb0ELb0ELb0ELb1EEEvNS_16Flash_bwd_paramsE --------------------------
	.section	.text._ZN5flash44flash_bwd_dq_dk_dv_loop_seqk_parallel_kernelI23Flash_bwd_kernel_traitsILi256ELi64ELi32ELi8ELi4ELi1ELi2ELb1ELb1EN7cutlass10bfloat16_tE19Flash_kernel_traitsILi256ELi64ELi32ELi8ES3_EELb0ELb0ELb0ELb0ELb0ELb0ELb1EEEvNS_16Flash_bwd_paramsE,"ax",@progbits
	.sectioninfo	@"SHI_REGISTERS=255"
	.align	128
        .global         _ZN5flash44flash_bwd_dq_dk_dv_loop_seqk_parallel_kernelI23Flash_bwd_kernel_traitsILi256ELi64ELi32ELi8ELi4ELi1ELi2ELb1ELb1EN7cutlass10bfloat16_tE19Flash_kernel_traitsILi256ELi64ELi32ELi8ES3_EELb0ELb0ELb0ELb0ELb0ELb0ELb1EEEvNS_16Flash_bwd_paramsE
        .type           _ZN5flash44flash_bwd_dq_dk_dv_loop_seqk_parallel_kernelI23Flash_bwd_kernel_traitsILi256ELi64ELi32ELi8ELi4ELi1ELi2ELb1ELb1EN7cutlass10bfloat16_tE19Flash_kernel_traitsILi256ELi64ELi32ELi8ES3_EELb0ELb0ELb0ELb0ELb0ELb0ELb1EEEvNS_16Flash_bwd_paramsE,@function
        .size           _ZN5flash44flash_bwd_dq_dk_dv_loop_seqk_parallel_kernelI23Flash_bwd_kernel_traitsILi256ELi64ELi32ELi8ELi4ELi1ELi2ELb1ELb1EN7cutlass10bfloat16_tE19Flash_kernel_traitsILi256ELi64ELi32ELi8ES3_EELb0ELb0ELb0ELb0ELb0ELb0ELb1EEEvNS_16Flash_bwd_paramsE,(.L_x_1999 - _ZN5flash44flash_bwd_dq_dk_dv_loop_seqk_parallel_kernelI23Flash_bwd_kernel_traitsILi256ELi64ELi32ELi8ELi4ELi1ELi2ELb1ELb1EN7cutlass10bfloat16_tE19Flash_kernel_traitsILi256ELi64ELi32ELi8ES3_EELb0ELb0ELb0ELb0ELb0ELb0ELb1EEEvNS_16Flash_bwd_paramsE)
        .other          _ZN5flash44flash_bwd_dq_dk_dv_loop_seqk_parallel_kernelI23Flash_bwd_kernel_traitsILi256ELi64ELi32ELi8ELi4ELi1ELi2ELb1ELb1EN7cutlass10bfloat16_tE19Flash_kernel_traitsILi256ELi64ELi32ELi8ES3_EELb0ELb0ELb0ELb0ELb0ELb0ELb1EEEvNS_16Flash_bwd_paramsE,@"STO_CUDA_ENTRY STV_DEFAULT"
_ZN5flash44flash_bwd_dq_dk_dv_loop_seqk_parallel_kernelI23Flash_bwd_kernel_traitsILi256ELi64ELi32ELi8ELi4ELi1ELi2ELb1ELb1EN7cutlass10bfloat16_tE19Flash_kernel_traitsILi256ELi64ELi32ELi8ES3_EELb0ELb0ELb0ELb0ELb0ELb0ELb1EEEvNS_16Flash_bwd_paramsE:
.text._ZN5flash44flash_bwd_dq_dk_dv_loop_seqk_parallel_kernelI23Flash_bwd_kernel_traitsILi256ELi64ELi32ELi8ELi4ELi1ELi2ELb1ELb1EN7cutlass10bfloat16_tE19Flash_kernel_traitsILi256ELi64ELi32ELi8ES3_EELb0ELb0ELb0ELb0ELb0ELb0ELb1EEEvNS_16Flash_bwd_paramsE:
        /* <DEDUP_REMOVED lines=210> */
.L_x_71:
        /* <DEDUP_REMOVED lines=53> */
.L_x_39:
        /* <DEDUP_REMOVED lines=58> */
.L_x_41:
        /* <DEDUP_REMOVED lines=18> */
.L_x_42:
        /* <DEDUP_REMOVED lines=70> */
.L_x_43:
[----:B------:R-:W-:Y:S02]  /*1990*/  UMOV UR10, UR48 ;  /* 0x00000030000a7c82 */ /* 0x000fe40008000000 */
.L_x_44:
        /* <DEDUP_REMOVED lines=148> */
.L_x_47:
[----:B------:R-:W-:Y:S05]  /*22e0*/  BSYNC B0 ;  /* 0x0000000000007941 */ /* 0x000fea0003800000 */
.L_x_46:
        /* <DEDUP_REMOVED lines=47> */
.L_x_49:
[----:B------:R-:W-:Y:S05]  /*25e0*/  BSYNC B0 ;  /* 0x0000000000007941 */ /* 0x000fea0003800000 */
.L_x_48:
        /* <DEDUP_REMOVED lines=47> */
.L_x_51:
[----:B------:R-:W-:Y:S05]  /*28e0*/  BSYNC B0 ;  /* 0x0000000000007941 */ /* 0x000fea0003800000 */
.L_x_50:
        /* <DEDUP_REMOVED lines=42> */
.L_x_53:
[----:B------:R-:W-:Y:S05]  /*2b90*/  BSYNC B0 ;  /* 0x0000000000007941 */ /* 0x000fea0003800000 */
.L_x_52:
        /* <DEDUP_REMOVED lines=43> */
.L_x_55:
[----:B------:R-:W-:Y:S05]  /*2e50*/  BSYNC B0 ;  /* 0x0000000000007941 */ /* 0x000fea0003800000 */
.L_x_54:
        /* <DEDUP_REMOVED lines=65> */
.L_x_57:
[----:B------:R-:W-:Y:S05]  /*3270*/  BSYNC B0 ;  /* 0x0000000000007941 */ /* 0x000fea0003800000 */
.L_x_56:
        /* <DEDUP_REMOVED lines=53> */
.L_x_60:
[----:B------:R-:W0:Y:S01]  /*35d0*/  LDGDEPBAR ;  /* 0x00000000000079af */ /* 0x000e220000000000 */
[----:B------:R-:W-:Y:S01]  /*35e0*/  PLOP3.LUT P1, PT, PT, PT, UP0, 0x80, 0x0 ;  /* 0x000000000000781c */ /* 0x000fe20003f2f008 */
[----:B------:R-:W-:Y:S01]  /*35f0*/  UISETP.GE.AND UP5, UPT, UR6, 0x1, UPT ;  /* 0x000000010600788c */ /* 0x000fe2000bfa6270 */
[----:B------:R-:W-:Y:S02]  /*3600*/  PLOP3.LUT P0, PT, PT, PT, UP0, 0x80, 0x0 ;  /* 0x000000000000781c */ /* 0x000fe40003f0f008 */
[----:B------:R-:W-:Y:S01]  /*3610*/  PLOP3.LUT P2, PT, PT, PT, UP0, 0x80, 0x0 ;  /* 0x000000000000781c */ /* 0x000fe20003f4f008 */
[----:B------:R-:W2:Y:S01]  /*3620*/  LDL R68, [R1+0x4] ;  /* 0x0000040001447983 */ /* 0x000ea20000100800 */
[----:B------:R-:W-:Y:S02]  /*3630*/  PLOP3.LUT P3, PT, PT, PT, UP0, 0x80, 0x0 ;  /* 0x000000000000781c */ /* 0x000fe40003f6f008 */
[----:B------:R-:W-:Y:S02]  /*3640*/  PLOP3.LUT P4, PT, PT, PT, UP0, 0x80, 0x0 ;  /* 0x000000000000781c */ /* 0x000fe40003f8f008 */
[----:B------:R-:W-:Y:S02]  /*3650*/  MOV R71, c[0x0][0x22c] ;  /* 0x00008b0000477a02 */ /* 0x000fe40000000f00 */
[C---:B------:R-:W-:Y:S03]  /*3660*/  IADD3 R72, R240.reuse, 0xc0, RZ ;  /* 0x000000c0f0487810 */ /* 0x040fe60007ffe0ff */
[----:B------:R-:W-:Y:S05]  /*3670*/  IMAD R71, R71, c[0x0][0x1c0], RZ ;  /* 0x0000700047477a24 */ /* 0x000fea00078e02ff */
[----:B------:R-:W-:Y:S02]  /*3680*/  LEA R73, -R71, RZ, 0x6 ;  /* 0x000000ff47497211 */ /* 0x000fe400078e31ff */
[----:B------:R-:W-:Y:S01]  /*3690*/  IADD3 R71, R240, 0x40, RZ ;  /* 0x00000040f0477810 */ /* 0x000fe20007ffe0ff */
[----:B------:R-:W-:Y:S04]  /*36a0*/  DEPBAR.LE SB0, 0x0 ;  /* 0x000080000000791a */ /* 0x000fe80000000000 */
[----:B------:R-:W-:Y:S06]  /*36b0*/  BAR.SYNC.DEFER_BLOCKING 0x0 ;  /* 0x0000000000007b1d */ /* 0x000fec0000010000 */
[----:B-1----:R-:W-:Y:S06]  /*36c0*/  LDSM.16.M88.4 R8, [R2] ;  /* 0x000000000208783b */ /* 0x002fec0000000200 */
[----:B------:R-:W3:Y:S06]  /*36d0*/  LDSM.16.M88.4 R44, [R229+0x10000] ;  /* 0x01000000e52c783b */ /* 0x000eec0000000200 */
[----:B------:R-:W-:Y:S06]  /*36e0*/  LDSM.16.M88.4 R48, [R3] ;  /* 0x000000000330783b */ /* 0x000fec0000000200 */
[----:B------:R-:W4:Y:S06]  /*36f0*/  LDSM.16.M88.4 R52, [R230+0x10000] ;  /* 0x01000000e634783b */ /* 0x000f2c0000000200 */
[----:B------:R-:W-:Y:S06]  /*3700*/  LDSM.16.M88.4 R56, [R228] ;  /* 0x00000000e438783b */ /* 0x000fec0000000200 */
[----:B------:R-:W1:Y:S06]  /*3710*/  LDSM.16.M88.4 R60, [R231+0x10000] ;  /* 0x01000000e73c783b */ /* 0x000e6c0000000200 */
[----:B------:R-:W-:Y:S01]  /*3720*/  LDSM.16.M88.4 R64, [R232+0x10000] ;  /* 0x01000000e840783b */ /* 0x000fe20000000200 */
[C---:B---3--:R-:W-:Y:S08]  /*3730*/  HMMA.16816.F32.BF16 R4, R8.reuse, R44, RZ ;  /* 0x0000002c0804723c */ /* 0x048ff000000418ff */
[----:B------:R-:W-:Y:S01]  /*3740*/  HMMA.16816.F32.BF16 R8, R8, R46, RZ ;  /* 0x0000002e0808723c */ /* 0x000fe200000418ff */
[----:B------:R-:W3:Y:S11]  /*3750*/  LDSM.16.M88.4 R44, [R227] ;  /* 0x00000000e32c783b */ /* 0x000ef60000000200 */
[----:B------:R-:W-:Y:S04]  /*3760*/  @!UPT UIADD3 URZ, URZ, URZ, URZ ;  /* 0x0000003f3f3ff290 */ /* 0x000fe8000fffe03f */
[C---:B----4-:R-:W-:Y:S08]  /*3770*/  HMMA.16816.F32.BF16 R4, R48.reuse, R52, R4 ;  /* 0x000000343004723c */ /* 0x050ff00000041804 */
[----:B------:R-:W-:Y:S01]  /*3780*/  HMMA.16816.F32.BF16 R8, R48, R54, R8 ;  /* 0x000000363008723c */ /* 0x000fe20000041808 */
[----:B------:R-:W-:Y:S06]  /*3790*/  LDSM.16.M88.4 R48, [R2+0x2000] ;  /* 0x002000000230783b */ /* 0x000fec0000000200 */
[----:B------:R-:W4:Y:S09]  /*37a0*/  LDSM.16.M88.4 R52, [R229+0x11000] ;  /* 0x01100000e534783b */ /* 0x000f320000000200 */
[C---:B-1----:R-:W-:Y:S08]  /*37b0*/  HMMA.16816.F32.BF16 R4, R56.reuse, R60, R4 ;  /* 0x0000003c3804723c */ /* 0x042ff00000041804 */
[----:B------:R-:W-:Y:S01]  /*37c0*/  HMMA.16816.F32.BF16 R8, R56, R62, R8 ;  /* 0x0000003e3808723c */ /* 0x000fe20000041808 */
[----:B------:R-:W-:Y:S06]  /*37d0*/  LDSM.16.M88.4 R56, [R3+0x2000] ;  /* 0x002000000338783b */ /* 0x000fec0000000200 */
[----:B------:R-:W1:Y:S09]  /*37e0*/  LDSM.16.M88.4 R60, [R230+0x11000] ;  /* 0x01100000e63c783b */ /* 0x000e720000000200 */
[C---:B---3--:R-:W-:Y:S08]  /*37f0*/  HMMA.16816.F32.BF16 R4, R44.reuse, R64, R4 ;  /* 0x000000402c04723c */ /* 0x048ff00000041804 */
[----:B------:R-:W-:Y:S01]  /*3800*/  HMMA.16816.F32.BF16 R8, R44, R66, R8 ;  /* 0x000000422c08723c */ /* 0x000fe20000041808 */
[----:B------:R-:W-:Y:S06]  /*3810*/  LDSM.16.M88.4 R44, [R228+0x2000] ;  /* 0x00200000e42c783b */ /* 0x000fec0000000200 */
[----:B------:R-:W3:Y:S09]  /*3820*/  LDSM.16.M88.4 R64, [R231+0x11000] ;  /* 0x01100000e740783b */ /* 0x000ef20000000200 */
        /* <DEDUP_REMOVED lines=37> */
[----:B------:R-:W-:Y:S11]  /*3a80*/  HMMA.16816.F32.BF16 R8, R48, R54, R8 ;  /* 0x000000363008723c */ /* 0x000ff60000041808 */
[----:B------:R-:W-:Y:S05]  /*3a90*/  @!UPT UIADD3 URZ, URZ, URZ, URZ ;  /* 0x0000003f3f3ff290 */ /* 0x000fea000fffe03f */
[C---:B-1----:R-:W-:Y:S08]  /*3aa0*/  HMMA.16816.F32.BF16 R4, R56.reuse, R60, R4 ;  /* 0x0000003c3804723c */ /* 0x042ff00000041804 */
[----:B------:R-:W-:Y:S11]  /*3ab0*/  HMMA.16816.F32.BF16 R8, R56, R62, R8 ;  /* 0x0000003e3808723c */ /* 0x000ff60000041808 */
[----:B------:R-:W-:Y:S05]  /*3ac0*/  @!UPT UIADD3 URZ, URZ, URZ, URZ ;  /* 0x0000003f3f3ff290 */ /* 0x000fea000fffe03f */
[C---:B---3--:R-:W-:Y:S08]  /*3ad0*/  HMMA.16816.F32.BF16 R4, R44.reuse, R64, R4 ;  /* 0x000000402c04723c */ /* 0x048ff00000041804 */
[----:B------:R-:W-:Y:S11]  /*3ae0*/  HMMA.16816.F32.BF16 R8, R44, R66, R8 ;  /* 0x000000422c08723c */ /* 0x000ff60000041808 */
[----:B------:R-:W-:Y:S05]  /*3af0*/  @!UPT UIADD3 URZ, URZ, URZ, URZ ;  /* 0x0000003f3f3ff290 */ /* 0x000fea000fffe03f */
[----:B------:R-:W-:Y:S02]  /*3b00*/  FMUL.FTZ R4, R4, c[0x0][0x2ec] ;  /* 0x0000bb0004047a20 */ /* 0x000fe40000410000 */
[----:B------:R-:W-:Y:S02]  /*3b10*/  FMUL.FTZ R48, R6, c[0x0][0x2ec] ;  /* 0x0000bb0006307a20 */ /* 0x000fe40000410000 */
[----:B------:R1:W3:Y:S01]  /*3b20*/  MUFU.TANH R60, R4 ;  /* 0x00000004003c7308 */ /* 0x0002e20000002400 */
[----:B------:R-:W-:Y:S02]  /*3b30*/  FMUL.FTZ R7, R7, c[0x0][0x2ec] ;  /* 0x0000bb0007077a20 */ /* 0x000fe40000410000 */
[----:B------:R-:W-:Y:S02]  /*3b40*/  FMUL.FTZ R5, R5, c[0x0][0x2ec] ;  /* 0x0000bb0005057a20 */ /* 0x000fe40000410000 */
[----:B------:R-:W-:Y:S02]  /*3b50*/  FMUL.FTZ R9, R9, c[0x0][0x2ec] ;  /* 0x0000bb0009097a20 */ /* 0x000fe40000410000 */
[----:B------:R-:W-:Y:S02]  /*3b60*/  FMUL.FTZ R10, R10, c[0x0][0x2ec] ;  /* 0x0000bb000a0a7a20 */ /* 0x000fe40000410000 */
[----:B------:R-:W-:Y:S01]  /*3b70*/  FMUL.FTZ R11, R11, c[0x0][0x2ec] ;  /* 0x0000bb000b0b7a20 */ /* 0x000fe20000410000 */
[----:B------:R3:W4:Y:S10]  /*3b80*/  MUFU.TANH R62, R48 ;  /* 0x00000030003e7308 */ /* 0x0007340000002400 */
[----:B------:R-:W-:Y:S01]  /*3b90*/  MUFU.TANH R61, R7 ;  /* 0x00000007003d7308 */ /* 0x000fe20000002400 */
[----:B-1----:R-:W-:Y:S04]  /*3ba0*/  MOV R4, UR18 ;  /* 0x0000001200047c02 */ /* 0x002fe80008000f00 */
[----:B--2---:R-:W-:Y:S02]  /*3bb0*/  @P1 LEA R6, R4, R68, 0x5 ;  /* 0x0000004404061211 */ /* 0x004fe400078e28ff */
[----:B------:R-:W-:Y:S03]  /*3bc0*/  PLOP3.LUT P1, PT, PT, PT, UP0, 0x80, 0x0 ;  /* 0x000000000000781c */ /* 0x000fe60003f2f008 */
[----:B------:R-:W1:Y:S01]  /*3bd0*/  MUFU.TANH R59, R5 ;  /* 0x00000005003b7308 */ /* 0x000e620000002400 */
[C---:B------:R-:W-:Y:S02]  /*3be0*/  @P0 ISETP.GE.AND P0, PT, R6.reuse, UR13, PT ;  /* 0x0000000d06000c0c */ /* 0x040fe4000bf06270 */
[----:B---3--:R-:W-:Y:S02]  /*3bf0*/  MOV R48, R60 ;  /* 0x0000003c00307202 */ /* 0x008fe40000000f00 */
[----:B----4-:R-:W-:Y:S05]  /*3c00*/  MOV R44, R62 ;  /* 0x0000003e002c7202 */ /* 0x010fea0000000f00 */
[----:B------:R2:W-:Y:S01]  /*3c10*/  MUFU.TANH R55, R9 ;  /* 0x0000000900377308 */ /* 0x0005e20000002400 */
[----:B------:R-:W-:Y:S02]  /*3c20*/  @P1 IADD3 R4, R6, 0x1, RZ ;  /* 0x0000000106041810 */ /* 0x000fe40007ffe0ff */
[----:B------:R-:W-:Y:S02]  /*3c30*/  PLOP3.LUT P1, PT, PT, PT, UP0, 0x80, 0x0 ;  /* 0x000000000000781c */ /* 0x000fe40003f2f008 */
[----:B------:R-:W-:Y:S02]  /*3c40*/  @P2 FSEL R48, R60, -INF , !P0 ;  /* 0xff8000003c302808 */ /* 0x000fe40004000000 */
[----:B------:R-:W-:Y:S02]  /*3c50*/  @P3 FSEL R44, R62, -INF , !P0 ;  /* 0xff8000003e2c3808 */ /* 0x000fe40004000000 */
[----:B------:R-:W-:Y:S01]  /*3c60*/  PLOP3.LUT P0, PT, PT, PT, UP0, 0x80, 0x0 ;  /* 0x000000000000781c */ /* 0x000fe20003f0f008 */
[----:B------:R3:W-:Y:S01]  /*3c70*/  MUFU.TANH R58, R10 ;  /* 0x0000000a003a7308 */ /* 0x0007e20000002400 */
[----:B------:R-:W-:Y:S02]  /*3c80*/  PLOP3.LUT P3, PT, PT, PT, UP0, 0x80, 0x0 ;  /* 0x000000000000781c */ /* 0x000fe40003f6f008 */
[----:B-1----:R-:W-:Y:S01]  /*3c90*/  MOV R7, R59 ;  /* 0x0000003b00077202 */ /* 0x002fe20000000f00 */
[----:B-----5:R-:W-:Y:S02]  /*3ca0*/  FMUL.FTZ R5, R245, 1.4426950216293334961 ;  /* 0x3fb8aa3bf5057820 */ /* 0x020fe40000410000 */
[----:B------:R-:W-:Y:S01]  /*3cb0*/  @P1 ISETP.GE.AND P2, PT, R4, UR13, PT ;  /* 0x0000000d04001c0c */ /* 0x000fe2000bf46270 */
[----:B------:R-:W-:Y:S01]  /*3cc0*/  FMUL.FTZ R4, R8, c[0x0][0x2ec] ;  /* 0x0000bb0008047a20 */ /* 0x000fe20000410000 */
[----:B------:R-:W-:Y:S01]  /*3cd0*/  PLOP3.LUT P1, PT, PT, PT, UP0, 0x80, 0x0 ;  /* 0x000000000000781c */ /* 0x000fe20003f2f008 */
[----:B------:R-:W-:Y:S01]  /*3ce0*/  IMAD.MOV.U32 R8, RZ, RZ, R61 ;  /* 0x000000ffff087224 */ /* 0x000fe200078e003d */
[----:B------:R-:W-:Y:S04]  /*3cf0*/  MUFU.TANH R57, R11 ;  /* 0x0000000b00397308 */ /* 0x000fe80000002400 */
[----:B--2---:R-:W-:Y:S02]  /*3d00*/  @P3 IADD3 R9, R6, 0x8, RZ ;  /* 0x0000000806093810 */ /* 0x004fe40007ffe0ff */
[----:B------:R-:W-:Y:S03]  /*3d10*/  ISETP.GE.AND P3, PT, R72, c[0x0][0x220], PT ;  /* 0x0000880048007a0c */ /* 0x000fe60003f66270 */
[----:B------:R-:W-:Y:S01]  /*3d20*/  @P0 FSEL R7, R59, -INF , !P2 ;  /* 0xff8000003b070808 */ /* 0x000fe20005000000 */
[----:B------:R1:W2:Y:S01]  /*3d30*/  MUFU.TANH R56, R4 ;  /* 0x0000000400387308 */ /* 0x0002a20000002400 */
[----:B------:R-:W-:Y:S02]  /*3d40*/  @P1 FSEL R8, R61, -INF , !P2 ;  /* 0xff8000003d081808 */ /* 0x000fe40005000000 */
[----:B------:R-:W-:Y:S02]  /*3d50*/  PLOP3.LUT P1, PT, PT, PT, UP0, 0x80, 0x0 ;  /* 0x000000000000781c */ /* 0x000fe40003f2f008 */
[----:B------:R-:W-:Y:S02]  /*3d60*/  FSETP.NEU.FTZ.AND P0, PT, R245, -INF , PT ;  /* 0xff800000f500780b */ /* 0x000fe40003f1d000 */
[----:B---3--:R-:W-:Y:S02]  /*3d70*/  @P4 IADD3 R10, R6, 0x9, RZ ;  /* 0x00000009060a4810 */ /* 0x008fe40007ffe0ff */
[----:B------:R-:W-:Y:S02]  /*3d80*/  FSEL R5, R5, RZ, P0 ;  /* 0x000000ff05057208 */ /* 0x000fe40000000000 */
[----:B------:R-:W-:Y:S02]  /*3d90*/  FSETP.NEU.FTZ.AND P0, PT, R246, -INF , PT ;  /* 0xff800000f600780b */ /* 0x000fe40003f1d000 */
[----:B------:R-:W-:Y:S01]  /*3da0*/  ISETP.GE.AND P4, PT, R71, c[0x0][0x220], PT ;  /* 0x0000880047007a0c */ /* 0x000fe20003f86270 */
[--C-:B------:R-:W-:Y:S02]  /*3db0*/  FFMA.FTZ R7, R7, c[0x0][0x23c], -R5.reuse ;  /* 0x00008f0007077a23 */ /* 0x100fe40000010805 */
[----:B------:R-:W-:Y:S01]  /*3dc0*/  @P1 ISETP.GE.AND P2, PT, R9, UR13, PT ;  /* 0x0000000d09001c0c */ /* 0x000fe2000bf46270 */
[--C-:B------:R-:W-:Y:S01]  /*3dd0*/  FFMA.FTZ R9, R48, c[0x0][0x23c], -R5.reuse ;  /* 0x00008f0030097a23 */ /* 0x100fe20000010805 */
[----:B------:R-:W-:Y:S01]  /*3de0*/  PLOP3.LUT P1, PT, PT, PT, UP0, 0x80, 0x0 ;  /* 0x000000000000781c */ /* 0x000fe20003f2f008 */
[----:B------:R3:W-:Y:S01]  /*3df0*/  MUFU.EX2 R65, R7 ;  /* 0x0000000700417308 */ /* 0x0007e20000000800 */
[----:B-1----:R-:W-:Y:S01]  /*3e00*/  FMUL.FTZ R4, R246, 1.4426950216293334961 ;  /* 0x3fb8aa3bf6047820 */ /* 0x002fe20000410000 */
[----:B--2---:R-:W-:Y:S04]  /*3e10*/  MOV R6, R56 ;  /* 0x0000003800067202 */ /* 0x004fe80000000f00 */
[----:B------:R-:W-:Y:S04]  /*3e20*/  FSEL R4, R4, RZ, P0 ;  /* 0x000000ff04047208 */ /* 0x000fe80000000000 */
[----:B------:R1:W2:Y:S01]  /*3e30*/  MUFU.EX2 R66, R9 ;  /* 0x0000000900427308 */ /* 0x0002a20000000800 */
[----:B------:R-:W-:Y:S02]  /*3e40*/  PLOP3.LUT P0, PT, PT, PT, UP0, 0x80, 0x0 ;  /* 0x000000000000781c */ /* 0x000fe40003f0f008 */
[----:B------:R-:W-:Y:S01]  /*3e50*/  @P1 ISETP.GE.AND P1, PT, R10, UR13, PT ;  /* 0x0000000d0a001c0c */ /* 0x000fe2000bf26270 */
[--C-:B------:R-:W-:Y:S06]  /*3e60*/  FFMA.FTZ R8, R8, c[0x0][0x23c], -R4.reuse ;  /* 0x00008f0008087a23 */ /* 0x100fec0000010804 */
[----:B------:R4:W-:Y:S01]  /*3e70*/  MUFU.EX2 R69, R8 ;  /* 0x0000000800457308 */ /* 0x0009e20000000800 */
[----:B---3--:R-:W-:Y:S03]  /*3e80*/  MOV R7, R55 ;  /* 0x0000003700077202 */ /* 0x008fe60000000f00 */
[----:B------:R-:W-:Y:S02]  /*3e90*/  @P0 FSEL R6, R56, -INF , !P2 ;  /* 0xff80000038060808 */ /* 0x000fe40005000000 */
[----:B------:R-:W-:Y:S01]  /*3ea0*/  PLOP3.LUT P0, PT, PT, PT, UP0, 0x80, 0x0 ;  /* 0x000000000000781c */ /* 0x000fe20003f0f008 */
[----:B-1----:R-:W-:Y:S04]  /*3eb0*/  FFMA.FTZ R9, R44, c[0x0][0x23c], -R4 ;  /* 0x00008f002c097a23 */ /* 0x002fe80000010804 */
[----:B------:R-:W-:Y:S08]  /*3ec0*/  MUFU.EX2 R70, R9 ;  /* 0x0000000900467308 */ /* 0x000ff00000000800 */
[----:B------:R-:W-:Y:S02]  /*3ed0*/  @P0 FSEL R7, R55, -INF , !P1 ;  /* 0xff80000037070808 */ /* 0x000fe40004800000 */
[----:B------:R-:W-:Y:S01]  /*3ee0*/  PLOP3.LUT P0, PT, PT, PT, UP0, 0x80, 0x0 ;  /* 0x000000000000781c */ /* 0x000fe20003f0f008 */
[--C-:B----4-:R-:W-:Y:S02]  /*3ef0*/  FFMA.FTZ R8, R6, c[0x0][0x23c], -R5.reuse ;  /* 0x00008f0006087a23 */ /* 0x110fe40000010805 */
[----:B------:R-:W-:Y:S01]  /*3f00*/  FFMA.FTZ R5, R7, c[0x0][0x23c], -R5 ;  /* 0x00008f0007057a23 */ /* 0x000fe20000010805 */
[----:B--2---:R-:W-:Y:S01]  /*3f10*/  F2FP.BF16.PACK_AB R7, R65, R66 ;  /* 0x000000424107723e */ /* 0x004fe200000010ff */
[----:B------:R-:W-:Y:S01]  /*3f20*/  IMAD.MOV.U32 R6, RZ, RZ, R58 ;  /* 0x000000ffff067224 */ /* 0x000fe200078e003a */
[----:B------:R-:W-:Y:S03]  /*3f30*/  MUFU.EX2 R64, R8 ;  /* 0x0000000800407308 */ /* 0x000fe60000000800 */
[----:B------:R-:W-:Y:S04]  /*3f40*/  STS [R249+0x15000], R7 ;  /* 0x01500007f9007388 */ /* 0x000fe80000000800 */
[----:B------:R-:W-:Y:S02]  /*3f50*/  @P0 FSEL R6, R58, -INF , !P2 ;  /* 0xff8000003a060808 */ /* 0x000fe40005000000 */
[----:B------:R-:W-:Y:S01]  /*3f60*/  PLOP3.LUT P0, PT, PT, PT, UP0, 0x80, 0x0 ;  /* 0x000000000000781c */ /* 0x000fe20003f0f008 */
[----:B------:R1:W2:Y:S02]  /*3f70*/  MUFU.EX2 R63, R5 ;  /* 0x00000005003f7308 */ /* 0x0002a40000000800 */
[--C-:B------:R-:W-:Y:S01]  /*3f80*/  FFMA.FTZ R6, R6, c[0x0][0x23c], -R4.reuse ;  /* 0x00008f0006067a23 */ /* 0x100fe20000010804 */
[----:B------:R-:W-:Y:S07]  /*3f90*/  PLOP3.LUT P2, PT, PT, PT, UP5, 0x80, 0x0 ;  /* 0x000000000000781c */ /* 0x000fee0003f4f058 */
[----:B------:R3:W-:Y:S01]  /*3fa0*/  MUFU.EX2 R68, R6 ;  /* 0x0000000600447308 */ /* 0x0007e20000000800 */
[----:B-1----:R-:W-:Y:S02]  /*3fb0*/  MOV R5, R57 ;  /* 0x0000003900057202 */ /* 0x002fe40000000f00 */
[----:B------:R-:W-:Y:S02]  /*3fc0*/  @P0 FSEL R5, R57, -INF , !P1 ;  /* 0xff80000039050808 */ /* 0x000fe40004800000 */
[----:B------:R-:W-:Y:S03]  /*3fd0*/  IADD3 R52, P0, R248, UR10, RZ ;  /* 0x0000000af8347c10 */ /* 0x000fe6000ff1e0ff */
[----:B------:R-:W-:Y:S01]  /*3fe0*/  FFMA.FTZ R4, R5, c[0x0][0x23c], -R4 ;  /* 0x00008f0005047a23 */ /* 0x000fe20000010804 */
[----:B--2---:R-:W-:Y:S02]  /*3ff0*/  F2FP.BF16.PACK_AB R5, R63, R64 ;  /* 0x000000403f05723e */ /* 0x004fe400000010ff */
[----:B---3--:R-:W-:Y:S01]  /*4000*/  F2FP.BF16.PACK_AB R6, R69, R70 ;  /* 0x000000464506723e */ /* 0x008fe200000010ff */
[----:B------:R-:W1:Y:S01]  /*4010*/  MUFU.EX2 R67, R4 ;  /* 0x0000000400437308 */ /* 0x000e620000000800 */
[----:B------:R-:W-:Y:S02]  /*4020*/  IADD3.X R53, R247, UR9, RZ, P0, !PT ;  /* 0x00000009f7357c10 */ /* 0x000fe400087fe4ff */
[C---:B------:R-:W-:Y:S01]  /*4030*/  LEA R238, P0, R73.reuse, R238, 0x2 ;  /* 0x000000ee49ee7211 */ /* 0x040fe200078010ff */
[----:B------:R-:W-:Y:S03]  /*4040*/  STS [R252+0x15000], R6 ;  /* 0x01500006fc007388 */ /* 0x000fe60000000800 */
[----:B------:R-:W-:Y:S03]  /*4050*/  LEA.HI.X.SX32 R239, R73, R239, 0x2, P0 ;  /* 0x000000ef49ef7211 */ /* 0x000fe600000f16ff */
[----:B------:R-:W-:Y:S06]  /*4060*/  STS [R250+0x15000], R5 ;  /* 0x01500005fa007388 */ /* 0x000fec0000000800 */
[----:B------:R2:W3:Y:S01]  /*4070*/  LDG.E R54, [R52.64] ;  /* 0x0000000434367981 */ /* 0x0004e2000c1e1900 */
[----:B-1----:R-:W-:Y:S05]  /*4080*/  F2FP.BF16.PACK_AB R4, R67, R68 ;  /* 0x000000444304723e */ /* 0x002fea00000010ff */
[----:B------:R-:W-:Y:S06]  /*4090*/  STS [R251+0x15000], R4 ;  /* 0x01500004fb007388 */ /* 0x000fec0000000800 */
[----:B------:R-:W1:Y:S06]  /*40a0*/  LDSM.16.M88.4 R8, [R2+0x8000] ;  /* 0x008000000208783b */ /* 0x000e6c0000000200 */
[----:B------:R-:W4:Y:S06]  /*40b0*/  LDSM.16.M88.4 R44, [R3+0x8000] ;  /* 0x00800000032c783b */ /* 0x000f2c0000000200 */
[----:B--2---:R-:W2:Y:S06]  /*40c0*/  LDG.E R52, [R52.64+0x20] ;  /* 0x0000200434347981 */ /* 0x004eac000c1e1900 */
[----:B------:R-:W4:Y:S01]  /*40d0*/  LDSM.16.M88.4 R48, [R228+0x8000] ;  /* 0x00800000e430783b */ /* 0x000f220000000200 */
[C---:B-1----:R-:W-:Y:S08]  /*40e0*/  HMMA.16816.F32.BF16 R4, R8.reuse, R132, RZ ;  /* 0x000000840804723c */ /* 0x042ff000000418ff */
[----:B------:R-:W-:Y:S11]  /*40f0*/  HMMA.16816.F32.BF16 R8, R8, R134, RZ ;  /* 0x000000860808723c */ /* 0x000ff600000418ff */
[----:B------:R-:W-:Y:S05]  /*4100*/  @!UPT UIADD3 URZ, URZ, URZ, URZ ;  /* 0x0000003f3f3ff290 */ /* 0x000fea000fffe03f */
[C---:B----4-:R-:W-:Y:S08]  /*4110*/  HMMA.16816.F32.BF16 R4, R44.reuse, R136, R4 ;  /* 0x000000882c04723c */ /* 0x050ff00000041804 */
[----:B------:R-:W-:Y:S01]  /*4120*/  HMMA.16816.F32.BF16 R8, R44, R138, R8 ;  /* 0x0000008a2c08723c */ /* 0x000fe20000041808 */
[----:B------:R-:W1:Y:S11]  /*4130*/  LDSM.16.M88.4 R44, [R227+0x8000] ;  /* 0x00800000e32c783b */ /* 0x000e760000000200 */
[----:B------:R-:W-:Y:S04]  /*4140*/  @!UPT UIADD3 URZ, URZ, URZ, URZ ;  /* 0x0000003f3f3ff290 */ /* 0x000fe8000fffe03f */
[C---:B------:R-:W-:Y:S08]  /*4150*/  HMMA.16816.F32.BF16 R4, R48.reuse, R140, R4 ;  /* 0x0000008c3004723c */ /* 0x040ff00000041804 */
[----:B------:R-:W-:Y:S01]  /*4160*/  HMMA.16816.F32.BF16 R8, R48, R142, R8 ;  /* 0x0000008e3008723c */ /* 0x000fe20000041808 */
[----:B------:R-:W4:Y:S11]  /*4170*/  LDSM.16.M88.4 R48, [R2+0xa000] ;  /* 0x00a000000230783b */ /* 0x000f360000000200 */
[----:B------:R-:W-:Y:S04]  /*4180*/  @!UPT UIADD3 URZ, URZ, URZ, URZ ;  /* 0x0000003f3f3ff290 */ /* 0x000fe8000fffe03f */
[C---:B-1----:R-:W-:Y:S08]  /*4190*/  HMMA.16816.F32.BF16 R4, R44.reuse, R144, R4 ;  /* 0x000000902c04723c */ /* 0x042ff00000041804 */
[----:B------:R-:W-:Y:S01]  /*41a0*/  HMMA.16816.F32.BF16 R8, R44, R146, R8 ;  /* 0x000000922c08723c */ /* 0x000fe20000041808 */
[----:B------:R-:W1:Y:S11]  /*41b0*/  LDSM.16.M88.4 R44, [R3+0xa000] ;  /* 0x00a00000032c783b */ /* 0x000e760000000200 */
[----:B------:R-:W-:Y:S04]  /*41c0*/  @!UPT UIADD3 URZ, URZ, URZ, URZ ;  /* 0x0000003f3f3ff290 */ /* 0x000fe8000fffe03f */
[C---:B----4-:R-:W-:Y:S08]  /*41d0*/  HMMA.16816.F32.BF16 R4, R48.reuse, R148, R4 ;  /* 0x000000943004723c */ /* 0x050ff00000041804 */
        /* <DEDUP_REMOVED lines=40> */
[----:B------:R-:W-:Y:S11]  /*4460*/  HMMA.16816.F32.BF16 R8, R48, R190, R8 ;  /* 0x000000be3008723c */ /* 0x000ff60000041808 */
[----:B------:R-:W-:Y:S05]  /*4470*/  @!UPT UIADD3 URZ, URZ, URZ, URZ ;  /* 0x0000003f3f3ff290 */ /* 0x000fea000fffe03f */
[C---:B-1----:R-:W-:Y:S08]  /*4480*/  HMMA.16816.F32.BF16 R4, R44.reuse, R192, R4 ;  /* 0x000000c02c04723c */ /* 0x042ff00000041804 */
[----:B------:R-:W-:Y:S07]  /*4490*/  HMMA.16816.F32.BF16 R8, R44, R194, R8 ;  /* 0x000000c22c08723c */ /* 0x000fee0000041808 */
[----:B------:R-:W-:Y:S02]  /*44a0*/  FFMA.FTZ R45, -R55, R55, 1 ;  /* 0x3f800000372d7423 */ /* 0x000fe40000010137 */
[----:B------:R-:W-:Y:S03]  /*44b0*/  FFMA.FTZ R46, -R56, R56, 1 ;  /* 0x3f800000382e7423 */ /* 0x000fe60000010138 */
[----:B------:R-:W-:Y:S02]  /*44c0*/  FMUL.FTZ R45, R45, c[0x0][0x2ec] ;  /* 0x0000bb002d2d7a20 */ /* 0x000fe40000410000 */
[----:B------:R-:W-:Y:S02]  /*44d0*/  FMUL.FTZ R46, R46, c[0x0][0x2ec] ;  /* 0x0000bb002e2e7a20 */ /* 0x000fe40000410000 */
[C---:B---3--:R-:W-:Y:S02]  /*44e0*/  FADD.FTZ R44, -R54.reuse, R5 ;  /* 0x00000005362c7221 */ /* 0x048fe40000010100 */
[----:B------:R-:W-:Y:S04]  /*44f0*/  FADD.FTZ R4, -R54, R4 ;  /* 0x0000000436047221 */ /* 0x000fe80000010100 */
[----:B------:R-:W-:Y:S02]  /*4500*/  FMUL.FTZ R4, R66, R4 ;  /* 0x0000000442047220 */ /* 0x000fe40000410000 */
[----:B------:R-:W-:Y:S02]  /*4510*/  FADD.FTZ R5, -R54, R8 ;  /* 0x0000000836057221 */ /* 0x000fe40000010100 */
[----:B------:R-:W-:Y:S02]  /*4520*/  FMUL.FTZ R8, R65, R44 ;  /* 0x0000002c41087220 */ /* 0x000fe40000410000 */
[----:B------:R-:W-:Y:S02]  /*4530*/  FFMA.FTZ R44, -R60, R60, 1 ;  /* 0x3f8000003c2c7423 */ /* 0x000fe4000001013c */
[----:B------:R-:W-:Y:S02]  /*4540*/  FADD.FTZ R47, -R54, R9 ;  /* 0x00000009362f7221 */ /* 0x000fe40000010100 */
[----:B------:R-:W-:Y:S02]  /*4550*/  FMUL.FTZ R9, R64, R5 ;  /* 0x0000000540097220 */ /* 0x000fe40000410000 */
[----:B------:R-:W-:Y:S02]  /*4560*/  FFMA.FTZ R5, -R59, R59, 1 ;  /* 0x3f8000003b057423 */ /* 0x000fe4000001013b */
[----:B------:R-:W-:Y:S02]  /*4570*/  FMUL.FTZ R44, R44, c[0x0][0x2ec] ;  /* 0x0000bb002c2c7a20 */ /* 0x000fe40000410000 */
[----:B------:R-:W-:Y:S02]  /*4580*/  FMUL.FTZ R5, R5, c[0x0][0x2ec] ;  /* 0x0000bb0005057a20 */ /* 0x000fe40000410000 */
[----:B------:R-:W-:Y:S02]  /*4590*/  FMUL.FTZ R47, R63, R47 ;  /* 0x0000002f3f2f7220 */ /* 0x000fe40000410000 */
[----:B------:R-:W-:Y:S02]  /*45a0*/  FMUL.FTZ R44, R4, R44 ;  /* 0x0000002c042c7220 */ /* 0x000fe40000410000 */
[----:B--2---:R-:W-:Y:S02]  /*45b0*/  FADD.FTZ R4, -R52, R10 ;  /* 0x0000000a34047221 */ /* 0x004fe40000010100 */
[----:B------:R-:W-:Y:S02]  /*45c0*/  FMUL.FTZ R5, R8, R5 ;  /* 0x0000000508057220 */ /* 0x000fe40000410000 */
[C---:B------:R-:W-:Y:S02]  /*45d0*/  FADD.FTZ R8, -R52.reuse, R6 ;  /* 0x0000000634087221 */ /* 0x040fe40000010100 */
[C---:B------:R-:W-:Y:S02]  /*45e0*/  FADD.FTZ R6, -R52.reuse, R7 ;  /* 0x0000000734067221 */ /* 0x040fe40000010100 */
[----:B------:R-:W-:Y:S02]  /*45f0*/  FMUL.FTZ R45, R47, R45 ;  /* 0x0000002d2f2d7220 */ /* 0x000fe40000410000 */
[----:B------:R-:W-:Y:S02]  /*4600*/  FADD.FTZ R47, -R52, R11 ;  /* 0x0000000b342f7221 */ /* 0x000fe40000010100 */
[----:B------:R-:W-:Y:S02]  /*4610*/  FMUL.FTZ R11, R68, R4 ;  /* 0x00000004440b7220 */ /* 0x000fe40000410000 */
[----:B------:R-:W-:Y:S02]  /*4620*/  FFMA.FTZ R4, -R62, R62, 1 ;  /* 0x3f8000003e047423 */ /* 0x000fe4000001013e */
[----:B------:R-:W-:Y:S02]  /*4630*/  FMUL.FTZ R10, R69, R6 ;  /* 0x00000006450a7220 */ /* 0x000fe40000410000 */
[----:B------:R-:W-:Y:S02]  /*4640*/  FFMA.FTZ R6, -R61, R61, 1 ;  /* 0x3f8000003d067423 */ /* 0x000fe4000001013d */
[----:B------:R-:W-:Y:S02]  /*4650*/  FMUL.FTZ R7, R70, R8 ;  /* 0x0000000846077220 */ /* 0x000fe40000410000 */
[----:B------:R-:W-:Y:S02]  /*4660*/  FMUL.FTZ R4, R4, c[0x0][0x2ec] ;  /* 0x0000bb0004047a20 */ /* 0x000fe40000410000 */
[----:B------:R-:W-:Y:S02]  /*4670*/  FMUL.FTZ R6, R6, c[0x0][0x2ec] ;  /* 0x0000bb0006067a20 */ /* 0x000fe40000410000 */
[----:B------:R-:W-:Y:S01]  /*4680*/  FMUL.FTZ R4, R7, R4 ;  /* 0x0000000407047220 */ /* 0x000fe20000410000 */
[----:B------:R-:W-:Y:S01]  /*4690*/  F2FP.BF16.PACK_AB R7, R5, R44 ;  /* 0x0000002c0507723e */ /* 0x000fe200000010ff */
[----:B------:R-:W-:Y:S02]  /*46a0*/  FMUL.FTZ R6, R10, R6 ;  /* 0x000000060a067220 */ /* 0x000fe40000410000 */
[----:B------:R-:W-:Y:S02]  /*46b0*/  FMUL.FTZ R46, R9, R46 ;  /* 0x0000002e092e7220 */ /* 0x000fe40000410000 */
[----:B------:R-:W-:Y:S01]  /*46c0*/  STS [R249+0x14000], R7 ;  /* 0x01400007f9007388 */ /* 0x000fe20000000800 */
[----:B------:R-:W-:Y:S01]  /*46d0*/  FFMA.FTZ R9, -R58, R58, 1 ;  /* 0x3f8000003a097423 */ /* 0x000fe2000001013a */
[----:B------:R-:W-:Y:S01]  /*46e0*/  F2FP.BF16.PACK_AB R6, R6, R4 ;  /* 0x000000040606723e */ /* 0x000fe200000010ff */
[----:B------:R-:W-:Y:S01]  /*46f0*/  FFMA.FTZ R8, -R57, R57, 1 ;  /* 0x3f80000039087423 */ /* 0x000fe20000010139 */
[----:B------:R-:W-:Y:S01]  /*4700*/  F2FP.BF16.PACK_AB R5, R45, R46 ;  /* 0x0000002e2d05723e */ /* 0x000fe200000010ff */
[----:B------:R-:W-:Y:S02]  /*4710*/  FMUL.FTZ R47, R67, R47 ;  /* 0x0000002f432f7220 */ /* 0x000fe40000410000 */
[----:B------:R-:W-:Y:S01]  /*4720*/  FMUL.FTZ R9, R9, c[0x0][0x2ec] ;  /* 0x0000bb0009097a20 */ /* 0x000fe20000410000 */
[----:B------:R-:W-:Y:S01]  /*4730*/  STS [R252+0x14000], R6 ;  /* 0x01400006fc007388 */ /* 0x000fe20000000800 */
[----:B------:R-:W-:Y:S02]  /*4740*/  FMUL.FTZ R8, R8, c[0x0][0x2ec] ;  /* 0x0000bb0008087a20 */ /* 0x000fe40000410000 */
[----:B------:R-:W-:Y:S02]  /*4750*/  FMUL.FTZ R9, R11, R9 ;  /* 0x000000090b097220 */ /* 0x000fe40000410000 */
[----:B------:R-:W-:Y:S01]  /*4760*/  FMUL.FTZ R8, R47, R8 ;  /* 0x000000082f087220 */ /* 0x000fe20000410000 */
[----:B------:R-:W-:Y:S04]  /*4770*/  STS [R250+0x14000], R5 ;  /* 0x01400005fa007388 */ /* 0x000fe80000000800 */
[----:B------:R-:W-:Y:S05]  /*4780*/  F2FP.BF16.PACK_AB R4, R8, R9 ;  /* 0x000000090804723e */ /* 0x000fea00000010ff */
[----:B------:R-:W-:Y:S06]  /*4790*/  STS [R251+0x14000], R4 ;  /* 0x01400004fb007388 */ /* 0x000fec0000000800 */
[----:B------:R-:W-:Y:S06]  /*47a0*/  BAR.SYNC.DEFER_BLOCKING 0x0 ;  /* 0x0000000000007b1d */ /* 0x000fec0000010000 */
[----:B------:R-:W-:Y:S06]  /*47b0*/  LDSM.16.MT88.4 R4, [R226+0x15000] ;  /* 0x01500000e204783b */ /* 0x000fec0000004200 */
[----:B------:R-:W1:Y:S06]  /*47c0*/  LDSM.16.MT88.4 R8, [R0+0x8000] ;  /* 0x008000000008783b */ /* 0x000e6c0000004200 */
[----:B------:R-:W2:Y:S06]  /*47d0*/  LDSM.16.MT88.4 R44, [R224+0x15000] ;  /* 0x01500000e02c783b */ /* 0x000eac0000004200 */
[----:B------:R-:W3:Y:S06]  /*47e0*/  LDSM.16.MT88.4 R48, [R0+0xc000] ;  /* 0x00c000000030783b */ /* 0x000eec0000004200 */
[----:B------:R-:W-:Y:S06]  /*47f0*/  LDSM.16.MT88.4 R52, [R226+0x15400] ;  /* 0x01540000e234783b */ /* 0x000fec0000004200 */
[----:B------:R-:W4:Y:S06]  /*4800*/  LDSM.16.MT88.4 R56, [R0+0x8800] ;  /* 0x008800000038783b */ /* 0x000f2c0000004200 */
[----:B------:R-:W3:Y:S06]  /*4810*/  LDSM.16.MT88.4 R60, [R224+0x15400] ;  /* 0x01540000e03c783b */ /* 0x000eec0000004200 */
[----:B------:R-:W4:Y:S01]  /*4820*/  LDSM.16.MT88.4 R64, [R0+0xc800] ;  /* 0x00c800000040783b */ /* 0x000f220000004200 */
        /* <DEDUP_REMOVED lines=10> */
[----:B------:R-:W1:Y:S06]  /*48d0*/  LDSM.16.MT88.4 R4, [R226+0x15800] ;  /* 0x01580000e204783b */ /* 0x000e6c0000004200 */
[----:B------:R-:W2:Y:S01]  /*48e0*/  LDSM.16.MT88.4 R48, [R0+0xd000] ;  /* 0x00d000000030783b */ /* 0x000ea20000004200 */
        /* <DEDUP_REMOVED lines=10> */
[----:B------:R-:W3:Y:S06]  /*4990*/  LDSM.16.MT88.4 R52, [R226+0x15c00] ;  /* 0x015c0000e234783b */ /* 0x000eec0000004200 */
[----:B------:R-:W4:Y:S01]  /*49a0*/  LDSM.16.MT88.4 R64, [R0+0xd800] ;  /* 0x00d800000040783b */ /* 0x000f220000004200 */
[-C--:B-1----:R-:W-:Y:S05]  /*49b0*/  HMMA.16816.F32.BF16 R12, R4, R8.reuse, R12 ;  /* 0x00000008040c723c */ /* 0x082fea000004180c */
[----:B------:R-:W-:Y:S03]  /*49c0*/  BAR.SYNC.DEFER_BLOCKING 0x0 ;  /* 0x0000000000007b1d */ /* 0x000fe60000010000 */
        /* <DEDUP_REMOVED lines=77> */
.L_x_58:
        /* <DEDUP_REMOVED lines=378> */
.L_x_59:
        /* <DEDUP_REMOVED lines=122> */
.L_x_61:
        /* <DEDUP_REMOVED lines=18> */
.L_x_62:
[----:B------:R-:W-:Y:S01]  /*6f00*/  BAR.SYNC.DEFER_BLOCKING 0x0 ;  /* 0x0000000000007b1d */ /* 0x000fe20000010000 */
[----:B------:R-:W-:Y:S01]  /*6f10*/  UIMAD UR6, UR18, -0x20, UR13 ;  /* 0xffffffe0120678a4 */ /* 0x000fe2000f8e020d */
[C---:B------:R-:W-:Y:S02]  /*6f20*/  IADD3 R41, R240.reuse, 0x40, RZ ;  /* 0x00000040f0297810 */ /* 0x040fe40007ffe0ff */
[C---:B-1----:R-:W-:Y:S02]  /*6f30*/  IADD3 R40, R240.reuse, 0x80, RZ ;  /* 0x00000080f0287810 */ /* 0x042fe40007ffe0ff */
[----:B------:R-:W1:Y:S01]  /*6f40*/  S2R R45, SR_TID.X ;  /* 0x00000000002d7919 */ /* 0x000e620000002100 */
[----:B------:R-:W-:Y:S01]  /*6f50*/  BSSY B0, `(.L_x_63) ;  /* 0x000002d000007945 */ /* 0x000fe20003800000 */
[----:B------:R-:W-:-:S02]  /*6f60*/  IADD3 R42, R240, 0xc0, RZ ;  /* 0x000000c0f02a7810 */ /* 0x000fc40007ffe0ff */
[----:B------:R-:W2:Y:S01]  /*6f70*/  S2R R46, SR_TID.X ;  /* 0x00000000002e7919 */ /* 0x000ea20000002100 */
[----:B------:R-:W-:-:S03]  /*6f80*/  SHF.R.S32.HI R44, RZ, 0x1f, R240 ;  /* 0x0000001fff2c7819 */ /* 0x000fc600000114f0 */
        /* <DEDUP_REMOVED lines=41> */
.L_x_64:
[----:B------:R-:W-:Y:S05]  /*7220*/  BSYNC B0 ;  /* 0x0000000000007941 */ /* 0x000fea0003800000 */
.L_x_63:
        /* <DEDUP_REMOVED lines=30> */
.L_x_45:
        /* <DEDUP_REMOVED lines=20> */
.L_x_66:
        /* <DEDUP_REMOVED lines=18> */
.L_x_67:
        /* <DEDUP_REMOVED lines=9> */
[C---:B------:R-:W-:Y:S02]  /*7700*/  IADD3 R10, R240.reuse, 0x40, RZ ;  /* 0x00000040f00a7810 */ /* 0x040fe40007ffe0ff */
[C---:B------:R-:W-:Y:S02]  /*7710*/  IADD3 R9, R240.reuse, 0xc0, RZ ;  /* 0x000000c0f0097810 */ /* 0x040fe40007ffe0ff */
[----:B------:R-:W-:Y:S02]  /*7720*/  SHF.R.S32.HI R11, RZ, 0x1f, R14 ;  /* 0x0000001fff0b7819 */ /* 0x000fe4000001140e */
        /* <DEDUP_REMOVED lines=26> */
.L_x_69:
[----:B-1----:R-:W-:Y:S05]  /*78d0*/  BSYNC B0 ;  /* 0x0000000000007941 */ /* 0x002fea0003800000 */
.L_x_68:
        /* <DEDUP_REMOVED lines=25> */
.L_x_65:
[----:B------:R-:W-:Y:S05]  /*7a70*/  BSYNC B1 ;  /* 0x0000000000017941 */ /* 0x000fea0003800000 */
.L_x_40:
        /* <DEDUP_REMOVED lines=12> */
.L_x_70:
[----:B------:R-:W-:Y:S05]  /*7b40*/  EXIT ;  /* 0x000000000000794d */ /* 0x000fea0003800000 */
.L_x_72:
        /* <DEDUP_REMOVED lines=11> */
.L_x_1999:


//--------------------- .text._ZN5flash44flash_bwd_dq_dk_dv_loop_seqk_parallel_kernelI23Flash_bwd_kernel_traitsILi256ELi64ELi32ELi8ELi4ELi1ELi2ELb1ELb1EN7cutlass10bfloat16_tE19Flash_kernel_traitsILi256ELi64ELi32ELi8ES3_EELb0ELb0ELb1ELb0ELb0ELb0ELb0EEEvNS_16Flash_bwd_paramsE --------------------------
	.section	.text._ZN5flash44flash_bwd_dq_dk_dv_loop_seqk_parallel_kernelI23Flash_bwd_kernel_traitsILi256ELi64ELi32ELi8ELi4ELi1ELi2ELb1ELb1EN7cutlass10bfloat16_tE19Flash_kernel_traitsILi256ELi64ELi32ELi8ES3_EELb0ELb0ELb1ELb0ELb0ELb0ELb0EEEvNS_16Flash_bwd_paramsE,"ax",@progbits
	.sectioninfo	@"SHI_REGISTERS=255"
	.align	128
        .global         _ZN5flash44flash_bwd_dq_dk_dv_loop_seqk_parallel_kernelI23Flash_bwd_kernel_traitsILi256ELi64ELi32ELi8ELi4ELi1ELi2ELb1ELb1EN7cutlass10bfloat16_tE19Flash_kernel_traitsILi256ELi64ELi32ELi8ES3_EELb0ELb0ELb1ELb0ELb0ELb0ELb0EEEvNS_16Flash_bwd_paramsE
        .type           _ZN5flash44flash_bwd_dq_dk_dv_loop_seqk_parallel_kernelI23Flash_bwd_kernel_traitsILi256ELi64ELi32ELi8ELi4ELi1ELi2ELb1ELb1EN7cutlass10bfloat16_tE19Flash_kernel_traitsILi256ELi64ELi32ELi8ES3_EELb0ELb0ELb1ELb0ELb0ELb0ELb0EEEvNS_16Flash_bwd_paramsE,@function
        .size           _ZN5flash44flash_bwd_dq_dk_dv_loop_seqk_parallel_kernelI23Flash_bwd_kernel_traitsILi256ELi64ELi32ELi8ELi4ELi1ELi2ELb1ELb1EN7cutlass10bfloat16_tE19Flash_kernel_traitsILi256ELi64ELi32ELi8ES3_EELb0ELb0ELb1ELb0ELb0ELb0ELb0EEEvNS_16Flash_bwd_paramsE,(.L_x_2000 - _ZN5flash44flash_bwd_dq_dk_dv_loop_seqk_parallel_kernelI23Flash_bwd_kernel_traitsILi256ELi64ELi32ELi8ELi4ELi1ELi2ELb1ELb1EN7cutlass10bfloat16_tE19Flash_kernel_traitsILi256ELi64ELi32ELi8ES3_EELb0ELb0ELb1ELb0ELb0ELb0ELb0EEEvNS_16Flash_bwd_paramsE)
        .other          _ZN5flash44flash_bwd_dq_dk_dv_loop_seqk_parallel_kernelI23Flash_bwd_kernel_traitsILi256ELi64ELi32ELi8ELi4ELi1ELi2ELb1ELb1EN7cutlass10bfloat16_tE19Flash_kernel_traitsILi256ELi64ELi32ELi8ES3_EELb0ELb0ELb1ELb0ELb0ELb0ELb0EEEvNS_16Flash_bwd_paramsE,@"STO_CUDA_ENTRY STV_DEFAULT"
_ZN5flash44flash_bwd_dq_dk_dv_loop_seqk_parallel_kernelI23Flash_bwd_kernel_traitsILi256ELi64ELi32ELi8ELi4ELi1ELi2ELb1ELb1EN7cutlass10bfloat16_tE19Flash_kernel_traitsILi256ELi64ELi32ELi8ES3_EELb0ELb0ELb1ELb0ELb0ELb0ELb0EEEvNS_16Flash_bwd_paramsE:
.text._ZN5flash44flash_bwd_dq_dk_dv_loop_seqk_parallel_kernelI23Flash_bwd_kernel_traitsILi256ELi64ELi32ELi8ELi4ELi1ELi2ELb1ELb1EN7cutlass10bfloat16_tE19Flash_kernel_traitsILi256ELi64ELi32ELi8ES3_EELb0ELb0ELb1ELb0ELb0ELb0ELb0EEEvNS_16Flash_bwd_paramsE:
        /* <DEDUP_REMOVED lines=36> */
[----:B------:R-:W-:Y:S01]  /*0240*/  SHF.R.S32.HI R3, RZ, 0x4, R8 ;  /* 0x00000004ff037819 */ /* 0x000fe20000011408 */
[----:B---3--:R-:W-:Y:S01]  /*0250*/  UIMAD UR48, UR37, UR47, URZ ;  /* 0x0000002f253072a4 */ /* 0x008fe2000f8e023f */
[--C-:B------:R-:W-:Y:S01]  /*0260*/  SHF.R.S32.HI R4, RZ, 0x2, R14.reuse ;  /* 0x00000002ff047819 */ /* 0x100fe2000001140e */
[----:B------:R-:W-:Y:S01]  /*0270*/  UIMAD UR47, UR47, UR12, URZ ;  /* 0x0000000c2f2f72a4 */ /* 0x000fe2000f8e023f */
[----:B------:R-:W-:Y:S01]  /*0280*/  LEA.HI R2, R8, R3, RZ, 0x1 ;  /* 0x0000000308027211 */ /* 0x000fe200078f08ff */
[----:B------:R-:W-:Y:S01]  /*0290*/  UIMAD UR56, UR8, UR6, UR56 ;  /* 0x00000006083872a4 */ /* 0x000fe2000f8e0238 */
[----:B------:R-:W-:Y:S01]  /*02a0*/  SHF.R.S32.HI R0, RZ, 0x1f, R14 ;  /* 0x0000001fff007819 */ /* 0x000fe2000001140e */
[----:B------:R-:W-:Y:S01]  /*02b0*/  UIMAD UR53, UR7, UR34, URZ ;  /* 0x00000022073572a4 */ /* 0x000fe2000f8e023f */
[----:B------:R-:W-:Y:S01]  /*02c0*/  LOP3.LUT R2, R2, 0xfffffffe, RZ, 0xc0, !PT ;  /* 0xfffffffe02027812 */ /* 0x000fe200078ec0ff */
[----:B------:R-:W-:Y:S01]  /*02d0*/  UIMAD UR6, UR34, UR11, UR37 ;  /* 0x0000000b220672a4 */ /* 0x000fe2000f8e0225 */
[----:B------:R-:W-:Y:S01]  /*02e0*/  LEA.HI R0, R0, R4, RZ, 0x3 ;  /* 0x0000000400007211 */ /* 0x000fe200078f18ff */
[----:B------:R-:W-:Y:S01]  /*02f0*/  @!UP5 UIMAD UR7, UR34, UR13, UR37 ;  /* 0x0000000d2207d2a4 */ /* 0x000fe2000f8e0225 */
[-C--:B------:R-:W-:Y:S01]  /*0300*/  LEA.HI R10, R12, R13.reuse, RZ, 0x5 ;  /* 0x0000000d0c0a7211 */ /* 0x080fe200078f28ff */
[----:B------:R-:W-:Y:S01]  /*0310*/  IMAD.IADD R11, R3, 0x1, -R2 ;  /* 0x00000001030b7824 */ /* 0x000fe200078e0a02 */
[----:B------:R-:W-:Y:S01]  /*0320*/  LOP3.LUT R0, R0, 0xfffffff8, RZ, 0xc0, !PT ;  /* 0xfffffff800007812 */ /* 0x000fe200078ec0ff */
[----:B------:R-:W-:Y:S01]  /*0330*/  USHF.L.U32 UR46, UR47, 0x6, URZ ;  /* 0x000000062f2e7899 */ /* 0x000fe2000800063f */
[----:B------:R-:W-:Y:S01]  /*0340*/  LOP3.LUT R2, R10, 0xffffffe0, RZ, 0xc0, !PT ;  /* 0xffffffe00a027812 */ /* 0x000fe200078ec0ff */
[----:B------:R-:W-:Y:S01]  /*0350*/  ULDC UR50, c[0x0][0x214] ;  /* 0x0000850000327ab9 */ /* 0x000fe20000000800 */
[----:B------:R-:W-:Y:S01]  /*0360*/  LEA.HI R16, R12, R13, RZ, 0x3 ;  /* 0x0000000d0c107211 */ /* 0x000fe200078f18ff */
[----:B------:R-:W-:Y:S01]  /*0370*/  IMAD.IADD R9, R4, 0x1, -R0 ;  /* 0x0000000104097824 */ /* 0x000fe200078e0a00 */
[----:B------:R-:W-:Y:S01]  /*0380*/  ULDC UR57, c[0x0][0x1c8] ;  /* 0x0000720000397ab9 */ /* 0x000fe20000000800 */
[----:B------:R-:W-:Y:S01]  /*0390*/  IMAD.IADD R2, R13, 0x1, -R2 ;  /* 0x000000010d027824 */ /* 0x000fe200078e0a02 */
[----:B------:R-:W-:Y:S01]  /*03a0*/  SHF.R.S32.HI R5, RZ, 0x3, R16 ;  /* 0x00000003ff057819 */ /* 0x000fe20000011410 */
[----:B------:R-:W-:Y:S01]  /*03b0*/  ULDC.U8 UR10, c[0x0][0x3d0] ;  /* 0x0000f400000a7ab9 */ /* 0x000fe20000000000 */
[----:B------:R-:W-:Y:S01]  /*03c0*/  LOP3.LUT R0, R16, 0xfffffff8, RZ, 0xc0, !PT ;  /* 0xfffffff810007812 */ /* 0x000fe200078ec0ff */
[----:B------:R-:W-:Y:S01]  /*03d0*/  ULDC UR51, c[0x0][0x224] ;  /* 0x0000890000337ab9 */ /* 0x000fe20000000800 */
[----:B------:R-:W-:Y:S01]  /*03e0*/  SHF.R.S32.HI R4, RZ, 0x1f, R2 ;  /* 0x0000001fff047819 */ /* 0x000fe20000011402 */
[----:B------:R-:W-:Y:S01]  /*03f0*/  IMAD.SHL.U32 R3, R5, 0x40, RZ ;  /* 0x0000004005037824 */ /* 0x000fe200078e00ff */
[----:B------:R-:W-:Y:S01]  /*0400*/  LOP3.LUT P2, RZ, R9, 0x2, RZ, 0xc0, !PT ;  /* 0x0000000209ff7812 */ /* 0x000fe2000784c0ff */
[----:B------:R-:W-:Y:S01]  /*0410*/  IMAD.IADD R0, R13, 0x1, -R0 ;  /* 0x000000010d007824 */ /* 0x000fe200078e0a00 */
[----:B------:R-:W-:Y:S01]  /*0420*/  LEA.HI R17, R4, R2, RZ, 0x2 ;  /* 0x0000000204117211 */ /* 0x000fe200078f10ff */
[----:B------:R-:W-:Y:S01]  /*0430*/  @UP5 UIMAD UR55, UR34, UR50, URZ ;  /* 0x00000032223752a4 */ /* 0x000fe2000f8e023f */
[----:B------:R-:W-:Y:S01]  /*0440*/  LOP3.LUT R2, R3, 0x1c0, RZ, 0xc0, !PT ;  /* 0x000001c003027812 */ /* 0x000fe200078ec0ff */
[C---:B------:R-:W-:Y:S01]  /*0450*/  IMAD.SHL.U32 R244, R0.reuse, 0x8, RZ ;  /* 0x0000000800f47824 */ /* 0x040fe200078e00ff */
[C---:B------:R-:W-:Y:S01]  /*0460*/  LOP3.LUT P0, RZ, R0.reuse, 0x4, RZ, 0xc0, !PT ;  /* 0x0000000400ff7812 */ /* 0x040fe2000780c0ff */
[----:B------:R-:W-:Y:S01]  /*0470*/  IMAD.SHL.U32 R5, R0, 0x40, RZ ;  /* 0x0000004000057824 */ /* 0x000fe200078e00ff */
[----:B------:R-:W-:Y:S01]  /*0480*/  SHF.R.U32.HI R4, RZ, 0x3, R2 ;  /* 0x00000003ff047819 */ /* 0x000fe20000011602 */
[----:B------:R-:W-:Y:S01]  /*0490*/  ULDC.64 UR4, c[0x0][0x118] ;  /* 0x0000460000047ab9 */ /* 0x000fe20000000a00 */
[----:B------:R-:W-:Y:S01]  /*04a0*/  LOP3.LUT R3, R2, 0x38, R244, 0xf8, !PT ;  /* 0x0000003802037812 */ /* 0x000fe200078ef8f4 */
[----:B------:R-:W-:Y:S01]  /*04b0*/  ULOP3.LUT UR57, UR37, UR57, URZ, 0x3c, !UPT ;  /* 0x0000003925397292 */ /* 0x000fe2000f8e3c3f */
[----:B------:R-:W-:Y:S01]  /*04c0*/  LOP3.LUT R2, R5, 0x1c0, RZ, 0xc0, !PT ;  /* 0x000001c005027812 */ /* 0x000fe200078ec0ff */
[----:B------:R-:W-:Y:S01]  /*04d0*/  UISETP.NE.AND UP6, UPT, UR10, URZ, UPT ;  /* 0x0000003f0a00728c */ /* 0x000fe2000bfc5270 */
[----:B------:R-:W-:Y:S01]  /*04e0*/  LOP3.LUT R6, R3, R4, RZ, 0x3c, !PT ;  /* 0x0000000403067212 */ /* 0x000fe200078e3cff */
[----:B------:R-:W-:Y:S01]  /*04f0*/  USHF.R.S32.HI UR58, URZ, 0x1f, UR37 ;  /* 0x0000001f3f3a7899 */ /* 0x000fe20008011425 */
[----:B------:R-:W-:Y:S01]  /*0500*/  LOP3.LUT R4, R2, 0x8, R16, 0xf8, !PT ;  /* 0x0000000802047812 */ /* 0x000fe200078ef810 */
[----:B------:R-:W-:Y:S01]  /*0510*/  USHF.R.S32.HI UR60, URZ, 0x1f, UR34 ;  /* 0x0000001f3f3c7899 */ /* 0x000fe20008011422 */
[----:B------:R-:W-:Y:S01]  /*0520*/  SHF.R.U32.HI R3, RZ, 0x3, R2 ;  /* 0x00000003ff037819 */ /* 0x000fe20000011602 */
[----:B------:R-:W-:Y:S01]  /*0530*/  USHF.R.S32.HI UR59, URZ, 0x1f, UR37 ;  /* 0x0000001f3f3b7899 */ /* 0x000fe20008011425 */
[----:B------:R-:W-:Y:S01]  /*0540*/  LOP3.LUT R2, R9, 0x1, RZ, 0xc0, !PT ;  /* 0x0000000109027812 */ /* 0x000fe200078ec0ff */
[----:B------:R-:W-:Y:S01]  /*0550*/  UIMAD.WIDE.U32 UR42, UR38, UR44, URZ ;  /* 0x0000002c262a72a5 */ /* 0x000fe2000f8e003f */
[----:B------:R-:W-:Y:S01]  /*0560*/  LOP3.LUT R4, R4, R3, RZ, 0x3c, !PT ;  /* 0x0000000304047212 */ /* 0x000fe200078e3cff */
[----:B------:R-:W-:Y:S01]  /*0570*/  IMAD.SHL.U32 R3, R0, 0x20, RZ ;  /* 0x0000002000037824 */ /* 0x000fe200078e00ff */
[----:B------:R-:W-:Y:S01]  /*0580*/  ISETP.NE.U32.AND P1, PT, R2, 0x1, PT ;  /* 0x000000010200780c */ /* 0x000fe20003f25070 */
[----:B------:R-:W-:Y:S01]  /*0590*/  UIMAD UR52, UR39, UR44, URZ ;  /* 0x0000002c273472a4 */ /* 0x000fe2000f8e023f */
[-C--:B------:R-:W-:Y:S01]  /*05a0*/  LEA.HI R2, R12, R13.reuse, RZ, 0x7 ;  /* 0x0000000d0c027211 */ /* 0x080fe200078f38ff */
[----:B------:R-:W-:Y:S01]  /*05b0*/  USHF.R.S32.HI UR54, URZ, 0x1f, UR48 ;  /* 0x0000001f3f367899 */ /* 0x000fe20008011430 */
[----:B------:R-:W-:Y:S01]  /*05c0*/  LOP3.LUT P5, RZ, R0, 0x2, RZ, 0xc0, !PT ;  /* 0x0000000200ff7812 */ /* 0x000fe200078ac0ff */
[----:B------:R-:W-:Y:S01]  /*05d0*/  UIMAD UR51, UR6, UR51, URZ ;  /* 0x00000033063372a4 */ /* 0x000fe2000f8e023f */
[----:B------:R-:W-:Y:S01]  /*05e0*/  SHF.R.S32.HI R7, RZ, 0x7, R2 ;  /* 0x00000007ff077819 */ /* 0x000fe20000011402 */
[----:B------:R-:W-:Y:S01]  /*05f0*/  IMAD.SHL.U32 R2, R11, 0x100, RZ ;  /* 0x000001000b027824 */ /* 0x000fe200078e00ff */
[----:B------:R-:W-:Y:S01]  /*0600*/  LOP3.LUT R5, R14, 0x7ffffffc, RZ, 0xc0, !PT ;  /* 0x7ffffffc0e057812 */ /* 0x000fe200078ec0ff */
[----:B------:R-:W-:Y:S01]  /*0610*/  @!UP5 UIMAD UR50, UR7, UR50, URZ ;  /* 0x000000320732d2a4 */ /* 0x000fe2000f8e023f */
[----:B------:R-:W-:Y:S01]  /*0620*/  SEL R232, R227, 0xffffffc0, !P0 ;  /* 0xffffffc0e3e87807 */ /* 0x000fe20004000000 */
[----:B------:R-:W-:Y:S01]  /*0630*/  IMAD R0, R7, 0x2, R11 ;  /* 0x0000000207007824 */ /* 0x000fe200078e020b */
[----:B------:R-:W-:Y:S01]  /*0640*/  LOP3.LUT R2, R2, 0x100, RZ, 0xc0, !PT ;  /* 0x0000010002027812 */ /* 0x000fe200078ec0ff */
[----:B------:R-:W-:Y:S01]  /*0650*/  IMAD.IADD R14, R13, 0x1, -R5 ;  /* 0x000000010d0e7824 */ /* 0x000fe200078e0a05 */
[----:B------:R-:W-:Y:S01]  /*0660*/  SEL R252, R252, 0x240, !P1 ;  /* 0x00000240fcfc7807 */ /* 0x000fe20004800000 */
[----:B------:R-:W-:Y:S01]  /*0670*/  IMAD.U32 R0, R0, 0x200, R4 ;  /* 0x0000020000007824 */ /* 0x000fe200078e0004 */
[----:B------:R-:W-:Y:S01]  /*0680*/  LOP3.LUT R226, R2, 0xe0, R3, 0xf8, !PT ;  /* 0x000000e002e27812 */ /* 0x000fe200078ef803 */
[----:B------:R-:W-:Y:S01]  /*0690*/  IMAD.SHL.U32 R4, R11, 0x20, RZ ;  /* 0x000000200b047824 */ /* 0x000fe200078e00ff */
[----:B------:R-:W-:Y:S01]  /*06a0*/  LEA.HI R3, R12, R13, RZ, 0x6 ;  /* 0x0000000d0c037211 */ /* 0x000fe200078f30ff */
[----:B------:R-:W-:Y:S01]  /*06b0*/  IMAD.SHL.U32 R5, R9, 0x20, RZ ;  /* 0x0000002009057824 */ /* 0x000fe200078e00ff */
[----:B------:R-:W-:Y:S01]  /*06c0*/  LOP3.LUT R2, R8, 0xfffffff0, RZ, 0xc0, !PT ;  /* 0xfffffff008027812 */ /* 0x000fe200078ec0ff */
[----:B------:R-:W-:Y:S01]  /*06d0*/  IMAD.SHL.U32 R229, R0, 0x2, RZ ;  /* 0x0000000200e57824 */ /* 0x000fe200078e00ff */
[----:B------:R-:W-:Y:S01]  /*06e0*/  SHF.R.S32.HI R3, RZ, 0x6, R3 ;  /* 0x00000006ff037819 */ /* 0x000fe20000011403 */
[----:B------:R-:W-:Y:S01]  /*06f0*/  USHF.R.S32.HI UR49, URZ, 0x1f, UR46 ;  /* 0x0000001f3f317899 */ /* 0x000fe2000801142e */
[----:B------:R-:W-:Y:S01]  /*0700*/  LOP3.LUT R4, R4, 0x20, RZ, 0xc0, !PT ;  /* 0x0000002004047812 */ /* 0x000fe200078ec0ff */
[----:B------:R-:W-:Y:S01]  /*0710*/  IMAD.IADD R2, R13, 0x1, -R2 ;  /* 0x000000010d027824 */ /* 0x000fe200078e0a02 */
[----:B------:R-:W-:Y:S01]  /*0720*/  LOP3.LUT R5, R5, 0xe0, RZ, 0xc0, !PT ;  /* 0x000000e005057812 */ /* 0x000fe200078ec0ff */
[C---:B------:R-:W-:Y:S01]  /*0730*/  IMAD R237, R3.reuse, 0x200, R6 ;  /* 0x0000020003ed7824 */ /* 0x040fe200078e0206 */
[----:B------:R-:W-:Y:S01]  /*0740*/  SHF.R.S32.HI R8, RZ, 0x1f, R10 ;  /* 0x0000001fff087819 */ /* 0x000fe2000001140a */
[----:B------:R-:W-:Y:S01]  /*0750*/  IMAD.SHL.U32 R6, R3, 0x8, RZ ;  /* 0x0000000803067824 */ /* 0x000fe200078e00ff */
[----:B------:R-:W-:Y:S01]  /*0760*/  LOP3.LUT P6, RZ, R2, 0x4, RZ, 0xc0, !PT ;  /* 0x0000000402ff7812 */ /* 0x000fe200078cc0ff */
[----:B------:R-:W-:Y:S01]  /*0770*/  IMAD.SHL.U32 R13, R13, 0x2, RZ ;  /* 0x000000020d0d7824 */ /* 0x000fe200078e00ff */
[----:B------:R-:W-:Y:S01]  /*0780*/  IADD3 R236, R232, 0x14000, R229 ;  /* 0x00014000e8ec7810 */ /* 0x000fe20007ffe0e5 */
[----:B------:R-:W-:Y:S01]  /*0790*/  IMAD.SHL.U32 R3, R7, 0x10, RZ ;  /* 0x0000001007037824 */ /* 0x000fe200078e00ff */
[----:B------:R-:W-:Y:S01]  /*07a0*/  LOP3.LUT R15, R4, 0x18, R6, 0xf8, !PT ;  /* 0x00000018040f7812 */ /* 0x000fe200078ef806 */
[----:B------:R-:W-:-:S02]  /*07b0*/  IMAD.SHL.U32 R6, R2, 0x20, RZ ;  /* 0x0000002002067824 */ /* 0x000fc400078e00ff */
[----:B------:R-:W-:Y:S01]  /*07c0*/  IMAD.IADD R231, R229, 0x1, R232 ;  /* 0x00000001e5e77824 */ /* 0x000fe200078e02e8 */
[----:B------:R-:W-:Y:S01]  /*07d0*/  LOP3.LUT R4, R3, 0x6, R13, 0xf8, !PT ;  /* 0x0000000603047812 */ /* 0x000fe200078ef80d */
[----:B------:R-:W-:Y:S01]  /*07e0*/  IMAD.SHL.U32 R237, R237, 0x2, RZ ;  /* 0x00000002eded7824 */ /* 0x000fe200078e00ff */
[----:B------:R-:W-:Y:S02]  /*07f0*/  LOP3.LUT R13, R5, 0x10, R3, 0xf8, !PT ;  /* 0x00000010050d7812 */ /* 0x000fe400078ef803 */
[----:B------:R-:W-:Y:S01]  /*0800*/  SHF.R.S32.HI R3, RZ, 0x5, R10 ;  /* 0x00000005ff037819 */ /* 0x000fe2000001140a */
[----:B------:R1:W-:Y:S03]  /*0810*/  STL [R1+0xc], R4 ;  /* 0x00000c0401007387 */ /* 0x0003e60000100800 */
[----:B------:R-:W-:Y:S02]  /*0820*/  LEA.HI R8, R8, R3, RZ, 0x2 ;  /* 0x0000000308087211 */ /* 0x000fe400078f10ff */
        /* <DEDUP_REMOVED lines=10> */
[----:B------:R-:W-:Y:S01]  /*08d0*/  LOP3.LUT R6, R8, 0xfffffffc, RZ, 0xc0, !PT ;  /* 0xfffffffc08067812 */ /* 0x000fe200078ec0ff */
[----:B------:R-:W-:Y:S01]  /*08e0*/  IMAD.U32 R8, RZ, RZ, UR14 ;  /* 0x0000000eff087e24 */ /* 0x000fe2000f8e00ff */
        /* <DEDUP_REMOVED lines=33> */
[C---:B------:R-:W-:Y:S02]  /*0b00*/  LOP3.LUT R5, R3.reuse, R2, R5, 0x1e, !PT ;  /* 0x0000000203057212 */ /* 0x040fe400078e1e05 */
        /* <DEDUP_REMOVED lines=12> */
[----:B------:R-:W-:-:S02]  /*0bd0*/  LEA R225, R225, 0x10000, 0x1 ;  /* 0x00010000e1e17811 */ /* 0x000fc400078e08ff */
[C---:B------:R-:W-:Y:S01]  /*0be0*/  SEL R0, R3.reuse, 0xffffffe0, !P5 ;  /* 0xffffffe003007807 */ /* 0x040fe20006800000 */
[----:B------:R-:W-:Y:S01]  /*0bf0*/  IMAD.SHL.U32 R2, R2, 0x2, RZ ;  /* 0x0000000202027824 */ /* 0x000fe200078e00ff */
[C---:B------:R-:W-:Y:S02]  /*0c00*/  SEL R224, R3.reuse, 0xffffffe0, !P0 ;  /* 0xffffffe003e07807 */ /* 0x040fe40004000000 */
[----:B------:R-:W-:Y:S01]  /*0c10*/  SEL R3, R3, 0xffffffe0, !P3 ;  /* 0xffffffe003037807 */ /* 0x000fe20005800000 */
[----:B------:R-:W-:Y:S02]  /*0c20*/  IMAD.IADD R236, R0, 0x1, R236 ;  /* 0x0000000100ec7824 */ /* 0x000fe400078e02ec */
[----:B------:R-:W-:Y:S01]  /*0c30*/  IMAD.IADD R230, R229, 0x1, R0 ;  /* 0x00000001e5e67824 */ /* 0x000fe200078e0200 */
[----:B------:R-:W-:Y:S01]  /*0c40*/  LEA R0, R8, 0x10000, 0x1 ;  /* 0x0001000008007811 */ /* 0x000fe200078e08ff */
[----:B------:R-:W-:Y:S02]  /*0c50*/  IMAD.IADD R3, R2, 0x1, R3 ;  /* 0x0000000102037824 */ /* 0x000fe400078e0203 */
[----:B------:R-:W-:-:S02]  /*0c60*/  IMAD R224, R226, 0x2, R224 ;  /* 0x00000002e2e07824 */ /* 0x000fc400078e02e0 */
[----:B------:R1:W-:Y:S01]  /*0c70*/  STL [R1+0x4], R0 ;  /* 0x0000040001007387 */ /* 0x0003e20000100800 */
[--C-:B------:R-:W-:Y:S02]  /*0c80*/  IMAD.IADD R228, R2, 0x1, R227.reuse ;  /* 0x0000000102e47824 */ /* 0x100fe400078e02e3 */
[----:B------:R-:W-:Y:S02]  /*0c90*/  IMAD.IADD R232, R232, 0x1, R230 ;  /* 0x00000001e8e87824 */ /* 0x000fe400078e02e6 */
[----:B------:R-:W-:Y:S02]  /*0ca0*/  IMAD.SHL.U32 R226, R226, 0x2, RZ ;  /* 0x00000002e2e27824 */ /* 0x000fe400078e00ff */
[----:B------:R-:W-:Y:S02]  /*0cb0*/  IMAD.IADD R227, R3, 0x1, R227 ;  /* 0x0000000103e37824 */ /* 0x000fe400078e02e3 */
[----:B-1----:R-:W-:Y:S02]  /*0cc0*/  IMAD.IADD R0, R250, 0x1, R252 ;  /* 0x00000001fa007824 */ /* 0x002fe400078e02fc */
[----:B------:R-:W-:-:S03]  /*0cd0*/  IMAD.IADD R252, R252, 0x1, R251 ;  /* 0x00000001fcfc7824 */ /* 0x000fc600078e02fb */
[----:B------:R1:W-:Y:S02]  /*0ce0*/  STL [R1], R0 ;  /* 0x0000000001007387 */ /* 0x0003e40000100800 */
[----:B-1--4-:R-:W-:Y:S02]  /*0cf0*/  IMAD.SHL.U32 R0, R4, 0x2, RZ ;  /* 0x0000000204007824 */ /* 0x012fe400078e00ff */
.L_x_107:
[----:B------:R-:W-:Y:S02]  /*0d00*/  ULDC.64 UR6, c[0x0][0x240] ;  /* 0x0000900000067ab9 */ /* 0x000fe40000000a00 */
[----:B------:R-:W-:Y:S02]  /*0d10*/  UISETP.NE.U32.AND UP1, UPT, URZ, UR6, UPT ;  /* 0x000000063f00728c */ /* 0x000fe4000bf25070 */
[----:B------:R-:W-:Y:S02]  /*0d20*/  USHF.L.U32 UR13, UR34, 0x2, URZ ;  /* 0x00000002220d7899 */ /* 0x000fe4000800063f */
[----:B------:R-:W-:Y:S02]  /*0d30*/  USHF.R.S32.HI UR41, URZ, 0x1f, UR34 ;  /* 0x0000001f3f297899 */ /* 0x000fe40008011422 */
[----:B------:R-:W-:-:S02]  /*0d40*/  UISETP.NE.AND.EX UP1, UPT, URZ, UR7, UPT, UP1 ;  /* 0x000000073f00728c */ /* 0x000fc4000bf25310 */
[----:B------:R-:W-:Y:S02]  /*0d50*/  USHF.L.U64.HI UR12, UR34, 0x2, UR41 ;  /* 0x00000002220c7899 */ /* 0x000fe40008010229 */
[----:B------:R-:W-:Y:S02]  /*0d60*/  UIADD3 UR6, UP0, UR13, UR6, URZ ;  /* 0x000000060d067290 */ /* 0x000fe4000ff1e03f */
[----:B------:R-:W-:Y:S01]  /*0d70*/  PLOP3.LUT P0, PT, PT, PT, UP1, 0x80, 0x0 ;  /* 0x000000000000781c */ /* 0x000fe20003f0f018 */
[----:B------:R-:W-:Y:S02]  /*0d80*/  ULDC.64 UR10, c[0x0][0x250] ;  /* 0x00009400000a7ab9 */ /* 0x000fe40000000a00 */
[----:B------:R-:W-:Y:S01]  /*0d90*/  UIADD3.X UR7, UR12, UR7, URZ, UP0, !UPT ;  /* 0x000000070c077290 */ /* 0x000fe200087fe43f */
[----:B-12---:R-:W-:Y:S01]  /*0da0*/  IMAD.U32 R4, RZ, RZ, UR6 ;  /* 0x00000006ff047e24 */ /* 0x006fe2000f8e00ff */
[----:B------:R-:W-:Y:S02]  /*0db0*/  UISETP.NE.U32.AND UP3, UPT, URZ, UR10, UPT ;  /* 0x0000000a3f00728c */ /* 0x000fe4000bf65070 */
[----:B------:R-:W-:-:S02]  /*0dc0*/  ULDC.U8 UR14, c[0x0][0x312] ;  /* 0x0000c480000e7ab9 */ /* 0x000fc40000000000 */
        /* <DEDUP_REMOVED lines=40> */
.L_x_73:
        /* <DEDUP_REMOVED lines=12> */
[----:B------:R-:W-:-:S04]  /*1110*/  @!UP2 UISETP.NE.AND.EX UP0, UPT, URZ, UR7, UPT, UP0 ;  /* 0x000000073f00a28c */ /* 0x000fc8000bf05300 */
[----:B------:R-:W-:Y:S01]  /*1120*/  @!UP2 USEL UR7, URZ, UR11, !UP0 ;  /* 0x0000000b3f07a287 */ /* 0x000fe2000c000000 */
[----:B---3--:R-:W3:Y:S02]  /*1130*/  @P0 R2UR UR8, R4 ;  /* 0x00000000040803c2 */ /* 0x008ee400000e0000 */
[----:B---3--:R-:W-:Y:S02]  /*1140*/  @UP2 UIADD3 UR6, UR8, -UR22, URZ ;  /* 0x8000001608062290 */ /* 0x008fe4000fffe03f */
[----:B------:R-:W-:Y:S02]  /*1150*/  USHF.L.U32 UR8, UR40, 0x5, URZ ;  /* 0x0000000528087899 */ /* 0x000fe4000800063f */
[----:B------:R-:W-:-:S04]  /*1160*/  @!UP2 UIADD3 UR6, UR7, UR10, -UR22 ;  /* 0x0000000a0706a290 */ /* 0x000fc8000fffe816 */
[----:B------:R-:W-:-:S06]  /*1170*/  UISETP.GT.AND UP0, UPT, UR6, UR8, UPT ;  /* 0x000000080600728c */ /* 0x000fcc000bf04270 */
[----:B------:R-:W-:-:S13]  /*1180*/  PLOP3.LUT P0, PT, PT, PT, UP0, 0x80, 0x0 ;  /* 0x000000000000781c */ /* 0x000fda0003f0f008 */
[----:B------:R-:W-:Y:S05]  /*1190*/  @!P0 BRA `(.L_x_74) ;  /* 0x000067d000008947 */ /* 0x000fea0003800000 */
[----:B------:R-:W-:Y:S02]  /*11a0*/  UIADD3 UR36, UR9, 0x20, UR8 ;  /* 0x0000002009247890 */ /* 0x000fe4000fffe008 */
[----:B------:R-:W-:Y:S02]  /*11b0*/  ULDC UR7, c[0x0][0x2e4] ;  /* 0x0000b90000077ab9 */ /* 0x000fe40000000800 */
[----:B------:R-:W-:Y:S02]  /*11c0*/  UIADD3 UR7, UR36, UR7, -UR6 ;  /* 0x0000000724077290 */ /* 0x000fe4000fffe806 */
[----:B------:R-:W-:Y:S02]  /*11d0*/  UIADD3 UR12, UR9, 0x3f, URZ ;  /* 0x0000003f090c7890 */ /* 0x000fe4000fffe03f */
[----:B------:R-:W-:Y:S02]  /*11e0*/  UIADD3 UR7, UR7, 0x3f, URZ ;  /* 0x0000003f07077890 */ /* 0x000fe4000fffe03f */
[----:B------:R-:W-:-:S02]  /*11f0*/  USHF.R.S32.HI UR16, URZ, 0x1f, UR12 ;  /* 0x0000001f3f107899 */ /* 0x000fc4000801140c */
[----:B------:R-:W-:Y:S02]  /*1200*/  USHF.R.S32.HI UR13, URZ, 0x1f, UR7 ;  /* 0x0000001f3f0d7899 */ /* 0x000fe40008011407 */
[----:B------:R-:W-:Y:S02]  /*1210*/  ULEA.HI UR12, UR16, UR12, URZ, 0x6 ;  /* 0x0000000c100c7291 */ /* 0x000fe4000f8f303f */
[----:B------:R-:W-:Y:S02]  /*1220*/  ULEA.HI UR7, UR13, UR7, URZ, 0x6 ;  /* 0x000000070d077291 */ /* 0x000fe4000f8f303f */
[----:B------:R-:W-:Y:S02]  /*1230*/  ULDC.64 UR14, c[0x0][0x178] ;  /* 0x00005e00000e7ab9 */ /* 0x000fe40000000a00 */
[----:B-1----:R-:W-:Y:S02]  /*1240*/  UISETP.NE.AND UP0, UPT, UR24, -0x1, UPT ;  /* 0xffffffff1800788c */ /* 0x002fe4000bf05270 */
[----:B------:R-:W-:-:S02]  /*1250*/  UIMAD.WIDE.U32 UR10, UR34, UR14, URZ ;  /* 0x0000000e220a72a5 */ /* 0x000fc4000f8e003f */
[----:B------:R-:W-:Y:S02]  /*1260*/  UIMAD UR14, UR41, UR14, URZ ;  /* 0x0000000e290e72a4 */ /* 0x000fe4000f8e023f */
[----:B------:R-:W-:Y:S01]  /*1270*/  USHF.R.S32.HI UR12, URZ, 0x6, UR12 ;  /* 0x000000063f0c7899 */ /* 0x000fe2000801140c */
[----:B------:R-:W-:Y:S01]  /*1280*/  PLOP3.LUT P0, PT, PT, PT, UP0, 0x40, 0x0 ;  /* 0x000000000000781c */ /* 0x000fe20003f0e808 */
[----:B------:R-:W-:Y:S02]  /*1290*/  USHF.R.S32.HI UR7, URZ, 0x6, UR7 ;  /* 0x000000063f077899 */ /* 0x000fe40008011407 */
[----:B------:R-:W-:Y:S02]  /*12a0*/  UIMAD UR16, UR34, UR15, UR14 ;  /* 0x0000000f221072a4 */ /* 0x000fe4000f8e020e */
[----:B------:R-:W-:Y:S02]  /*12b0*/  UISETP.LT.AND UP2, UPT, UR12, UR7, UPT ;  /* 0x000000070c00728c */ /* 0x000fe4000bf41270 */
[----:B------:R-:W-:-:S02]  /*12c0*/  ULDC.64 UR14, c[0x0][0x190] ;  /* 0x00006400000e7ab9 */ /* 0x000fc40000000a00 */
[----:B------:R-:W-:Y:S02]  /*12d0*/  USEL UR35, UR12, UR7, UP2 ;  /* 0x000000070c237287 */ /* 0x000fe40009000000 */
[----:B------:R-:W-:Y:S02]  /*12e0*/  UISETP.NE.AND UP3, UPT, UR17, -0x1, UPT ;  /* 0xffffffff1100788c */ /* 0x000fe4000bf65270 */
[----:B------:R-:W-:Y:S02]  /*12f0*/  UIMAD.WIDE.U32 UR12, UR17, UR14, URZ ;  /* 0x0000000e110c72a5 */ /* 0x000fe4000f8e003f */
[----:B------:R-:W-:Y:S02]  /*1300*/  @UP0 UIADD3 UR7, UR22, UR24, URZ ;  /* 0x0000001816070290 */ /* 0x000fe4000fffe03f */
[----:B------:R-:W-:Y:S02]  /*1310*/  ULDC.64 UR18, c[0x0][0x198] ;  /* 0x0000660000127ab9 */ /* 0x000fe40000000a00 */
[----:B------:R-:W-:-:S02]  /*1320*/  UIADD3 UR27, UR11, UR16, URZ ;  /* 0x000000100b1b7290 */ /* 0x000fc4000fffe03f */
[----:B------:R-:W-:Y:S02]  /*1330*/  USEL UR30, UR10, UR12, !UP3 ;  /* 0x0000000c0a1e7287 */ /* 0x000fe4000d800000 */
[----:B------:R-:W-:Y:S02]  /*1340*/  @UP0 UIMAD.WIDE.U32 UR10, UR7, UR18, URZ ;  /* 0x00000012070a02a5 */ /* 0x000fe4000f8e003f */
[----:B------:R-:W-:Y:S02]  /*1350*/  UIMAD UR12, UR17, UR15, URZ ;  /* 0x0000000f110c72a4 */ /* 0x000fe4000f8e023f */
[----:B------:R-:W-:Y:S02]  /*1360*/  ULEA UR21, UR35, 0xffffffc0, 0x6 ;  /* 0xffffffc023157891 */ /* 0x000fe4000f8e303f */
[----:B------:R-:W-:Y:S02]  /*1370*/  @UP0 UIMAD UR32, UR7, UR19, UR11 ;  /* 0x00000013072002a4 */ /* 0x000fe4000f8e020b */
[----:B------:R-:W-:-:S02]  /*1380*/  @UP3 UIADD3 UR27, UR13, UR12, URZ ;  /* 0x0000000c0d1b3290 */ /* 0x000fc4000fffe03f */
[----:B------:R-:W-:Y:S02]  /*1390*/  USHF.R.S32.HI UR33, URZ, 0x1f, UR21 ;  /* 0x0000001f3f217899 */ /* 0x000fe40008011415 */
[----:B------:R-:W-:Y:S01]  /*13a0*/  @UP0 UMOV UR31, UR10 ;  /* 0x0000000a001f0c82 */ /* 0x000fe20008000000 */
[----:B------:R-:W-:Y:S05]  /*13b0*/  @!P0 BRA `(.L_x_75) ;  /* 0x000000c000008947 */ /* 0x000fea0003800000 */
[----:B------:R-:W-:Y:S02]  /*13c0*/  USHF.R.S32.HI UR7, URZ, 0x1f, UR22 ;  /* 0x0000001f3f077899 */ /* 0x000fe40008011416 */
[----:B------:R-:W-:Y:S02]  /*13d0*/  ULDC.64 UR12, c[0x0][0x198] ;  /* 0x00006600000c7ab9 */ /* 0x000fe40000000a00 */
[----:B------:R-:W-:Y:S02]  /*13e0*/  UIMAD UR7, UR7, UR12, URZ ;  /* 0x0000000c070772a4 */ /* 0x000fe4000f8e023f */
[----:B------:R-:W-:Y:S02]  /*13f0*/  UIMAD.WIDE.U32 UR10, UR22, UR12, URZ ;  /* 0x0000000c160a72a5 */ /* 0x000fe4000f8e003f */
[----:B------:R-:W-:-:S04]  /*1400*/  UIMAD UR13, UR22, UR13, UR7 ;  /* 0x0000000d160d72a4 */ /* 0x000fc8000f8e0207 */
[----:B------:R-:W-:-:S03]  /*1410*/  UIADD3 UR11, UR11, UR13, URZ ;  /* 0x0000000d0b0b7290 */ /* 0x000fc6000fffe03f */
[----:B------:R-:W-:Y:S02]  /*1420*/  ULDC.64 UR12, c[0x0][0x180] ;  /* 0x00006000000c7ab9 */ /* 0x000fe40000000a00 */
[----:B------:R-:W-:Y:S02]  /*1430*/  UIMAD UR7, UR41, UR12, URZ ;  /* 0x0000000c290772a4 */ /* 0x000fe4000f8e023f */
[----:B------:R-:W-:Y:S02]  /*1440*/  UIMAD.WIDE.U32 UR10, UR34, UR12, UR10 ;  /* 0x0000000c220a72a5 */ /* 0x000fe4000f8e000a */
[----:B------:R-:W-:-:S04]  /*1450*/  UIMAD UR7, UR34, UR13, UR7 ;  /* 0x0000000d220772a4 */ /* 0x000fc8000f8e0207 */
[----:B------:R-:W-:Y:S02]  /*1460*/  UIADD3 UR32, UR11, UR7, URZ ;  /* 0x000000070b207290 */ /* 0x000fe4000fffe03f */
[----:B------:R-:W-:Y:S02]  /*1470*/  UMOV UR31, UR10 ;  /* 0x0000000a001f7c82 */ /* 0x000fe40008000000 */
.L_x_75:
[----:B------:R-:W-:Y:S01]  /*1480*/  PLOP3.LUT P0, PT, PT, PT, UP0, 0x40, 0x0 ;  /* 0x000000000000781c */ /* 0x000fe20003f0e808 */
[----:B------:R-:W-:Y:S02]  /*1490*/  @UP0 UIADD3 UR7, UR22, UR24, URZ ;  /* 0x0000001816070290 */ /* 0x000fe4000fffe03f */
[----:B------:R-:W-:Y:S02]  /*14a0*/  ULDC.64 UR12, c[0x0][0x1a0] ;  /* 0x00006800000c7ab9 */ /* 0x000fe40000000a00 */
[----:B------:R-:W-:-:S04]  /*14b0*/  @UP0 UIMAD.WIDE.U32 UR10, UR7, UR12, URZ ;  /* 0x0000000c070a02a5 */ /* 0x000fc8000f8e003f */
[----:B------:R-:W-:-:S03]  /*14c0*/  @UP0 UIMAD UR28, UR7, UR13, UR11 ;  /* 0x0000000d071c02a4 */ /* 0x000fc6000f8e020b */
[----:B------:R-:W-:Y:S01]  /*14d0*/  @UP0 UMOV UR26, UR10 ;  /* 0x0000000a001a0c82 */ /* 0x000fe20008000000 */
[----:B------:R-:W-:Y:S05]  /*14e0*/  @!P0 BRA `(.L_x_76) ;  /* 0x000000c000008947 */ /* 0x000fea0003800000 */
[----:B------:R-:W-:Y:S02]  /*14f0*/  USHF.R.S32.HI UR7, URZ, 0x1f, UR22 ;  /* 0x0000001f3f077899 */ /* 0x000fe40008011416 */
[----:B------:R-:W-:Y:S02]  /*1500*/  ULDC.64 UR10, c[0x0][0x1a0] ;  /* 0x00006800000a7ab9 */ /* 0x000fe40000000a00 */
[----:B------:R-:W-:Y:S02]  /*1510*/  UIMAD UR7, UR7, UR10, URZ ;  /* 0x0000000a070772a4 */ /* 0x000fe4000f8e023f */
[----:B------:R-:W-:Y:S02]  /*1520*/  ULDC.64 UR12, c[0x0][0x188] ;  /* 0x00006200000c7ab9 */ /* 0x000fe40000000a00 */
[----:B------:R-:W-:Y:S02]  /*1530*/  UIMAD UR14, UR22, UR11, UR7 ;  /* 0x0000000b160e72a4 */ /* 0x000fe4000f8e0207 */
[----:B------:R-:W-:-:S02]  /*1540*/  UIMAD.WIDE.U32 UR10, UR22, UR10, URZ ;  /* 0x0000000a160a72a5 */ /* 0x000fc4000f8e003f */
[----:B------:R-:W-:Y:S02]  /*1550*/  UIMAD UR7, UR41, UR12, URZ ;  /* 0x0000000c290772a4 */ /* 0x000fe4000f8e023f */
[----:B------:R-:W-:Y:S02]  /*1560*/  UIADD3 UR11, UR11, UR14, URZ ;  /* 0x0000000e0b0b7290 */ /* 0x000fe4000fffe03f */
[----:B------:R-:W-:Y:S02]  /*1570*/  UIMAD UR7, UR34, UR13, UR7 ;  /* 0x0000000d220772a4 */ /* 0x000fe4000f8e0207 */
[----:B------:R-:W-:-:S04]  /*1580*/  UIMAD.WIDE.U32 UR10, UR34, UR12, UR10 ;  /* 0x0000000c220a72a5 */ /* 0x000fc8000f8e000a */
[----:B------:R-:W-:-:S03]  /*1590*/  UIADD3 UR28, UR11, UR7, URZ ;  /* 0x000000070b1c7290 */ /* 0x000fc6000fffe03f */
[----:B------:R-:W-:Y:S02]  /*15a0*/  UMOV UR26, UR10 ;  /* 0x0000000a001a7c82 */ /* 0x000fe40008000000 */
.L_x_76:
        /* <DEDUP_REMOVED lines=10> */
[----:B------:R-:W-:Y:S02]  /*1650*/  @!UP3 UIMAD UR7, UR41, UR10, URZ ;  /* 0x0000000a2907b2a4 */ /* 0x000fe4000f8e023f */
[----:B------:R-:W-:Y:S02]  /*1660*/  ULDC.64 UR12, c[0x0][0x3d8] ;  /* 0x0000f600000c7ab9 */ /* 0x000fe40000000a00 */
[----:B------:R-:W-:Y:S01]  /*1670*/  @!UP3 UIMAD UR7, UR34, UR11, UR7 ;  /* 0x0000000b2207b2a4 */ /* 0x000fe2000f8e0207 */
[----:B-1----:R-:W1:Y:S01]  /*1680*/  MUFU.RCP R4, R4 ;  /* 0x0000000400047308 */ /* 0x002e620000001000 */
[----:B------:R-:W-:-:S04]  /*1690*/  @!UP3 UIMAD.WIDE.U32 UR10, UR34, UR10, URZ ;  /* 0x0000000a220ab2a5 */ /* 0x000fc8000f8e003f */
[----:B------:R-:W-:Y:S02]  /*16a0*/  @!UP3 UIADD3 UR20, UR11, UR7, URZ ;  /* 0x000000070b14b290 */ /* 0x000fe4000fffe03f */
[----:B------:R-:W-:Y:S02]  /*16b0*/  UIMAD UR7, UR41, UR14, UR53 ;  /* 0x0000000e290772a4 */ /* 0x000fe4000f8e0235 */
[----:B------:R-:W-:Y:S02]  /*16c0*/  @!UP3 UMOV UR19, UR10 ;  /* 0x0000000a0013bc82 */ /* 0x000fe40008000000 */
[----:B------:R-:W-:Y:S02]  /*16d0*/  UIADD3 UR7, UR45, UR7, URZ ;  /* 0x000000072d077290 */ /* 0x000fe4000fffe03f */
[----:B------:R-:W-:Y:S02]  /*16e0*/  UIMAD.WIDE.U32 UR10, UR38, UR17, URZ ;  /* 0x00000011260a72a5 */ /* 0x000fe4000f8e003f */
[----:B------:R-:W-:Y:S01]  /*16f0*/  UIMAD UR7, UR38, UR7, UR52 ;  /* 0x00000007260772a4 */ /* 0x000fe2000f8e0234 */
[----:B-1----:R-:W-:Y:S01]  /*1700*/  IADD3 R4, R4, 0xffffffe, RZ ;  /* 0x0ffffffe04047810 */ /* 0x002fe20007ffe0ff */
[----:B------:R-:W-:-:S02]  /*1710*/  USEL UR23, UR42, UR10, !UP3 ;  /* 0x0000000a2a177287 */ /* 0x000fc4000d800000 */
[----:B------:R-:W-:Y:S01]  /*1720*/  UIADD3 UR15, UR43, UR7, URZ ;  /* 0x000000072b0f7290 */ /* 0x000fe2000fffe03f */
[----:B------:R-:W1:Y:S01]  /*1730*/  F2I.FTZ.U32.TRUNC.NTZ R5, R4 ;  /* 0x0000000400057305 */ /* 0x000e62000021f000 */
[----:B------:R-:W-:Y:S02]  /*1740*/  UIMAD UR7, UR39, UR17, URZ ;  /* 0x00000011270772a4 */ /* 0x000fe4000f8e023f */
[----:B------:R-:W-:Y:S02]  /*1750*/  USHF.L.U32 UR14, UR34, 0x7, URZ ;  /* 0x00000007220e7899 */ /* 0x000fe4000800063f */
[----:B------:R-:W-:Y:S02]  /*1760*/  @UP3 UIADD3 UR15, UR11, UR7, URZ ;  /* 0x000000070b0f3290 */ /* 0x000fe4000fffe03f */
[----:B------:R-:W-:Y:S02]  /*1770*/  UIMAD.WIDE.U32 UR10, UR61, UR12, URZ ;  /* 0x0000000c3d0a72a5 */ /* 0x000fe4000f8e003f */
[----:B------:R-:W-:-:S02]  /*1780*/  USHF.L.U64.HI UR7, UR34, 0x7, UR41 ;  /* 0x0000000722077899 */ /* 0x000fc40008010229 */
[----:B------:R-:W-:Y:S02]  /*1790*/  USEL UR16, UR10, URZ, UP6 ;  /* 0x0000003f0a107287 */ /* 0x000fe4000b000000 */
[----:B------:R-:W-:Y:S02]  /*17a0*/  USEL UR10, UR14, URZ, UP1 ;  /* 0x0000003f0e0a7287 */ /* 0x000fe40008800000 */
[----:B------:R-:W-:Y:S01]  /*17b0*/  USEL UR7, UR7, URZ, UP1 ;  /* 0x0000003f07077287 */ /* 0x000fe20008800000 */
[----:B-1----:R-:W-:Y:S01]  /*17c0*/  IMAD.MOV R4, RZ, RZ, -R5 ;  /* 0x000000ffff047224 */ /* 0x002fe200078e0a05 */
[----:B------:R-:W-:Y:S02]  /*17d0*/  UIADD3 UR10, UP1, UR21, UR10, URZ ;  /* 0x0000000a150a7290 */ /* 0x000fe4000ff3e03f */
[----:B------:R-:W-:Y:S01]  /*17e0*/  UIMAD UR13, UR61, UR13, UR11 ;  /* 0x0000000d3d0d72a4 */ /* 0x000fe2000f8e020b */
[----:B------:R-:W-:Y:S01]  /*17f0*/  IMAD R6, R4, R8, RZ ;  /* 0x0000000804067224 */ /* 0x000fe200078e02ff */
[----:B------:R-:W-:Y:S01]  /*1800*/  UIADD3.X UR11, UR33, UR7, URZ, UP1, !UPT ;  /* 0x00000007210b7290 */ /* 0x000fe20008ffe43f */
[----:B------:R-:W-:Y:S01]  /*1810*/  IMAD.MOV.U32 R4, RZ, RZ, RZ ;  /* 0x000000ffff047224 */ /* 0x000fe200078e00ff */
[----:B------:R-:W-:-:S02]  /*1820*/  UIMAD UR7, UR39, UR10, URZ ;  /* 0x0000000a270772a4 */ /* 0x000fc4000f8e023f */
[----:B------:R-:W-:Y:S01]  /*1830*/  ULDC UR14, c[0x0][0x234] ;  /* 0x00008d00000e7ab9 */ /* 0x000fe20000000800 */
[----:B------:R-:W-:Y:S01]  /*1840*/  IMAD.HI.U32 R4, R5, R6, R4 ;  /* 0x0000000605047227 */ /* 0x000fe200078e0004 */
[----:B------:R-:W-:Y:S02]  /*1850*/  UIMAD UR12, UR38, UR11, UR7 ;  /* 0x0000000b260c72a4 */ /* 0x000fe4000f8e0207 */
[----:B------:R-:W-:Y:S01]  /*1860*/  @UP5 USEL UR7, UR55, UR17, !UP3 ;  /* 0x0000001137075287 */ /* 0x000fe2000d800000 */
[----:B------:R-:W-:Y:S01]  /*1870*/  IMAD.MOV.U32 R5, RZ, RZ, R7 ;  /* 0x000000ffff057224 */ /* 0x000fe200078e0007 */
[----:B------:R-:W-:Y:S02]  /*1880*/  UIMAD.WIDE.U32 UR10, UR38, UR10, URZ ;  /* 0x0000000a260a72a5 */ /* 0x000fe4000f8e003f */
[----:B------:R-:W-:Y:S01]  /*1890*/  @UP5 UIMAD UR18, UR37, UR14, UR7 ;  /* 0x0000000e251252a4 */ /* 0x000fe2000f8e0207 */
[----:B------:R-:W-:Y:S01]  /*18a0*/  IMAD.HI.U32 R4, R4, R5, RZ ;  /* 0x0000000504047227 */ /* 0x000fe200078e00ff */
[----:B------:R-:W-:-:S02]  /*18b0*/  USEL UR13, UR13, URZ, UP6 ;  /* 0x0000003f0d0d7287 */ /* 0x000fc4000b000000 */
[----:B------:R-:W-:Y:S01]  /*18c0*/  UIADD3 UR12, UR11, UR12, URZ ;  /* 0x0000000c0b0c7290 */ /* 0x000fe2000fffe03f */
[----:B------:R-:W-:Y:S02]  /*18d0*/  IMAD.MOV R6, RZ, RZ, -R4 ;  /* 0x000000ffff067224 */ /* 0x000fe400078e0a04 */
[----:B------:R-:W-:Y:S02]  /*18e0*/  @!UP5 UMOV UR18, UR50 ;  /* 0x000000320012dc82 */ /* 0x000fe40008000000 */
[----:B------:R-:W-:-:S05]  /*18f0*/  IMAD R5, R8, R6, R5 ;  /* 0x0000000608057224 */ /* 0x000fca00078e0205 */
[----:B------:R-:W-:-:S13]  /*1900*/  ISETP.GT.U32.AND P0, PT, R8, R5, PT ;  /* 0x000000050800720c */ /* 0x000fda0003f04070 */
        /* <DEDUP_REMOVED lines=16> */
.L_x_77:
[----:B------:R-:W-:Y:S02]  /*1a10*/  UMOV UR14, UR51 ;  /* 0x00000033000e7c82 */ /* 0x000fe40008000000 */
.L_x_78:
[----:B------:R-:W-:Y:S01]  /*1a20*/  UIADD3 UR10, UP4, UP3, UR10, UR46, UR48 ;  /* 0x0000002e0a0a7290 */ /* 0x000fe2000fb9e030 */
[----:B------:R-:W1:Y:S01]  /*1a30*/  S2R R6, SR_TID.X ;  /* 0x0000000000067919 */ /* 0x000e620000002100 */
[----:B------:R-:W-:Y:S01]  /*1a40*/  IMAD.U32 R5, RZ, RZ, UR5 ;  /* 0x00000005ff057e24 */ /* 0x000fe2000f8e00ff */
[--C-:B------:R-:W-:Y:S01]  /*1a50*/  SHF.R.S32.HI R31, RZ, 0x1f, R244.reuse ;  /* 0x0000001fff1f7819 */ /* 0x100fe200000114f4 */
[----:B------:R-:W-:Y:S01]  /*1a60*/  UIADD3 UR29, UP2, UP1, UR16, UR10, UR23 ;  /* 0x0000000a101d7290 */ /* 0x000fe2000f95e017 */
[----:B------:R-:W-:Y:S01]  /*1a70*/  IMAD.U32 R4, RZ, RZ, UR4 ;  /* 0x00000004ff047e24 */ /* 0x000fe2000f8e00ff */
[----:B------:R-:W-:Y:S01]  /*1a80*/  UIADD3.X UR7, UR12, UR49, UR54, UP4, UP3 ;  /* 0x000000310c077290 */ /* 0x000fe2000a7e6436 */
[----:B------:R-:W2:Y:S01]  /*1a90*/  S2R R32, SR_TID.X ;  /* 0x0000000000207919 */ /* 0x000ea20000002100 */
[----:B------:R-:W-:Y:S01]  /*1aa0*/  ULDC.64 UR10, c[0x0][0x1a8] ;  /* 0x00006a00000a7ab9 */ /* 0x000fe20000000a00 */
[----:B------:R-:W-:Y:S01]  /*1ab0*/  IMAD.U32 R7, RZ, RZ, UR21 ;  /* 0x00000015ff077e24 */ /* 0x000fe2000f8e00ff */
[----:B------:R-:W-:Y:S01]  /*1ac0*/  UIADD3.X UR25, UR13, UR7, UR15, UP2, UP1 ;  /* 0x000000070d197290 */ /* 0x000fe200097e240f */
[----:B------:R-:W3:Y:S01]  /*1ad0*/  S2R R33, SR_TID.X ;  /* 0x0000000000217919 */ /* 0x000ee20000002100 */
[----:B------:R-:W-:Y:S01]  /*1ae0*/  UIMAD UR7, UR58, UR10, URZ ;  /* 0x0000000a3a0772a4 */ /* 0x000fe2000f8e023f */
[----:B------:R-:W-:Y:S01]  /*1af0*/  IMAD.MOV.U32 R30, RZ, RZ, R244 ;  /* 0x000000ffff1e7224 */ /* 0x000fe200078e00f4 */
[----:B------:R-:W-:Y:S01]  /*1b00*/  UMOV UR15, 0x4 ;  /* 0x00000004000f7882 */ /* 0x000fe20000000000 */
[C---:B------:R-:W-:Y:S01]  /*1b10*/  IADD3 R13, R244.reuse, 0x40, RZ ;  /* 0x00000040f40d7810 */ /* 0x040fe20007ffe0ff */
[----:B------:R-:W-:Y:S01]  /*1b20*/  UIMAD UR13, UR37, UR11, UR7 ;  /* 0x0000000b250d72a4 */ /* 0x000fe2000f8e0207 */
[----:B------:R-:W-:Y:S01]  /*1b30*/  ISETP.GE.AND P3, PT, R244, c[0x0][0x220], PT ;  /* 0x00008800f4007a0c */ /* 0x000fe20003f66270 */
[----:B------:R-:W-:Y:S01]  /*1b40*/  ULDC.64 UR4, c[0x0][0x3c8] ;  /* 0x0000f20000047ab9 */ /* 0x000fe20000000a00 */
[----:B------:R-:W-:Y:S01]  /*1b50*/  ISETP.GE.AND P5, PT, R13, c[0x0][0x220], PT ;  /* 0x000088000d007a0c */ /* 0x000fe20003fa6270 */
[----:B------:R-:W-:Y:S01]  /*1b60*/  ULDC.64 UR10, c[0x0][0x370] ;  /* 0x0000dc00000a7ab9 */ /* 0x000fe20000000a00 */
[----:B------:R-:W-:Y:S01]  /*1b70*/  IMAD.U32 R11, RZ, RZ, UR37 ;  /* 0x00000025ff0b7e24 */ /* 0x000fe2000f8e00ff */
[----:B------:R-:W-:Y:S01]  /*1b80*/  UIMAD UR7, UR33, UR10, URZ ;  /* 0x0000000a210772a4 */ /* 0x000fe2000f8e023f */
[----:B------:R-:W-:Y:S01]  /*1b90*/  IMAD.U32 R16, RZ, RZ, UR37 ;  /* 0x00000025ff107e24 */ /* 0x000fe2000f8e00ff */
[----:B------:R-:W-:Y:S02]  /*1ba0*/  BSSY B1, `(.L_x_74) ;  /* 0x00005dc000017945 */ /* 0x000fe40003800000 */
[----:B------:R-:W-:-:S03]  /*1bb0*/  UIMAD UR23, UR21, UR11, UR7 ;  /* 0x0000000b151772a4 */ /* 0x000fc6000f8e0207 */
[----:B------:R-:W-:Y:S02]  /*1bc0*/  ULDC.64 UR10, c[0x0][0x378] ;  /* 0x0000de00000a7ab9 */ /* 0x000fe40000000a00 */
[----:B------:R-:W-:Y:S01]  /*1bd0*/  UIMAD UR7, UR58, UR10, URZ ;  /* 0x0000000a3a0772a4 */ /* 0x000fe2000f8e023f */
[----:B--2---:R-:W-:Y:S01]  /*1be0*/  SHF.R.S32.HI R32, RZ, 0x1f, R32 ;  /* 0x0000001fff207819 */ /* 0x004fe20000011420 */
[----:B------:R-:W-:Y:S02]  /*1bf0*/  UIADD3 UR10, UR21, UR14, URZ ;  /* 0x0000000e150a7290 */ /* 0x000fe4000fffe03f */
[----:B------:R-:W-:Y:S01]  /*1c00*/  UIMAD UR12, UR37, UR11, UR7 ;  /* 0x0000000b250c72a4 */ /* 0x000fe2000f8e0207 */
[----:B---3--:R-:W-:Y:S01]  /*1c10*/  LEA.HI R32, R32, R33, RZ, 0x3 ;  /* 0x0000002120207211 */ /* 0x008fe200078f18ff */
[----:B------:R-:W-:Y:S02]  /*1c20*/  UIMAD.WIDE UR10, UR10, UR15, UR4 ;  /* 0x0000000f0a0a72a5 */ /* 0x000fe4000f8e0204 */
[----:B------:R-:W-:Y:S01]  /*1c30*/  UIADD3 UR7, -UR6, UR9, UR8 ;  /* 0x0000000906077290 */ /* 0x000fe2000fffe108 */
[----:B------:R-:W-:Y:S01]  /*1c40*/  SHF.R.S32.HI R32, RZ, 0x3, R32 ;  /* 0x00000003ff207819 */ /* 0x000fe20000011420 */
[----:B------:R-:W-:-:S03]  /*1c50*/  ULDC.64 UR4, c[0x0][0x200] ;  /* 0x0000800000047ab9 */ /* 0x000fc60000000a00 */
[----:B------:R-:W-:Y:S01]  /*1c60*/  UMOV UR17, UR10 ;  /* 0x0000000a00117c82 */ /* 0x000fe20008000000 */
[----:B------:R-:W-:Y:S01]  /*1c70*/  IADD3 R19, P0, R32, UR21, RZ ;  /* 0x0000001520137c10 */ /* 0x000fe2000ff1e0ff */
[----:B------:R-:W-:Y:S01]  /*1c80*/  UIADD3 UR10, UR21, UR18, URZ ;  /* 0x00000012150a7290 */ /* 0x000fe2000fffe03f */
[----:B------:R-:W-:Y:S01]  /*1c90*/  SHF.R.S32.HI R29, RZ, 0x1f, R32 ;  /* 0x0000001fff1d7819 */ /* 0x000fe20000011420 */
[----:B------:R-:W-:Y:S02]  /*1ca0*/  UMOV UR16, UR11 ;  /* 0x0000000b00107c82 */ /* 0x000fe40008000000 */
[----:B------:R-:W-:Y:S01]  /*1cb0*/  UIMAD.WIDE UR10, UR10, UR15, UR4 ;  /* 0x0000000f0a0a72a5 */ /* 0x000fe2000f8e0204 */
[----:B------:R1:W2:Y:S01]  /*1cc0*/  R2UR UR4, R4 ;  /* 0x00000000040473c2 */ /* 0x0002a200000e0000 */
[----:B------:R-:W-:Y:S01]  /*1cd0*/  ULDC UR18, c[0x0][0x2e8] ;  /* 0x0000ba0000127ab9 */ /* 0x000fe20000000800 */
[----:B------:R-:W-:Y:S01]  /*1ce0*/  IADD3.X R23, R29, UR33, RZ, P0, !PT ;  /* 0x000000211d177c10 */ /* 0x000fe200087fe4ff */
[----:B------:R-:W-:-:S03]  /*1cf0*/  UIADD3 UR7, UR7, -UR18, URZ ;  /* 0x8000001207077290 */ /* 0x000fc6000fffe03f */
[----:B------:R-:W-:Y:S01]  /*1d00*/  UMOV UR15, UR10 ;  /* 0x0000000a000f7c82 */ /* 0x000fe20008000000 */
[----:B------:R-:W-:Y:S01]  /*1d10*/  IMAD R8, R23, c[0x0][0x190], RZ ;  /* 0x0000640017087a24 */ /* 0x000fe200078e02ff */
[----:B------:R3:W4:Y:S01]  /*1d20*/  R2UR UR5, R5 ;  /* 0x00000000050573c2 */ /* 0x00072200000e0000 */
[----:B------:R-:W-:Y:S02]  /*1d30*/  USHF.R.S32.HI UR18, URZ, 0x1f, UR7 ;  /* 0x0000001f3f127899 */ /* 0x000fe40008011407 */
[----:B------:R-:W-:Y:S01]  /*1d40*/  IMAD R27, R19, c[0x0][0x194], R8 ;  /* 0x00006500131b7a24 */ /* 0x000fe200078e0208 */
[----:B------:R-:W-:Y:S02]  /*1d50*/  UMOV UR14, UR11 ;  /* 0x0000000b000e7c82 */ /* 0x000fe40008000000 */
[----:B------:R-:W-:Y:S02]  /*1d60*/  ULEA.HI UR18, UR18, UR7, URZ, 0x6 ;  /* 0x0000000712127291 */ /* 0x000fe4000f8f303f */
[----:B------:R-:W-:-:S02]  /*1d70*/  UIADD3 UR7, UR35, -0x1, URZ ;  /* 0xffffffff23077890 */ /* 0x000fc4000fffe03f */
[----:B------:R-:W-:-:S04]  /*1d80*/  USHF.R.S32.HI UR18, URZ, 0x6, UR18 ;  /* 0x000000063f127899 */ /* 0x000fc80008011412 */
[----:B------:R-:W-:Y:S01]  /*1d90*/  UISETP.LT.AND UP1, UPT, URZ, UR18, UPT ;  /* 0x000000123f00728c */ /* 0x000fe2000bf21270 */
[----:B-1----:R-:W-:-:S03]  /*1da0*/  SHF.R.S32.HI R4, RZ, 0x1f, R6 ;  /* 0x0000001fff047819 */ /* 0x002fc60000011406 */
[----:B------:R-:W-:Y:S01]  /*1db0*/  USEL UR18, URZ, UR18, !UP1 ;  /* 0x000000123f127287 */ /* 0x000fe2000c800000 */
[----:B------:R-:W-:-:S03]  /*1dc0*/  LEA.HI R4, R4, R6, RZ, 0x5 ;  /* 0x0000000604047211 */ /* 0x000fc600078f28ff */
[----:B------:R-:W-:Y:S01]  /*1dd0*/  UISETP.GT.AND UP1, UPT, UR35, UR18, UPT ;  /* 0x000000122300728c */ /* 0x000fe2000bf24270 */
[----:B---3--:R-:W-:-:S05]  /*1de0*/  LOP3.LUT R5, R4, 0xffffffe0, RZ, 0xc0, !PT ;  /* 0xffffffe004057812 */ /* 0x008fca00078ec0ff */
[----:B------:R-:W-:Y:S01]  /*1df0*/  IMAD.IADD R5, R6, 0x1, -R5 ;  /* 0x0000000106057824 */ /* 0x000fe200078e0a05 */
[----:B------:R-:W-:Y:S02]  /*1e00*/  SHF.R.S32.HI R6, RZ, 0x5, R4 ;  /* 0x00000005ff067819 */ /* 0x000fe40000011404 */
[----:B------:R-:W-:Y:S02]  /*1e10*/  IADD3 R4, P1, R244, UR19, RZ ;  /* 0x00000013f4047c10 */ /* 0x000fe4000ff3e0ff */
[----:B------:R-:W-:Y:S01]  /*1e20*/  PLOP3.LUT P2, PT, PT, PT, UP1, 0x80, 0x0 ;  /* 0x000000000000781c */ /* 0x000fe20003f4f018 */
[----:B------:R-:W-:Y:S01]  /*1e30*/  IMAD R6, R6, UR47, R5 ;  /* 0x0000002f06067c24 */ /* 0x000fe2000f8e0205 */
[----:B------:R-:W-:-:S04]  /*1e40*/  IADD3.X R5, R31, UR20, RZ, P1, !PT ;  /* 0x000000141f057c10 */ /* 0x000fc80008ffe4ff */
[----:B------:R-:W-:Y:S01]  /*1e50*/  IADD3 R10, P0, R6, UR29, RZ ;  /* 0x0000001d060a7c10 */ /* 0x000fe2000ff1e0ff */
[----:B------:R-:W-:-:S03]  /*1e60*/  IMAD.WIDE.U32 R4, R7, c[0x0][0x370], R4 ;  /* 0x0000dc0007047a25 */ /* 0x000fc600078e0004 */
[----:B------:R-:W-:Y:S01]  /*1e70*/  LEA.HI.X.SX32 R12, R6, UR25, 0x1, P0 ;  /* 0x00000019060c7c11 */ /* 0x000fe200080f0eff */
[----:B------:R-:W-:Y:S01]  /*1e80*/  IMAD.WIDE.U32 R6, R19, c[0x0][0x190], R30 ;  /* 0x0000640013067a25 */ /* 0x000fe200078e001e */
[----:B------:R-:W-:-:S04]  /*1e90*/  IADD3 R5, R5, UR23, RZ ;  /* 0x0000001705057c10 */ /* 0x000fc8000fffe0ff */
[----:B------:R-:W-:Y:S01]  /*1ea0*/  IADD3 R8, P0, R6, UR30, RZ ;  /* 0x0000001e06087c10 */ /* 0x000fe2000ff1e0ff */
[----:B------:R-:W-:Y:S01]  /*1eb0*/  IMAD.WIDE.U32 R4, R11, c[0x0][0x378], R4 ;  /* 0x0000de000b047a25 */ /* 0x000fe200078e0004 */
[----:B------:R-:W-:Y:S02]  /*1ec0*/  SEL R6, RZ, 0xffffffff, P5 ;  /* 0xffffffffff067807 */ /* 0x000fe40002800000 */
[----:B------:R-:W-:Y:S02]  /*1ed0*/  IADD3.X R9, R7, UR27, R27, P0, !PT ;  /* 0x0000001b07097c10 */ /* 0x000fe400087fe41b */
[----:B------:R-:W-:Y:S01]  /*1ee0*/  SEL R7, RZ, 0x1, P3 ;  /* 0x00000001ff077807 */ /* 0x000fe20001800000 */
[----:B------:R-:W-:Y:S01]  /*1ef0*/  IMAD.SHL.U32 R6, R6, 0x2, RZ ;  /* 0x0000000206067824 */ /* 0x000fe200078e00ff */
[----:B------:R-:W-:Y:S01]  /*1f00*/  LEA R238, P0, R10, c[0x0][0x350], 0x2 ;  /* 0x0000d4000aee7a11 */ /* 0x000fe200078010ff */
[----:B------:R-:W-:Y:S01]  /*1f10*/  IMAD.WIDE.U32 R16, R16, c[0x0][0x1a8], R8 ;  /* 0x00006a0010107a25 */ /* 0x000fe200078e0008 */
[----:B------:R-:W-:-:S02]  /*1f20*/  IADD3 R9, R244, 0x80, RZ ;  /* 0x00000080f4097810 */ /* 0x000fc40007ffe0ff */
[----:B------:R-:W-:Y:S01]  /*1f30*/  LOP3.LUT R11, R6, 0x2, R7, 0xe2, !PT ;  /* 0x00000002060b7812 */ /* 0x000fe200078ee207 */
[----:B------:R-:W-:Y:S01]  /*1f40*/  IMAD.MOV.U32 R6, RZ, RZ, R4 ;  /* 0x000000ffff067224 */ /* 0x000fe200078e0004 */
[----:B------:R-:W-:Y:S01]  /*1f50*/  IADD3 R7, R5, UR12, RZ ;  /* 0x0000000c05077c10 */ /* 0x000fe2000fffe0ff */
[----:B------:R-:W-:Y:S01]  /*1f60*/  IMAD R4, R29, c[0x0][0x370], RZ ;  /* 0x0000dc001d047a24 */ /* 0x000fe200078e02ff */
[----:B------:R-:W-:Y:S02]  /*1f70*/  LEA.HI.X R239, R10, c[0x0][0x354], R12, 0x2, P0 ;  /* 0x0000d5000aef7a11 */ /* 0x000fe400000f140c */
[----:B------:R-:W-:Y:S01]  /*1f80*/  IADD3 R10, R244, 0xc0, RZ ;  /* 0x000000c0f40a7810 */ /* 0x000fe20007ffe0ff */
[C---:B------:R-:W-:Y:S01]  /*1f90*/  IMAD R8, R32.reuse, c[0x0][0x374], R4 ;  /* 0x0000dd0020087a24 */ /* 0x040fe200078e0204 */
[----:B------:R-:W-:Y:S01]  /*1fa0*/  ISETP.GE.AND P4, PT, R9, c[0x0][0x220], PT ;  /* 0x0000880009007a0c */ /* 0x000fe20003f86270 */
[----:B------:R-:W-:Y:S01]  /*1fb0*/  IMAD.WIDE.U32 R6, R32, c[0x0][0x370], R6 ;  /* 0x0000dc0020067a25 */ /* 0x000fe200078e0006 */
[----:B------:R-:W-:-:S02]  /*1fc0*/  ISETP.GE.AND P6, PT, R10, c[0x0][0x220], PT ;  /* 0x000088000a007a0c */ /* 0x000fc40003fc6270 */
[----:B------:R-:W-:Y:S01]  /*1fd0*/  SEL R5, RZ, 0x4, P4 ;  /* 0x00000004ff057807 */ /* 0x000fe20002000000 */
[----:B------:R-:W-:Y:S01]  /*1fe0*/  IMAD.IADD R21, R7, 0x1, R8 ;  /* 0x0000000107157824 */ /* 0x000fe200078e0208 */
[----:B------:R-:W-:Y:S02]  /*1ff0*/  SEL R4, RZ, 0x8, P6 ;  /* 0x00000008ff047807 */ /* 0x000fe40003000000 */
[----:B------:R-:W-:Y:S02]  /*2000*/  LEA R240, P1, R16, c[0x0][0x160], 0x1 ;  /* 0x0000580010f07a11 */ /* 0x000fe400078208ff */
[----:B------:R-:W-:Y:S02]  /*2010*/  LEA R241, P0, R6, c[0x0][0x330], 0x1 ;  /* 0x0000cc0006f17a11 */ /* 0x000fe400078008ff */
[----:B------:R-:W-:Y:S02]  /*2020*/  IADD3 R26, R17, UR13, RZ ;  /* 0x0000000d111a7c10 */ /* 0x000fe4000fffe0ff */
[----:B------:R-:W-:-:S02]  /*2030*/  LOP3.LUT R20, R4, R11, R5, 0xfe, !PT ;  /* 0x0000000b04147212 */ /* 0x000fc400078efe05 */
[----:B------:R-:W-:Y:S02]  /*2040*/  LEA.HI.X R242, R16, c[0x0][0x164], R26, 0x1, P1 ;  /* 0x0000590010f27a11 */ /* 0x000fe400008f0c1a */
[----:B------:R-:W-:Y:S01]  /*2050*/  LEA.HI.X R243, R6, c[0x0][0x334], R21, 0x1, P0 ;  /* 0x0000cd0006f37a11 */ /* 0x000fe200000f0c15 */
[----:B--2-4-:R-:W-:Y:S05]  /*2060*/  @P2 BRA `(.L_x_79) ;  /* 0x000005e000002947 */ /* 0x014fea0003800000 */
        /* <DEDUP_REMOVED lines=19> */
.L_x_80:
        /* <DEDUP_REMOVED lines=19> */
.L_x_81:
[----:B------:R-:W-:Y:S01]  /*22d0*/  UIADD3 UR6, -UR8, UR6, URZ ;  /* 0x0000000608067290 */ /* 0x000fe2000fffe13f */
[----:B------:R-:W-:Y:S05]  /*22e0*/  BSSY B0, `(.L_x_82) ;  /* 0x000001b000007945 */ /* 0x000fea0003800000 */
[----:B------:R-:W-:-:S13]  /*22f0*/  ISETP.GE.AND P3, PT, R32, UR6, PT ;  /* 0x0000000620007c0c */ /* 0x000fda000bf66270 */
[----:B------:R-:W-:Y:S05]  /*2300*/  @P3 BRA `(.L_x_83) ;  /* 0x0000018000003947 */ /* 0x000fea0003800000 */
[----:B------:R-:W-:Y:S01]  /*2310*/  IMAD.U32 R4, RZ, RZ, UR8 ;  /* 0x00000008ff047e24 */ /* 0x000fe2000f8e00ff */
[----:B------:R-:W-:Y:S01]  /*2320*/  IADD3 R6, P0, R32, UR8, RZ ;  /* 0x0000000820067c10 */ /* 0x000fe2000ff1e0ff */
[----:B------:R-:W-:Y:S01]  /*2330*/  ULDC.64 UR10, c[0x0][0x3b8] ;  /* 0x0000ee00000a7ab9 */ /* 0x000fe20000000a00 */
[----:B------:R-:W-:Y:S01]  /*2340*/  ISETP.GE.AND P5, PT, R244, c[0x0][0x220], PT ;  /* 0x00008800f4007a0c */ /* 0x000fe20003fa6270 */
[----:B------:R-:W-:Y:S01]  /*2350*/  UIMAD UR6, UR58, UR10, URZ ;  /* 0x0000000a3a0672a4 */ /* 0x000fe2000f8e023f */
[----:B------:R-:W-:Y:S01]  /*2360*/  LEA.HI.X.SX32 R7, R4, R29, 0x1, P0 ;  /* 0x0000001d04077211 */ /* 0x000fe200000f0eff */
[----:B------:R-:W-:Y:S01]  /*2370*/  IMAD.WIDE.U32 R4, R6, c[0x0][0x3a0], R30 ;  /* 0x0000e80006047a25 */ /* 0x000fe200078e001e */
[----:B------:R-:W-:Y:S01]  /*2380*/  ISETP.GE.AND P4, PT, R13, c[0x0][0x220], PT ;  /* 0x000088000d007a0c */ /* 0x000fe20003f86270 */
[----:B------:R-:W-:Y:S01]  /*2390*/  UIMAD UR6, UR37, UR11, UR6 ;  /* 0x0000000b250672a4 */ /* 0x000fe2000f8e0206 */
[----:B------:R-:W-:Y:S01]  /*23a0*/  ISETP.GE.AND P2, PT, R9, c[0x0][0x220], PT ;  /* 0x0000880009007a0c */ /* 0x000fe20003f46270 */
[----:B------:R-:W-:Y:S01]  /*23b0*/  IMAD R7, R7, c[0x0][0x3a0], RZ ;  /* 0x0000e80007077a24 */ /* 0x000fe200078e02ff */
[----:B------:R-:W-:-:S03]  /*23c0*/  ISETP.GE.AND P1, PT, R10, c[0x0][0x220], PT ;  /* 0x000088000a007a0c */ /* 0x000fc60003f26270 */
        /* <DEDUP_REMOVED lines=12> */
.L_x_83:
[----:B------:R-:W-:Y:S05]  /*2490*/  BSYNC B0 ;  /* 0x0000000000007941 */ /* 0x000fea0003800000 */
.L_x_82:
[----:B------:R-:W-:Y:S05]  /*24a0*/  @P3 BRA `(.L_x_84) ;  /* 0x000054b000003947 */ /* 0x000fea0003800000 */
[----:B-1----:R-:W-:Y:S01]  /*24b0*/  IMAD.U32 R4, RZ, RZ, UR8 ;  /* 0x00000008ff047e24 */ /* 0x002fe2000f8e00ff */
[----:B------:R-:W-:Y:S01]  /*24c0*/  IADD3 R6, P0, R32, UR8, RZ ;  /* 0x0000000820067c10 */ /* 0x000fe2000ff1e0ff */
[----:B------:R-:W-:Y:S01]  /*24d0*/  ULDC.64 UR10, c[0x0][0x3c0] ;  /* 0x0000f000000a7ab9 */ /* 0x000fe20000000a00 */
[----:B------:R-:W-:Y:S01]  /*24e0*/  ISETP.GE.AND P1, PT, R13, c[0x0][0x220], PT ;  /* 0x000088000d007a0c */ /* 0x000fe20003f26270 */
[----:B------:R-:W-:Y:S01]  /*24f0*/  UIMAD UR6, UR58, UR10, URZ ;  /* 0x0000000a3a0672a4 */ /* 0x000fe2000f8e023f */
[----:B------:R-:W-:Y:S01]  /*2500*/  LEA.HI.X.SX32 R7, R4, R29, 0x1, P0 ;  /* 0x0000001d04077211 */ /* 0x000fe200000f0eff */
[----:B------:R-:W-:Y:S01]  /*2510*/  IMAD.WIDE.U32 R4, R6, c[0x0][0x3a8], R30 ;  /* 0x0000ea0006047a25 */ /* 0x000fe200078e001e */
[----:B------:R-:W-:Y:S01]  /*2520*/  ISETP.GE.AND P2, PT, R244, c[0x0][0x220], PT ;  /* 0x00008800f4007a0c */ /* 0x000fe20003f46270 */
[----:B------:R-:W-:-:S02]  /*2530*/  UIMAD UR6, UR37, UR11, UR6 ;  /* 0x0000000b250672a4 */ /* 0x000fc4000f8e0206 */
        /* <DEDUP_REMOVED lines=12> */
[----:B------:R1:W-:Y:S01]  /*2600*/  @!P0 STG.E.128 [R4.64+0x100], RZ ;  /* 0x000100ff04008986 */ /* 0x0003e2000c101d04 */
[----:B------:R-:W-:-:S13]  /*2610*/  ISETP.GE.AND P0, PT, R10, c[0x0][0x220], PT ;  /* 0x000088000a007a0c */ /* 0x000fda0003f06270 */
[----:B------:R-:W-:Y:S05]  /*2620*/  @P0 BRA `(.L_x_84) ;  /* 0x0000533000000947 */ /* 0x000fea0003800000 */
[----:B------:R2:W-:Y:S01]  /*2630*/  STG.E.128 [R4.64+0x180], RZ ;  /* 0x000180ff04007986 */ /* 0x0005e2000c101d04 */
[----:B------:R-:W-:Y:S05]  /*2640*/  BRA `(.L_x_84) ;  /* 0x0000531000007947 */ /* 0x000fea0003800000 */
.L_x_79:
[----:B------:R-:W-:Y:S01]  /*2650*/  PLOP3.LUT P0, PT, PT, PT, UP6, 0x80, 0x0 ;  /* 0x000000000000781c */ /* 0x000fe20003f0f068 */
[----:B------:R-:W-:Y:S01]  /*2660*/  UIADD3 UR10, -UR8, UR6, URZ ;  /* 0x00000006080a7290 */ /* 0x000fe2000fffe13f */
[----:B------:R-:W-:Y:S11]  /*2670*/  BSSY B0, `(.L_x_85) ;  /* 0x000003c000007945 */ /* 0x000ff60003800000 */
[----:B------:R-:W-:Y:S01]  /*2680*/  @P0 BAR.SYNC.DEFER_BLOCKING 0x0 ;  /* 0x0000000000000b1d */ /* 0x000fe20000010000 */
[----:B------:R-:W-:-:S13]  /*2690*/  ISETP.GE.AND P2, PT, R32, UR10, PT ;  /* 0x0000000a20007c0c */ /* 0x000fda000bf46270 */
        /* <DEDUP_REMOVED lines=10> */
[----:B------:R-:W-:Y:S02]  /*2740*/  P2R R24, PR, RZ, 0x8 ;  /* 0x00000008ff187803 */ /* 0x000fe40000000000 */
[----:B------:R-:W-:Y:S01]  /*2750*/  ISETP.NE.U32.AND P3, PT, R10, 0x1, PT ;  /* 0x000000010a00780c */ /* 0x000fe20003f65070 */
[----:B------:R-:W-:Y:S01]  /*2760*/  IMAD R9, R9, c[0x0][0x1a0], RZ ;  /* 0x0000680009097a24 */ /* 0x000fe200078e02ff */
[----:B------:R-:W-:Y:S02]  /*2770*/  IADD3 R4, P0, R4, UR26, RZ ;  /* 0x0000001a04047c10 */ /* 0x000fe4000ff1e0ff */
[----:B------:R-:W-:Y:S01]  /*2780*/  P2R R22, PR, RZ, 0x4 ;  /* 0x00000004ff167803 */ /* 0x000fe20000000000 */
[----:B------:R-:W-:Y:S01]  /*2790*/  IMAD R9, R8, c[0x0][0x1a4], R9 ;  /* 0x0000690008097a24 */ /* 0x000fe200078e0209 */
[----:B------:R-:W-:Y:S01]  /*27a0*/  P2R R25, PR, RZ, 0x10 ;  /* 0x00000010ff197803 */ /* 0x000fe20000000000 */
        /* <DEDUP_REMOVED lines=14> */
[----:B------:R-:W-:Y:S01]  /*2890*/  @P2 LEA R12, P0, R4, c[0x0][0x170], 0x1 ;  /* 0x00005c00040c2a11 */ /* 0x000fe200078008ff */
[----:B------:R2:W-:Y:S01]  /*28a0*/  @P3 STS.128 [R237+0x14000], RZ ;  /* 0x014000ffed003388 */ /* 0x0005e20000000c00 */
[----:B------:R-:W-:Y:S02]  /*28b0*/  ISETP.NE.AND P3, PT, R24, RZ, PT ;  /* 0x000000ff1800720c */ /* 0x000fe40003f65270 */
[C---:B------:R-:W-:Y:S02]  /*28c0*/  @P2 LEA.HI.X R13, R4.reuse, c[0x0][0x174], R9, 0x1, P0 ;  /* 0x00005d00040d2a11 */ /* 0x040fe400000f0c09 */
[----:B------:R-:W-:-:S03]  /*28d0*/  @P1 LEA R10, P0, R4, c[0x0][0x170], 0x1 ;  /* 0x00005c00040a1a11 */ /* 0x000fc600078008ff */
[----:B------:R-:W-:Y:S01]  /*28e0*/  @!PT LDS RZ, [RZ] ;  /* 0x00000000fffff984 */ /* 0x000fe20000000800 */
[----:B------:R-:W-:Y:S01]  /*28f0*/  @!PT LDS RZ, [RZ] ;  /* 0x00000000fffff984 */ /* 0x000fe20000000800 */
[----:B------:R-:W-:Y:S01]  /*2900*/  @!PT LDS RZ, [RZ] ;  /* 0x00000000fffff984 */ /* 0x000fe20000000800 */
[----:B------:R2:W-:Y:S01]  /*2910*/  @P2 LDGSTS.E.BYPASS.LTC128B.128 [R237+0x15000], [R12.64+0x80] ;  /* 0x150000800ced2fae */ /* 0x0005e2000b901d44 */
[----:B------:R-:W-:Y:S02]  /*2920*/  @P1 LEA.HI.X R11, R4, c[0x0][0x174], R9, 0x1, P0 ;  /* 0x00005d00040b1a11 */ /* 0x000fe400000f0c09 */
[----:B------:R-:W-:Y:S01]  /*2930*/  LOP3.LUT P0, RZ, R5, 0x8, RZ, 0xc0, !PT ;  /* 0x0000000805ff7812 */ /* 0x000fe2000780c0ff */
[----:B------:R2:W-:Y:S01]  /*2940*/  @!P2 STS.128 [R237+0x15000], RZ ;  /* 0x015000ffed00a388 */ /* 0x0005e20000000c00 */
[----:B------:R-:W-:-:S03]  /*2950*/  ISETP.NE.AND P2, PT, R22, RZ, PT ;  /* 0x000000ff1600720c */ /* 0x000fc60003f45270 */
        /* <DEDUP_REMOVED lines=13> */
.L_x_86:
[----:B------:R-:W-:Y:S05]  /*2a30*/  BSYNC B0 ;  /* 0x0000000000007941 */ /* 0x000fea0003800000 */
.L_x_85:
        /* <DEDUP_REMOVED lines=13> */
[----:B------:R2:W-:Y:S01]  /*2b10*/  @P3 STS.128 [R237+0x8000], RZ ;  /* 0x008000ffed003388 */ /* 0x0005e20000000c00 */
[----:B------:R-:W-:-:S02]  /*2b20*/  IMAD R8, R19, c[0x0][0x374], R8 ;  /* 0x0000dd0013087a24 */ /* 0x000fc400078e0208 */
[----:B------:R-:W-:-:S04]  /*2b30*/  IMAD.WIDE.U32 R4, R19, c[0x0][0x370], R4 ;  /* 0x0000dc0013047a25 */ /* 0x000fc800078e0004 */
[----:B------:R-:W-:Y:S01]  /*2b40*/  IMAD.IADD R5, R5, 0x1, R8 ;  /* 0x0000000105057824 */ /* 0x000fe200078e0208 */
[----:B------:R-:W-:Y:S01]  /*2b50*/  MOV R8, UR37 ;  /* 0x0000002500087c02 */ /* 0x000fe20008000f00 */
[----:B------:R-:W-:-:S04]  /*2b60*/  IMAD.WIDE R10, R244, R10, c[0x0][0x330] ;  /* 0x0000cc00f40a7625 */ /* 0x000fc800078e020a */
[----:B------:R-:W-:-:S05]  /*2b70*/  IMAD.WIDE.U32 R8, R8, c[0x0][0x378], R4 ;  /* 0x0000de0008087a25 */ /* 0x000fca00078e0004 */
[----:B------:R-:W-:Y:S02]  /*2b80*/  IADD3 R5, R9, UR12, RZ ;  /* 0x0000000c09057c10 */ /* 0x000fe4000fffe0ff */
[C---:B------:R-:W-:Y:S02]  /*2b90*/  LEA R4, P0, R8.reuse, R10, 0x1 ;  /* 0x0000000a08047211 */ /* 0x040fe400078008ff */
[----:B------:R-:W-:Y:S02]  /*2ba0*/  @!P3 MOV R9, R243 ;  /* 0x000000f30009b202 */ /* 0x000fe40000000f00 */
        /* <DEDUP_REMOVED lines=22> */
.L_x_88:
[----:B------:R-:W-:Y:S05]  /*2d10*/  BSYNC B0 ;  /* 0x0000000000007941 */ /* 0x000fea0003800000 */
.L_x_87:
        /* <DEDUP_REMOVED lines=10> */
[----:B------:R-:W-:Y:S01]  /*2dc0*/  P2R R12, PR, RZ, 0x1 ;  /* 0x00000001ff0c7803 */ /* 0x000fe20000000000 */
        /* <DEDUP_REMOVED lines=14> */
[C---:B------:R-:W-:Y:S01]  /*2eb0*/  @!P4 LEA R6, P0, R4.reuse, c[0x0][0x330], 0x1 ;  /* 0x0000cc000406ca11 */ /* 0x040fe200078008ff */
[----:B------:R4:W-:Y:S03]  /*2ec0*/  @P5 STS.128 [R237+0xb000], RZ ;  /* 0x00b000ffed005388 */ /* 0x0009e60000000c00 */
[----:B------:R-:W-:Y:S01]  /*2ed0*/  @!P4 LEA.HI.X R7, R4, c[0x0][0x334], R5, 0x1, P0 ;  /* 0x0000cd000407ca11 */ /* 0x000fe200000f0c05 */
[----:B------:R-:W-:Y:S01]  /*2ee0*/  @!PT LDS RZ, [RZ] ;  /* 0x00000000fffff984 */ /* 0x000fe20000000800 */
[----:B------:R-:W-:Y:S01]  /*2ef0*/  @!PT LDS RZ, [RZ] ;  /* 0x00000000fffff984 */ /* 0x000fe20000000800 */
[----:B------:R-:W-:Y:S01]  /*2f00*/  @!PT LDS RZ, [RZ] ;  /* 0x00000000fffff984 */ /* 0x000fe20000000800 */
[----:B------:R4:W-:Y:S01]  /*2f10*/  @!P5 LDGSTS.E.BYPASS.LTC128B.128 [R237+0xb000], [R8.64+0x80] ;  /* 0x0b00008008eddfae */ /* 0x0009e2000b901d44 */
[----:B------:R-:W-:-:S03]  /*2f20*/  ISETP.NE.AND P0, PT, R12, RZ, PT ;  /* 0x000000ff0c00720c */ /* 0x000fc60003f05270 */
[----:B------:R4:W-:Y:S04]  /*2f30*/  @P4 STS.128 [R237+0xd000], RZ ;  /* 0x00d000ffed004388 */ /* 0x0009e80000000c00 */
[----:B------:R-:W-:Y:S01]  /*2f40*/  @!PT LDS RZ, [RZ] ;  /* 0x00000000fffff984 */ /* 0x000fe20000000800 */
[----:B------:R-:W-:Y:S01]  /*2f50*/  @!PT LDS RZ, [RZ] ;  /* 0x00000000fffff984 */ /* 0x000fe20000000800 */
[----:B------:R-:W-:Y:S01]  /*2f60*/  @!PT LDS RZ, [RZ] ;  /* 0x00000000fffff984 */ /* 0x000fe20000000800 */
[----:B------:R4:W-:Y:S04]  /*2f70*/  @!P4 LDGSTS.E.BYPASS.LTC128B.128 [R237+0xd000], [R6.64+0x100] ;  /* 0x0d00010006edcfae */ /* 0x0009e8000b901d44 */
[----:B------:R4:W-:Y:S01]  /*2f80*/  @P6 STS.128 [R237+0xf000], RZ ;  /* 0x00f000ffed006388 */ /* 0x0009e20000000c00 */
[----:B------:R-:W-:Y:S05]  /*2f90*/  @P6 BRA `(.L_x_90) ;  /* 0x0000008000006947 */ /* 0x000fea0003800000 */
[----:B----4-:R-:W-:Y:S02]  /*2fa0*/  P2R R8, PR, RZ, 0x1 ;  /* 0x00000001ff087803 */ /* 0x010fe40000000000 */
[----:B------:R-:W-:-:S04]  /*2fb0*/  LEA R6, P0, R4, c[0x0][0x330], 0x1 ;  /* 0x0000cc0004067a11 */ /* 0x000fc800078008ff */
[----:B------:R-:W-:Y:S02]  /*2fc0*/  LEA.HI.X R7, R4, c[0x0][0x334], R5, 0x1, P0 ;  /* 0x0000cd0004077a11 */ /* 0x000fe400000f0c05 */
[----:B------:R-:W-:-:S03]  /*2fd0*/  ISETP.NE.AND P0, PT, R8, RZ, PT ;  /* 0x000000ff0800720c */ /* 0x000fc60003f05270 */
[----:B------:R-:W-:Y:S01]  /*2fe0*/  @!PT LDS RZ, [RZ] ;  /* 0x00000000fffff984 */ /* 0x000fe20000000800 */
[----:B------:R-:W-:Y:S01]  /*2ff0*/  @!PT LDS RZ, [RZ] ;  /* 0x00000000fffff984 */ /* 0x000fe20000000800 */
[----:B------:R-:W-:Y:S01]  /*3000*/  @!PT LDS RZ, [RZ] ;  /* 0x00000000fffff984 */ /* 0x000fe20000000800 */
[----:B------:R4:W-:Y:S05]  /*3010*/  LDGSTS.E.BYPASS.LTC128B.128 [R237+0xf000], [R6.64+0x180] ;  /* 0x0f00018006ed7fae */ /* 0x0009ea000b901d44 */
.L_x_90:
[----:B------:R-:W-:Y:S05]  /*3020*/  BSYNC B0 ;  /* 0x0000000000007941 */ /* 0x000fea0003800000 */
.L_x_89:
[----:B------:R1:W-:Y:S01]  /*3030*/  @P1 STS.128 [R237], RZ ;  /* 0x000000ffed001388 */ /* 0x0003e20000000c00 */
[----:B------:R-:W-:Y:S03]  /*3040*/  BSSY B0, `(.L_x_91) ;  /* 0x0000027000007945 */ /* 0x000fe60003800000 */
[----:B------:R1:W-:Y:S04]  /*3050*/  @P1 STS.128 [R237+0x2000], RZ ;  /* 0x002000ffed001388 */ /* 0x0003e80000000c00 */
[----:B------:R1:W-:Y:S04]  /*3060*/  @P1 STS.128 [R237+0x4000], RZ ;  /* 0x004000ffed001388 */ /* 0x0003e80000000c00 */
[----:B------:R1:W-:Y:S01]  /*3070*/  @P1 STS.128 [R237+0x6000], RZ ;  /* 0x006000ffed001388 */ /* 0x0003e20000000c00 */
[----:B------:R-:W-:Y:S05]  /*3080*/  @P1 BRA `(.L_x_92) ;  /* 0x0000022000001947 */ /* 0x000fea0003800000 */
[----:B------:R-:W-:Y:S01]  /*3090*/  MOV R4, UR30 ;  /* 0x0000001e00047c02 */ /* 0x000fe20008000f00 */
[----:B----4-:R-:W-:Y:S01]  /*30a0*/  IMAD.MOV.U32 R8, RZ, RZ, 0x2 ;  /* 0x00000002ff087424 */ /* 0x010fe200078e00ff */
[----:B------:R-:W-:Y:S01]  /*30b0*/  MOV R5, UR27 ;  /* 0x0000001b00057c02 */ /* 0x000fe20008000f00 */
[----:B------:R4:W-:Y:S01]  /*30c0*/  @P3 STS.128 [R237], RZ ;  /* 0x000000ffed003388 */ /* 0x0009e20000000c00 */
[----:B------:R-:W-:Y:S01]  /*30d0*/  MOV R6, UR37 ;  /* 0x0000002500067c02 */ /* 0x000fe20008000f00 */
[----:B------:R-:W-:-:S04]  /*30e0*/  IMAD.WIDE R8, R244, R8, c[0x0][0x160] ;  /* 0x00005800f4087625 */ /* 0x000fc800078e0208 */
[----:B------:R-:W-:-:S04]  /*30f0*/  IMAD.WIDE.U32 R4, R19, c[0x0][0x190], R4 ;  /* 0x0000640013047a25 */ /* 0x000fc800078e0004 */
[----:B------:R-:W-:-:S04]  /*3100*/  IMAD.IADD R5, R27, 0x1, R5 ;  /* 0x000000011b057824 */ /* 0x000fc800078e0205 */
        /* <DEDUP_REMOVED lines=26> */
.L_x_92:
[----:B------:R-:W-:Y:S05]  /*32b0*/  BSYNC B0 ;  /* 0x0000000000007941 */ /* 0x000fea0003800000 */
.L_x_91:
[----:B------:R1:W-:Y:S01]  /*32c0*/  @P0 STS.128 [R237+0x1000], RZ ;  /* 0x001000ffed000388 */ /* 0x0003e20000000c00 */
[----:B------:R-:W-:Y:S03]  /*32d0*/  BSSY B0, `(.L_x_93) ;  /* 0x0000028000007945 */ /* 0x000fe60003800000 */
[----:B------:R1:W-:Y:S04]  /*32e0*/  @P0 STS.128 [R237+0x3000], RZ ;  /* 0x003000ffed000388 */ /* 0x0003e80000000c00 */
[----:B------:R1:W-:Y:S04]  /*32f0*/  @P0 STS.128 [R237+0x5000], RZ ;  /* 0x005000ffed000388 */ /* 0x0003e80000000c00 */
[----:B------:R1:W-:Y:S01]  /*3300*/  @P0 STS.128 [R237+0x7000], RZ ;  /* 0x007000ffed000388 */ /* 0x0003e20000000c00 */
[----:B------:R-:W-:Y:S05]  /*3310*/  @P0 BRA `(.L_x_94) ;  /* 0x0000023000000947 */ /* 0x000fea0003800000 */
[C---:B-1--4-:R-:W-:Y:S01]  /*3320*/  IMAD.WIDE.U32 R4, R13.reuse, c[0x0][0x190], RZ ;  /* 0x000064000d047a25 */ /* 0x052fe200078e00ff */
[----:B------:R1:W-:Y:S03]  /*3330*/  @P3 STS.128 [R237+0x1000], RZ ;  /* 0x001000ffed003388 */ /* 0x0003e60000000c00 */
        /* <DEDUP_REMOVED lines=33> */
.L_x_94:
[----:B------:R-:W-:Y:S05]  /*3550*/  BSYNC B0 ;  /* 0x0000000000007941 */ /* 0x000fea0003800000 */
.L_x_93:
        /* <DEDUP_REMOVED lines=24> */
[----:B------:R-:W-:Y:S02]  /*36e0*/  P2R R14, PR, RZ, 0x8 ;  /* 0x00000008ff0e7803 */ /* 0x000fe40000000000 */
[----:B------:R-:W-:Y:S01]  /*36f0*/  ISETP.NE.U32.AND P3, PT, R8, 0x1, PT ;  /* 0x000000010800780c */ /* 0x000fe20003f65070 */
[----:B------:R-:W-:Y:S01]  /*3700*/  IMAD R7, R7, c[0x0][0x198], RZ ;  /* 0x0000660007077a24 */ /* 0x000fe200078e02ff */
[----:B------:R-:W-:Y:S01]  /*3710*/  IADD3 R4, P0, R4, UR31, RZ ;  /* 0x0000001f04047c10 */ /* 0x000fe2000ff1e0ff */
[----:B------:R-:W-:Y:S01]  /*3720*/  IMAD R8, R28, c[0x0][0x1b0], RZ ;  /* 0x00006c001c087a24 */ /* 0x000fe200078e02ff */
[----:B------:R-:W-:Y:S01]  /*3730*/  P2R R15, PR, RZ, 0x10 ;  /* 0x00000010ff0f7803 */ /* 0x000fe20000000000 */
        /* <DEDUP_REMOVED lines=16> */
[----:B------:R-:W-:Y:S01]  /*3840*/  @P1 LEA R8, P0, R4, c[0x0][0x168], 0x1 ;  /* 0x00005a0004081a11 */ /* 0x000fe200078008ff */
[----:B------:R1:W-:Y:S01]  /*3850*/  @P3 STS.128 [R237+0x10000], RZ ;  /* 0x010000ffed003388 */ /* 0x0003e20000000c00 */
[----:B------:R-:W-:Y:S02]  /*3860*/  ISETP.NE.AND P3, PT, R14, RZ, PT ;  /* 0x000000ff0e00720c */ /* 0x000fe40003f65270 */
        /* <DEDUP_REMOVED lines=20> */
.L_x_96:
[----:B------:R-:W-:Y:S05]  /*39b0*/  BSYNC B0 ;  /* 0x0000000000007941 */ /* 0x000fea0003800000 */
.L_x_95:
[----:B------:R-:W0:Y:S01]  /*39c0*/  LDGDEPBAR ;  /* 0x00000000000079af */ /* 0x000e220000000000 */
        /* <DEDUP_REMOVED lines=34> */
[----:B------:R-:W-:-:S02]  /*3bf0*/  ULDC UR10, c[0x0][0x2e8] ;  /* 0x0000ba00000a7ab9 */ /* 0x000fc40000000800 */
[----:B------:R-:W-:Y:S02]  /*3c00*/  UIADD3 UR19, UR36, -UR10, -UR6 ;  /* 0x8000000a24137290 */ /* 0x000fe4000fffe806 */
[----:B------:R-:W-:Y:S02]  /*3c10*/  UIADD3 UR20, UR8, 0x20, URZ ;  /* 0x0000002008147890 */ /* 0x000fe4000fffe03f */
[----:B------:R-:W-:Y:S01]  /*3c20*/  ULDC UR12, c[0x0][0x2e4] ;  /* 0x0000b900000c7ab9 */ /* 0x000fe20000000800 */
        /* <DEDUP_REMOVED lines=16> */
.L_x_101:
[----:B------:R-:W0:Y:S01]  /*3d30*/  LDGDEPBAR ;  /* 0x00000000000079af */ /* 0x000e220000000000 */
[----:B------:R-:W-:Y:S01]  /*3d40*/  IADD3 R60, P0, R248, UR17, RZ ;  /* 0x00000011f83c7c10 */ /* 0x000fe2000ff1e0ff */
[----:B------:R-:W-:Y:S02]  /*3d50*/  USHF.L.U32 UR11, UR7, 0x6, URZ ;  /* 0x00000006070b7899 */ /* 0x000fe4000800063f */
[----:B------:R-:W-:Y:S01]  /*3d60*/  ULDC UR10, c[0x0][0x2e4] ;  /* 0x0000b900000a7ab9 */ /* 0x000fe20000000800 */
[----:B------:R-:W-:Y:S01]  /*3d70*/  IADD3.X R61, R247, UR16, RZ, P0, !PT ;  /* 0x00000010f73d7c10 */ /* 0x000fe200087fe4ff */
[----:B------:R-:W-:Y:S06]  /*3d80*/  UISETP.GE.AND UP0, UPT, UR11, UR19, UPT ;  /* 0x000000130b00728c */ /* 0x000fec000bf06270 */
[----:B------:R-:W-:Y:S01]  /*3d90*/  PLOP3.LUT P0, PT, PT, PT, UP0, 0x80, 0x0 ;  /* 0x000000000000781c */ /* 0x000fe20003f0f008 */
[----:B------:R-:W-:Y:S04]  /*3da0*/  DEPBAR.LE SB0, 0x0 ;  /* 0x000080000000791a */ /* 0x000fe80000000000 */
[----:B------:R-:W-:Y:S06]  /*3db0*/  BAR.SYNC.DEFER_BLOCKING 0x0 ;  /* 0x0000000000007b1d */ /* 0x000fec0000010000 */
[----:B-1----:R-:W-:Y:S04]  /*3dc0*/  LDSM.16.M88.4 R8, [R2] ;  /* 0x000000000208783b */ /* 0x002fe80000000200 */
[----:B------:R-:W2:Y:S04]  /*3dd0*/  LDSM.16.M88.4 R44, [R229+0x10000] ;  /* 0x01000000e52c783b */ /* 0x000ea80000000200 */
[----:B------:R-:W-:Y:S04]  /*3de0*/  LDSM.16.M88.4 R48, [R3] ;  /* 0x000000000330783b */ /* 0x000fe80000000200 */
[----:B------:R-:W3:Y:S04]  /*3df0*/  LDSM.16.M88.4 R52, [R230+0x10000] ;  /* 0x01000000e634783b */ /* 0x000ee80000000200 */
[----:B------:R-:W-:Y:S04]  /*3e00*/  LDSM.16.M88.4 R56, [R231+0x10000] ;  /* 0x01000000e738783b */ /* 0x000fe80000000200 */
[----:B-----5:R4:W5:Y:S01]  /*3e10*/  LDG.E R62, [R60.64] ;  /* 0x000000043c3e7981 */ /* 0x020962000c1e1900 */
[C---:B--2---:R-:W-:Y:S03]  /*3e20*/  HMMA.16816.F32.BF16 R4, R8.reuse, R44, RZ ;  /* 0x0000002c0804723c */ /* 0x044fe600000418ff */
[----:B----4-:R2:W5:Y:S05]  /*3e30*/  LDG.E R60, [R60.64+0x20] ;  /* 0x000020043c3c7981 */ /* 0x01056a000c1e1900 */
[----:B------:R-:W-:Y:S01]  /*3e40*/  HMMA.16816.F32.BF16 R8, R8, R46, RZ ;  /* 0x0000002e0808723c */ /* 0x000fe200000418ff */
[----:B------:R-:W4:Y:S11]  /*3e50*/  LDSM.16.M88.4 R44, [R228] ;  /* 0x00000000e42c783b */ /* 0x000f360000000200 */
[----:B------:R-:W-:Y:S04]  /*3e60*/  @!UPT UIADD3 URZ, URZ, URZ, URZ ;  /* 0x0000003f3f3ff290 */ /* 0x000fe8000fffe03f */
[C---:B---3--:R-:W-:Y:S08]  /*3e70*/  HMMA.16816.F32.BF16 R4, R48.reuse, R52, R4 ;  /* 0x000000343004723c */ /* 0x048ff00000041804 */
[----:B------:R-:W-:Y:S01]  /*3e80*/  HMMA.16816.F32.BF16 R8, R48, R54, R8 ;  /* 0x000000363008723c */ /* 0x000fe20000041808 */
[----:B------:R-:W-:Y:S04]  /*3e90*/  LDSM.16.M88.4 R48, [R227] ;  /* 0x00000000e330783b */ /* 0x000fe80000000200 */
[----:B------:R-:W3:Y:S11]  /*3ea0*/  LDSM.16.M88.4 R52, [R232+0x10000] ;  /* 0x01000000e834783b */ /* 0x000ef60000000200 */
[C---:B----4-:R-:W-:Y:S08]  /*3eb0*/  HMMA.16816.F32.BF16 R4, R44.reuse, R56, R4 ;  /* 0x000000382c04723c */ /* 0x050ff00000041804 */
[----:B------:R-:W-:Y:S01]  /*3ec0*/  HMMA.16816.F32.BF16 R8, R44, R58, R8 ;  /* 0x0000003a2c08723c */ /* 0x000fe20000041808 */
[----:B------:R-:W-:Y:S04]  /*3ed0*/  LDSM.16.M88.4 R44, [R2+0x2000] ;  /* 0x00200000022c783b */ /* 0x000fe80000000200 */
[----:B------:R-:W4:Y:S11]  /*3ee0*/  LDSM.16.M88.4 R56, [R229+0x11000] ;  /* 0x01100000e538783b */ /* 0x000f360000000200 */
[C---:B---3--:R-:W-:Y:S08]  /*3ef0*/  HMMA.16816.F32.BF16 R4, R48.reuse, R52, R4 ;  /* 0x000000343004723c */ /* 0x048ff00000041804 */
[----:B------:R-:W-:Y:S01]  /*3f00*/  HMMA.16816.F32.BF16 R8, R48, R54, R8 ;  /* 0x000000363008723c */ /* 0x000fe20000041808 */
[----:B------:R-:W-:Y:S04]  /*3f10*/  LDSM.16.M88.4 R48, [R3+0x2000] ;  /* 0x002000000330783b */ /* 0x000fe80000000200 */
        /* <DEDUP_REMOVED lines=42> */
[----:B------:R-:W-:Y:S11]  /*41c0*/  HMMA.16816.F32.BF16 R8, R44, R58, R8 ;  /* 0x0000003a2c08723c */ /* 0x000ff60000041808 */
[----:B------:R-:W-:Y:S05]  /*41d0*/  @!UPT UIADD3 URZ, URZ, URZ, URZ ;  /* 0x0000003f3f3ff290 */ /* 0x000fea000fffe03f */
[C---:B---3--:R-:W-:Y:S08]  /*41e0*/  HMMA.16816.F32.BF16 R4, R48.reuse, R52, R4 ;  /* 0x000000343004723c */ /* 0x048ff00000041804 */
[----:B------:R-:W-:Y:S01]  /*41f0*/  HMMA.16816.F32.BF16 R8, R48, R54, R8 ;  /* 0x000000363008723c */ /* 0x000fe20000041808 */
[----:B------:R-:W-:-:S07]  /*4200*/  @!P0 BRA `(.L_x_97) ;  /* 0x000000a000008947 */ /* 0x000fce0003800000 */
[----:B--2---:R-:W-:Y:S01]  /*4210*/  UIADD3 UR10, -UR6, UR9, UR8 ;  /* 0x00000009060a7290 */ /* 0x004fe2000fffe108 */
[----:B------:R-:W-:Y:S01]  /*4220*/  IMAD.U32 R44, RZ, RZ, UR20 ;  /* 0x00000014ff2c7e24 */ /* 0x000fe2000f8e00ff */
[----:B------:R-:W-:Y:S02]  /*4230*/  UIADD3 UR13, UR11, 0x40, URZ ;  /* 0x000000400b0d7890 */ /* 0x000fe4000fffe03f */
[----:B------:R-:W-:Y:S02]  /*4240*/  UIADD3 UR10, UR10, UR12, URZ ;  /* 0x0000000c0a0a7290 */ /* 0x000fe4000fffe03f */
[----:B------:R-:W-:Y:S02]  /*4250*/  ISETP.LT.AND P0, PT, R44, UR6, PT ;  /* 0x000000062c007c0c */ /* 0x000fe4000bf01270 */
[----:B------:R-:W-:Y:S03]  /*4260*/  UISETP.GE.AND UP0, UPT, UR13, UR10, UPT ;  /* 0x0000000a0d00728c */ /* 0x000fe6000bf06270 */
[----:B------:R-:W-:Y:S03]  /*4270*/  UMOV UR10, UR12 ;  /* 0x0000000c000a7c82 */ /* 0x000fe60008000000 */
[----:B------:R-:W-:Y:S11]  /*4280*/  PLOP3.LUT P1, PT, PT, PT, UP0, 0x80, 0x0 ;  /* 0x000000000000781c */ /* 0x000ff60003f2f008 */
[----:B------:R-:W-:Y:S02]  /*4290*/  @!UPT UIADD3 URZ, URZ, URZ, URZ ;  /* 0x0000003f3f3ff290 */ /* 0x000fe4000fffe03f */
[----:B------:R-:W-:-:S05]  /*42a0*/  @!P1 BRA P0, `(.L_x_98) ;  /* 0x000002d000009947 */ /* 0x000fca0000000000 */
.L_x_97:
[----:B--2---:R-:W2:Y:S01]  /*42b0*/  LDL R45, [R1+0x8] ;  /* 0x00000800012d7983 */ /* 0x004ea20000100800 */
[----:B------:R-:W-:Y:S02]  /*42c0*/  UIADD3 UR13, UR6, 0x1, -UR9 ;  /* 0x00000001060d7890 */ /* 0x000fe4000fffe809 */
[----:B------:R-:W-:Y:S01]  /*42d0*/  UIADD3 UR12, -UR10, UR6, -UR9 ;  /* 0x000000060a0c7290 */ /* 0x000fe2000fffe909 */
[----:B------:R-:W3:Y:S01]  /*42e0*/  LDL R44, [R1+0xc] ;  /* 0x00000c00012c7983 */ /* 0x000ee20000100800 */
[----:B------:R-:W-:Y:S01]  /*42f0*/  ULDC UR21, c[0x0][0x2e8] ;  /* 0x0000ba0000157ab9 */ /* 0x000fe20000000800 */
[----:B--2---:R-:W-:Y:S01]  /*4300*/  IADD3 R45, R45, UR11, RZ ;  /* 0x0000000b2d2d7c10 */ /* 0x004fe2000fffe0ff */
[----:B------:R-:W-:Y:S01]  /*4310*/  UIADD3 UR11, UR13, UR21, URZ ;  /* 0x000000150d0b7290 */ /* 0x000fe2000fffe03f */
[----:B---3--:R-:W-:Y:S02]  /*4320*/  IADD3 R44, R44, UR8, RZ ;  /* 0x000000082c2c7c10 */ /* 0x008fe4000fffe0ff */
[C---:B------:R-:W-:Y:S02]  /*4330*/  IADD3 R47, R45.reuse, UR12, RZ ;  /* 0x0000000c2d2f7c10 */ /* 0x040fe4000fffe0ff */
[C---:B------:R-:W-:Y:S02]  /*4340*/  IADD3 R46, R45.reuse, 0x8, RZ ;  /* 0x000000082d2e7810 */ /* 0x040fe40007ffe0ff */
[C---:B------:R-:W-:Y:S02]  /*4350*/  IADD3 R50, R44.reuse, 0x1, RZ ;  /* 0x000000012c327810 */ /* 0x040fe40007ffe0ff */
[----:B------:R-:W-:Y:S02]  /*4360*/  IADD3 R51, R45, UR11, RZ ;  /* 0x0000000b2d337c10 */ /* 0x000fe4000fffe0ff */
[----:B------:R-:W-:Y:S02]  /*4370*/  IMNMX R45, RZ, R47, !PT ;  /* 0x0000002fff2d7217 */ /* 0x000fe40007800200 */
[----:B------:R-:W-:Y:S02]  /*4380*/  IMNMX R47, R51, UR6, PT ;  /* 0x00000006332f7c17 */ /* 0x000fe4000b800200 */
[-C--:B------:R-:W-:Y:S02]  /*4390*/  ISETP.GE.AND P1, PT, R44, R45.reuse, PT ;  /* 0x0000002d2c00720c */ /* 0x080fe40003f26270 */
[----:B------:R-:W-:Y:S01]  /*43a0*/  IADD3 R52, R46, UR12, RZ ;  /* 0x0000000c2e347c10 */ /* 0x000fe2000fffe0ff */
[----:B------:R-:W-:Y:S01]  /*43b0*/  UMOV UR12, UR10 ;  /* 0x0000000a000c7c82 */ /* 0x000fe20008000000 */
[----:B------:R-:W-:Y:S02]  /*43c0*/  ISETP.GE.AND P0, PT, R50, R45, PT ;  /* 0x0000002d3200720c */ /* 0x000fe40003f06270 */
[C---:B------:R-:W-:Y:S02]  /*43d0*/  IADD3 R49, R44.reuse, 0x8, RZ ;  /* 0x000000082c317810 */ /* 0x040fe40007ffe0ff */
[----:B------:R-:W-:Y:S02]  /*43e0*/  IADD3 R48, R44, 0x9, RZ ;  /* 0x000000092c307810 */ /* 0x000fe40007ffe0ff */
[----:B------:R-:W-:Y:S02]  /*43f0*/  IADD3 R51, R46, UR11, RZ ;  /* 0x0000000b2e337c10 */ /* 0x000fe4000fffe0ff */
[-C--:B------:R-:W-:Y:S02]  /*4400*/  ISETP.GE.OR P1, PT, R44, R47.reuse, !P1 ;  /* 0x0000002f2c00720c */ /* 0x080fe40004f26670 */
[----:B------:R-:W-:Y:S02]  /*4410*/  IMNMX R46, RZ, R52, !PT ;  /* 0x00000034ff2e7217 */ /* 0x000fe40007800200 */
[----:B------:R-:W-:Y:S02]  /*4420*/  ISETP.GE.OR P0, PT, R50, R47, !P0 ;  /* 0x0000002f3200720c */ /* 0x000fe40004706670 */
[-C--:B------:R-:W-:Y:S02]  /*4430*/  ISETP.GE.AND P2, PT, R49, R45.reuse, PT ;  /* 0x0000002d3100720c */ /* 0x080fe40003f46270 */
[----:B------:R-:W-:Y:S02]  /*4440*/  FSEL R4, R4, -INF , !P1 ;  /* 0xff80000004047808 */ /* 0x000fe40004800000 */
[----:B------:R-:W-:Y:S02]  /*4450*/  ISETP.GE.AND P1, PT, R48, R45, PT ;  /* 0x0000002d3000720c */ /* 0x000fe40003f26270 */
[----:B------:R-:W-:Y:S02]  /*4460*/  IMNMX R45, R51, UR6, PT ;  /* 0x00000006332d7c17 */ /* 0x000fe4000b800200 */
[----:B------:R-:W-:Y:S02]  /*4470*/  FSEL R5, R5, -INF , !P0 ;  /* 0xff80000005057808 */ /* 0x000fe40004000000 */
[-C--:B------:R-:W-:Y:S02]  /*4480*/  ISETP.GE.AND P0, PT, R44, R46.reuse, PT ;  /* 0x0000002e2c00720c */ /* 0x080fe40003f06270 */
[-C--:B------:R-:W-:Y:S02]  /*4490*/  ISETP.GE.OR P2, PT, R49, R47.reuse, !P2 ;  /* 0x0000002f3100720c */ /* 0x080fe40005746670 */
[----:B------:R-:W-:Y:S02]  /*44a0*/  ISETP.GE.OR P1, PT, R48, R47, !P1 ;  /* 0x0000002f3000720c */ /* 0x000fe40004f26670 */
[-C--:B------:R-:W-:Y:S02]  /*44b0*/  ISETP.GE.OR P0, PT, R44, R45.reuse, !P0 ;  /* 0x0000002d2c00720c */ /* 0x080fe40004706670 */
[----:B------:R-:W-:Y:S02]  /*44c0*/  FSEL R8, R8, -INF , !P2 ;  /* 0xff80000008087808 */ /* 0x000fe40005000000 */
[-C--:B------:R-:W-:Y:S02]  /*44d0*/  ISETP.GE.AND P2, PT, R50, R46.reuse, PT ;  /* 0x0000002e3200720c */ /* 0x080fe40003f46270 */
[----:B------:R-:W-:Y:S02]  /*44e0*/  FSEL R9, R9, -INF , !P1 ;  /* 0xff80000009097808 */ /* 0x000fe40004800000 */
[CC--:B------:R-:W-:Y:S02]  /*44f0*/  ISETP.GE.AND P1, PT, R49.reuse, R46.reuse, PT ;  /* 0x0000002e3100720c */ /* 0x0c0fe40003f26270 */
[----:B------:R-:W-:Y:S02]  /*4500*/  FSEL R6, R6, -INF , !P0 ;  /* 0xff80000006067808 */ /* 0x000fe40004000000 */
[----:B------:R-:W-:Y:S02]  /*4510*/  ISETP.GE.AND P0, PT, R48, R46, PT ;  /* 0x0000002e3000720c */ /* 0x000fe40003f06270 */
[-C--:B------:R-:W-:Y:S02]  /*4520*/  ISETP.GE.OR P2, PT, R50, R45.reuse, !P2 ;  /* 0x0000002d3200720c */ /* 0x080fe40005746670 */
[-C--:B------:R-:W-:Y:S02]  /*4530*/  ISETP.GE.OR P1, PT, R49, R45.reuse, !P1 ;  /* 0x0000002d3100720c */ /* 0x080fe40004f26670 */
[----:B------:R-:W-:Y:S02]  /*4540*/  ISETP.GE.OR P0, PT, R48, R45, !P0 ;  /* 0x0000002d3000720c */ /* 0x000fe40004706670 */
[----:B------:R-:W-:Y:S02]  /*4550*/  FSEL R7, R7, -INF , !P2 ;  /* 0xff80000007077808 */ /* 0x000fe40005000000 */
[----:B------:R-:W-:Y:S02]  /*4560*/  FSEL R10, R10, -INF , !P1 ;  /* 0xff8000000a0a7808 */ /* 0x000fe40004800000 */
[----:B------:R-:W-:Y:S02]  /*4570*/  FSEL R11, R11, -INF , !P0 ;  /* 0xff8000000b0b7808 */ /* 0x000fe40004000000 */
.L_x_98:
[----:B------:R-:W2:Y:S01]  /*4580*/  LDL R61, [R1] ;  /* 0x00000000013d7983 */ /* 0x000ea20000100800 */
[C---:B------:R-:W-:Y:S01]  /*4590*/  FMUL.FTZ R44, R245.reuse, 1.4426950216293334961 ;  /* 0x3fb8aa3bf52c7820 */ /* 0x040fe20000410000 */
[----:B------:R-:W-:Y:S01]  /*45a0*/  FSETP.NEU.FTZ.AND P0, PT, R245, -INF , PT ;  /* 0xff800000f500780b */ /* 0x000fe20003f1d000 */
[----:B------:R-:W-:Y:S01]  /*45b0*/  UISETP.GT.AND UP2, UPT, UR7, UR18, UPT ;  /* 0x000000120700728c */ /* 0x000fe2000bf44270 */
[----:B------:R-:W-:Y:S02]  /*45c0*/  MOV R249, c[0x0][0x22c] ;  /* 0x00008b0000f97a02 */ /* 0x000fe40000000f00 */
[----:B------:R-:W-:Y:S02]  /*45d0*/  FSEL R44, R44, RZ, P0 ;  /* 0x000000ff2c2c7208 */ /* 0x000fe40000000000 */
[----:B------:R-:W-:Y:S01]  /*45e0*/  FSETP.NEU.FTZ.AND P0, PT, R246, -INF , PT ;  /* 0xff800000f600780b */ /* 0x000fe20003f1d000 */
[----:B------:R-:W-:Y:S01]  /*45f0*/  IMAD R249, R249, c[0x0][0x1c0], RZ ;  /* 0x00007000f9f97a24 */ /* 0x000fe200078e02ff */
[----:B------:R-:W-:Y:S01]  /*4600*/  PLOP3.LUT P2, PT, PT, PT, UP2, 0x80, 0x0 ;  /* 0x000000000000781c */ /* 0x000fe20003f4f028 */
[--C-:B------:R-:W-:Y:S02]  /*4610*/  FFMA.FTZ R4, R4, c[0x0][0x23c], -R44.reuse ;  /* 0x00008f0004047a23 */ /* 0x100fe4000001082c */
[--C-:B------:R-:W-:Y:S02]  /*4620*/  FFMA.FTZ R5, R5, c[0x0][0x23c], -R44.reuse ;  /* 0x00008f0005057a23 */ /* 0x100fe4000001082c */
[----:B------:R3:W-:Y:S01]  /*4630*/  MUFU.EX2 R59, R4 ;  /* 0x00000004003b7308 */ /* 0x0007e20000000800 */
[--C-:B------:R-:W-:Y:S02]  /*4640*/  FFMA.FTZ R8, R8, c[0x0][0x23c], -R44.reuse ;  /* 0x00008f0008087a23 */ /* 0x100fe4000001082c */
[----:B------:R-:W-:Y:S07]  /*4650*/  FFMA.FTZ R44, R9, c[0x0][0x23c], -R44 ;  /* 0x00008f00092c7a23 */ /* 0x000fee000001082c */
[----:B------:R-:W4:Y:S10]  /*4660*/  MUFU.EX2 R58, R5 ;  /* 0x00000005003a7308 */ /* 0x000f340000000800 */
[----:B------:R-:W-:Y:S01]  /*4670*/  MUFU.EX2 R55, R8 ;  /* 0x0000000800377308 */ /* 0x000fe20000000800 */
[----:B---3--:R-:W-:Y:S05]  /*4680*/  FMUL.FTZ R4, R246, 1.4426950216293334961 ;  /* 0x3fb8aa3bf6047820 */ /* 0x008fea0000410000 */
[----:B------:R-:W-:Y:S04]  /*4690*/  FSEL R4, R4, RZ, P0 ;  /* 0x000000ff04047208 */ /* 0x000fe80000000000 */
[----:B------:R-:W3:Y:S01]  /*46a0*/  MUFU.EX2 R54, R44 ;  /* 0x0000002c00367308 */ /* 0x000ee20000000800 */
[--C-:B------:R-:W-:Y:S02]  /*46b0*/  FFMA.FTZ R7, R7, c[0x0][0x23c], -R4.reuse ;  /* 0x00008f0007077a23 */ /* 0x100fe40000010804 */
[--C-:B------:R-:W-:Y:S02]  /*46c0*/  FFMA.FTZ R6, R6, c[0x0][0x23c], -R4.reuse ;  /* 0x00008f0006067a23 */ /* 0x100fe40000010804 */
[--C-:B------:R-:W-:Y:S05]  /*46d0*/  FFMA.FTZ R10, R10, c[0x0][0x23c], -R4.reuse ;  /* 0x00008f000a0a7a23 */ /* 0x100fea0000010804 */
[----:B------:R4:W-:Y:S01]  /*46e0*/  MUFU.EX2 R56, R7 ;  /* 0x0000000700387308 */ /* 0x0009e20000000800 */
[----:B------:R-:W-:Y:S09]  /*46f0*/  FFMA.FTZ R4, R11, c[0x0][0x23c], -R4 ;  /* 0x00008f000b047a23 */ /* 0x000ff20000010804 */
[----:B------:R-:W1:Y:S10]  /*4700*/  MUFU.EX2 R57, R6 ;  /* 0x0000000600397308 */ /* 0x000e740000000800 */
[----:B------:R-:W-:Y:S10]  /*4710*/  MUFU.EX2 R53, R10 ;  /* 0x0000000a00357308 */ /* 0x000ff40000000800 */
[----:B------:R-:W1:Y:S01]  /*4720*/  MUFU.EX2 R52, R4 ;  /* 0x0000000400347308 */ /* 0x000e620000000800 */
[----:B----4-:R-:W-:Y:S02]  /*4730*/  F2FP.BF16.PACK_AB R7, R58, R59 ;  /* 0x0000003b3a07723e */ /* 0x010fe400000010ff */
[----:B---3--:R-:W-:Y:S02]  /*4740*/  F2FP.BF16.PACK_AB R5, R54, R55 ;  /* 0x000000373605723e */ /* 0x008fe400000010ff */
[----:B-1----:R-:W-:Y:S01]  /*4750*/  F2FP.BF16.PACK_AB R6, R56, R57 ;  /* 0x000000393806723e */ /* 0x002fe200000010ff */
[----:B------:R-:W-:Y:S01]  /*4760*/  STS [R250+0x15000], R7 ;  /* 0x01500007fa007388 */ /* 0x000fe20000000800 */
[----:B------:R-:W-:Y:S05]  /*4770*/  F2FP.BF16.PACK_AB R4, R52, R53 ;  /* 0x000000353404723e */ /* 0x000fea00000010ff */
[----:B--2---:R-:W-:Y:S06]  /*4780*/  STS [R61+0x15000], R6 ;  /* 0x015000063d007388 */ /* 0x004fec0000000800 */
[----:B------:R-:W-:Y:S06]  /*4790*/  STS [R251+0x15000], R5 ;  /* 0x01500005fb007388 */ /* 0x000fec0000000800 */
[----:B------:R-:W-:Y:S06]  /*47a0*/  STS [R252+0x15000], R4 ;  /* 0x01500004fc007388 */ /* 0x000fec0000000800 */
[----:B------:R-:W1:Y:S06]  /*47b0*/  LDSM.16.M88.4 R8, [R2+0x8000] ;  /* 0x008000000208783b */ /* 0x000e6c0000000200 */
[----:B------:R-:W2:Y:S06]  /*47c0*/  LDSM.16.M88.4 R44, [R3+0x8000] ;  /* 0x00800000032c783b */ /* 0x000eac0000000200 */
[----:B------:R-:W3:Y:S01]  /*47d0*/  LDSM.16.M88.4 R48, [R228+0x8000] ;  /* 0x00800000e430783b */ /* 0x000ee20000000200 */
[C---:B-1----:R-:W-:Y:S08]  /*47e0*/  HMMA.16816.F32.BF16 R4, R8.reuse, R132, RZ ;  /* 0x000000840804723c */ /* 0x042ff000000418ff */
[----:B------:R-:W-:Y:S11]  /*47f0*/  HMMA.16816.F32.BF16 R8, R8, R134, RZ ;  /* 0x000000860808723c */ /* 0x000ff600000418ff */
[----:B------:R-:W-:Y:S05]  /*4800*/  @!UPT UIADD3 URZ, URZ, URZ, URZ ;  /* 0x0000003f3f3ff290 */ /* 0x000fea000fffe03f */
[C---:B--2---:R-:W-:Y:S08]  /*4810*/  HMMA.16816.F32.BF16 R4, R44.reuse, R136, R4 ;  /* 0x000000882c04723c */ /* 0x044ff00000041804 */
[----:B------:R-:W-:Y:S01]  /*4820*/  HMMA.16816.F32.BF16 R8, R44, R138, R8 ;  /* 0x0000008a2c08723c */ /* 0x000fe20000041808 */
[----:B------:R-:W1:Y:S11]  /*4830*/  LDSM.16.M88.4 R44, [R227+0x8000] ;  /* 0x00800000e32c783b */ /* 0x000e760000000200 */
[----:B------:R-:W-:Y:S04]  /*4840*/  @!UPT UIADD3 URZ, URZ, URZ, URZ ;  /* 0x0000003f3f3ff290 */ /* 0x000fe8000fffe03f */
[C---:B---3--:R-:W-:Y:S08]  /*4850*/  HMMA.16816.F32.BF16 R4, R48.reuse, R140, R4 ;  /* 0x0000008c3004723c */ /* 0x048ff00000041804 */
[----:B------:R-:W-:Y:S01]  /*4860*/  HMMA.16816.F32.BF16 R8, R48, R142, R8 ;  /* 0x0000008e3008723c */ /* 0x000fe20000041808 */
[----:B------:R-:W2:Y:S11]  /*4870*/  LDSM.16.M88.4 R48, [R2+0xa000] ;  /* 0x00a000000230783b */ /* 0x000eb60000000200 */
[----:B------:R-:W-:Y:S04]  /*4880*/  @!UPT UIADD3 URZ, URZ, URZ, URZ ;  /* 0x0000003f3f3ff290 */ /* 0x000fe8000fffe03f */
[C---:B-1----:R-:W-:Y:S08]  /*4890*/  HMMA.16816.F32.BF16 R4, R44.reuse, R144, R4 ;  /* 0x000000902c04723c */ /* 0x042ff00000041804 */
[----:B------:R-:W-:Y:S01]  /*48a0*/  HMMA.16816.F32.BF16 R8, R44, R146, R8 ;  /* 0x000000922c08723c */ /* 0x000fe20000041808 */
[----:B------:R-:W1:Y:S11]  /*48b0*/  LDSM.16.M88.4 R44, [R3+0xa000] ;  /* 0x00a00000032c783b */ /* 0x000e760000000200 */
[----:B------:R-:W-:Y:S04]  /*48c0*/  @!UPT UIADD3 URZ, URZ, URZ, URZ ;  /* 0x0000003f3f3ff290 */ /* 0x000fe8000fffe03f */
[C---:B--2---:R-:W-:Y:S08]  /*48d0*/  HMMA.16816.F32.BF16 R4, R48.reuse, R148, R4 ;  /* 0x000000943004723c */ /* 0x044ff00000041804 */
        /* <DEDUP_REMOVED lines=40> */
[----:B------:R-:W-:Y:S11]  /*4b60*/  HMMA.16816.F32.BF16 R8, R48, R190, R8 ;  /* 0x000000be3008723c */ /* 0x000ff60000041808 */
[----:B------:R-:W-:Y:S05]  /*4b70*/  @!UPT UIADD3 URZ, URZ, URZ, URZ ;  /* 0x0000003f3f3ff290 */ /* 0x000fea000fffe03f */
[C---:B-1----:R-:W-:Y:S08]  /*4b80*/  HMMA.16816.F32.BF16 R4, R44.reuse, R192, R4 ;  /* 0x000000c02c04723c */ /* 0x042ff00000041804 */
[----:B------:R-:W-:Y:S11]  /*4b90*/  HMMA.16816.F32.BF16 R8, R44, R194, R8 ;  /* 0x000000c22c08723c */ /* 0x000ff60000041808 */
[----:B------:R-:W-:Y:S05]  /*4ba0*/  @!UPT UIADD3 URZ, URZ, URZ, URZ ;  /* 0x0000003f3f3ff290 */ /* 0x000fea000fffe03f */
[C---:B-----5:R-:W-:Y:S02]  /*4bb0*/  FADD.FTZ R4, -R62.reuse, R4 ;  /* 0x000000043e047221 */ /* 0x060fe40000010100 */
[----:B------:R-:W-:Y:S02]  /*4bc0*/  FADD.FTZ R5, -R62, R5 ;  /* 0x000000053e057221 */ /* 0x000fe40000010100 */
[----:B------:R-:W-:Y:S02]  /*4bd0*/  FMUL.FTZ R46, R59, R4 ;  /* 0x000000043b2e7220 */ /* 0x000fe40000410000 */
[----:B------:R-:W-:Y:S02]  /*4be0*/  FMUL.FTZ R45, R58, R5 ;  /* 0x000000053a2d7220 */ /* 0x000fe40000410000 */
[C---:B------:R-:W-:Y:S02]  /*4bf0*/  FADD.FTZ R6, -R60.reuse, R6 ;  /* 0x000000063c067221 */ /* 0x040fe40000010100 */
[----:B------:R-:W-:Y:S02]  /*4c00*/  FADD.FTZ R7, -R60, R7 ;  /* 0x000000073c077221 */ /* 0x000fe40000010100 */
[----:B------:R-:W-:Y:S02]  /*4c10*/  FMUL.FTZ R44, R57, R6 ;  /* 0x00000006392c7220 */ /* 0x000fe40000410000 */
[----:B------:R-:W-:Y:S01]  /*4c20*/  FMUL.FTZ R6, R56, R7 ;  /* 0x0000000738067220 */ /* 0x000fe20000410000 */
[----:B------:R-:W-:Y:S01]  /*4c30*/  F2FP.BF16.PACK_AB R7, R45, R46 ;  /* 0x0000002e2d07723e */ /* 0x000fe200000010ff */
[C---:B------:R-:W-:Y:S02]  /*4c40*/  FADD.FTZ R8, -R62.reuse, R8 ;  /* 0x000000083e087221 */ /* 0x040fe40000010100 */
[----:B------:R-:W-:Y:S01]  /*4c50*/  FADD.FTZ R9, -R62, R9 ;  /* 0x000000093e097221 */ /* 0x000fe20000010100 */
[----:B------:R-:W-:Y:S01]  /*4c60*/  F2FP.BF16.PACK_AB R6, R6, R44 ;  /* 0x0000002c0606723e */ /* 0x000fe200000010ff */
[----:B------:R-:W-:Y:S01]  /*4c70*/  STS [R250+0x14000], R7 ;  /* 0x01400007fa007388 */ /* 0x000fe20000000800 */
        /* <DEDUP_REMOVED lines=20> */
[-C--:B-1----:R-:W-:Y:S05]  /*4dc0*/  HMMA.16816.F32.BF16 R12, R4, R8.reuse, R12 ;  /* 0x00000008040c723c */ /* 0x082fea000004180c */
[----:B------:R-:W-:Y:S03]  /*4dd0*/  LDSM.16.MT88.4 R68, [R224+0x15800] ;  /* 0x01580000e044783b */ /* 0x000fe60000004200 */
[C---:B--2---:R-:W-:Y:S08]  /*4de0*/  HMMA.16816.F32.BF16 R16, R44.reuse, R8, R16 ;  /* 0x000000082c10723c */ /* 0x044ff00000041810 */
[-C--:B------:R-:W-:Y:S08]  /*4df0*/  HMMA.16816.F32.BF16 R20, R44, R10.reuse, R20 ;  /* 0x0000000a2c14723c */ /* 0x080ff00000041814 */
[C---:B------:R-:W-:Y:S01]  /*4e00*/  HMMA.16816.F32.BF16 R24, R4.reuse, R10, R24 ;  /* 0x0000000a0418723c */ /* 0x040fe20000041818 */
[----:B------:R-:W-:Y:S07]  /*4e10*/  LDSM.16.MT88.4 R8, [R226+0x15800] ;  /* 0x01580000e208783b */ /* 0x000fee0000004200 */
[-C--:B---3--:R-:W-:Y:S08]  /*4e20*/  HMMA.16816.F32.BF16 R28, R4, R48.reuse, R28 ;  /* 0x00000030041c723c */ /* 0x088ff0000004181c */
[C---:B------:R-:W-:Y:S08]  /*4e30*/  HMMA.16816.F32.BF16 R32, R44.reuse, R48, R32 ;  /* 0x000000302c20723c */ /* 0x040ff00000041820 */
[-C--:B------:R-:W-:Y:S01]  /*4e40*/  HMMA.16816.F32.BF16 R36, R44, R50.reuse, R36 ;  /* 0x000000322c24723c */ /* 0x080fe20000041824 */
[----:B------:R-:W1:Y:S07]  /*4e50*/  LDSM.16.MT88.4 R44, [R0+0x9000] ;  /* 0x00900000002c783b */ /* 0x000e6e0000004200 */
[----:B------:R-:W-:Y:S01]  /*4e60*/  HMMA.16816.F32.BF16 R40, R4, R50, R40 ;  /* 0x000000320428723c */ /* 0x000fe20000041828 */
[----:B------:R-:W2:Y:S06]  /*4e70*/  LDSM.16.MT88.4 R4, [R0+0xd000] ;  /* 0x00d000000004783b */ /* 0x000eac0000004200 */
[----:B------:R-:W-:Y:S01]  /*4e80*/  LDSM.16.MT88.4 R48, [R226+0x15c00] ;  /* 0x015c0000e230783b */ /* 0x000fe20000004200 */
[-C--:B----4-:R-:W-:Y:S08]  /*4e90*/  HMMA.16816.F32.BF16 R12, R52, R56.reuse, R12 ;  /* 0x00000038340c723c */ /* 0x090ff0000004180c */
[C---:B------:R-:W-:Y:S08]  /*4ea0*/  HMMA.16816.F32.BF16 R16, R60.reuse, R56, R16 ;  /* 0x000000383c10723c */ /* 0x040ff00000041810 */
[-C--:B------:R-:W-:Y:S08]  /*4eb0*/  HMMA.16816.F32.BF16 R20, R60, R58.reuse, R20 ;  /* 0x0000003a3c14723c */ /* 0x080ff00000041814 */
[C---:B------:R-:W-:Y:S01]  /*4ec0*/  HMMA.16816.F32.BF16 R24, R52.reuse, R58, R24 ;  /* 0x0000003a3418723c */ /* 0x040fe20000041818 */
[----:B------:R-:W3:Y:S07]  /*4ed0*/  LDSM.16.MT88.4 R56, [R0+0x9800] ;  /* 0x009800000038783b */ /* 0x000eee0000004200 */
[-C--:B------:R-:W-:Y:S08]  /*4ee0*/  HMMA.16816.F32.BF16 R28, R52, R64.reuse, R28 ;  /* 0x00000040341c723c */ /* 0x080ff0000004181c */
[C---:B------:R-:W-:Y:S08]  /*4ef0*/  HMMA.16816.F32.BF16 R32, R60.reuse, R64, R32 ;  /* 0x000000403c20723c */ /* 0x040ff00000041820 */
[-C--:B------:R-:W-:Y:S01]  /*4f00*/  HMMA.16816.F32.BF16 R36, R60, R66.reuse, R36 ;  /* 0x000000423c24723c */ /* 0x080fe20000041824 */
[----:B------:R-:W4:Y:S07]  /*4f10*/  LDSM.16.MT88.4 R60, [R224+0x15c00] ;  /* 0x015c0000e03c783b */ /* 0x000f2e0000004200 */
[----:B------:R-:W-:Y:S01]  /*4f20*/  HMMA.16816.F32.BF16 R40, R52, R66, R40 ;  /* 0x000000423428723c */ /* 0x000fe20000041828 */
[----:B------:R-:W3:Y:S06]  /*4f30*/  LDSM.16.MT88.4 R52, [R0+0xd800] ;  /* 0x00d800000034783b */ /* 0x000eec0000004200 */
[----:B------:R-:W-:Y:S01]  /*4f40*/  BAR.SYNC.DEFER_BLOCKING 0x0 ;  /* 0x0000000000007b1d */ /* 0x000fe20000010000 */
[-C--:B-1----:R-:W-:Y:S08]  /*4f50*/  HMMA.16816.F32.BF16 R12, R8, R44.reuse, R12 ;  /* 0x0000002c080c723c */ /* 0x082ff0000004180c */
[C---:B------:R-:W-:Y:S08]  /*4f60*/  HMMA.16816.F32.BF16 R16, R68.reuse, R44, R16 ;  /* 0x0000002c4410723c */ /* 0x040ff00000041810 */
[-C--:B------:R-:W-:Y:S08]  /*4f70*/  HMMA.16816.F32.BF16 R20, R68, R46.reuse, R20 ;  /* 0x0000002e4414723c */ /* 0x080ff00000041814 */
[C---:B------:R-:W-:Y:S08]  /*4f80*/  HMMA.16816.F32.BF16 R24, R8.reuse, R46, R24 ;  /* 0x0000002e0818723c */ /* 0x040ff00000041818 */
[-C--:B--2---:R-:W-:Y:S08]  /*4f90*/  HMMA.16816.F32.BF16 R28, R8, R4.reuse, R28 ;  /* 0x00000004081c723c */ /* 0x084ff0000004181c */
[C---:B------:R-:W-:Y:S07]  /*4fa0*/  HMMA.16816.F32.BF16 R32, R68.reuse, R4, R32 ;  /* 0x000000044420723c */ /* 0x040fee0000041820 */
[----:B------:R-:W-:Y:S01]  /*4fb0*/  LEA R4, -R249, RZ, 0x6 ;  /* 0x000000fff9047211 */ /* 0x000fe200078e31ff */
[-C--:B------:R-:W-:Y:S04]  /*4fc0*/  HMMA.16816.F32.BF16 R36, R68, R6.reuse, R36 ;  /* 0x000000064424723c */ /* 0x080fe80000041824 */
[C---:B------:R-:W-:Y:S04]  /*4fd0*/  LEA R238, P0, R4.reuse, R238, 0x2 ;  /* 0x000000ee04ee7211 */ /* 0x040fe800078010ff */
[----:B------:R-:W-:Y:S04]  /*4fe0*/  HMMA.16816.F32.BF16 R40, R8, R6, R40 ;  /* 0x000000060828723c */ /* 0x000fe80000041828 */
[----:B------:R-:W-:Y:S04]  /*4ff0*/  LEA.HI.X.SX32 R239, R4, R239, 0x2, P0 ;  /* 0x000000ef04ef7211 */ /* 0x000fe800000f16ff */
[-C--:B---3--:R-:W-:Y:S08]  /*5000*/  HMMA.16816.F32.BF16 R12, R48, R56.reuse, R12 ;  /* 0x00000038300c723c */ /* 0x088ff0000004180c */
[C---:B----4-:R-:W-:Y:S08]  /*5010*/  HMMA.16816.F32.BF16 R16, R60.reuse, R56, R16 ;  /* 0x000000383c10723c */ /* 0x050ff00000041810 */
[-C--:B------:R-:W-:Y:S08]  /*5020*/  HMMA.16816.F32.BF16 R20, R60, R58.reuse, R20 ;  /* 0x0000003a3c14723c */ /* 0x080ff00000041814 */
[C---:B------:R-:W-:Y:S08]  /*5030*/  HMMA.16816.F32.BF16 R24, R48.reuse, R58, R24 ;  /* 0x0000003a3018723c */ /* 0x040ff00000041818 */
[-C--:B------:R-:W-:Y:S08]  /*5040*/  HMMA.16816.F32.BF16 R28, R48, R52.reuse, R28 ;  /* 0x00000034301c723c */ /* 0x080ff0000004181c */
        /* <DEDUP_REMOVED lines=18> */
[C---:B------:R-:W-:Y:S02]  /*5170*/  @!P4 LEA R10, P0, R6.reuse, R241, 0x1 ;  /* 0x000000f1060ac211 */ /* 0x040fe400078008ff */
[C-C-:B------:R-:W-:Y:S01]  /*5180*/  LEA.HI.X R7, R47.reuse, R7, R48.reuse, 0x5, P1 ;  /* 0x000000072f077211 */ /* 0x140fe200008f2c30 */
[----:B------:R1:W-:Y:S01]  /*5190*/  @P5 STS.128 [R237+0xa000], RZ ;  /* 0x00a000ffed005388 */ /* 0x0003e20000000c00 */
[C---:B------:R-:W-:Y:S02]  /*51a0*/  @!P5 LEA R44, P1, R6.reuse, R241, 0x1 ;  /* 0x000000f1062cd211 */ /* 0x040fe400078208ff */
[CCC-:B------:R-:W-:Y:S01]  /*51b0*/  @!P4 LEA.HI.X R11, R6.reuse, R243.reuse, R7.reuse, 0x1, P0 ;  /* 0x000000f3060bc211 */ /* 0x1c0fe200000f0c07 */
        /* <DEDUP_REMOVED lines=42> */
.L_x_99:
        /* <DEDUP_REMOVED lines=39> */
[C---:B------:R-:W-:Y:S07]  /*56d0*/  HMMA.16816.F32.BF16 R8, R208.reuse, R204, R8 ;  /* 0x000000ccd008723c */ /* 0x040fee0000041808 */
[C---:B------:R-:W-:Y:S01]  /*56e0*/  IMAD.SHL.U32 R204, R249.reuse, 0x8, RZ ;  /* 0x00000008f9cc7824 */ /* 0x040fe200078e00ff */
[-C--:B------:R-:W-:Y:S04]  /*56f0*/  HMMA.16816.F32.BF16 R44, R208, R206.reuse, R44 ;  /* 0x000000ced02c723c */ /* 0x080fe8000004182c */
[----:B------:R-:W-:Y:S01]  /*5700*/  IMAD.SHL.U32 R205, R249, 0x10, RZ ;  /* 0x00000010f9cd7824 */ /* 0x000fe200078e00ff */
[CC--:B--2---:R-:W-:Y:S02]  /*5710*/  LEA R196, P0, R204.reuse, R238.reuse, 0x2 ;  /* 0x000000eeccc47211 */ /* 0x0c4fe400078010ff */
[----:B------:R2:W-:Y:S01]  /*5720*/  RED.E.ADD.F32.FTZ.RN.STRONG.GPU [R238.64], R4 ;  /* 0x00000004ee00798e */ /* 0x0005e2000c10e784 */
[C---:B------:R-:W-:Y:S04]  /*5730*/  HMMA.16816.F32.BF16 R48, R200.reuse, R206, R48 ;  /* 0x000000cec830723c */ /* 0x040fe80000041830 */
[-C--:B------:R-:W-:Y:S02]  /*5740*/  LEA.HI.X.SX32 R197, R204, R239.reuse, 0x2, P0 ;  /* 0x000000efccc57211 */ /* 0x080fe400000f16ff */
[-C--:B------:R-:W-:Y:S01]  /*5750*/  LEA R198, P1, R205, R238.reuse, 0x2 ;  /* 0x000000eecdc67211 */ /* 0x080fe200078210ff */
[----:B------:R-:W-:Y:S01]  /*5760*/  IMAD R206, R249, 0x28, RZ ;  /* 0x00000028f9ce7824 */ /* 0x000fe200078e02ff */
[-C--:B------:R-:W-:Y:S01]  /*5770*/  HMMA.16816.F32.BF16 R52, R200, R212.reuse, R52 ;  /* 0x000000d4c834723c */ /* 0x080fe20000041834 */
[----:B------:R3:W-:Y:S03]  /*5780*/  RED.E.ADD.F32.FTZ.RN.STRONG.GPU [R196.64], R5 ;  /* 0x00000005c400798e */ /* 0x0007e6000c10e784 */
[-C--:B------:R-:W-:Y:S04]  /*5790*/  LEA.HI.X.SX32 R199, R205, R239.reuse, 0x2, P1 ;  /* 0x000000efcdc77211 */ /* 0x080fe800008f16ff */
[C---:B------:R-:W-:Y:S01]  /*57a0*/  HMMA.16816.F32.BF16 R56, R208.reuse, R212, R56 ;  /* 0x000000d4d038723c */ /* 0x040fe20000041838 */
[----:B------:R4:W-:Y:S07]  /*57b0*/  RED.E.ADD.F32.FTZ.RN.STRONG.GPU [R198.64], R6 ;  /* 0x00000006c600798e */ /* 0x0009ee000c10e784 */
[-C--:B------:R-:W-:Y:S08]  /*57c0*/  HMMA.16816.F32.BF16 R60, R208, R214.reuse, R60 ;  /* 0x000000d6d03c723c */ /* 0x080ff0000004183c */
[C---:B------:R-:W-:Y:S08]  /*57d0*/  HMMA.16816.F32.BF16 R64, R200.reuse, R214, R64 ;  /* 0x000000d6c840723c */ /* 0x040ff00000041840 */
[-C--:B------:R-:W-:Y:S08]  /*57e0*/  HMMA.16816.F32.BF16 R68, R200, R216.reuse, R68 ;  /* 0x000000d8c844723c */ /* 0x080ff00000041844 */
        /* <DEDUP_REMOVED lines=9> */
[-C--:B--2---:R-:W-:Y:S01]  /*5880*/  LEA R4, P0, R201, R238.reuse, 0x2 ;  /* 0x000000eec9047211 */ /* 0x084fe200078010ff */
[----:B------:R-:W-:Y:S01]  /*5890*/  IMAD R202, R249, 0x30, RZ ;  /* 0x00000030f9ca7824 */ /* 0x000fe200078e02ff */
[-C--:B------:R-:W-:Y:S01]  /*58a0*/  LEA R200, P1, R203, R238.reuse, 0x2 ;  /* 0x000000eecbc87211 */ /* 0x080fe200078210ff */
[----:B------:R-:W-:Y:S01]  /*58b0*/  IMAD R249, R249, 0x38, RZ ;  /* 0x00000038f9f97824 */ /* 0x000fe200078e02ff */
[-C--:B---3--:R-:W-:Y:S02]  /*58c0*/  LEA.HI.X.SX32 R5, R201, R239.reuse, 0x2, P0 ;  /* 0x000000efc9057211 */ /* 0x088fe400000f16ff */
[CC--:B----4-:R-:W-:Y:S02]  /*58d0*/  LEA R198, P0, R206.reuse, R238.reuse, 0x2 ;  /* 0x000000eecec67211 */ /* 0x0d0fe400078010ff */
[-C--:B------:R-:W-:Y:S01]  /*58e0*/  LEA.HI.X.SX32 R201, R203, R239.reuse, 0x2, P1 ;  /* 0x000000efcbc97211 */ /* 0x080fe200008f16ff */
[----:B------:R1:W-:Y:S01]  /*58f0*/  RED.E.ADD.F32.FTZ.RN.STRONG.GPU [R4.64], R7 ;  /* 0x000000070400798e */ /* 0x0003e2000c10e784 */
[-C--:B------:R-:W-:Y:S02]  /*5900*/  LEA.HI.X.SX32 R199, R206, R239.reuse, 0x2, P0 ;  /* 0x000000efcec77211 */ /* 0x080fe400000f16ff */
[CC--:B------:R-:W-:Y:S01]  /*5910*/  LEA R6, P0, R249.reuse, R238.reuse, 0x2 ;  /* 0x000000eef9067211 */ /* 0x0c0fe200078010ff */
[----:B------:R-:W-:Y:S04]  /*5920*/  RED.E.ADD.F32.FTZ.RN.STRONG.GPU [R200.64], R8 ;  /* 0x00000008c800798e */ /* 0x000fe8000c10e784 */
[----:B------:R2:W-:Y:S01]  /*5930*/  RED.E.ADD.F32.FTZ.RN.STRONG.GPU [R198.64], R9 ;  /* 0x00000009c600798e */ /* 0x0005e2000c10e784 */
[CC--:B-1----:R-:W-:Y:S02]  /*5940*/  LEA R4, P1, R202.reuse, R238.reuse, 0x2 ;  /* 0x000000eeca047211 */ /* 0x0c2fe400078210ff */
[-C--:B------:R-:W-:Y:S02]  /*5950*/  LEA.HI.X.SX32 R7, R249, R239.reuse, 0x2, P0 ;  /* 0x000000eff9077211 */ /* 0x080fe400000f16ff */
[-C--:B------:R-:W-:Y:S02]  /*5960*/  LEA.HI.X.SX32 R5, R202, R239.reuse, 0x2, P1 ;  /* 0x000000efca057211 */ /* 0x080fe400008f16ff */
[----:B--2---:R-:W-:Y:S03]  /*5970*/  IADD3 R9, R205, 0x20, RZ ;  /* 0x00000020cd097810 */ /* 0x004fe60007ffe0ff */
[----:B------:R1:W-:Y:S01]  /*5980*/  RED.E.ADD.F32.FTZ.RN.STRONG.GPU [R4.64], R10 ;  /* 0x0000000a0400798e */ /* 0x0003e2000c10e784 */
[CC--:B------:R-:W-:Y:S03]  /*5990*/  LEA R8, P0, R9.reuse, R238.reuse, 0x2 ;  /* 0x000000ee09087211 */ /* 0x0c0fe600078010ff */
[----:B------:R2:W-:Y:S04]  /*59a0*/  RED.E.ADD.F32.FTZ.RN.STRONG.GPU [R6.64], R11 ;  /* 0x0000000b0600798e */ /* 0x0005e8000c10e784 */
[----:B------:R3:W-:Y:S04]  /*59b0*/  RED.E.ADD.F32.FTZ.RN.STRONG.GPU [R238.64+0x80], R48 ;  /* 0x00008030ee00798e */ /* 0x0007e8000c10e784 */
[----:B------:R4:W-:Y:S01]  /*59c0*/  RED.E.ADD.F32.FTZ.RN.STRONG.GPU [R196.64+0x80], R49 ;  /* 0x00008031c400798e */ /* 0x0009e2000c10e784 */
[C---:B-1----:R-:W-:Y:S01]  /*59d0*/  IMAD.IADD R4, R204.reuse, 0x1, R9 ;  /* 0x00000001cc047824 */ /* 0x042fe200078e0209 */
[-C--:B------:R-:W-:Y:S03]  /*59e0*/  LEA.HI.X.SX32 R9, R9, R239.reuse, 0x2, P0 ;  /* 0x000000ef09097211 */ /* 0x080fe600000f16ff */
[----:B--2---:R-:W-:Y:S01]  /*59f0*/  IMAD.IADD R6, R204, 0x1, R4 ;  /* 0x00000001cc067824 */ /* 0x004fe200078e0204 */
[-C--:B------:R-:W-:Y:S01]  /*5a00*/  LEA R198, P0, R4, R238.reuse, 0x2 ;  /* 0x000000ee04c67211 */ /* 0x080fe200078010ff */
[----:B------:R1:W-:Y:S02]  /*5a10*/  RED.E.ADD.F32.FTZ.RN.STRONG.GPU [R8.64], R50 ;  /* 0x000000320800798e */ /* 0x0003e4000c10e784 */
[----:B------:R-:W-:Y:S01]  /*5a20*/  IMAD.IADD R5, R204, 0x1, R6 ;  /* 0x00000001cc057824 */ /* 0x000fe200078e0206 */
[-C--:B------:R-:W-:Y:S02]  /*5a30*/  LEA.HI.X.SX32 R199, R4, R239.reuse, 0x2, P0 ;  /* 0x000000ef04c77211 */ /* 0x080fe400000f16ff */
[-C--:B------:R-:W-:Y:S01]  /*5a40*/  LEA R10, P1, R6, R238.reuse, 0x2 ;  /* 0x000000ee060a7211 */ /* 0x080fe200078210ff */
[----:B------:R-:W-:Y:S01]  /*5a50*/  IMAD.IADD R4, R204, 0x1, R5 ;  /* 0x00000001cc047824 */ /* 0x000fe200078e0205 */
[CC--:B---3--:R-:W-:Y:S01]  /*5a60*/  LEA R48, P0, R5.reuse, R238.reuse, 0x2 ;  /* 0x000000ee05307211 */ /* 0x0c8fe200078010ff */
[----:B------:R-:W-:Y:S01]  /*5a70*/  RED.E.ADD.F32.FTZ.RN.STRONG.GPU [R198.64], R51 ;  /* 0x00000033c600798e */ /* 0x000fe2000c10e784 */
        /* <DEDUP_REMOVED lines=11> */
[----:B------:R2:W-:Y:S04]  /*5b30*/  RED.E.ADD.F32.FTZ.RN.STRONG.GPU [R6.64], R47 ;  /* 0x0000002f0600798e */ /* 0x0005e8000c10e784 */
[----:B------:R-:W-:Y:S01]  /*5b40*/  RED.E.ADD.F32.FTZ.RN.STRONG.GPU [R238.64+0x100], R52 ;  /* 0x00010034ee00798e */ /* 0x000fe2000c10e784 */
[----:B------:R-:W-:Y:S03]  /*5b50*/  IMAD.IADD R4, R204, 0x1, R10 ;  /* 0x00000001cc047824 */ /* 0x000fe600078e020a */
        /* <DEDUP_REMOVED lines=213> */
[C---:B------:R-:W-:Y:S01]  /*68b0*/  @!P4 LEA R10, P2, R6.reuse, R240, 0x1 ;  /* 0x000000f0060ac211 */ /* 0x040fe200078408ff */
[----:B------:R1:W-:Y:S01]  /*68c0*/  @P3 STS.128 [R237], RZ ;  /* 0x000000ffed003388 */ /* 0x0003e20000000c00 */
[C---:B------:R-:W-:Y:S02]  /*68d0*/  LEA.HI.X R7, R47.reuse, R8, R48, 0x5, P1 ;  /* 0x000000082f077211 */ /* 0x040fe400008f2c30 */
[C---:B------:R-:W-:Y:S01]  /*68e0*/  @!P6 LEA R8, P1, R6.reuse, R240, 0x1 ;  /* 0x000000f00608e211 */ /* 0x040fe200078208ff */
[----:B------:R-:W-:Y:S01]  /*68f0*/  @!PT LDS RZ, [RZ] ;  /* 0x00000000fffff984 */ /* 0x000fe20000000800 */
[----:B------:R-:W-:Y:S01]  /*6900*/  @!PT LDS RZ, [RZ] ;  /* 0x00000000fffff984 */ /* 0x000fe20000000800 */
[----:B------:R-:W-:Y:S01]  /*6910*/  @!PT LDS RZ, [RZ] ;  /* 0x00000000fffff984 */ /* 0x000fe20000000800 */
[----:B------:R1:W-:Y:S01]  /*6920*/  @!P3 LDGSTS.E.BYPASS.LTC128B.128 [R237], [R4.64] ;  /* 0x0000000004edbfae */ /* 0x0003e2000b901d44 */
[C-C-:B------:R-:W-:Y:S01]  /*6930*/  @!P5 LEA.HI.X R45, R6.reuse, R242, R7.reuse, 0x1, P0 ;  /* 0x000000f2062dd211 */ /* 0x140fe200000f0c07 */
[----:B------:R-:W-:Y:S01]  /*6940*/  IMAD.MOV.U32 R240, RZ, RZ, R4 ;  /* 0x000000fffff07224 */ /* 0x000fe200078e0004 */
[C---:B------:R-:W-:Y:S01]  /*6950*/  @!P3 LEA R46, P0, R47.reuse, R4, 0x6 ;  /* 0x000000042f2eb211 */ /* 0x040fe200078030ff */
[----:B------:R1:W-:Y:S01]  /*6960*/  @P5 STS.128 [R237+0x2000], RZ ;  /* 0x002000ffed005388 */ /* 0x0003e20000000c00 */
[CCC-:B------:R-:W-:Y:S02]  /*6970*/  @!P4 LEA.HI.X R11, R6.reuse, R242.reuse, R7.reuse, 0x1, P2 ;  /* 0x000000f2060bc211 */ /* 0x1c0fe400010f0c07 */
        /* <DEDUP_REMOVED lines=38> */
.L_x_100:
[----:B------:R-:W-:Y:S02]  /*6be0*/  UISETP.GT.AND UP0, UPT, UR7, UR18, UPT ;  /* 0x000000120700728c */ /* 0x000fe4000bf04270 */
[----:B------:R-:W-:Y:S04]  /*6bf0*/  UIADD3 UR7, UR7, -0x1, URZ ;  /* 0xffffffff07077890 */ /* 0x000fe8000fffe03f */
[----:B------:R-:W-:Y:S11]  /*6c00*/  PLOP3.LUT P0, PT, PT, PT, UP0, 0x80, 0x0 ;  /* 0x000000000000781c */ /* 0x000ff60003f0f008 */
[----:B------:R-:W-:Y:S02]  /*6c10*/  @!UPT UIADD3 URZ, URZ, URZ, URZ ;  /* 0x0000003f3f3ff290 */ /* 0x000fe4000fffe03f */
[----:B------:R-:W-:-:S05]  /*6c20*/  @P0 BRA `(.L_x_101) ;  /* 0xffffd10000000947 */ /* 0x000fca000383ffff */
[----:B------:R-:W2:Y:S01]  /*6c30*/  LDL R48, [R1+0x4] ;  /* 0x0000040001307983 */ /* 0x000ea20000100800 */
        /* <DEDUP_REMOVED lines=117> */
.L_x_102:
[----:B------:R-:W-:Y:S02]  /*7390*/  @UP0 UIADD3 UR7, UR22, UR24, URZ ;  /* 0x0000001816070290 */ /* 0x000fe4000fffe03f */
[----:B------:R-:W-:Y:S02]  /*73a0*/  ULDC.64 UR12, c[0x0][0x3a8] ;  /* 0x0000ea00000c7ab9 */ /* 0x000fe40000000a00 */
[----:B------:R-:W-:-:S04]  /*73b0*/  @UP0 UIMAD.WIDE.U32 UR10, UR7, UR12, URZ ;  /* 0x0000000c070a02a5 */ /* 0x000fc8000f8e003f */
[----:B------:R-:W-:Y:S01]  /*73c0*/  @UP0 UIMAD UR13, UR7, UR13, UR11 ;  /* 0x0000000d070d02a4 */ /* 0x000fe2000f8e020b */
        /* <DEDUP_REMOVED lines=12> */
.L_x_103:
[----:B------:R-:W-:Y:S01]  /*7490*/  BAR.SYNC.DEFER_BLOCKING 0x0 ;  /* 0x0000000000007b1d */ /* 0x000fe20000010000 */
[----:B------:R-:W-:Y:S01]  /*74a0*/  UIADD3 UR6, -UR8, UR6, URZ ;  /* 0x0000000608067290 */ /* 0x000fe2000fffe13f */
[C---:B-1----:R-:W-:Y:S02]  /*74b0*/  IADD3 R42, R244.reuse, 0x40, RZ ;  /* 0x00000040f42a7810 */ /* 0x042fe40007ffe0ff */
[C---:B------:R-:W-:Y:S02]  /*74c0*/  IADD3 R41, R244.reuse, 0x80, RZ ;  /* 0x00000080f4297810 */ /* 0x040fe40007ffe0ff */
[----:B------:R-:W1:Y:S01]  /*74d0*/  S2R R45, SR_TID.X ;  /* 0x00000000002d7919 */ /* 0x000e620000002100 */
[----:B------:R-:W-:Y:S01]  /*74e0*/  BSSY B0, `(.L_x_104) ;  /* 0x000002c000007945 */ /* 0x000fe20003800000 */
[----:B------:R-:W-:Y:S02]  /*74f0*/  SHF.R.S32.HI R44, RZ, 0x1f, R244 ;  /* 0x0000001fff2c7819 */ /* 0x000fe400000114f4 */
        /* <DEDUP_REMOVED lines=13> */
[----:B------:R-:W2:Y:S01]  /*75d0*/  LDS.128 R20, [R237+0x11000] ;  /* 0x01100000ed147984 */ /* 0x000ea20000000c00 */
[----:B------:R-:W-:Y:S01]  /*75e0*/  IMAD.U32 R4, RZ, RZ, UR8 ;  /* 0x00000008ff047e24 */ /* 0x000fe2000f8e00ff */
[----:B------:R-:W-:Y:S01]  /*75f0*/  IADD3 R6, P0, R45, UR8, RZ ;  /* 0x000000082d067c10 */ /* 0x000fe2000ff1e0ff */
[----:B------:R-:W-:Y:S01]  /*7600*/  IMAD.MOV.U32 R5, RZ, RZ, R44 ;  /* 0x000000ffff057224 */ /* 0x000fe200078e002c */
[----:B------:R-:W4:Y:S01]  /*7610*/  LDS.128 R16, [R237+0x12000] ;  /* 0x01200000ed107984 */ /* 0x000f220000000c00 */
[----:B------:R-:W-:Y:S01]  /*7620*/  ULDC.64 UR6, c[0x0][0x3b8] ;  /* 0x0000ee0000067ab9 */ /* 0x000fe20000000a00 */
[----:B------:R-:W-:Y:S01]  /*7630*/  LEA.HI.X.SX32 R7, R4, R43, 0x1, P0 ;  /* 0x0000002b04077211 */ /* 0x000fe200000f0eff */
[----:B------:R-:W-:Y:S01]  /*7640*/  IMAD.MOV.U32 R4, RZ, RZ, R244 ;  /* 0x000000ffff047224 */ /* 0x000fe200078e00f4 */
[----:B------:R-:W-:Y:S01]  /*7650*/  LDS.128 R12, [R237+0x13000] ;  /* 0x01300000ed0c7984 */ /* 0x000fe20000000c00 */
[----:B------:R-:W-:Y:S01]  /*7660*/  UIMAD UR6, UR59, UR6, URZ ;  /* 0x000000063b0672a4 */ /* 0x000fe2000f8e023f */
[----:B------:R-:W-:Y:S01]  /*7670*/  ISETP.GE.AND P2, PT, R42, c[0x0][0x220], PT ;  /* 0x000088002a007a0c */ /* 0x000fe20003f46270 */
[----:B------:R-:W-:Y:S01]  /*7680*/  IMAD.WIDE.U32 R4, R6, c[0x0][0x3a0], R4 ;  /* 0x0000e80006047a25 */ /* 0x000fe200078e0004 */
[----:B------:R-:W3:Y:S01]  /*7690*/  @!P3 LDS.128 R8, [R237+0x10000] ;  /* 0x01000000ed08b984 */ /* 0x000ee20000000c00 */
        /* <DEDUP_REMOVED lines=16> */
.L_x_105:
[----:B------:R-:W-:Y:S05]  /*77a0*/  BSYNC B0 ;  /* 0x0000000000007941 */ /* 0x000fea0003800000 */
.L_x_104:
[----:B------:R-:W-:Y:S05]  /*77b0*/  @P4 BRA `(.L_x_84) ;  /* 0x000001a000004947 */ /* 0x000fea0003800000 */
[----:B--2---:R-:W-:Y:S01]  /*77c0*/  IMAD.U32 R4, RZ, RZ, UR8 ;  /* 0x00000008ff047e24 */ /* 0x004fe2000f8e00ff */
[----:B------:R-:W-:Y:S01]  /*77d0*/  IADD3 R6, P0, R45, UR8, RZ ;  /* 0x000000082d067c10 */ /* 0x000fe2000ff1e0ff */
[----:B------:R-:W-:Y:S01]  /*77e0*/  IMAD.MOV.U32 R5, RZ, RZ, R44 ;  /* 0x000000ffff057224 */ /* 0x000fe200078e002c */
[----:B------:R-:W-:Y:S01]  /*77f0*/  ULDC.64 UR6, c[0x0][0x3c0] ;  /* 0x0000f00000067ab9 */ /* 0x000fe20000000a00 */
[----:B------:R-:W-:Y:S01]  /*7800*/  ISETP.GE.AND P2, PT, R42, c[0x0][0x220], PT ;  /* 0x000088002a007a0c */ /* 0x000fe20003f46270 */
[----:B------:R-:W-:Y:S01]  /*7810*/  UIMAD UR6, UR59, UR6, URZ ;  /* 0x000000063b0672a4 */ /* 0x000fe2000f8e023f */
[----:B------:R-:W-:Y:S01]  /*7820*/  LEA.HI.X.SX32 R7, R4, R43, 0x1, P0 ;  /* 0x0000002b04077211 */ /* 0x000fe200000f0eff */
[----:B------:R-:W-:Y:S01]  /*7830*/  IMAD.MOV.U32 R4, RZ, RZ, R244 ;  /* 0x000000ffff047224 */ /* 0x000fe200078e00f4 */
[----:B------:R-:W-:Y:S01]  /*7840*/  ISETP.GE.AND P1, PT, R41, c[0x0][0x220], PT ;  /* 0x0000880029007a0c */ /* 0x000fe20003f26270 */
[----:B------:R-:W-:Y:S01]  /*7850*/  UIMAD UR6, UR37, UR7, UR6 ;  /* 0x00000007250672a4 */ /* 0x000fe2000f8e0206 */
[----:B------:R-:W-:Y:S01]  /*7860*/  ISETP.GE.AND P3, PT, R244, c[0x0][0x220], PT ;  /* 0x00008800f4007a0c */ /* 0x000fe20003f66270 */
        /* <DEDUP_REMOVED lines=13> */
[----:B-1----:R2:W-:Y:S04]  /*7940*/  @!P1 STG.E.128 [R4.64+0x100], R28 ;  /* 0x0001001c04009986 */ /* 0x0025e8000c101d04 */
[----:B------:R2:W-:Y:S02]  /*7950*/  @!P0 STG.E.128 [R4.64+0x180], R24 ;  /* 0x0001801804008986 */ /* 0x0005e4000c101d04 */
.L_x_84:
[----:B------:R-:W-:Y:S05]  /*7960*/  BSYNC B1 ;  /* 0x0000000000017941 */ /* 0x000fea0003800000 */
.L_x_74:
        /* <DEDUP_REMOVED lines=12> */
.L_x_106:
[----:B------:R-:W-:Y:S05]  /*7a30*/  EXIT ;  /* 0x000000000000794d */ /* 0x000fea0003800000 */
.L_x_108:
        /* <DEDUP_REMOVED lines=12> */
.L_x_2000:


//--------------------- .text._ZN5flash44flash_bwd_dq_dk_dv_loop_seqk_parallel_kernelI23Flash_bwd_kernel_traitsILi256ELi64ELi32ELi8ELi4ELi1ELi2ELb1ELb1EN7cutlass10bfloat16_tE19Flash_kernel_traitsILi256ELi64ELi32ELi8ES3_EELb0ELb0ELb1ELb0ELb0ELb0ELb1EEEvNS_16Flash_bwd_paramsE --------------------------
	.section	.text._ZN5flash44flash_bwd_dq_dk_dv_loop_seqk_parallel_kernelI23Flash_bwd_kernel_traitsILi256ELi64ELi32ELi8ELi4ELi1ELi2ELb1ELb1EN7cutlass10bfloat16_tE19Flash_kernel_traitsILi256ELi64ELi32ELi8ES3_EELb0ELb0ELb1ELb0ELb0ELb0ELb1EEEvNS_16Flash_bwd_paramsE,"ax",@progbits
	.sectioninfo	@"SHI_REGISTERS=255"
	.align	128
        .global         _ZN5flash44flash_bwd_dq_dk_dv_loop_seqk_parallel_kernelI23Flash_bwd_kernel_traitsILi256ELi64ELi32ELi8ELi4ELi1ELi2ELb1ELb1EN7cutlass10bfloat16_tE19Flash_kernel_traitsILi256ELi64ELi32ELi8ES3_EELb0ELb0ELb1ELb0ELb0ELb0ELb1EEEvNS_16Flash_bwd_paramsE
        .type           _ZN5flash44flash_bwd_dq_dk_dv_loop_seqk_parallel_kernelI23Flash_bwd_kernel_traitsILi256ELi64ELi32ELi8ELi4ELi1ELi2ELb1ELb1EN7cutlass10bfloat16_tE19Flash_kernel_traitsILi256ELi64ELi32ELi8ES3_EELb0ELb0ELb1ELb0ELb0ELb0ELb1EEEvNS_16Flash_bwd_paramsE,@function
        .size           _ZN5flash44flash_bwd_dq_dk_dv_loop_seqk_parallel_kernelI23Flash_bwd_kernel_traitsILi256ELi64ELi32ELi8ELi4ELi1ELi2ELb1ELb1EN7cutlass10bfloat16_tE19Flash_kernel_traitsILi256ELi64ELi32ELi8ES3_EELb0ELb0ELb1ELb0ELb0ELb0ELb1EEEvNS_16Flash_bwd_paramsE,(.L_x_2001 - _ZN5flash44flash_bwd_dq_dk_dv_loop_seqk_parallel_kernelI23Flash_bwd_kernel_traitsILi256ELi64ELi32ELi8ELi4ELi1ELi2ELb1ELb1EN7cutlass10bfloat16_tE19Flash_kernel_traitsILi256ELi64ELi32ELi8ES3_EELb0ELb0ELb1ELb0ELb0ELb0ELb1EEEvNS_16Flash_bwd_paramsE)
        .other          _ZN5flash44flash_bwd_dq_dk_dv_loop_seqk_parallel_kernelI23Flash_bwd_kernel_traitsILi256ELi64ELi32ELi8ELi4ELi1ELi2ELb1ELb1EN7cutlass10bfloat16_tE19Flash_kernel_traitsILi256ELi64ELi32ELi8ES3_EELb0ELb0ELb1ELb0ELb0ELb0ELb1EEEvNS_16Flash_bwd_paramsE,@"STO_CUDA_ENTRY STV_DEFAULT"
_ZN5flash44flash_bwd_dq_dk_dv_loop_seqk_parallel_kernelI23Flash_bwd_kernel_traitsILi256ELi64ELi32ELi8ELi4ELi1ELi2ELb1ELb1EN7cutlass10bfloat16_tE19Flash_kernel_traitsILi256ELi64ELi32ELi8ES3_EELb0ELb0ELb1ELb0ELb0ELb0ELb1EEEvNS_16Flash_bwd_paramsE:
.text._ZN5flash44flash_bwd_dq_dk_dv_loop_seqk_parallel_kernelI23Flash_bwd_kernel_traitsILi256ELi64ELi32ELi8ELi4ELi1ELi2ELb1ELb1EN7cutlass10bfloat16_tE19Flash_kernel_traitsILi256ELi64ELi32ELi8ES3_EELb0ELb0ELb1ELb0ELb0ELb0ELb1EEEvNS_16Flash_bwd_paramsE:
        /* <DEDUP_REMOVED lines=208> */
.L_x_143:
        /* <DEDUP_REMOVED lines=53> */
.L_x_109:
        /* <DEDUP_REMOVED lines=67> */
.L_x_111:
        /* <DEDUP_REMOVED lines=19> */
.L_x_112:
        /* <DEDUP_REMOVED lines=70> */
.L_x_113:
[----:B------:R-:W-:Y:S02]  /*1a10*/  UMOV UR14, UR51 ;  /* 0x00000033000e7c82 */ /* 0x000fe40008000000 */
.L_x_114:
        /* <DEDUP_REMOVED lines=120> */
.L_x_116:
        /* <DEDUP_REMOVED lines=19> */
.L_x_117:
        /* <DEDUP_REMOVED lines=28> */
.L_x_119:
[----:B------:R-:W-:Y:S05]  /*2490*/  BSYNC B0 ;  /* 0x0000000000007941 */ /* 0x000fea0003800000 */
.L_x_118:
        /* <DEDUP_REMOVED lines=27> */
.L_x_115:
        /* <DEDUP_REMOVED lines=62> */
.L_x_122:
[----:B------:R-:W-:Y:S05]  /*2a30*/  BSYNC B0 ;  /* 0x0000000000007941 */ /* 0x000fea0003800000 */
.L_x_121:
        /* <DEDUP_REMOVED lines=45> */
.L_x_124:
[----:B------:R-:W-:Y:S05]  /*2d10*/  BSYNC B0 ;  /* 0x0000000000007941 */ /* 0x000fea0003800000 */
.L_x_123:
        /* <DEDUP_REMOVED lines=48> */
.L_x_126:
[----:B------:R-:W-:Y:S05]  /*3020*/  BSYNC B0 ;  /* 0x0000000000007941 */ /* 0x000fea0003800000 */
.L_x_125:
        /* <DEDUP_REMOVED lines=40> */
.L_x_128:
[----:B------:R-:W-:Y:S05]  /*32b0*/  BSYNC B0 ;  /* 0x0000000000007941 */ /* 0x000fea0003800000 */
.L_x_127:
        /* <DEDUP_REMOVED lines=41> */
.L_x_130:
[----:B------:R-:W-:Y:S05]  /*3550*/  BSYNC B0 ;  /* 0x0000000000007941 */ /* 0x000fea0003800000 */
.L_x_129:
        /* <DEDUP_REMOVED lines=69> */
.L_x_132:
[----:B------:R-:W-:Y:S05]  /*39b0*/  BSYNC B0 ;  /* 0x0000000000007941 */ /* 0x000fea0003800000 */
.L_x_131:
        /* <DEDUP_REMOVED lines=55> */
.L_x_137:
[----:B------:R-:W0:Y:S01]  /*3d30*/  LDGDEPBAR ;  /* 0x00000000000079af */ /* 0x000e220000000000 */
[----:B------:R-:W-:Y:S02]  /*3d40*/  USHF.L.U32 UR11, UR7, 0x6, URZ ;  /* 0x00000006070b7899 */ /* 0x000fe4000800063f */
[----:B------:R-:W-:Y:S02]  /*3d50*/  ULDC UR10, c[0x0][0x2e4] ;  /* 0x0000b900000a7ab9 */ /* 0x000fe40000000800 */
[----:B------:R-:W-:Y:S01]  /*3d60*/  UISETP.GE.AND UP0, UPT, UR11, UR19, UPT ;  /* 0x000000130b00728c */ /* 0x000fe2000bf06270 */
[----:B------:R-:W-:Y:S04]  /*3d70*/  DEPBAR.LE SB0, 0x0 ;  /* 0x000080000000791a */ /* 0x000fe80000000000 */
[----:B------:R-:W-:Y:S06]  /*3d80*/  BAR.SYNC.DEFER_BLOCKING 0x0 ;  /* 0x0000000000007b1d */ /* 0x000fec0000010000 */
[----:B-1----:R-:W-:Y:S04]  /*3d90*/  LDSM.16.M88.4 R8, [R2] ;  /* 0x000000000208783b */ /* 0x002fe80000000200 */
[----:B------:R-:W2:Y:S04]  /*3da0*/  LDSM.16.M88.4 R44, [R229+0x10000] ;  /* 0x01000000e52c783b */ /* 0x000ea80000000200 */
[----:B------:R-:W-:Y:S04]  /*3db0*/  LDSM.16.M88.4 R48, [R3] ;  /* 0x000000000330783b */ /* 0x000fe80000000200 */
[----:B------:R-:W3:Y:S04]  /*3dc0*/  LDSM.16.M88.4 R52, [R230+0x10000] ;  /* 0x01000000e634783b */ /* 0x000ee80000000200 */
[----:B------:R-:W-:Y:S04]  /*3dd0*/  LDSM.16.M88.4 R56, [R228] ;  /* 0x00000000e438783b */ /* 0x000fe80000000200 */
[----:B------:R-:W4:Y:S04]  /*3de0*/  LDSM.16.M88.4 R60, [R231+0x10000] ;  /* 0x01000000e73c783b */ /* 0x000f280000000200 */
[----:B------:R-:W-:Y:S01]  /*3df0*/  LDSM.16.M88.4 R64, [R232+0x10000] ;  /* 0x01000000e840783b */ /* 0x000fe20000000200 */
[C---:B--2---:R-:W-:Y:S08]  /*3e00*/  HMMA.16816.F32.BF16 R4, R8.reuse, R44, RZ ;  /* 0x0000002c0804723c */ /* 0x044ff000000418ff */
[----:B------:R-:W-:Y:S01]  /*3e10*/  HMMA.16816.F32.BF16 R8, R8, R46, RZ ;  /* 0x0000002e0808723c */ /* 0x000fe200000418ff */
[----:B------:R-:W2:Y:S11]  /*3e20*/  LDSM.16.M88.4 R44, [R227] ;  /* 0x00000000e32c783b */ /* 0x000eb60000000200 */
[----:B------:R-:W-:Y:S04]  /*3e30*/  @!UPT UIADD3 URZ, URZ, URZ, URZ ;  /* 0x0000003f3f3ff290 */ /* 0x000fe8000fffe03f */
        /* <DEDUP_REMOVED lines=8> */
[C---:B--2---:R-:W-:Y:S08]  /*3ec0*/  HMMA.16816.F32.BF16 R4, R44.reuse, R64, R4 ;  /* 0x000000402c04723c */ /* 0x044ff00000041804 */
[----:B------:R-:W-:Y:S01]  /*3ed0*/  HMMA.16816.F32.BF16 R8, R44, R66, R8 ;  /* 0x000000422c08723c */ /* 0x000fe20000041808 */
[----:B------:R-:W-:Y:S04]  /*3ee0*/  LDSM.16.M88.4 R44, [R228+0x2000] ;  /* 0x00200000e42c783b */ /* 0x000fe80000000200 */
[----:B------:R-:W2:Y:S11]  /*3ef0*/  LDSM.16.M88.4 R64, [R231+0x11000] ;  /* 0x01100000e740783b */ /* 0x000eb60000000200 */
[C---:B---3--:R-:W-:Y:S08]  /*3f00*/  HMMA.16816.F32.BF16 R4, R48.reuse, R52, R4 ;  /* 0x000000343004723c */ /* 0x048ff00000041804 */
[----:B------:R-:W-:Y:S01]  /*3f10*/  HMMA.16816.F32.BF16 R8, R48, R54, R8 ;  /* 0x000000363008723c */ /* 0x000fe20000041808 */
[----:B------:R-:W-:Y:S04]  /*3f20*/  LDSM.16.M88.4 R48, [R227+0x2000] ;  /* 0x00200000e330783b */ /* 0x000fe80000000200 */
[----:B------:R-:W3:Y:S11]  /*3f30*/  LDSM.16.M88.4 R52, [R232+0x11000] ;  /* 0x01100000e834783b */ /* 0x000ef60000000200 */
[C---:B----4-:R-:W-:Y:S08]  /*3f40*/  HMMA.16816.F32.BF16 R4, R56.reuse, R60, R4 ;  /* 0x0000003c3804723c */ /* 0x050ff00000041804 */
[----:B------:R-:W-:Y:S01]  /*3f50*/  HMMA.16816.F32.BF16 R8, R56, R62, R8 ;  /* 0x0000003e3808723c */ /* 0x000fe20000041808 */
[----:B------:R-:W-:Y:S06]  /*3f60*/  LDSM.16.M88.4 R60, [R229+0x12000] ;  /* 0x01200000e53c783b */ /* 0x000fec0000000200 */
[----:B------:R-:W-:Y:S05]  /*3f70*/  IADD3 R56, P0, R248, UR17, RZ ;  /* 0x00000011f8387c10 */ /* 0x000fea000ff1e0ff */
[----:B------:R-:W-:Y:S02]  /*3f80*/  IADD3.X R57, R247, UR16, RZ, P0, !PT ;  /* 0x00000010f7397c10 */ /* 0x000fe400087fe4ff */
[----:B------:R-:W-:Y:S02]  /*3f90*/  PLOP3.LUT P0, PT, PT, PT, UP0, 0x80, 0x0 ;  /* 0x000000000000781c */ /* 0x000fe40003f0f008 */
[C---:B--2---:R-:W-:Y:S01]  /*3fa0*/  HMMA.16816.F32.BF16 R4, R44.reuse, R64, R4 ;  /* 0x000000402c04723c */ /* 0x044fe20000041804 */
[----:B-----5:R2:W5:Y:S04]  /*3fb0*/  LDG.E R69, [R56.64] ;  /* 0x0000000438457981 */ /* 0x020568000c1e1900 */
[----:B------:R2:W5:Y:S03]  /*3fc0*/  LDG.E R68, [R56.64+0x20] ;  /* 0x0000200438447981 */ /* 0x000566000c1e1900 */
[----:B------:R-:W-:Y:S01]  /*3fd0*/  HMMA.16816.F32.BF16 R8, R44, R66, R8 ;  /* 0x000000422c08723c */ /* 0x000fe20000041808 */
[----:B------:R-:W-:Y:S04]  /*3fe0*/  LDSM.16.M88.4 R44, [R3+0x4000] ;  /* 0x00400000032c783b */ /* 0x000fe80000000200 */
[----:B------:R-:W-:Y:S11]  /*3ff0*/  LDSM.16.M88.4 R64, [R230+0x12000] ;  /* 0x01200000e640783b */ /* 0x000ff60000000200 */
[C---:B---3--:R-:W-:Y:S01]  /*4000*/  HMMA.16816.F32.BF16 R4, R48.reuse, R52, R4 ;  /* 0x000000343004723c */ /* 0x048fe20000041804 */
[----:B--2---:R-:W2:Y:S07]  /*4010*/  LDSM.16.M88.4 R56, [R2+0x4000] ;  /* 0x004000000238783b */ /* 0x004eae0000000200 */
[----:B------:R-:W-:Y:S01]  /*4020*/  HMMA.16816.F32.BF16 R8, R48, R54, R8 ;  /* 0x000000363008723c */ /* 0x000fe20000041808 */
[----:B------:R-:W-:Y:S04]  /*4030*/  LDSM.16.M88.4 R48, [R228+0x4000] ;  /* 0x00400000e430783b */ /* 0x000fe80000000200 */
[----:B------:R-:W3:Y:S11]  /*4040*/  LDSM.16.M88.4 R52, [R231+0x12000] ;  /* 0x01200000e734783b */ /* 0x000ef60000000200 */
[C---:B--2---:R-:W-:Y:S08]  /*4050*/  HMMA.16816.F32.BF16 R4, R56.reuse, R60, R4 ;  /* 0x0000003c3804723c */ /* 0x044ff00000041804 */
[----:B------:R-:W-:Y:S01]  /*4060*/  HMMA.16816.F32.BF16 R8, R56, R62, R8 ;  /* 0x0000003e3808723c */ /* 0x000fe20000041808 */
[----:B------:R-:W-:Y:S04]  /*4070*/  LDSM.16.M88.4 R56, [R227+0x4000] ;  /* 0x00400000e338783b */ /* 0x000fe80000000200 */
[----:B------:R-:W2:Y:S11]  /*4080*/  LDSM.16.M88.4 R60, [R232+0x12000] ;  /* 0x01200000e83c783b */ /* 0x000eb60000000200 */
[C---:B------:R-:W-:Y:S08]  /*4090*/  HMMA.16816.F32.BF16 R4, R44.reuse, R64, R4 ;  /* 0x000000402c04723c */ /* 0x040ff00000041804 */
[----:B------:R-:W-:Y:S01]  /*40a0*/  HMMA.16816.F32.BF16 R8, R44, R66, R8 ;  /* 0x000000422c08723c */ /* 0x000fe20000041808 */
[----:B------:R-:W-:Y:S04]  /*40b0*/  LDSM.16.M88.4 R44, [R2+0x6000] ;  /* 0x00600000022c783b */ /* 0x000fe80000000200 */
[----:B------:R-:W4:Y:S11]  /*40c0*/  LDSM.16.M88.4 R64, [R229+0x13000] ;  /* 0x01300000e540783b */ /* 0x000f360000000200 */
[C---:B---3--:R-:W-:Y:S08]  /*40d0*/  HMMA.16816.F32.BF16 R4, R48.reuse, R52, R4 ;  /* 0x000000343004723c */ /* 0x048ff00000041804 */
[----:B------:R-:W-:Y:S01]  /*40e0*/  HMMA.16816.F32.BF16 R8, R48, R54, R8 ;  /* 0x000000363008723c */ /* 0x000fe20000041808 */
[----:B------:R-:W-:Y:S04]  /*40f0*/  LDSM.16.M88.4 R48, [R3+0x6000] ;  /* 0x006000000330783b */ /* 0x000fe80000000200 */
[----:B------:R-:W3:Y:S11]  /*4100*/  LDSM.16.M88.4 R52, [R230+0x13000] ;  /* 0x01300000e634783b */ /* 0x000ef60000000200 */
[C---:B--2---:R-:W-:Y:S08]  /*4110*/  HMMA.16816.F32.BF16 R4, R56.reuse, R60, R4 ;  /* 0x0000003c3804723c */ /* 0x044ff00000041804 */
[----:B------:R-:W-:Y:S01]  /*4120*/  HMMA.16816.F32.BF16 R8, R56, R62, R8 ;  /* 0x0000003e3808723c */ /* 0x000fe20000041808 */
[----:B------:R-:W-:Y:S04]  /*4130*/  LDSM.16.M88.4 R56, [R228+0x6000] ;  /* 0x00600000e438783b */ /* 0x000fe80000000200 */
[----:B------:R-:W2:Y:S11]  /*4140*/  LDSM.16.M88.4 R60, [R231+0x13000] ;  /* 0x01300000e73c783b */ /* 0x000eb60000000200 */
[C---:B----4-:R-:W-:Y:S08]  /*4150*/  HMMA.16816.F32.BF16 R4, R44.reuse, R64, R4 ;  /* 0x000000402c04723c */ /* 0x050ff00000041804 */
[----:B------:R-:W-:Y:S01]  /*4160*/  HMMA.16816.F32.BF16 R8, R44, R66, R8 ;  /* 0x000000422c08723c */ /* 0x000fe20000041808 */
[----:B------:R-:W-:Y:S04]  /*4170*/  LDSM.16.M88.4 R44, [R227+0x6000] ;  /* 0x00600000e32c783b */ /* 0x000fe80000000200 */
[----:B------:R-:W4:Y:S11]  /*4180*/  LDSM.16.M88.4 R64, [R232+0x13000] ;  /* 0x01300000e840783b */ /* 0x000f360000000200 */
[C---:B---3--:R-:W-:Y:S08]  /*4190*/  HMMA.16816.F32.BF16 R4, R48.reuse, R52, R4 ;  /* 0x000000343004723c */ /* 0x048ff00000041804 */
[----:B------:R-:W-:Y:S11]  /*41a0*/  HMMA.16816.F32.BF16 R8, R48, R54, R8 ;  /* 0x000000363008723c */ /* 0x000ff60000041808 */
[----:B------:R-:W-:Y:S05]  /*41b0*/  @!UPT UIADD3 URZ, URZ, URZ, URZ ;  /* 0x0000003f3f3ff290 */ /* 0x000fea000fffe03f */
[C---:B--2---:R-:W-:Y:S08]  /*41c0*/  HMMA.16816.F32.BF16 R4, R56.reuse, R60, R4 ;  /* 0x0000003c3804723c */ /* 0x044ff00000041804 */
[----:B------:R-:W-:Y:S11]  /*41d0*/  HMMA.16816.F32.BF16 R8, R56, R62, R8 ;  /* 0x0000003e3808723c */ /* 0x000ff60000041808 */
[----:B------:R-:W-:Y:S05]  /*41e0*/  @!UPT UIADD3 URZ, URZ, URZ, URZ ;  /* 0x0000003f3f3ff290 */ /* 0x000fea000fffe03f */
[C---:B----4-:R-:W-:Y:S08]  /*41f0*/  HMMA.16816.F32.BF16 R4, R44.reuse, R64, R4 ;  /* 0x000000402c04723c */ /* 0x050ff00000041804 */
        /* <DEDUP_REMOVED lines=10> */
[----:B------:R2:W4:Y:S01]  /*42a0*/  MUFU.TANH R58, R5 ;  /* 0x00000005003a7308 */ /* 0x0005220000002400 */
[----:B------:R-:W-:Y:S09]  /*42b0*/  FMUL.FTZ R11, R11, c[0x0][0x2ec] ;  /* 0x0000bb000b0b7a20 */ /* 0x000ff20000410000 */
[----:B------:R2:W1:Y:S10]  /*42c0*/  MUFU.TANH R57, R6 ;  /* 0x0000000600397308 */ /* 0x0004740000002400 */
[----:B------:R2:W1:Y:S10]  /*42d0*/  MUFU.TANH R56, R7 ;  /* 0x0000000700387308 */ /* 0x0004740000002400 */
[----:B------:R2:W1:Y:S10]  /*42e0*/  MUFU.TANH R55, R8 ;  /* 0x0000000800377308 */ /* 0x0004740000002400 */
[----:B------:R2:W1:Y:S10]  /*42f0*/  MUFU.TANH R54, R9 ;  /* 0x0000000900367308 */ /* 0x0004740000002400 */
[----:B------:R2:W1:Y:S10]  /*4300*/  MUFU.TANH R53, R10 ;  /* 0x0000000a00357308 */ /* 0x0004740000002400 */
[----:B------:R2:W1:Y:S01]  /*4310*/  MUFU.TANH R52, R11 ;  /* 0x0000000b00347308 */ /* 0x0004620000002400 */
[----:B------:R-:W-:-:S05]  /*4320*/  @!P0 BRA `(.L_x_133) ;  /* 0x0000012000008947 */ /* 0x000fca0003800000 */
[----:B-1234-:R-:W-:Y:S01]  /*4330*/  MOV R8, R52 ;  /* 0x0000003400087202 */ /* 0x01efe20000000f00 */
[----:B------:R-:W-:Y:S01]  /*4340*/  UIADD3 UR10, -UR6, UR9, UR8 ;  /* 0x00000009060a7290 */ /* 0x000fe2000fffe108 */
[----:B------:R-:W-:Y:S01]  /*4350*/  MOV R45, R54 ;  /* 0x00000036002d7202 */ /* 0x000fe20000000f00 */
[----:B------:R-:W-:Y:S01]  /*4360*/  IMAD.U32 R4, RZ, RZ, UR20 ;  /* 0x00000014ff047e24 */ /* 0x000fe2000f8e00ff */
[----:B------:R-:W-:Y:S01]  /*4370*/  UIADD3 UR13, UR11, 0x40, URZ ;  /* 0x000000400b0d7890 */ /* 0x000fe2000fffe03f */
[----:B------:R-:W-:Y:S01]  /*4380*/  MOV R6, R56 ;  /* 0x0000003800067202 */ /* 0x000fe20000000f00 */
[----:B------:R-:W-:Y:S01]  /*4390*/  IMAD.MOV.U32 R7, RZ, RZ, R53 ;  /* 0x000000ffff077224 */ /* 0x000fe200078e0035 */
[----:B------:R-:W-:Y:S01]  /*43a0*/  UIADD3 UR10, UR10, UR12, URZ ;  /* 0x0000000c0a0a7290 */ /* 0x000fe2000fffe03f */
[----:B------:R-:W-:Y:S01]  /*43b0*/  ISETP.LT.AND P0, PT, R4, UR6, PT ;  /* 0x0000000604007c0c */ /* 0x000fe2000bf01270 */
[----:B------:R-:W-:Y:S01]  /*43c0*/  IMAD.MOV.U32 R44, RZ, RZ, R55 ;  /* 0x000000ffff2c7224 */ /* 0x000fe200078e0037 */
[----:B------:R-:W-:Y:S01]  /*43d0*/  MOV R46, R58 ;  /* 0x0000003a002e7202 */ /* 0x000fe20000000f00 */
[----:B------:R-:W-:Y:S01]  /*43e0*/  UISETP.GE.AND UP0, UPT, UR13, UR10, UPT ;  /* 0x0000000a0d00728c */ /* 0x000fe2000bf06270 */
[----:B------:R-:W-:Y:S02]  /*43f0*/  IMAD.MOV.U32 R11, RZ, RZ, R57 ;  /* 0x000000ffff0b7224 */ /* 0x000fe400078e0039 */
[----:B------:R-:W-:Y:S01]  /*4400*/  UMOV UR10, UR12 ;  /* 0x0000000c000a7c82 */ /* 0x000fe20008000000 */
[----:B------:R-:W-:Y:S02]  /*4410*/  IMAD.MOV.U32 R47, RZ, RZ, R59 ;  /* 0x000000ffff2f7224 */ /* 0x000fe400078e003b */
[----:B------:R-:W-:Y:S11]  /*4420*/  PLOP3.LUT P1, PT, PT, PT, UP0, 0x80, 0x0 ;  /* 0x000000000000781c */ /* 0x000ff60003f2f008 */
[----:B------:R-:W-:Y:S02]  /*4430*/  @!UPT UIADD3 URZ, URZ, URZ, URZ ;  /* 0x0000003f3f3ff290 */ /* 0x000fe4000fffe03f */
[----:B------:R-:W-:-:S05]  /*4440*/  @!P1 BRA P0, `(.L_x_134) ;  /* 0x000002d000009947 */ /* 0x000fca0000000000 */
.L_x_133:
[----:B--234-:R-:W2:Y:S01]  /*4450*/  LDL R5, [R1+0x8] ;  /* 0x0000080001057983 */ /* 0x01cea20000100800 */
        /* <DEDUP_REMOVED lines=20> */
[----:B------:R-:W-:Y:S02]  /*45a0*/  ISETP.GE.OR P1, PT, R4, R7, !P1 ;  /* 0x000000070400720c */ /* 0x000fe40004f26670 */
        /* <DEDUP_REMOVED lines=11> */
[----:B-1----:R-:W-:Y:S02]  /*4660*/  FSEL R44, R55, -INF , !P2 ;  /* 0xff800000372c7808 */ /* 0x002fe40005000000 */
[-C--:B------:R-:W-:Y:S02]  /*4670*/  ISETP.GE.AND P2, PT, R10, R6.reuse, PT ;  /* 0x000000060a00720c */ /* 0x080fe40003f46270 */
[----:B------:R-:W-:Y:S02]  /*4680*/  FSEL R45, R54, -INF , !P1 ;  /* 0xff800000362d7808 */ /* 0x000fe40004800000 */
[-C--:B------:R-:W-:Y:S02]  /*4690*/  ISETP.GE.AND P1, PT, R9, R6.reuse, PT ;  /* 0x000000060900720c */ /* 0x080fe40003f26270 */
        /* <DEDUP_REMOVED lines=8> */
.L_x_134:
[----:B------:R-:W2:Y:S01]  /*4720*/  LDL R70, [R1] ;  /* 0x0000000001467983 */ /* 0x000ea20000100800 */
[C---:B------:R-:W-:Y:S01]  /*4730*/  FMUL.FTZ R5, R245.reuse, 1.4426950216293334961 ;  /* 0x3fb8aa3bf5057820 */ /* 0x040fe20000410000 */
[----:B------:R-:W-:Y:S01]  /*4740*/  FSETP.NEU.FTZ.AND P0, PT, R245, -INF , PT ;  /* 0xff800000f500780b */ /* 0x000fe20003f1d000 */
[C---:B------:R-:W-:Y:S01]  /*4750*/  FMUL.FTZ R9, R246.reuse, 1.4426950216293334961 ;  /* 0x3fb8aa3bf6097820 */ /* 0x040fe20000410000 */
[----:B------:R-:W-:Y:S01]  /*4760*/  MOV R249, c[0x0][0x22c] ;  /* 0x00008b0000f97a02 */ /* 0x000fe20000000f00 */
[----:B------:R-:W-:Y:S01]  /*4770*/  UISETP.GT.AND UP2, UPT, UR7, UR18, UPT ;  /* 0x000000120700728c */ /* 0x000fe2000bf44270 */
[----:B------:R-:W-:Y:S02]  /*4780*/  FSEL R5, R5, RZ, P0 ;  /* 0x000000ff05057208 */ /* 0x000fe40000000000 */
[----:B------:R-:W-:Y:S01]  /*4790*/  FSETP.NEU.FTZ.AND P0, PT, R246, -INF , PT ;  /* 0xff800000f600780b */ /* 0x000fe20003f1d000 */
[----:B------:R-:W-:Y:S02]  /*47a0*/  IMAD R249, R249, c[0x0][0x1c0], RZ ;  /* 0x00007000f9f97a24 */ /* 0x000fe400078e02ff */
[--C-:B------:R-:W-:Y:S01]  /*47b0*/  FFMA.FTZ R4, R47, c[0x0][0x23c], -R5.reuse ;  /* 0x00008f002f047a23 */ /* 0x100fe20000010805 */
[----:B------:R-:W-:Y:S03]  /*47c0*/  PLOP3.LUT P2, PT, PT, PT, UP2, 0x80, 0x0 ;  /* 0x000000000000781c */ /* 0x000fe60003f4f028 */
[----:B------:R1:W-:Y:S02]  /*47d0*/  MUFU.EX2 R67, R4 ;  /* 0x0000000400437308 */ /* 0x0003e40000000800 */
[--C-:B-1----:R-:W-:Y:S08]  /*47e0*/  FFMA.FTZ R4, R46, c[0x0][0x23c], -R5.reuse ;  /* 0x00008f002e047a23 */ /* 0x102ff00000010805 */
[----:B------:R1:W3:Y:S02]  /*47f0*/  MUFU.EX2 R66, R4 ;  /* 0x0000000400427308 */ /* 0x0002e40000000800 */
[----:B-1----:R-:W-:Y:S05]  /*4800*/  FSEL R4, R9, RZ, P0 ;  /* 0x000000ff09047208 */ /* 0x002fea0000000000 */
[--C-:B------:R-:W-:Y:S02]  /*4810*/  FFMA.FTZ R6, R6, c[0x0][0x23c], -R4.reuse ;  /* 0x00008f0006067a23 */ /* 0x100fe40000010804 */
[--C-:B------:R-:W-:Y:S02]  /*4820*/  FFMA.FTZ R9, R11, c[0x0][0x23c], -R4.reuse ;  /* 0x00008f000b097a23 */ /* 0x100fe40000010804 */
[----:B------:R1:W-:Y:S10]  /*4830*/  MUFU.EX2 R64, R6 ;  /* 0x0000000600407308 */ /* 0x0003f40000000800 */
[----:B------:R-:W4:Y:S01]  /*4840*/  MUFU.EX2 R65, R9 ;  /* 0x0000000900417308 */ /* 0x000f220000000800 */
[--C-:B-1----:R-:W-:Y:S02]  /*4850*/  FFMA.FTZ R6, R44, c[0x0][0x23c], -R5.reuse ;  /* 0x00008f002c067a23 */ /* 0x102fe40000010805 */
[----:B------:R-:W-:Y:S07]  /*4860*/  FFMA.FTZ R5, R45, c[0x0][0x23c], -R5 ;  /* 0x00008f002d057a23 */ /* 0x000fee0000010805 */
[----:B------:R-:W-:Y:S10]  /*4870*/  MUFU.EX2 R63, R6 ;  /* 0x00000006003f7308 */ /* 0x000ff40000000800 */
[----:B------:R1:W1:Y:S02]  /*4880*/  MUFU.EX2 R62, R5 ;  /* 0x00000005003e7308 */ /* 0x0002640000000800 */
[--C-:B-1----:R-:W-:Y:S02]  /*4890*/  FFMA.FTZ R5, R7, c[0x0][0x23c], -R4.reuse ;  /* 0x00008f0007057a23 */ /* 0x102fe40000010804 */
[----:B------:R-:W-:Y:S06]  /*48a0*/  FFMA.FTZ R4, R8, c[0x0][0x23c], -R4 ;  /* 0x00008f0008047a23 */ /* 0x000fec0000010804 */
[----:B------:R1:W-:Y:S10]  /*48b0*/  MUFU.EX2 R61, R5 ;  /* 0x00000005003d7308 */ /* 0x0003f40000000800 */
[----:B------:R-:W1:Y:S01]  /*48c0*/  MUFU.EX2 R60, R4 ;  /* 0x00000004003c7308 */ /* 0x000e620000000800 */
[----:B---3--:R-:W-:Y:S02]  /*48d0*/  F2FP.BF16.PACK_AB R7, R66, R67 ;  /* 0x000000434207723e */ /* 0x008fe400000010ff */
[----:B----4-:R-:W-:Y:S03]  /*48e0*/  F2FP.BF16.PACK_AB R6, R64, R65 ;  /* 0x000000414006723e */ /* 0x010fe600000010ff */
[----:B------:R-:W-:Y:S01]  /*48f0*/  STS [R250+0x15000], R7 ;  /* 0x01500007fa007388 */ /* 0x000fe20000000800 */
[----:B-1----:R-:W-:Y:S02]  /*4900*/  F2FP.BF16.PACK_AB R5, R62, R63 ;  /* 0x0000003f3e05723e */ /* 0x002fe400000010ff */
[----:B------:R-:W-:Y:S01]  /*4910*/  F2FP.BF16.PACK_AB R4, R60, R61 ;  /* 0x0000003d3c04723e */ /* 0x000fe200000010ff */
[----:B--2---:R-:W-:Y:S04]  /*4920*/  STS [R70+0x15000], R6 ;  /* 0x0150000646007388 */ /* 0x004fe80000000800 */
[----:B------:R-:W-:Y:S04]  /*4930*/  STS [R251+0x15000], R5 ;  /* 0x01500005fb007388 */ /* 0x000fe80000000800 */
[----:B------:R-:W-:Y:S04]  /*4940*/  STS [R252+0x15000], R4 ;  /* 0x01500004fc007388 */ /* 0x000fe80000000800 */
[----:B------:R-:W1:Y:S08]  /*4950*/  LDSM.16.M88.4 R8, [R2+0x8000] ;  /* 0x008000000208783b */ /* 0x000e700000000200 */
[----:B------:R-:W2:Y:S08]  /*4960*/  LDSM.16.M88.4 R44, [R3+0x8000] ;  /* 0x00800000032c783b */ /* 0x000eb00000000200 */
        /* <DEDUP_REMOVED lines=64> */
[----:B------:R-:W-:Y:S02]  /*4d70*/  FADD.FTZ R4, -R69, R4 ;  /* 0x0000000445047221 */ /* 0x000fe40000010100 */
[----:B------:R-:W-:Y:S02]  /*4d80*/  FMUL.FTZ R44, R64, R7 ;  /* 0x00000007402c7220 */ /* 0x000fe40000410000 */
[----:B------:R-:W-:Y:S02]  /*4d90*/  FFMA.FTZ R7, -R59, R59, 1 ;  /* 0x3f8000003b077423 */ /* 0x000fe4000001013b */
[----:B------:R-:W-:Y:S02]  /*4da0*/  FADD.FTZ R5, -R69, R5 ;  /* 0x0000000545057221 */ /* 0x000fe40000010100 */
[----:B------:R-:W-:Y:S02]  /*4db0*/  FMUL.FTZ R45, R65, R6 ;  /* 0x00000006412d7220 */ /* 0x000fe40000410000 */
[----:B------:R-:W-:Y:S02]  /*4dc0*/  FFMA.FTZ R6, -R58, R58, 1 ;  /* 0x3f8000003a067423 */ /* 0x000fe4000001013a */
[----:B------:R-:W-:Y:S02]  /*4dd0*/  FADD.FTZ R11, -R68, R11 ;  /* 0x0000000b440b7221 */ /* 0x000fe40000010100 */
[----:B------:R-:W-:Y:S02]  /*4de0*/  FMUL.FTZ R47, R67, R4 ;  /* 0x00000004432f7220 */ /* 0x000fe40000410000 */
[----:B------:R-:W-:Y:S02]  /*4df0*/  FFMA.FTZ R4, -R56, R56, 1 ;  /* 0x3f80000038047423 */ /* 0x000fe40000010138 */
[----:B------:R-:W-:Y:S02]  /*4e00*/  FMUL.FTZ R7, R7, c[0x0][0x2ec] ;  /* 0x0000bb0007077a20 */ /* 0x000fe40000410000 */
[----:B------:R-:W-:Y:S02]  /*4e10*/  FADD.FTZ R10, -R68, R10 ;  /* 0x0000000a440a7221 */ /* 0x000fe40000010100 */
[----:B------:R-:W-:Y:S02]  /*4e20*/  FMUL.FTZ R46, R66, R5 ;  /* 0x00000005422e7220 */ /* 0x000fe40000410000 */
[----:B------:R-:W-:Y:S02]  /*4e30*/  FFMA.FTZ R5, -R57, R57, 1 ;  /* 0x3f80000039057423 */ /* 0x000fe40000010139 */
[----:B------:R-:W-:Y:S02]  /*4e40*/  FMUL.FTZ R6, R6, c[0x0][0x2ec] ;  /* 0x0000bb0006067a20 */ /* 0x000fe40000410000 */
[----:B------:R-:W-:Y:S02]  /*4e50*/  FADD.FTZ R8, -R69, R8 ;  /* 0x0000000845087221 */ /* 0x000fe40000010100 */
[----:B------:R-:W-:Y:S02]  /*4e60*/  FMUL.FTZ R48, R60, R11 ;  /* 0x0000000b3c307220 */ /* 0x000fe40000410000 */
        /* <DEDUP_REMOVED lines=16> */
[----:B------:R-:W-:Y:S02]  /*4f70*/  FMUL.FTZ R8, R4, c[0x0][0x2ec] ;  /* 0x0000bb0004087a20 */ /* 0x000fe40000410000 */
[----:B------:R-:W-:Y:S01]  /*4f80*/  FMUL.FTZ R4, R51, R7 ;  /* 0x0000000733047220 */ /* 0x000fe20000410000 */
[----:B------:R-:W-:Y:S01]  /*4f90*/  F2FP.BF16.PACK_AB R7, R10, R11 ;  /* 0x0000000b0a07723e */ /* 0x000fe200000010ff */
[----:B------:R-:W-:Y:S02]  /*4fa0*/  FMUL.FTZ R9, R5, c[0x0][0x2ec] ;  /* 0x0000bb0005097a20 */ /* 0x000fe40000410000 */
[----:B------:R-:W-:Y:S01]  /*4fb0*/  FMUL.FTZ R5, R50, R6 ;  /* 0x0000000632057220 */ /* 0x000fe20000410000 */
[----:B------:R-:W-:Y:S01]  /*4fc0*/  F2FP.BF16.PACK_AB R6, R44, R45 ;  /* 0x0000002d2c06723e */ /* 0x000fe200000010ff */
[----:B------:R-:W-:Y:S01]  /*4fd0*/  STS [R250+0x14000], R7 ;  /* 0x01400007fa007388 */ /* 0x000fe20000000800 */
[----:B------:R-:W-:Y:S02]  /*4fe0*/  FMUL.FTZ R9, R49, R9 ;  /* 0x0000000931097220 */ /* 0x000fe40000410000 */
[----:B------:R-:W-:Y:S01]  /*4ff0*/  FMUL.FTZ R8, R48, R8 ;  /* 0x0000000830087220 */ /* 0x000fe20000410000 */
[----:B------:R-:W-:Y:S01]  /*5000*/  F2FP.BF16.PACK_AB R5, R5, R4 ;  /* 0x000000040505723e */ /* 0x000fe200000010ff */
[----:B------:R-:W-:Y:S03]  /*5010*/  STS [R70+0x14000], R6 ;  /* 0x0140000646007388 */ /* 0x000fe60000000800 */
[----:B------:R-:W-:Y:S01]  /*5020*/  F2FP.BF16.PACK_AB R4, R8, R9 ;  /* 0x000000090804723e */ /* 0x000fe200000010ff */
[----:B------:R-:W-:Y:S04]  /*5030*/  STS [R251+0x14000], R5 ;  /* 0x01400005fb007388 */ /* 0x000fe80000000800 */
[----:B------:R-:W-:Y:S04]  /*5040*/  STS [R252+0x14000], R4 ;  /* 0x01400004fc007388 */ /* 0x000fe80000000800 */
[----:B------:R-:W-:Y:S08]  /*5050*/  BAR.SYNC.DEFER_BLOCKING 0x0 ;  /* 0x0000000000007b1d */ /* 0x000ff00000010000 */
[----:B------:R-:W-:Y:S08]  /*5060*/  LDSM.16.MT88.4 R4, [R226+0x15000] ;  /* 0x01500000e204783b */ /* 0x000ff00000004200 */
[----:B------:R-:W1:Y:S08]  /*5070*/  LDSM.16.MT88.4 R8, [R0+0x8000] ;  /* 0x008000000008783b */ /* 0x000e700000004200 */
[----:B------:R-:W2:Y:S08]  /*5080*/  LDSM.16.MT88.4 R44, [R224+0x15000] ;  /* 0x01500000e02c783b */ /* 0x000eb00000004200 */
[----:B------:R-:W3:Y:S08]  /*5090*/  LDSM.16.MT88.4 R48, [R0+0xc000] ;  /* 0x00c000000030783b */ /* 0x000ef00000004200 */
[----:B------:R-:W-:Y:S08]  /*50a0*/  LDSM.16.MT88.4 R52, [R226+0x15400] ;  /* 0x01540000e234783b */ /* 0x000ff00000004200 */
[----:B------:R-:W4:Y:S01]  /*50b0*/  LDSM.16.MT88.4 R56, [R0+0x8800] ;  /* 0x008800000038783b */ /* 0x000f220000004200 */
[-C--:B-1----:R-:W-:Y:S07]  /*50c0*/  HMMA.16816.F32.BF16 R12, R4, R8.reuse, R12 ;  /* 0x00000008040c723c */ /* 0x082fee000004180c */
[----:B------:R-:W1:Y:S01]  /*50d0*/  LDSM.16.MT88.4 R60, [R224+0x15400] ;  /* 0x01540000e03c783b */ /* 0x000e620000004200 */
[C---:B--2---:R-:W-:Y:S07]  /*50e0*/  HMMA.16816.F32.BF16 R16, R44.reuse, R8, R16 ;  /* 0x000000082c10723c */ /* 0x044fee0000041810 */
[----:B------:R-:W2:Y:S01]  /*50f0*/  LDSM.16.MT88.4 R64, [R0+0xc800] ;  /* 0x00c800000040783b */ /* 0x000ea20000004200 */
[-C--:B------:R-:W-:Y:S07]  /*5100*/  HMMA.16816.F32.BF16 R20, R44, R10.reuse, R20 ;  /* 0x0000000a2c14723c */ /* 0x080fee0000041814 */
[----:B------:R-:W-:Y:S01]  /*5110*/  LDSM.16.MT88.4 R68, [R224+0x15800] ;  /* 0x01580000e044783b */ /* 0x000fe20000004200 */
[C---:B------:R-:W-:Y:S07]  /*5120*/  HMMA.16816.F32.BF16 R24, R4.reuse, R10, R24 ;  /* 0x0000000a0418723c */ /* 0x040fee0000041818 */
[----:B------:R-:W-:Y:S01]  /*5130*/  LDSM.16.MT88.4 R8, [R226+0x15800] ;  /* 0x01580000e208783b */ /* 0x000fe20000004200 */
[-C--:B---3--:R-:W-:Y:S08]  /*5140*/  HMMA.16816.F32.BF16 R28, R4, R48.reuse, R28 ;  /* 0x00000030041c723c */ /* 0x088ff0000004181c */
[C---:B------:R-:W-:Y:S08]  /*5150*/  HMMA.16816.F32.BF16 R32, R44.reuse, R48, R32 ;  /* 0x000000302c20723c */ /* 0x040ff00000041820 */
[-C--:B------:R-:W-:Y:S01]  /*5160*/  HMMA.16816.F32.BF16 R36, R44, R50.reuse, R36 ;  /* 0x000000322c24723c */ /* 0x080fe20000041824 */
[----:B------:R-:W3:Y:S07]  /*5170*/  LDSM.16.MT88.4 R44, [R0+0x9000] ;  /* 0x00900000002c783b */ /* 0x000eee0000004200 */
[----:B------:R-:W-:Y:S01]  /*5180*/  HMMA.16816.F32.BF16 R40, R4, R50, R40 ;  /* 0x000000320428723c */ /* 0x000fe20000041828 */
[----:B------:R-:W3:Y:S07]  /*5190*/  LDSM.16.MT88.4 R4, [R0+0xd000] ;  /* 0x00d000000004783b */ /* 0x000eee0000004200 */
[-C--:B----4-:R-:W-:Y:S01]  /*51a0*/  HMMA.16816.F32.BF16 R12, R52, R56.reuse, R12 ;  /* 0x00000038340c723c */ /* 0x090fe2000004180c */
[----:B------:R-:W-:Y:S07]  /*51b0*/  LDSM.16.MT88.4 R48, [R226+0x15c00] ;  /* 0x015c0000e230783b */ /* 0x000fee0000004200 */
[C---:B-1----:R-:W-:Y:S08]  /*51c0*/  HMMA.16816.F32.BF16 R16, R60.reuse, R56, R16 ;  /* 0x000000383c10723c */ /* 0x042ff00000041810 */
[-C--:B------:R-:W-:Y:S08]  /*51d0*/  HMMA.16816.F32.BF16 R20, R60, R58.reuse, R20 ;  /* 0x0000003a3c14723c */ /* 0x080ff00000041814 */
[C---:B------:R-:W-:Y:S01]  /*51e0*/  HMMA.16816.F32.BF16 R24, R52.reuse, R58, R24 ;  /* 0x0000003a3418723c */ /* 0x040fe20000041818 */
[----:B------:R-:W1:Y:S07]  /*51f0*/  LDSM.16.MT88.4 R56, [R0+0x9800] ;  /* 0x009800000038783b */ /* 0x000e6e0000004200 */
[-C--:B--2---:R-:W-:Y:S08]  /*5200*/  HMMA.16816.F32.BF16 R28, R52, R64.reuse, R28 ;  /* 0x00000040341c723c */ /* 0x084ff0000004181c */
[C---:B------:R-:W-:Y:S08]  /*5210*/  HMMA.16816.F32.BF16 R32, R60.reuse, R64, R32 ;  /* 0x000000403c20723c */ /* 0x040ff00000041820 */
[-C--:B------:R-:W-:Y:S01]  /*5220*/  HMMA.16816.F32.BF16 R36, R60, R66.reuse, R36 ;  /* 0x000000423c24723c */ /* 0x080fe20000041824 */
[----:B------:R-:W2:Y:S07]  /*5230*/  LDSM.16.MT88.4 R60, [R224+0x15c00] ;  /* 0x015c0000e03c783b */ /* 0x000eae0000004200 */
[----:B------:R-:W-:Y:S01]  /*5240*/  HMMA.16816.F32.BF16 R40, R52, R66, R40 ;  /* 0x000000423428723c */ /* 0x000fe20000041828 */
[----:B------:R-:W4:Y:S07]  /*5250*/  LDSM.16.MT88.4 R52, [R0+0xd800] ;  /* 0x00d800000034783b */ /* 0x000f2e0000004200 */
[-C--:B---3--:R-:W-:Y:S01]  /*5260*/  HMMA.16816.F32.BF16 R12, R8, R44.reuse, R12 ;  /* 0x0000002c080c723c */ /* 0x088fe2000004180c */
[----:B------:R-:W-:Y:S07]  /*5270*/  BAR.SYNC.DEFER_BLOCKING 0x0 ;  /* 0x0000000000007b1d */ /* 0x000fee0000010000 */
[C---:B------:R-:W-:Y:S08]  /*5280*/  HMMA.16816.F32.BF16 R16, R68.reuse, R44, R16 ;  /* 0x0000002c4410723c */ /* 0x040ff00000041810 */
[-C--:B------:R-:W-:Y:S08]  /*5290*/  HMMA.16816.F32.BF16 R20, R68, R46.reuse, R20 ;  /* 0x0000002e4414723c */ /* 0x080ff00000041814 */
[C---:B------:R-:W-:Y:S08]  /*52a0*/  HMMA.16816.F32.BF16 R24, R8.reuse, R46, R24 ;  /* 0x0000002e0818723c */ /* 0x040ff00000041818 */
[-C--:B------:R-:W-:Y:S08]  /*52b0*/  HMMA.16816.F32.BF16 R28, R8, R4.reuse, R28 ;  /* 0x00000004081c723c */ /* 0x080ff0000004181c */
[C---:B------:R-:W-:Y:S07]  /*52c0*/  HMMA.16816.F32.BF16 R32, R68.reuse, R4, R32 ;  /* 0x000000044420723c */ /* 0x040fee0000041820 */
[----:B------:R-:W-:Y:S01]  /*52d0*/  LEA R4, -R249, RZ, 0x6 ;  /* 0x000000fff9047211 */ /* 0x000fe200078e31ff */
[-C--:B------:R-:W-:Y:S04]  /*52e0*/  HMMA.16816.F32.BF16 R36, R68, R6.reuse, R36 ;  /* 0x000000064424723c */ /* 0x080fe80000041824 */
[C---:B------:R-:W-:Y:S04]  /*52f0*/  LEA R238, P0, R4.reuse, R238, 0x2 ;  /* 0x000000ee04ee7211 */ /* 0x040fe800078010ff */
[----:B------:R-:W-:Y:S04]  /*5300*/  HMMA.16816.F32.BF16 R40, R8, R6, R40 ;  /* 0x000000060828723c */ /* 0x000fe80000041828 */
[----:B------:R-:W-:Y:S04]  /*5310*/  LEA.HI.X.SX32 R239, R4, R239, 0x2, P0 ;  /* 0x000000ef04ef7211 */ /* 0x000fe800000f16ff */
[-C--:B-1----:R-:W-:Y:S08]  /*5320*/  HMMA.16816.F32.BF16 R12, R48, R56.reuse, R12 ;  /* 0x00000038300c723c */ /* 0x082ff0000004180c */
[C---:B--2---:R-:W-:Y:S08]  /*5330*/  HMMA.16816.F32.BF16 R16, R60.reuse, R56, R16 ;  /* 0x000000383c10723c */ /* 0x044ff00000041810 */
        /* <DEDUP_REMOVED lines=68> */
.L_x_135:
        /* <DEDUP_REMOVED lines=376> */
.L_x_136:
        /* <DEDUP_REMOVED lines=123> */
.L_x_138:
        /* <DEDUP_REMOVED lines=16> */
.L_x_139:
        /* <DEDUP_REMOVED lines=49> */
.L_x_141:
[----:B------:R-:W-:Y:S05]  /*7ac0*/  BSYNC B0 ;  /* 0x0000000000007941 */ /* 0x000fea0003800000 */
.L_x_140:
        /* <DEDUP_REMOVED lines=27> */
.L_x_120:
[----:B------:R-:W-:Y:S05]  /*7c80*/  BSYNC B1 ;  /* 0x0000000000017941 */ /* 0x000fea0003800000 */
.L_x_110:
        /* <DEDUP_REMOVED lines=12> */
.L_x_142:
[----:B------:R-:W-:Y:S05]  /*7d50*/  EXIT ;  /* 0x000000000000794d */ /* 0x000fea0003800000 */
.L_x_144:
        /* <DEDUP_REMOVED lines=10> */
.L_x_2001:


//--------------------- .text._ZN5flash44flash_bwd_dq_dk_dv_loop_seqk_parallel_kernelI23Flash_bwd_kernel_traitsILi256ELi64ELi32ELi8ELi4ELi1ELi2ELb1ELb1EN7cutlass10bfloat16_tE19Flash_kernel_traitsILi256ELi64ELi32ELi8ES3_EELb0ELb0ELb0ELb0ELb0ELb1ELb0EEEvNS_16Flash_bwd_paramsE --------------------------
	.section	.text._ZN5flash44flash_bwd_dq_dk_dv_loop_seqk_parallel_kernelI23Flash_bwd_kernel_traitsILi256ELi64ELi32ELi8ELi4ELi1ELi2ELb1ELb1EN7cutlass10bfloat16_tE19Flash_kernel_traitsILi256ELi64ELi32ELi8ES3_EELb0ELb0ELb0ELb0ELb0ELb1ELb0EEEvNS_16Flash_bwd_paramsE,"ax",@progbits
	.sectioninfo	@"SHI_REGISTERS=255"
	.align	128
        .global         _ZN5flash44flash_bwd_dq_dk_dv_loop_seqk_parallel_kernelI23Flash_bwd_kernel_traitsILi256ELi64ELi32ELi8ELi4ELi1ELi2ELb1ELb1EN7cutlass10bfloat16_tE19Flash_kernel_traitsILi256ELi64ELi32ELi8ES3_EELb0ELb0ELb0ELb0ELb0ELb1ELb0EEEvNS_16Flash_bwd_paramsE
        .type           _ZN5flash44flash_bwd_dq_dk_dv_loop_seqk_parallel_kernelI23Flash_bwd_kernel_traitsILi256ELi64ELi32ELi8ELi4ELi1ELi2ELb1ELb1EN7cutlass10bfloat16_tE19Flash_kernel_traitsILi256ELi64ELi32ELi8ES3_EELb0ELb0ELb0ELb0ELb0ELb1ELb0EEEvNS_16Flash_bwd_paramsE,@function
        .size           _ZN5flash44flash_bwd_dq_dk_dv_loop_seqk_parallel_kernelI23Flash_bwd_kernel_traitsILi256ELi64ELi32ELi8ELi4ELi1ELi2ELb1ELb1EN7cutlass10bfloat16_tE19Flash_kernel_traitsILi256ELi64ELi32ELi8ES3_EELb0ELb0ELb0ELb0ELb0ELb1ELb0EEEvNS_16Flash_bwd_paramsE,(.L_x_2002 - _ZN5flash44flash_bwd_dq_dk_dv_loop_seqk_parallel_kernelI23Flash_bwd_kernel_traitsILi256ELi64ELi32ELi8ELi4ELi1ELi2ELb1ELb1EN7cutlass10bfloat16_tE19Flash_kernel_traitsILi256ELi64ELi32ELi8ES3_EELb0ELb0ELb0ELb0ELb0ELb1ELb0EEEvNS_16Flash_bwd_paramsE)
        .other          _ZN5flash44flash_bwd_dq_dk_dv_loop_seqk_parallel_kernelI23Flash_bwd_kernel_traitsILi256ELi64ELi32ELi8ELi4ELi1ELi2ELb1ELb1EN7cutlass10bfloat16_tE19Flash_kernel_traitsILi256ELi64ELi32ELi8ES3_EELb0ELb0ELb0ELb0ELb0ELb1ELb0EEEvNS_16Flash_bwd_paramsE,@"STO_CUDA_ENTRY STV_DEFAULT"
_ZN5flash44flash_bwd_dq_dk_dv_loop_seqk_parallel_kernelI23Flash_bwd_kernel_traitsILi256ELi64ELi32ELi8ELi4ELi1ELi2ELb1ELb1EN7cutlass10bfloat16_tE19Flash_kernel_traitsILi256ELi64ELi32ELi8ES3_EELb0ELb0ELb0ELb0ELb0ELb1ELb0EEEvNS_16Flash_bwd_paramsE:
.text._ZN5flash44flash_bwd_dq_dk_dv_loop_seqk_parallel_kernelI23Flash_bwd_kernel_traitsILi256ELi64ELi32ELi8ELi4ELi1ELi2ELb1ELb1EN7cutlass10bfloat16_tE19Flash_kernel_traitsILi256ELi64ELi32ELi8ES3_EELb0ELb0ELb0ELb0ELb0ELb1ELb0EEEvNS_16Flash_bwd_paramsE:
        /* <DEDUP_REMOVED lines=34> */
[C---:B------:R-:W-:Y:S01]  /*0220*/  LEA.HI R14, R233.reuse, R11, RZ, 0x3 ;  /* 0x0000000be90e7211 */ /* 0x040fe200078f18ff */
[----:B------:R-:W-:Y:S01]  /*0230*/  ULDC UR11, c[0x0][0x1c0] ;  /* 0x00007000000b7ab9 */ /* 0x000fe20000000800 */
[----:B------:R-:W-:Y:S01]  /*0240*/  SHF.R.S32.HI R5, RZ, 0x4, R10 ;  /* 0x00000004ff057819 */ /* 0x000fe2000001140a */
[----:B---3--:R-:W-:Y:S01]  /*0250*/  UIMAD UR45, UR36, UR44, URZ ;  /* 0x0000002c242d72a4 */ /* 0x008fe2000f8e023f */
[----:B------:R-:W-:Y:S01]  /*0260*/  LOP3.LUT R3, R14, 0xfffffff8, RZ, 0xc0, !PT ;  /* 0xfffffff80e037812 */ /* 0x000fe200078ec0ff */
[----:B------:R-:W-:Y:S01]  /*0270*/  UIMAD UR44, UR44, UR12, URZ ;  /* 0x0000000c2c2c72a4 */ /* 0x000fe2000f8e023f */
[----:B------:R-:W-:Y:S01]  /*0280*/  LEA.HI R0, R10, R5, RZ, 0x1 ;  /* 0x000000050a007211 */ /* 0x000fe200078f08ff */
[----:B------:R-:W-:Y:S01]  /*0290*/  UIMAD UR53, UR8, UR6, UR53 ;  /* 0x00000006083572a4 */ /* 0x000fe2000f8e0235 */
[----:B------:R-:W-:Y:S01]  /*02a0*/  LEA.HI R12, R233, R11, RZ, 0x2 ;  /* 0x0000000be90c7211 */ /* 0x000fe200078f10ff */
[----:B------:R-:W-:Y:S01]  /*02b0*/  IMAD.IADD R3, R11, 0x1, -R3 ;  /* 0x000000010b037824 */ /* 0x000fe200078e0a03 */
[----:B------:R-:W-:Y:S01]  /*02c0*/  SHF.R.S32.HI R2, RZ, 0x3, R14 ;  /* 0x00000003ff027819 */ /* 0x000fe2000001140e */
[----:B------:R-:W-:Y:S01]  /*02d0*/  UIMAD UR50, UR7, UR29, URZ ;  /* 0x0000001d073272a4 */ /* 0x000fe2000f8e023f */
[----:B------:R-:W-:Y:S01]  /*02e0*/  LOP3.LUT R0, R0, 0xfffffffe, RZ, 0xc0, !PT ;  /* 0xfffffffe00007812 */ /* 0x000fe200078ec0ff */
[----:B------:R-:W-:Y:S01]  /*02f0*/  IMAD.SHL.U32 R16, R3, 0x8, RZ ;  /* 0x0000000803107824 */ /* 0x000fe200078e00ff */
[--C-:B------:R-:W-:Y:S01]  /*0300*/  SHF.R.S32.HI R7, RZ, 0x2, R12.reuse ;  /* 0x00000002ff077819 */ /* 0x100fe2000001140c */
[----:B------:R-:W-:Y:S01]  /*0310*/  IMAD.SHL.U32 R2, R2, 0x40, RZ ;  /* 0x0000004002027824 */ /* 0x000fe200078e00ff */
[----:B------:R-:W-:Y:S01]  /*0320*/  SHF.R.S32.HI R4, RZ, 0x1f, R12 ;  /* 0x0000001fff047819 */ /* 0x000fe2000001140c */
[----:B------:R-:W-:Y:S01]  /*0330*/  IMAD.IADD R9, R5, 0x1, -R0 ;  /* 0x0000000105097824 */ /* 0x000fe200078e0a00 */
[C---:B------:R-:W-:Y:S01]  /*0340*/  LOP3.LUT P4, RZ, R3.reuse, 0x2, RZ, 0xc0, !PT ;  /* 0x0000000203ff7812 */ /* 0x040fe2000788c0ff */
[----:B------:R-:W-:Y:S01]  /*0350*/  IMAD.SHL.U32 R0, R3, 0x40, RZ ;  /* 0x0000004003007824 */ /* 0x000fe200078e00ff */
[----:B------:R-:W-:Y:S01]  /*0360*/  LEA.HI R4, R4, R7, RZ, 0x3 ;  /* 0x0000000704047211 */ /* 0x000fe200078f18ff */
[----:B------:R1:W-:Y:S01]  /*0370*/  STL [R1+0x8], R16 ;  /* 0x0000081001007387 */ /* 0x0003e20000100800 */
[----:B------:R-:W-:Y:S01]  /*0380*/  LOP3.LUT R2, R2, 0x1c0, RZ, 0xc0, !PT ;  /* 0x000001c002027812 */ /* 0x000fe200078ec0ff */
[----:B------:R-:W-:Y:S01]  /*0390*/  UIMAD UR6, UR29, UR11, UR36 ;  /* 0x0000000b1d0672a4 */ /* 0x000fe2000f8e0224 */
[----:B------:R-:W-:Y:S01]  /*03a0*/  LOP3.LUT R0, R0, 0x1c0, RZ, 0xc0, !PT ;  /* 0x000001c000007812 */ /* 0x000fe200078ec0ff */
[----:B------:R-:W-:Y:S01]  /*03b0*/  @!UP2 UIMAD UR7, UR29, UR13, UR36 ;  /* 0x0000000d1d07a2a4 */ /* 0x000fe2000f8e0224 */
[----:B------:R-:W-:Y:S01]  /*03c0*/  LOP3.LUT R5, R4, 0xfffffff8, RZ, 0xc0, !PT ;  /* 0xfffffff804057812 */ /* 0x000fe200078ec0ff */
[----:B------:R-:W-:Y:S01]  /*03d0*/  USHF.L.U32 UR39, UR44, 0x6, URZ ;  /* 0x000000062c277899 */ /* 0x000fe2000800063f */
[----:B------:R-:W-:Y:S01]  /*03e0*/  SHF.R.U32.HI R6, RZ, 0x3, R2 ;  /* 0x00000003ff067819 */ /* 0x000fe20000011602 */
[----:B------:R-:W-:Y:S01]  /*03f0*/  ULDC UR47, c[0x0][0x214] ;  /* 0x00008500002f7ab9 */ /* 0x000fe20000000800 */
[----:B------:R-:W-:Y:S01]  /*0400*/  LOP3.LUT R4, R2, 0x38, R16, 0xf8, !PT ;  /* 0x0000003802047812 */ /* 0x000fe200078ef810 */
[----:B------:R-:W-:Y:S01]  /*0410*/  IMAD.IADD R7, R7, 0x1, -R5 ;  /* 0x0000000107077824 */ /* 0x000fe200078e0a05 */
[----:B------:R-:W-:Y:S01]  /*0420*/  LOP3.LUT R2, R0, 0x8, R14, 0xf8, !PT ;  /* 0x0000000800027812 */ /* 0x000fe200078ef80e */
[----:B------:R-:W-:Y:S01]  /*0430*/  ULDC UR54, c[0x0][0x1c8] ;  /* 0x0000720000367ab9 */ /* 0x000fe20000000800 */
[----:B------:R-:W-:Y:S01]  /*0440*/  SHF.R.U32.HI R0, RZ, 0x3, R0 ;  /* 0x00000003ff007819 */ /* 0x000fe20000011600 */
[----:B------:R-:W-:Y:S01]  /*0450*/  ULDC.U8 UR10, c[0x0][0x3d0] ;  /* 0x0000f400000a7ab9 */ /* 0x000fe20000000000 */
[----:B------:R-:W-:Y:S01]  /*0460*/  LOP3.LUT R6, R4, R6, RZ, 0x3c, !PT ;  /* 0x0000000604067212 */ /* 0x000fe200078e3cff */
[----:B------:R-:W-:Y:S01]  /*0470*/  ULDC UR48, c[0x0][0x224] ;  /* 0x0000890000307ab9 */ /* 0x000fe20000000800 */
[----:B------:R-:W-:Y:S01]  /*0480*/  LOP3.LUT R4, R2, R0, RZ, 0x3c, !PT ;  /* 0x0000000002047212 */ /* 0x000fe200078e3cff */
[----:B------:R-:W-:Y:S01]  /*0490*/  @UP2 UIMAD UR52, UR29, UR47, URZ ;  /* 0x0000002f1d3422a4 */ /* 0x000fe2000f8e023f */
[----:B------:R-:W-:Y:S01]  /*04a0*/  LOP3.LUT R0, R7, 0x1, RZ, 0xc0, !PT ;  /* 0x0000000107007812 */ /* 0x000fe200078ec0ff */
[----:B------:R-:W-:Y:S01]  /*04b0*/  ULDC.64 UR4, c[0x0][0x118] ;  /* 0x0000460000047ab9 */ /* 0x000fe20000000a00 */
[-C--:B------:R-:W-:Y:S01]  /*04c0*/  LEA.HI R2, R233, R11.reuse, RZ, 0x7 ;  /* 0x0000000be9027211 */ /* 0x080fe200078f38ff */
[----:B------:R-:W-:Y:S01]  /*04d0*/  UMOV UR61, 0x4 ;  /* 0x00000004003d7882 */ /* 0x000fe20000000000 */
[----:B------:R-:W-:Y:S01]  /*04e0*/  ISETP.NE.U32.AND P1, PT, R0, 0x1, PT ;  /* 0x000000010000780c */ /* 0x000fe20003f25070 */
[----:B------:R-:W-:Y:S01]  /*04f0*/  IMAD.SHL.U32 R0, R9, 0x100, RZ ;  /* 0x0000010009007824 */ /* 0x000fe200078e00ff */
[C---:B------:R-:W-:Y:S01]  /*0500*/  LOP3.LUT P3, RZ, R3.reuse, 0x4, RZ, 0xc0, !PT ;  /* 0x0000000403ff7812 */ /* 0x040fe2000786c0ff */
[----:B------:R-:W-:Y:S01]  /*0510*/  IMAD.SHL.U32 R3, R3, 0x20, RZ ;  /* 0x0000002003037824 */ /* 0x000fe200078e00ff */
[----:B------:R-:W-:Y:S01]  /*0520*/  SHF.R.S32.HI R8, RZ, 0x7, R2 ;  /* 0x00000007ff087819 */ /* 0x000fe20000011402 */
[----:B------:R-:W-:Y:S01]  /*0530*/  ULOP3.LUT UR54, UR36, UR54, URZ, 0x3c, !UPT ;  /* 0x0000003624367292 */ /* 0x000fe2000f8e3c3f */
[----:B------:R-:W-:Y:S01]  /*0540*/  LOP3.LUT R2, R0, 0x100, RZ, 0xc0, !PT ;  /* 0x0000010000027812 */ /* 0x000fe200078ec0ff */
[----:B------:R-:W-:Y:S01]  /*0550*/  USHF.R.S32.HI UR59, URZ, 0x1f, UR36 ;  /* 0x0000001f3f3b7899 */ /* 0x000fe20008011424 */
[----:B------:R-:W-:Y:S01]  /*0560*/  LOP3.LUT P2, RZ, R7, 0x2, RZ, 0xc0, !PT ;  /* 0x0000000207ff7812 */ /* 0x000fe2000784c0ff */
[----:B------:R-:W-:Y:S01]  /*0570*/  IMAD R0, R8, 0x2, R9 ;  /* 0x0000000208007824 */ /* 0x000fe200078e0209 */
[----:B------:R-:W-:Y:S01]  /*0580*/  LOP3.LUT R226, R2, 0xe0, R3, 0xf8, !PT ;  /* 0x000000e002e27812 */ /* 0x000fe200078ef803 */
[----:B------:R-:W-:Y:S01]  /*0590*/  UISETP.NE.AND UP3, UPT, UR10, URZ, UPT ;  /* 0x0000003f0a00728c */ /* 0x000fe2000bf65270 */
[CC--:B------:R-:W-:Y:S01]  /*05a0*/  LEA.HI R3, R233.reuse, R11.reuse, RZ, 0x6 ;  /* 0x0000000be9037211 */ /* 0x0c0fe200078f30ff */
[----:B------:R-:W-:Y:S01]  /*05b0*/  IMAD.U32 R0, R0, 0x200, R4 ;  /* 0x0000020000007824 */ /* 0x000fe200078e0004 */
[----:B------:R-:W-:Y:S01]  /*05c0*/  LEA.HI R233, R233, R11, RZ, 0x5 ;  /* 0x0000000be9e97211 */ /* 0x000fe200078f28ff */
[----:B------:R-:W-:Y:S01]  /*05d0*/  USHF.R.S32.HI UR58, URZ, 0x1f, UR29 ;  /* 0x0000001f3f3a7899 */ /* 0x000fe2000801141d */
[----:B------:R-:W-:Y:S01]  /*05e0*/  SHF.R.S32.HI R3, RZ, 0x6, R3 ;  /* 0x00000006ff037819 */ /* 0x000fe20000011403 */
[----:B------:R-:W-:Y:S01]  /*05f0*/  IMAD.SHL.U32 R229, R0, 0x2, RZ ;  /* 0x0000000200e57824 */ /* 0x000fe200078e00ff */
[----:B------:R-:W-:Y:S01]  /*0600*/  LOP3.LUT R5, R233, 0xffffffe0, RZ, 0xc0, !PT ;  /* 0xffffffe0e9057812 */ /* 0x000fe200078ec0ff */
[----:B------:R-:W-:Y:S01]  /*0610*/  USHF.R.S32.HI UR57, URZ, 0x1f, UR36 ;  /* 0x0000001f3f397899 */ /* 0x000fe20008011424 */
[----:B------:R-:W-:Y:S01]  /*0620*/  LOP3.LUT R4, R12, 0x7ffffffc, RZ, 0xc0, !PT ;  /* 0x7ffffffc0c047812 */ /* 0x000fe200078ec0ff */
[C---:B------:R-:W-:Y:S01]  /*0630*/  IMAD R237, R3.reuse, 0x200, R6 ;  /* 0x0000020003ed7824 */ /* 0x040fe200078e0206 */
[----:B------:R-:W-:Y:S01]  /*0640*/  LOP3.LUT R2, R10, 0xfffffff0, RZ, 0xc0, !PT ;  /* 0xfffffff00a027812 */ /* 0x000fe200078ec0ff */
[----:B------:R-:W-:Y:S01]  /*0650*/  IMAD.SHL.U32 R6, R3, 0x8, RZ ;  /* 0x0000000803067824 */ /* 0x000fe200078e00ff */
[----:B-1----:R-:W-:Y:S01]  /*0660*/  SHF.R.S32.HI R16, RZ, 0x5, R233 ;  /* 0x00000005ff107819 */ /* 0x002fe200000114e9 */
[----:B------:R-:W-:Y:S01]  /*0670*/  IMAD.SHL.U32 R3, R9, 0x20, RZ ;  /* 0x0000002009037824 */ /* 0x000fe200078e00ff */
[----:B------:R-:W-:Y:S01]  /*0680*/  SEL R232, R227, 0xffffffc0, !P3 ;  /* 0xffffffc0e3e87807 */ /* 0x000fe20005800000 */
[----:B------:R-:W-:Y:S01]  /*0690*/  IMAD.IADD R15, R11, 0x1, -R5 ;  /* 0x000000010b0f7824 */ /* 0x000fe200078e0a05 */
[----:B------:R-:W-:Y:S01]  /*06a0*/  SEL R250, R250, 0x240, !P1 ;  /* 0x00000240fafa7807 */ /* 0x000fe20004800000 */
[----:B------:R-:W-:Y:S01]  /*06b0*/  IMAD.SHL.U32 R5, R7, 0x20, RZ ;  /* 0x0000002007057824 */ /* 0x000fe200078e00ff */
[----:B------:R-:W-:Y:S01]  /*06c0*/  IADD3 R236, R232, 0x14000, R229 ;  /* 0x00014000e8ec7810 */ /* 0x000fe20007ffe0e5 */
[----:B------:R-:W-:Y:S01]  /*06d0*/  IMAD.IADD R12, R11, 0x1, -R4 ;  /* 0x000000010b0c7824 */ /* 0x000fe200078e0a04 */
[----:B------:R-:W-:Y:S01]  /*06e0*/  LOP3.LUT R4, R3, 0x20, RZ, 0xc0, !PT ;  /* 0x0000002003047812 */ /* 0x000fe200078ec0ff */
[----:B------:R-:W-:Y:S01]  /*06f0*/  IMAD.IADD R2, R11, 0x1, -R2 ;  /* 0x000000010b027824 */ /* 0x000fe200078e0a02 */
[----:B------:R-:W-:Y:S01]  /*0700*/  LOP3.LUT R5, R5, 0xe0, RZ, 0xc0, !PT ;  /* 0x000000e005057812 */ /* 0x000fe200078ec0ff */
[----:B------:R-:W-:Y:S01]  /*0710*/  IMAD.SHL.U32 R11, R11, 0x2, RZ ;  /* 0x000000020b0b7824 */ /* 0x000fe200078e00ff */
[----:B------:R-:W-:Y:S01]  /*0720*/  LOP3.LUT R13, R4, 0x18, R6, 0xf8, !PT ;  /* 0x00000018040d7812 */ /* 0x000fe200078ef806 */
[----:B------:R-:W-:Y:S01]  /*0730*/  IMAD.SHL.U32 R3, R8, 0x10, RZ ;  /* 0x0000001008037824 */ /* 0x000fe200078e00ff */
[----:B------:R-:W-:Y:S01]  /*0740*/  STL [R1+0x14], R15 ;  /* 0x0000140f01007387 */ /* 0x000fe20000100800 */
[C---:B------:R-:W-:Y:S01]  /*0750*/  LOP3.LUT P0, RZ, R2.reuse, 0x4, RZ, 0xc0, !PT ;  /* 0x0000000402ff7812 */ /* 0x040fe2000780c0ff */
[----:B------:R-:W-:Y:S01]  /*0760*/  IMAD.IADD R231, R229, 0x1, R232 ;  /* 0x00000001e5e77824 */ /* 0x000fe200078e02e8 */
[----:B------:R-:W-:Y:S01]  /*0770*/  USHF.R.S32.HI UR56, URZ, 0x1f, UR29 ;  /* 0x0000001f3f387899 */ /* 0x000fe2000801141d */
[----:B------:R-:W-:Y:S01]  /*0780*/  LOP3.LUT R4, R3, 0x6, R11, 0xf8, !PT ;  /* 0x0000000603047812 */ /* 0x000fe200078ef80b */
[----:B------:R-:W-:Y:S01]  /*0790*/  IMAD.SHL.U32 R237, R237, 0x2, RZ ;  /* 0x00000002eded7824 */ /* 0x000fe200078e00ff */
[----:B------:R-:W-:Y:S01]  /*07a0*/  LOP3.LUT R8, R5, 0x10, R3, 0xf8, !PT ;  /* 0x0000001005087812 */ /* 0x000fe200078ef803 */
[----:B------:R-:W-:Y:S01]  /*07b0*/  IMAD.SHL.U32 R5, R2, 0x20, RZ ;  /* 0x0000002002057824 */ /* 0x000fe200078e00ff */
[----:B------:R-:W-:Y:S01]  /*07c0*/  SHF.R.S32.HI R3, RZ, 0x1f, R2 ;  /* 0x0000001fff037819 */ /* 0x000fe20000011402 */
[----:B------:R1:W-:Y:S01]  /*07d0*/  STL [R1], R4 ;  /* 0x0000000401007387 */ /* 0x0003e20000100800 */
[----:B------:R-:W-:-:S02]  /*07e0*/  USHF.R.S32.HI UR55, URZ, 0x1f, UR36 ;  /* 0x0000001f3f377899 */ /* 0x000fc40008011424 */
[----:B------:R-:W-:Y:S01]  /*07f0*/  LEA.HI R225, R3, R2, RZ, 0x3 ;  /* 0x0000000203e17211 */ /* 0x000fe200078f18ff */
[----:B------:R-:W-:Y:S01]  /*0800*/  IMAD.SHL.U32 R3, R9, 0x8, RZ ;  /* 0x0000000809037824 */ /* 0x000fe200078e00ff */
[----:B------:R-:W-:Y:S02]  /*0810*/  UIMAD.WIDE.U32 UR40, UR34, UR42, URZ ;  /* 0x0000002a222872a5 */ /* 0x000fe4000f8e003f */
[----:B------:R-:W-:Y:S02]  /*0820*/  UIMAD UR49, UR35, UR42, URZ ;  /* 0x0000002a233172a4 */ /* 0x000fe4000f8e023f */
[----:B------:R-:W-:Y:S01]  /*0830*/  LOP3.LUT R10, R3, 0x8, RZ, 0xc0, !PT ;  /* 0x00000008030a7812 */ /* 0x000fe200078ec0ff */
[----:B------:R-:W-:Y:S02]  /*0840*/  USHF.R.S32.HI UR51, URZ, 0x1f, UR45 ;  /* 0x0000001f3f337899 */ /* 0x000fe4000801142d */
[----:B------:R-:W-:Y:S01]  /*0850*/  UIMAD UR48, UR6, UR48, URZ ;  /* 0x00000030063072a4 */ /* 0x000fe2000f8e023f */
[----:B------:R-:W-:Y:S01]  /*0860*/  LOP3.LUT R3, R10, 0x1e0, R5, 0xf8, !PT ;  /* 0x000001e00a037812 */ /* 0x000fe200078ef805 */
[----:B------:R-:W-:Y:S01]  /*0870*/  IMAD.U32 R5, RZ, RZ, UR14 ;  /* 0x0000000eff057e24 */ /* 0x000fe2000f8e00ff */
[----:B------:R-:W-:-:S02]  /*0880*/  @!UP2 UIMAD UR47, UR7, UR47, URZ ;  /* 0x0000002f072fa2a4 */ /* 0x000fc4000f8e023f */
[----:B------:R-:W-:Y:S01]  /*0890*/  USHF.R.S32.HI UR46, URZ, 0x1f, UR39 ;  /* 0x0000001f3f2e7899 */ /* 0x000fe20008011427 */
[C---:B-1----:R-:W-:Y:S01]  /*08a0*/  LOP3.LUT R4, R225.reuse, 0xfffffff8, RZ, 0xc0, !PT ;  /* 0xfffffff8e1047812 */ /* 0x042fe200078ec0ff */
[----:B------:R-:W-:-:S04]  /*08b0*/  IMAD.SHL.U32 R225, R225, 0x40, RZ ;  /* 0x00000040e1e17824 */ /* 0x000fc800078e00ff */
[C---:B------:R-:W-:Y:S01]  /*08c0*/  IMAD.IADD R6, R2.reuse, 0x1, -R4 ;  /* 0x0000000102067824 */ /* 0x040fe200078e0a04 */
[----:B------:R-:W-:Y:S01]  /*08d0*/  LOP3.LUT R225, R225, 0xfffffe00, RZ, 0xc0, !PT ;  /* 0xfffffe00e1e17812 */ /* 0x000fe200078ec0ff */
[----:B------:R-:W-:Y:S02]  /*08e0*/  IMAD.SHL.U32 R4, R2, 0x4, RZ ;  /* 0x0000000402047824 */ /* 0x000fe400078e00ff */
[----:B------:R-:W-:Y:S01]  /*08f0*/  IMAD.SHL.U32 R2, R7, 0x40, RZ ;  /* 0x0000004007027824 */ /* 0x000fe200078e00ff */
[----:B------:R-:W-:Y:S02]  /*0900*/  LOP3.LUT P6, RZ, R6, 0x2, RZ, 0xc0, !PT ;  /* 0x0000000206ff7812 */ /* 0x000fe400078cc0ff */
[----:B------:R-:W-:Y:S01]  /*0910*/  LOP3.LUT R11, R3, 0x38, R4, 0x78, !PT ;  /* 0x00000038030b7812 */ /* 0x000fe200078e7804 */
[----:B------:R-:W-:Y:S01]  /*0920*/  IMAD.SHL.U32 R3, R16, 0x8, RZ ;  /* 0x0000000810037824 */ /* 0x000fe200078e00ff */
[----:B------:R-:W-:Y:S01]  /*0930*/  LOP3.LUT R2, R2, 0x1c0, RZ, 0xc0, !PT ;  /* 0x000001c002027812 */ /* 0x000fe200078ec0ff */
[----:B------:R-:W-:Y:S01]  /*0940*/  IMAD.SHL.U32 R4, R7, 0x4, RZ ;  /* 0x0000000407047824 */ /* 0x000fe200078e00ff */
[----:B------:R-:W-:-:S02]  /*0950*/  LOP3.LUT P5, RZ, R6, 0x4, RZ, 0xc0, !PT ;  /* 0x0000000406ff7812 */ /* 0x000fc400078ac0ff */
[----:B------:R-:W-:Y:S02]  /*0960*/  LOP3.LUT R7, R3, 0x38, RZ, 0xc0, !PT ;  /* 0x0000003803077812 */ /* 0x000fe400078ec0ff */
[----:B------:R-:W-:Y:S02]  /*0970*/  SHF.R.U32.HI R3, RZ, 0x3, R2 ;  /* 0x00000003ff037819 */ /* 0x000fe40000011602 */
[----:B------:R-:W-:Y:S02]  /*0980*/  LOP3.LUT R8, R8, 0x18, R4, 0x78, !PT ;  /* 0x0000001808087812 */ /* 0x000fe400078e7804 */
[----:B------:R-:W-:Y:S02]  /*0990*/  LOP3.LUT R4, R3, R2, R7, 0x1e, !PT ;  /* 0x0000000203047212 */ /* 0x000fe400078e1e07 */
[----:B------:R-:W-:Y:S02]  /*09a0*/  LOP3.LUT R2, R226, 0x8, R14, 0xf8, !PT ;  /* 0x00000008e2027812 */ /* 0x000fe400078ef80e */
[----:B------:R-:W-:-:S02]  /*09b0*/  SHF.R.U32.HI R226, RZ, 0x3, R226 ;  /* 0x00000003ffe27819 */ /* 0x000fc400000116e2 */
[----:B------:R-:W-:Y:S02]  /*09c0*/  SHF.R.S32.HI R3, RZ, 0x1f, R233 ;  /* 0x0000001fff037819 */ /* 0x000fe400000114e9 */
[----:B------:R-:W-:Y:S02]  /*09d0*/  LOP3.LUT R226, R2, 0x38, R226, 0x78, !PT ;  /* 0x0000003802e27812 */ /* 0x000fe400078e78e2 */
[-C--:B------:R-:W-:Y:S02]  /*09e0*/  LEA.HI R2, R3, R16.reuse, RZ, 0x2 ;  /* 0x0000001003027211 */ /* 0x080fe400078f10ff */
[----:B------:R-:W-:Y:S02]  /*09f0*/  LEA.HI R233, R233, R16, RZ, 0x1 ;  /* 0x00000010e9e97211 */ /* 0x000fe400078f08ff */
[----:B------:R-:W-:Y:S01]  /*0a00*/  LOP3.LUT R3, R2, 0xfffffffc, RZ, 0xc0, !PT ;  /* 0xfffffffc02037812 */ /* 0x000fe200078ec0ff */
[----:B------:R-:W-:Y:S01]  /*0a10*/  IMAD.SHL.U32 R2, R12, 0x2, RZ ;  /* 0x000000020c027824 */ /* 0x000fe200078e00ff */
[----:B------:R-:W-:-:S02]  /*0a20*/  LOP3.LUT R233, R233, 0x3ffffe, RZ, 0xc0, !PT ;  /* 0x003ffffee9e97812 */ /* 0x000fc400078ec0ff */
[----:B------:R-:W-:Y:S01]  /*0a30*/  SEL R227, R227, 0xffffffc0, !P5 ;  /* 0xffffffc0e3e37807 */ /* 0x000fe20006800000 */
[----:B------:R-:W-:Y:S02]  /*0a40*/  IMAD.IADD R5, R16, 0x1, -R3 ;  /* 0x0000000110057824 */ /* 0x000fe400078e0a03 */
[----:B------:R-:W-:Y:S01]  /*0a50*/  IMAD.IADD R252, R2, 0x1, R4 ;  /* 0x0000000102fc7824 */ /* 0x000fe200078e0204 */
[----:B------:R-:W-:Y:S01]  /*0a60*/  SHF.R.S32.HI R4, RZ, 0x1f, R15 ;  /* 0x0000001fff047819 */ /* 0x000fe2000001140f */
[----:B------:R-:W-:Y:S02]  /*0a70*/  IMAD R3, R5, 0x200, R2 ;  /* 0x0000020005037824 */ /* 0x000fe400078e0202 */
[----:B------:R-:W-:Y:S01]  /*0a80*/  IMAD.SHL.U32 R2, R6, 0x40, RZ ;  /* 0x0000004006027824 */ /* 0x000fe200078e00ff */
[----:B------:R-:W-:Y:S01]  /*0a90*/  LEA.HI R4, R4, R15, RZ, 0x2 ;  /* 0x0000000f04047211 */ /* 0x000fe200078f10ff */
[----:B------:R-:W-:Y:S01]  /*0aa0*/  IMAD.IADD R248, R3, 0x1, R8 ;  /* 0x0000000103f87824 */ /* 0x000fe200078e0208 */
[----:B------:R-:W-:Y:S01]  /*0ab0*/  LEA R252, R252, 0x10000, 0x1 ;  /* 0x00010000fcfc7811 */ /* 0x000fe200078e08ff */
[----:B------:R-:W-:Y:S01]  /*0ac0*/  IMAD.IADD R233, R16, 0x1, -R233 ;  /* 0x0000000110e97824 */ /* 0x000fe200078e0ae9 */
[----:B------:R-:W-:Y:S01]  /*0ad0*/  SHF.R.S32.HI R6, RZ, 0x2, R4 ;  /* 0x00000002ff067819 */ /* 0x000fe20000011404 */
[----:B------:R-:W-:Y:S01]  /*0ae0*/  IMAD R4, R9, 0x1000, R225 ;  /* 0x0000100009047824 */ /* 0x000fe200078e02e1 */
[----:B------:R-:W-:Y:S01]  /*0af0*/  LOP3.LUT R2, R2, 0x1c0, RZ, 0xc0, !PT ;  /* 0x000001c002027812 */ /* 0x000fe200078ec0ff */
[----:B------:R-:W-:-:S02]  /*0b00*/  IMAD R233, R233, 0x200, R11 ;  /* 0x00000200e9e97824 */ /* 0x000fc400078e020b */
[----:B------:R-:W-:Y:S01]  /*0b10*/  IMAD R6, R5, 0x10, R6 ;  /* 0x0000001005067824 */ /* 0x000fe200078e0206 */
[----:B------:R-:W-:Y:S01]  /*0b20*/  SHF.R.U32.HI R3, RZ, 0x3, R2 ;  /* 0x00000003ff037819 */ /* 0x000fe20000011602 */
[----:B------:R-:W-:Y:S01]  /*0b30*/  IMAD.SHL.U32 R248, R248, 0x2, RZ ;  /* 0x00000002f8f87824 */ /* 0x000fe200078e00ff */
[----:B------:R-:W-:Y:S02]  /*0b40*/  LEA R233, R233, 0x14000, 0x1 ;  /* 0x00014000e9e97811 */ /* 0x000fe400078e08ff */
[CC--:B------:R-:W-:Y:S01]  /*0b50*/  LOP3.LUT R7, R3.reuse, R2.reuse, R7, 0x1e, !PT ;  /* 0x0000000203077212 */ /* 0x0c0fe200078e1e07 */
[----:B------:R1:W-:Y:S01]  /*0b60*/  STL [R1+0x10], R6 ;  /* 0x0000100601007387 */ /* 0x0003e20000100800 */
[C---:B------:R-:W-:Y:S01]  /*0b70*/  LOP3.LUT R8, R3.reuse, R2, R10, 0x1e, !PT ;  /* 0x0000000203087212 */ /* 0x040fe200078e1e0a */
[C---:B------:R-:W-:Y:S01]  /*0b80*/  IMAD.IADD R251, R248.reuse, 0x1, R250 ;  /* 0x00000001f8fb7824 */ /* 0x040fe200078e02fa */
[----:B------:R-:W-:Y:S01]  /*0b90*/  LOP3.LUT R3, R3, R13, R2, 0x1e, !PT ;  /* 0x0000000d03037212 */ /* 0x000fe200078e1e02 */
[----:B------:R-:W-:Y:S01]  /*0ba0*/  IMAD R2, R5, 0x400, R225 ;  /* 0x0000040005027824 */ /* 0x000fe200078e02e1 */
[----:B------:R-:W-:Y:S01]  /*0bb0*/  IADD3 R249, R248, 0x10, RZ ;  /* 0x00000010f8f97810 */ /* 0x000fe20007ffe0ff */
[----:B------:R-:W-:Y:S01]  /*0bc0*/  IMAD.IADD R4, R4, 0x1, R7 ;  /* 0x0000000104047824 */ /* 0x000fe200078e0207 */
[----:B------:R-:W-:Y:S01]  /*0bd0*/  LOP3.LUT R225, R3, R225, RZ, 0xfc, !PT ;  /* 0x000000e103e17212 */ /* 0x000fe200078efcff */
[----:B------:R-:W-:Y:S01]  /*0be0*/  IMAD.MOV.U32 R3, RZ, RZ, 0x20 ;  /* 0x00000020ff037424 */ /* 0x000fe200078e00ff */
[----:B------:R-:W-:Y:S01]  /*0bf0*/  IADD3 R234, R233, 0x20, RZ ;  /* 0x00000020e9ea7810 */ /* 0x000fe20007ffe0ff */
[----:B------:R-:W-:Y:S01]  /*0c00*/  IMAD.IADD R2, R2, 0x1, R8 ;  /* 0x0000000102027824 */ /* 0x000fe200078e0208 */
[----:B------:R-:W-:-:S02]  /*0c10*/  @P2 IADD3 R249, R248, -0x10, RZ ;  /* 0xfffffff0f8f92810 */ /* 0x000fc40007ffe0ff */
[C---:B------:R-:W-:Y:S01]  /*0c20*/  SEL R0, R3.reuse, 0xffffffe0, !P4 ;  /* 0xffffffe003007807 */ /* 0x040fe20006000000 */
[----:B------:R-:W-:Y:S01]  /*0c30*/  IMAD.SHL.U32 R2, R2, 0x2, RZ ;  /* 0x0000000202027824 */ /* 0x000fe200078e00ff */
[C---:B------:R-:W-:Y:S01]  /*0c40*/  SEL R224, R3.reuse, 0xffffffe0, !P3 ;  /* 0xffffffe003e07807 */ /* 0x040fe20005800000 */
[----:B------:R-:W-:Y:S01]  /*0c50*/  IMAD.IADD R250, R250, 0x1, R249 ;  /* 0x00000001fafa7824 */ /* 0x000fe200078e02f9 */
[----:B------:R-:W-:Y:S01]  /*0c60*/  SEL R3, R3, 0xffffffe0, !P6 ;  /* 0xffffffe003037807 */ /* 0x000fe20007000000 */
[----:B------:R-:W-:Y:S01]  /*0c70*/  IMAD.IADD R230, R229, 0x1, R0 ;  /* 0x00000001e5e67824 */ /* 0x000fe200078e0200 */
[----:B------:R-:W-:Y:S01]  /*0c80*/  @P0 IADD3 R234, R233, -0x20, RZ ;  /* 0xffffffe0e9ea0810 */ /* 0x000fe20007ffe0ff */
[----:B------:R-:W-:Y:S01]  /*0c90*/  IMAD.IADD R236, R0, 0x1, R236 ;  /* 0x0000000100ec7824 */ /* 0x000fe200078e02ec */
[----:B------:R-:W-:Y:S01]  /*0ca0*/  LEA R225, R225, 0x10000, 0x1 ;  /* 0x00010000e1e17811 */ /* 0x000fe200078e08ff */
[----:B------:R-:W-:Y:S01]  /*0cb0*/  IMAD.IADD R3, R2, 0x1, R3 ;  /* 0x0000000102037824 */ /* 0x000fe200078e0203 */
[----:B------:R-:W-:Y:S01]  /*0cc0*/  IADD3 R235, R234, 0x800, RZ ;  /* 0x00000800eaeb7810 */ /* 0x000fe20007ffe0ff */
[----:B------:R-:W-:-:S02]  /*0cd0*/  IMAD R224, R226, 0x2, R224 ;  /* 0x00000002e2e07824 */ /* 0x000fc400078e02e0 */
[--C-:B------:R-:W-:Y:S02]  /*0ce0*/  IMAD.IADD R228, R2, 0x1, R227.reuse ;  /* 0x0000000102e47824 */ /* 0x100fe400078e02e3 */
[----:B------:R-:W-:Y:S02]  /*0cf0*/  IMAD.IADD R232, R232, 0x1, R230 ;  /* 0x00000001e8e87824 */ /* 0x000fe400078e02e6 */
[----:B------:R-:W-:Y:S02]  /*0d00*/  IMAD.SHL.U32 R226, R226, 0x2, RZ ;  /* 0x00000002e2e27824 */ /* 0x000fe400078e00ff */
[----:B------:R-:W-:Y:S02]  /*0d10*/  IMAD.IADD R227, R3, 0x1, R227 ;  /* 0x0000000103e37824 */ /* 0x000fe400078e02e3 */
[----:B-1--4-:R-:W-:Y:S02]  /*0d20*/  IMAD.SHL.U32 R0, R4, 0x2, RZ ;  /* 0x0000000204007824 */ /* 0x012fe400078e00ff */
.L_x_161:
[----:B------:R-:W-:Y:S02]  /*0d30*/  ULDC.64 UR6, c[0x0][0x240] ;  /* 0x0000900000067ab9 */ /* 0x000fe40000000a00 */
[----:B------:R-:W-:-:S02]  /*0d40*/  UISETP.NE.U32.AND UP6, UPT, URZ, UR6, UPT ;  /* 0x000000063f00728c */ /* 0x000fc4000bfc5070 */
[----:B------:R-:W-:Y:S02]  /*0d50*/  USHF.L.U32 UR13, UR29, 0x2, URZ ;  /* 0x000000021d0d7899 */ /* 0x000fe4000800063f */
[----:B------:R-:W-:Y:S02]  /*0d60*/  USHF.R.S32.HI UR38, URZ, 0x1f, UR29 ;  /* 0x0000001f3f267899 */ /* 0x000fe4000801141d */
[----:B------:R-:W-:Y:S02]  /*0d70*/  UISETP.NE.AND.EX UP6, UPT, URZ, UR7, UPT, UP6 ;  /* 0x000000073f00728c */ /* 0x000fe4000bfc5360 */
[----:B------:R-:W-:Y:S02]  /*0d80*/  ULDC.64 UR10, c[0x0][0x250] ;  /* 0x00009400000a7ab9 */ /* 0x000fe40000000a00 */
[----:B------:R-:W-:Y:S02]  /*0d90*/  UISETP.NE.U32.AND UP4, UPT, URZ, UR10, UPT ;  /* 0x0000000a3f00728c */ /* 0x000fe4000bf85070 */
[----:B------:R-:W-:Y:S01]  /*0da0*/  USHF.L.U64.HI UR12, UR29, 0x2, UR38 ;  /* 0x000000021d0c7899 */ /* 0x000fe20008010226 */
[----:B------:R-:W-:Y:S01]  /*0db0*/  PLOP3.LUT P2, PT, PT, PT, UP6, 0x80, 0x0 ;  /* 0x000000000000781c */ /* 0x000fe20003f4f068 */
[----:B------:R-:W-:-:S02]  /*0dc0*/  UIADD3 UR6, UP0, UR13, UR6, URZ ;  /* 0x000000060d067290 */ /* 0x000fc4000ff1e03f */
[----:B------:R-:W-:Y:S02]  /*0dd0*/  UISETP.NE.AND.EX UP4, UPT, URZ, UR11, UPT, UP4 ;  /* 0x0000000b3f00728c */ /* 0x000fe4000bf85340 */
[----:B------:R-:W-:Y:S02]  /*0de0*/  UIADD3.X UR7, UR12, UR7, URZ, UP0, !UPT ;  /* 0x000000070c077290 */ /* 0x000fe400087fe43f */
[----:B-1----:R-:W-:Y:S01]  /*0df0*/  IMAD.U32 R4, RZ, RZ, UR6 ;  /* 0x00000006ff047e24 */ /* 0x002fe2000f8e00ff */
[----:B------:R-:W-:Y:S01]  /*0e00*/  ULDC.U8 UR14, c[0x0][0x312] ;  /* 0x0000c480000e7ab9 */ /* 0x000fe20000000000 */
[----:B------:R-:W-:Y:S01]  /*0e10*/  PLOP3.LUT P0, PT, PT, PT, UP4, 0x80, 0x0 ;  /* 0x000000000000781c */ /* 0x000fe20003f0f048 */
[----:B------:R-:W-:Y:S01]  /*0e20*/  ULDC.64 UR8, c[0x0][0x248] ;  /* 0x0000920000087ab9 */ /* 0x000fe20000000a00 */
[----:B------:R-:W-:Y:S01]  /*0e30*/  IMAD.U32 R5, RZ, RZ, UR7 ;  /* 0x00000007ff057e24 */ /* 0x000fe2000f8e00ff */
[----:B------:R-:W-:Y:S02]  /*0e40*/  UISETP.NE.AND UP5, UPT, UR14, URZ, UPT ;  /* 0x0000003f0e00728c */ /* 0x000fe4000bfa5270 */
[----:B------:R-:W-:-:S02]  /*0e50*/  @UP4 UIADD3 UR6, UP0, UR13, UR10, URZ ;  /* 0x0000000a0d064290 */ /* 0x000fc4000ff1e03f */
[----:B--2---:R1:W2:Y:S01]  /*0e60*/  @P2 LDG.E R9, [R4.64] ;  /* 0x0000000404092981 */ /* 0x0042a2000c1e1900 */
[----:B------:R-:W-:Y:S02]  /*0e70*/  UISETP.EQ.U32.AND UP1, UPT, URZ, UR8, UPT ;  /* 0x000000083f00728c */ /* 0x000fe4000bf22070 */
[----:B------:R-:W-:Y:S01]  /*0e80*/  @UP4 UIADD3.X UR7, UR12, UR11, URZ, UP0, !UPT ;  /* 0x0000000b0c074290 */ /* 0x000fe200087fe43f */
[----:B------:R1:W3:Y:S01]  /*0e90*/  @P2 LDG.E R8, [R4.64+0x4] ;  /* 0x0000040404082981 */ /* 0x0002e2000c1e1900 */
[----:B------:R-:W-:Y:S01]  /*0ea0*/  MOV R6, UR6 ;  /* 0x0000000600067c02 */ /* 0x000fe20008000f00 */
[----:B------:R-:W-:-:S03]  /*0eb0*/  UISETP.EQ.OR.EX UP1, UPT, URZ, UR9, !UP5, UP1 ;  /* 0x000000093f00728c */ /* 0x000fc6000ef22710 */
[----:B------:R-:W-:Y:S01]  /*0ec0*/  IMAD.U32 R7, RZ, RZ, UR7 ;  /* 0x00000007ff077e24 */ /* 0x000fe2000f8e00ff */
[----:B------:R-:W-:-:S04]  /*0ed0*/  UIADD3 UR8, UP0, UR13, UR8, URZ ;  /* 0x000000080d087290 */ /* 0x000fc8000ff1e03f */
[----:B-----5:R4:W5:Y:S01]  /*0ee0*/  @P0 LDG.E R6, [R6.64] ;  /* 0x0000000406060981 */ /* 0x020962000c1e1900 */
[----:B------:R-:W-:Y:S01]  /*0ef0*/  PLOP3.LUT P1, PT, PT, PT, UP1, 0x80, 0x0 ;  /* 0x000000000000781c */ /* 0x000fe20003f2f018 */
[----:B------:R-:W-:Y:S01]  /*0f00*/  UIADD3.X UR9, UR12, UR9, URZ, UP0, !UPT ;  /* 0x000000090c097290 */ /* 0x000fe200087fe43f */
[----:B-1----:R-:W-:-:S05]  /*0f10*/  IMAD.U32 R4, RZ, RZ, UR8 ;  /* 0x00000008ff047e24 */ /* 0x002fca000f8e00ff */
[----:B------:R-:W-:-:S06]  /*0f20*/  MOV R5, UR9 ;  /* 0x0000000900057c02 */ /* 0x000fcc0008000f00 */
[----:B----4-:R-:W4:Y:S01]  /*0f30*/  @!P1 LDG.E R7, [R4.64] ;  /* 0x0000000404079981 */ /* 0x010f22000c1e1900 */
[----:B------:R-:W-:Y:S02]  /*0f40*/  UMOV UR17, 0xffffffff ;  /* 0xffffffff00117882 */ /* 0x000fe40000000000 */
[----:B------:R-:W-:Y:S02]  /*0f50*/  UMOV UR16, URZ ;  /* 0x0000003f00107c82 */ /* 0x000fe40008000000 */
[----:B------:R-:W-:Y:S02]  /*0f60*/  UMOV UR23, 0xffffffff ;  /* 0xffffffff00177882 */ /* 0x000fe40000000000 */
[----:B------:R-:W-:Y:S01]  /*0f70*/  ULDC UR8, c[0x0][0x218] ;  /* 0x0000860000087ab9 */ /* 0x000fe20000000800 */
[----:B--2---:R-:W1:Y:S08]  /*0f80*/  @P2 R2UR UR17, R9 ;  /* 0x00000000091123c2 */ /* 0x004e7000000e0000 */
[----:B---3--:R-:W1:Y:S08]  /*0f90*/  @P2 R2UR UR6, R8 ;  /* 0x00000000080623c2 */ /* 0x008e7000000e0000 */
[----:B-----5:R2:W3:Y:S01]  /*0fa0*/  @P0 R2UR UR16, R6 ;  /* 0x00000000061003c2 */ /* 0x0204e200000e0000 */
[----:B------:R-:W-:-:S04]  /*0fb0*/  ISETP.NE.U32.AND P0, PT, RZ, c[0x0][0x248], PT ;  /* 0x00009200ff007a0c */ /* 0x000fc80003f05070 */
[----:B------:R-:W-:Y:S01]  /*0fc0*/  ISETP.NE.AND.EX P0, PT, RZ, c[0x0][0x24c], PT, P0 ;  /* 0x00009300ff007a0c */ /* 0x000fe20003f05300 */
[----:B-1----:R-:W-:Y:S02]  /*0fd0*/  @UP6 UIADD3 UR26, UR6, -UR17, URZ ;  /* 0x80000011061a6290 */ /* 0x002fe4000fffe03f */
[----:B----4-:R2:W1:Y:S05]  /*0fe0*/  @!P1 R2UR UR23, R7 ;  /* 0x00000000071793c2 */ /* 0x01046a00000e0000 */
[----:B------:R-:W-:-:S05]  /*0ff0*/  @!UP6 ULDC UR26, c[0x0][0x214] ;  /* 0x00008500001aeab9 */ /* 0x000fca0000000800 */
        /* <DEDUP_REMOVED lines=8> */
.L_x_145:
        /* <DEDUP_REMOVED lines=58> */
.L_x_147:
        /* <DEDUP_REMOVED lines=18> */
.L_x_148:
[----:B------:R-:W-:Y:S01]  /*1540*/  IABS R8, c[0x0][0x1c8] ;  /* 0x0000720000087a13 */ /* 0x000fe20000000000 */
[----:B------:R-:W-:Y:S01]  /*1550*/  ULDC.64 UR8, c[0x0][0x370] ;  /* 0x0000dc0000087ab9 */ /* 0x000fe20000000a00 */
[----:B--2---:R-:W-:Y:S01]  /*1560*/  IABS R7, UR36 ;  /* 0x0000002400077c13 */ /* 0x004fe20008000000 */
[----:B------:R-:W-:Y:S01]  /*1570*/  @UP1 UIMAD.WIDE.U32 UR6, UR17, UR8, URZ ;  /* 0x00000008110612a5 */ /* 0x000fe2000f8e003f */
[----:B------:R-:W1:Y:S01]  /*1580*/  I2F.RP R4, R8 ;  /* 0x0000000800047306 */ /* 0x000e620000209400 */
[----:B------:R-:W-:Y:S01]  /*1590*/  ULDC UR10, c[0x0][0x224] ;  /* 0x00008900000a7ab9 */ /* 0x000fe20000000800 */
[----:B------:R-:W-:Y:S01]  /*15a0*/  ISETP.NE.AND P2, PT, RZ, c[0x0][0x1c8], PT ;  /* 0x00007200ff007a0c */ /* 0x000fe20003f45270 */
        /* <DEDUP_REMOVED lines=49> */
[----:B------:R-:W-:Y:S02]  /*18c0*/  ISETP.LE.AND P1, PT, RZ, UR54, PT ;  /* 0x00000036ff007c0c */ /* 0x000fe4000bf23270 */
[----:B------:R-:W-:-:S13]  /*18d0*/  ISETP.GE.U32.AND P0, PT, R5, R8, PT ;  /* 0x000000080500720c */ /* 0x000fda0003f06070 */
[----:B------:R-:W-:Y:S02]  /*18e0*/  @P0 IADD3 R4, R4, 0x1, RZ ;  /* 0x0000000104040810 */ /* 0x000fe40007ffe0ff */
[----:B------:R-:W-:-:S03]  /*18f0*/  PLOP3.LUT P0, PT, PT, PT, UP2, 0x80, 0x0 ;  /* 0x000000000000781c */ /* 0x000fc60003f0f028 */
[----:B------:R-:W-:Y:S01]  /*1900*/  @!P1 IMAD.MOV R4, RZ, RZ, -R4 ;  /* 0x000000ffff049224 */ /* 0x000fe200078e0a04 */
[----:B------:R-:W-:-:S04]  /*1910*/  @!P2 LOP3.LUT R4, RZ, c[0x0][0x1c8], RZ, 0x33, !PT ;  /* 0x00007200ff04aa12 */ /* 0x000fc800078e33ff */
[----:B------:R-:W-:-:S05]  /*1920*/  SHF.R.S32.HI R13, RZ, 0x1f, R4 ;  /* 0x0000001fff0d7819 */ /* 0x000fca0000011404 */
[----:B------:R-:W-:Y:S05]  /*1930*/  @!P0 BRA `(.L_x_149) ;  /* 0x0000005000008947 */ /* 0x000fea0003800000 */
[----:B------:R-:W-:Y:S02]  /*1940*/  ULDC UR8, c[0x0][0x224] ;  /* 0x0000890000087ab9 */ /* 0x000fe40000000800 */
[----:B------:R-:W-:-:S04]  /*1950*/  @!UP1 UIMAD UR17, UR29, UR8, URZ ;  /* 0x000000081d1192a4 */ /* 0x000fc8000f8e023f */
[----:B------:R-:W-:-:S04]  /*1960*/  ULEA UR8, UR29, UR17, 0x7 ;  /* 0x000000111d087291 */ /* 0x000fc8000f8e383f */
[----:B------:R-:W-:Y:S01]  /*1970*/  UIMAD UR8, UR53, UR36, UR8 ;  /* 0x00000024350872a4 */ /* 0x000fe2000f8e0208 */
[----:B------:R-:W-:Y:S05]  /*1980*/  BRA `(.L_x_150) ;  /* 0x0000001000007947 */ /* 0x000fea0003800000 */
.L_x_149:
[----:B------:R-:W-:Y:S02]  /*1990*/  UMOV UR8, UR48 ;  /* 0x0000003000087c82 */ /* 0x000fe40008000000 */
.L_x_150:
[----:B------:R-:W2:Y:S04]  /*19a0*/  LDL.64 R6, [R1+0x8] ;  /* 0x0000080001067983 */ /* 0x000ea80000100a00 */
[----:B------:R1:W2:Y:S01]  /*19b0*/  LDL.64 R14, [R1+0x8] ;  /* 0x00000800010e7983 */ /* 0x0002a20000100a00 */
[----:B------:R-:W-:-:S03]  /*19c0*/  UIADD3 UR6, UP5, UP4, UR6, UR39, UR45 ;  /* 0x0000002706067290 */ /* 0x000fc6000fcbe02d */
[----:B------:R-:W3:Y:S01]  /*19d0*/  LDL R16, [R1+0x14] ;  /* 0x0000140001107983 */ /* 0x000ee20000100800 */
[----:B------:R-:W-:-:S03]  /*19e0*/  UIADD3 UR11, UP1, UP0, UR11, UR6, UR19 ;  /* 0x000000060b0b7290 */ /* 0x000fc6000f83e013 */
[----:B------:R-:W4:Y:S01]  /*19f0*/  S2R R20, SR_TID.X ;  /* 0x0000000000147919 */ /* 0x000f220000002100 */
[----:B------:R-:W-:-:S03]  /*1a00*/  ULDC.64 UR6, c[0x0][0x1a8] ;  /* 0x00006a0000067ab9 */ /* 0x000fc60000000a00 */
[----:B------:R-:W5:Y:S04]  /*1a10*/  S2R R21, SR_TID.X ;  /* 0x0000000000157919 */ /* 0x000f680000002100 */
[----:B------:R-:W1:Y:S01]  /*1a20*/  S2R R10, SR_TID.X ;  /* 0x00000000000a7919 */ /* 0x000e620000002100 */
[----:B----4-:R-:W-:-:S04]  /*1a30*/  SHF.R.S32.HI R20, RZ, 0x1f, R20 ;  /* 0x0000001fff147819 */ /* 0x010fc80000011414 */
[----:B-----5:R-:W-:-:S04]  /*1a40*/  LEA.HI R20, R20, R21, RZ, 0x3 ;  /* 0x0000001514147211 */ /* 0x020fc800078f18ff */
[----:B------:R-:W-:-:S04]  /*1a50*/  SHF.R.S32.HI R20, RZ, 0x3, R20 ;  /* 0x00000003ff147819 */ /* 0x000fc80000011414 */
[----:B------:R-:W-:Y:S02]  /*1a60*/  SHF.R.S32.HI R12, RZ, 0x1f, R20 ;  /* 0x0000001fff0c7819 */ /* 0x000fe40000011414 */
[----:B------:R-:W-:Y:S01]  /*1a70*/  IADD3 R5, P1, R20, UR12, RZ ;  /* 0x0000000c14057c10 */ /* 0x000fe2000ff3e0ff */
[----:B------:R-:W4:Y:S01]  /*1a80*/  S2R R11, SR_TID.X ;  /* 0x00000000000b7919 */ /* 0x000f220000002100 */
[----:B------:R-:W-:-:S04]  /*1a90*/  UIMAD UR6, UR59, UR6, URZ ;  /* 0x000000063b0672a4 */ /* 0x000fc8000f8e023f */
[----:B------:R-:W-:-:S03]  /*1aa0*/  UIMAD UR9, UR36, UR7, UR6 ;  /* 0x00000007240972a4 */ /* 0x000fc6000f8e0206 */
[----:B------:R-:W-:Y:S02]  /*1ab0*/  ULDC.64 UR6, c[0x0][0x370] ;  /* 0x0000dc0000067ab9 */ /* 0x000fe40000000a00 */
[----:B------:R-:W-:Y:S01]  /*1ac0*/  UIMAD UR6, UR25, UR6, URZ ;  /* 0x00000006190672a4 */ /* 0x000fe2000f8e023f */
[----:B-1----:R-:W-:-:S03]  /*1ad0*/  SHF.R.S32.HI R10, RZ, 0x1f, R10 ;  /* 0x0000001fff0a7819 */ /* 0x002fc6000001140a */
[----:B------:R-:W-:Y:S01]  /*1ae0*/  UIMAD UR6, UR12, UR7, UR6 ;  /* 0x000000070c0672a4 */ /* 0x000fe2000f8e0206 */
[----:B----4-:R-:W-:-:S04]  /*1af0*/  LEA.HI R10, R10, R11, RZ, 0x5 ;  /* 0x0000000b0a0a7211 */ /* 0x010fc800078f28ff */
[----:B------:R-:W-:Y:S01]  /*1b00*/  SHF.R.S32.HI R10, RZ, 0x5, R10 ;  /* 0x00000005ff0a7819 */ /* 0x000fe2000001140a */
[----:B------:R-:W-:-:S04]  /*1b10*/  IMAD R11, R12, c[0x0][0x370], RZ ;  /* 0x0000dc000c0b7a24 */ /* 0x000fc800078e02ff */
[----:B------:R-:W-:Y:S01]  /*1b20*/  IMAD R11, R20, c[0x0][0x374], R11 ;  /* 0x0000dd00140b7a24 */ /* 0x000fe200078e020b */
[----:B------:R-:W-:Y:S01]  /*1b30*/  BSSY B0, `(.L_x_146) ;  /* 0x0000473000007945 */ /* 0x000fe20003800000 */
[----:B--2---:R-:W-:Y:S01]  /*1b40*/  IMAD.MOV.U32 R14, RZ, RZ, R6 ;  /* 0x000000ffff0e7224 */ /* 0x004fe200078e0006 */
[----:B------:R-:W-:-:S04]  /*1b50*/  IADD3.X R7, R12, UR25, RZ, P1, !PT ;  /* 0x000000190c077c10 */ /* 0x000fc80008ffe4ff */
[----:B------:R-:W-:Y:S01]  /*1b60*/  SHF.R.S32.HI R15, RZ, 0x1f, R14 ;  /* 0x0000001fff0f7819 */ /* 0x000fe2000001140e */
[----:B------:R-:W-:-:S04]  /*1b70*/  IMAD R7, R7, c[0x0][0x190], RZ ;  /* 0x0000640007077a24 */ /* 0x000fc800078e02ff */
[----:B------:R-:W-:Y:S01]  /*1b80*/  IMAD.WIDE.U32 R8, R5, c[0x0][0x190], R14 ;  /* 0x0000640005087a25 */ /* 0x000fe200078e000e */
[----:B------:R-:W-:-:S03]  /*1b90*/  IADD3 R6, P0, R14, UR14, RZ ;  /* 0x0000000e0e067c10 */ /* 0x000fc6000ff1e0ff */
[----:B------:R-:W-:Y:S01]  /*1ba0*/  IMAD R5, R5, c[0x0][0x194], R7 ;  /* 0x0000650005057a24 */ /* 0x000fe200078e0207 */
[----:B------:R-:W-:Y:S02]  /*1bb0*/  IADD3 R8, P1, R8, UR37, RZ ;  /* 0x0000002508087c10 */ /* 0x000fe4000ff3e0ff */
[----:B------:R-:W-:Y:S02]  /*1bc0*/  IADD3.X R7, R15, UR22, RZ, P0, !PT ;  /* 0x000000160f077c10 */ /* 0x000fe400087fe4ff */
[----:B------:R-:W-:Y:S01]  /*1bd0*/  IADD3.X R9, R9, UR31, R5, P1, !PT ;  /* 0x0000001f09097c10 */ /* 0x000fe20008ffe405 */
[----:B------:R-:W-:-:S04]  /*1be0*/  IMAD.U32 R5, RZ, RZ, UR12 ;  /* 0x0000000cff057e24 */ /* 0x000fc8000f8e00ff */
[----:B------:R-:W-:-:S05]  /*1bf0*/  IMAD.WIDE.U32 R6, R5, c[0x0][0x370], R6 ;  /* 0x0000dc0005067a25 */ /* 0x000fca00078e0006 */
[----:B------:R-:W-:Y:S01]  /*1c00*/  IADD3 R7, R7, UR6, RZ ;  /* 0x0000000607077c10 */ /* 0x000fe2000fffe0ff */
[----:B------:R-:W-:Y:S02]  /*1c10*/  ULDC.64 UR6, c[0x0][0x378] ;  /* 0x0000de0000067ab9 */ /* 0x000fe40000000a00 */
[----:B------:R-:W-:Y:S01]  /*1c20*/  UIMAD UR6, UR59, UR6, URZ ;  /* 0x000000063b0672a4 */ /* 0x000fe2000f8e023f */
[----:B------:R-:W-:-:S03]  /*1c30*/  IMAD.U32 R5, RZ, RZ, UR36 ;  /* 0x00000024ff057e24 */ /* 0x000fc6000f8e00ff */
[----:B------:R-:W-:Y:S01]  /*1c40*/  UIMAD UR6, UR36, UR7, UR6 ;  /* 0x00000007240672a4 */ /* 0x000fe2000f8e0206 */
[----:B---3--:R-:W-:Y:S01]  /*1c50*/  IMAD R10, R10, UR44, R16 ;  /* 0x0000002c0a0a7c24 */ /* 0x008fe2000f8e0210 */
[----:B------:R-:W-:Y:S01]  /*1c60*/  UIADD3.X UR7, UR15, UR46, UR51, UP5, UP4 ;  /* 0x0000002e0f077290 */ /* 0x000fe2000afe8433 */
[----:B------:R-:W-:-:S03]  /*1c70*/  IMAD.WIDE.U32 R6, R5, c[0x0][0x378], R6 ;  /* 0x0000de0005067a25 */ /* 0x000fc600078e0006 */
[----:B------:R-:W-:Y:S01]  /*1c80*/  UIADD3.X UR7, UR21, UR7, UR20, UP1, UP0 ;  /* 0x0000000715077290 */ /* 0x000fe20008fe0414 */
[----:B------:R-:W-:Y:S01]  /*1c90*/  IMAD.WIDE.U32 R8, R5, c[0x0][0x1a8], R8 ;  /* 0x00006a0005087a25 */ /* 0x000fe200078e0008 */
[C---:B------:R-:W-:Y:S01]  /*1ca0*/  IADD3 R5, P0, R10.reuse, UR11, RZ ;  /* 0x0000000b0a057c10 */ /* 0x040fe2000ff1e0ff */
[----:B------:R-:W-:Y:S01]  /*1cb0*/  UISETP.GE.AND UP0, UPT, UR26, 0x1, UPT ;  /* 0x000000011a00788c */ /* 0x000fe2000bf06270 */
[----:B------:R1:W-:Y:S02]  /*1cc0*/  STL [R1+0xc], R15 ;  /* 0x00000c0f01007387 */ /* 0x0003e40000100800 */
[----:B------:R-:W-:Y:S02]  /*1cd0*/  LEA.HI.X.SX32 R10, R10, UR7, 0x1, P0 ;  /* 0x000000070a0a7c11 */ /* 0x000fe400080f0eff */
[----:B------:R-:W-:Y:S02]  /*1ce0*/  LEA R238, P0, R5, c[0x0][0x350], 0x2 ;  /* 0x0000d40005ee7a11 */ /* 0x000fe400078010ff */
[----:B------:R-:W-:-:S02]  /*1cf0*/  IADD3 R7, R7, UR6, RZ ;  /* 0x0000000607077c10 */ /* 0x000fc4000fffe0ff */
[----:B------:R-:W-:Y:S02]  /*1d00*/  LEA.HI.X R239, R5, c[0x0][0x354], R10, 0x2, P0 ;  /* 0x0000d50005ef7a11 */ /* 0x000fe400000f140a */
[----:B------:R-:W-:Y:S01]  /*1d10*/  PLOP3.LUT P0, PT, PT, PT, UP0, 0x80, 0x0 ;  /* 0x000000000000781c */ /* 0x000fe20003f0f008 */
[----:B------:R-:W-:Y:S01]  /*1d20*/  UIADD3 UR6, UR12, UR10, URZ ;  /* 0x0000000a0c067290 */ /* 0x000fe2000fffe03f */
[----:B------:R-:W-:Y:S01]  /*1d30*/  IMAD.WIDE.U32 R6, R20, c[0x0][0x370], R6 ;  /* 0x0000dc0014067a25 */ /* 0x000fe200078e0006 */
[----:B------:R-:W-:Y:S02]  /*1d40*/  ULDC.64 UR20, c[0x0][0x200] ;  /* 0x0000800000147ab9 */ /* 0x000fe40000000a00 */
[----:B------:R-:W-:Y:S01]  /*1d50*/  UIADD3 UR14, UR12, UR8, URZ ;  /* 0x000000080c0e7290 */ /* 0x000fe2000fffe03f */
[----:B------:R-:W-:Y:S01]  /*1d60*/  IMAD.IADD R5, R7, 0x1, R11 ;  /* 0x0000000107057824 */ /* 0x000fe200078e020b */
[----:B------:R-:W-:Y:S01]  /*1d70*/  UIMAD.WIDE UR10, UR6, UR61, UR20 ;  /* 0x0000003d060a72a5 */ /* 0x000fe2000f8e0214 */
[----:B------:R-:W-:-:S02]  /*1d80*/  IADD3 R9, R9, UR9, RZ ;  /* 0x0000000909097c10 */ /* 0x000fc4000fffe0ff */
[----:B------:R-:W-:Y:S01]  /*1d90*/  ULDC.64 UR20, c[0x0][0x3c8] ;  /* 0x0000f20000147ab9 */ /* 0x000fe20000000a00 */
[----:B------:R-:W-:Y:S01]  /*1da0*/  LEA R240, P2, R8, c[0x0][0x160], 0x1 ;  /* 0x0000580008f07a11 */ /* 0x000fe200078408ff */
[----:B------:R-:W-:Y:S01]  /*1db0*/  ULEA.HI.SX32 UR8, UR32, 0xffffffff, 0x1a ;  /* 0xffffffff20087891 */ /* 0x000fe2000f8fd23f */
[----:B------:R-:W-:Y:S01]  /*1dc0*/  LEA R242, P1, R6, c[0x0][0x330], 0x1 ;  /* 0x0000cc0006f27a11 */ /* 0x000fe200078208ff */
[----:B------:R-:W-:Y:S01]  /*1dd0*/  UIMAD.WIDE UR14, UR14, UR61, UR20 ;  /* 0x0000003d0e0e72a5 */ /* 0x000fe2000f8e0214 */
[----:B------:R-:W-:Y:S02]  /*1de0*/  LEA.HI.X R241, R8, c[0x0][0x164], R9, 0x1, P2 ;  /* 0x0000590008f17a11 */ /* 0x000fe400010f0c09 */
[----:B------:R-:W-:Y:S01]  /*1df0*/  LEA.HI.X R243, R6, c[0x0][0x334], R5, 0x1, P1 ;  /* 0x0000cd0006f37a11 */ /* 0x000fe200008f0c05 */
[----:B------:R-:W-:Y:S05]  /*1e00*/  @!P0 BRA `(.L_x_151) ;  /* 0x00003f0000008947 */ /* 0x000fea0003800000 */
[----:B-1----:R-:W2:Y:S01]  /*1e10*/  LDL R19, [R1+0x10] ;  /* 0x0000100001137983 */ /* 0x002ea20000100800 */
[----:B------:R-:W-:Y:S01]  /*1e20*/  UIMAD UR6, UR18, -0x20, UR13 ;  /* 0xffffffe0120678a4 */ /* 0x000fe2000f8e020d */
[----:B------:R-:W-:Y:S01]  /*1e30*/  IMAD.U32 R5, RZ, RZ, UR24 ;  /* 0x00000018ff057e24 */ /* 0x000fe2000f8e00ff */
[C---:B------:R-:W-:Y:S01]  /*1e40*/  IADD3 R8, R20.reuse, 0x20, RZ ;  /* 0x0000002014087810 */ /* 0x040fe20007ffe0ff */
[----:B------:R-:W-:Y:S01]  /*1e50*/  IMAD.MOV.U32 R18, RZ, RZ, 0x40 ;  /* 0x00000040ff127424 */ /* 0x000fe200078e00ff */
[----:B------:R-:W-:Y:S01]  /*1e60*/  UMOV UR7, UR11 ;  /* 0x0000000b00077c82 */ /* 0x000fe20008000000 */
[----:B------:R-:W-:Y:S01]  /*1e70*/  IMAD.MOV.U32 R244, RZ, RZ, 0x7f800000 ;  /* 0x7f800000fff47424 */ /* 0x000fe200078e00ff */
[----:B------:R-:W-:Y:S01]  /*1e80*/  ISETP.GE.AND P2, PT, R20, UR6, PT ;  /* 0x0000000614007c0c */ /* 0x000fe2000bf46270 */
[----:B------:R-:W-:Y:S01]  /*1e90*/  UMOV UR6, UR8 ;  /* 0x0000000800067c82 */ /* 0x000fe20008000000 */
[----:B------:R-:W-:Y:S01]  /*1ea0*/  IMAD.WIDE.U32 R16, R18, c[0x0][0x370], RZ ;  /* 0x0000dc0012107a25 */ /* 0x000fe200078e00ff */
[----:B------:R-:W-:-:S02]  /*1eb0*/  UIMAD UR9, UR6, -0x40, UR26 ;  /* 0xffffffc0060978a4 */ /* 0x000fc4000f8e021a */
[----:B------:R-:W-:Y:S01]  /*1ec0*/  UMOV UR8, UR10 ;  /* 0x0000000a00087c82 */ /* 0x000fe20008000000 */
[----:B------:R-:W-:-:S07]  /*1ed0*/  IMAD.MOV.U32 R245, RZ, RZ, 0x7f800000 ;  /* 0x7f800000fff57424 */ /* 0x000fce00078e00ff */
[C---:B------:R-:W-:Y:S02]  /*1ee0*/  @!P2 IADD3 R6, P1, R20.reuse, UR24, RZ ;  /* 0x000000181406ac10 */ /* 0x040fe4000ff3e0ff */
[----:B------:R-:W-:Y:S02]  /*1ef0*/  @!P2 IADD3 R10, P0, R20, UR24, RZ ;  /* 0x00000018140aac10 */ /* 0x000fe4000ff1e0ff */
[CC--:B------:R-:W-:Y:S02]  /*1f00*/  @!P2 LEA.HI.X.SX32 R7, R5.reuse, R12.reuse, 0x1, P1 ;  /* 0x0000000c0507a211 */ /* 0x0c0fe400008f0eff */
[----:B------:R-:W-:Y:S01]  /*1f10*/  ISETP.GE.AND P1, PT, R8, UR9, PT ;  /* 0x0000000908007c0c */ /* 0x000fe2000bf26270 */
[----:B------:R-:W-:Y:S01]  /*1f20*/  @!P2 IMAD.WIDE.U32 R8, R6, c[0x0][0x1a0], R14 ;  /* 0x000068000608aa25 */ /* 0x000fe200078e000e */
[----:B------:R-:W-:-:S03]  /*1f30*/  @!P2 LEA.HI.X.SX32 R5, R5, R12, 0x1, P0 ;  /* 0x0000000c0505a211 */ /* 0x000fc600000f0eff */
[----:B------:R-:W-:Y:S02]  /*1f40*/  @!P2 IMAD R7, R7, c[0x0][0x1a0], RZ ;  /* 0x000068000707aa24 */ /* 0x000fe400078e02ff */
[----:B------:R-:W-:Y:S02]  /*1f50*/  @!P2 IMAD R5, R5, c[0x0][0x198], RZ ;  /* 0x000066000505aa24 */ /* 0x000fe400078e02ff */
[----:B------:R-:W-:Y:S02]  /*1f60*/  @!P2 IMAD R11, R6, c[0x0][0x1a4], R7 ;  /* 0x00006900060baa24 */ /* 0x000fe400078e0207 */
[----:B------:R-:W-:Y:S01]  /*1f70*/  @!P2 IMAD.WIDE.U32 R6, R10, c[0x0][0x198], R14 ;  /* 0x000066000a06aa25 */ /* 0x000fe200078e000e */
[----:B------:R-:W-:-:S03]  /*1f80*/  @!P2 IADD3 R14, P0, R8, UR27, RZ ;  /* 0x0000001b080eac10 */ /* 0x000fc6000ff1e0ff */
[----:B------:R-:W-:Y:S01]  /*1f90*/  @!P2 IMAD R8, R10, c[0x0][0x19c], R5 ;  /* 0x000067000a08aa24 */ /* 0x000fe200078e0205 */
[----:B------:R-:W-:Y:S01]  /*1fa0*/  @!P2 IADD3.X R15, R9, UR28, R11, P0, !PT ;  /* 0x0000001c090fac10 */ /* 0x000fe200087fe40b */
[C---:B------:R-:W-:Y:S01]  /*1fb0*/  @!P2 IMAD R5, R13.reuse, c[0x0][0x1b0], RZ ;  /* 0x00006c000d05aa24 */ /* 0x040fe200078e02ff */
[----:B------:R-:W-:Y:S01]  /*1fc0*/  @!P2 IADD3 R12, P0, R6, UR30, RZ ;  /* 0x0000001e060cac10 */ /* 0x000fe2000ff1e0ff */
[----:B------:R-:W-:Y:S01]  /*1fd0*/  @!P2 IMAD R6, R13, c[0x0][0x1b8], RZ ;  /* 0x00006e000d06aa24 */ /* 0x000fe200078e02ff */
[----:B------:R-:W-:Y:S01]  /*1fe0*/  @!P1 IADD3 R10, P3, R242, R16, RZ ;  /* 0x00000010f20a9210 */ /* 0x000fe20007f7e0ff */
[----:B------:R-:W-:Y:S01]  /*1ff0*/  IMAD R9, R18, c[0x0][0x374], RZ ;  /* 0x0000dd0012097a24 */ /* 0x000fe200078e02ff */
[----:B------:R-:W-:Y:S01]  /*2000*/  @!P2 IADD3.X R13, R7, UR33, R8, P0, !PT ;  /* 0x00000021070dac10 */ /* 0x000fe200087fe408 */
[C---:B------:R-:W-:Y:S01]  /*2010*/  @!P2 IMAD R7, R4.reuse, c[0x0][0x1b4], R5 ;  /* 0x00006d000407aa24 */ /* 0x040fe200078e0205 */
[----:B------:R-:W-:Y:S01]  /*2020*/  PLOP3.LUT P0, PT, PT, PT, UP3, 0x80, 0x0 ;  /* 0x000000000000781c */ /* 0x000fe20003f0f038 */
[----:B------:R-:W-:Y:S01]  /*2030*/  @!P2 IMAD.WIDE.U32 R14, R4, c[0x0][0x1b8], R14 ;  /* 0x00006e00040eaa25 */ /* 0x000fe200078e000e */
[----:B------:R-:W-:-:S03]  /*2040*/  @!P1 IADD3.X R11, R243, R17, R9, P3, !PT ;  /* 0x00000011f30b9210 */ /* 0x000fc60001ffe409 */
[----:B------:R-:W-:Y:S01]  /*2050*/  @!P2 IMAD.WIDE.U32 R12, R4, c[0x0][0x1b0], R12 ;  /* 0x00006c00040caa25 */ /* 0x000fe200078e000c */
[----:B------:R-:W-:-:S03]  /*2060*/  @!P2 LEA R8, P5, R14, c[0x0][0x170], 0x1 ;  /* 0x00005c000e08aa11 */ /* 0x000fc600078a08ff */
[----:B------:R-:W-:Y:S01]  /*2070*/  @!P2 IMAD R9, R4, c[0x0][0x1bc], R6 ;  /* 0x00006f000409aa24 */ /* 0x000fe200078e0206 */
[----:B------:R-:W-:Y:S01]  /*2080*/  @!P2 LEA R4, P3, R12, c[0x0][0x168], 0x1 ;  /* 0x00005a000c04aa11 */ /* 0x000fe200078608ff */
[----:B------:R-:W-:Y:S02]  /*2090*/  @!P2 IMAD.IADD R13, R13, 0x1, R7 ;  /* 0x000000010d0da824 */ /* 0x000fe400078e0207 */
[----:B------:R-:W-:Y:S01]  /*20a0*/  @P0 BAR.SYNC.DEFER_BLOCKING 0x0 ;  /* 0x0000000000000b1d */ /* 0x000fe20000010000 */
[----:B------:R-:W-:Y:S02]  /*20b0*/  @!P2 IMAD.IADD R9, R15, 0x1, R9 ;  /* 0x000000010f09a824 */ /* 0x000fe400078e0209 */
[----:B------:R-:W-:-:S03]  /*20c0*/  IMAD.WIDE.U32 R16, R18, c[0x0][0x190], RZ ;  /* 0x0000640012107a25 */ /* 0x000fc600078e00ff */
[----:B------:R-:W-:Y:S01]  /*20d0*/  @!P2 LEA.HI.X R9, R14, c[0x0][0x174], R9, 0x1, P5 ;  /* 0x00005d000e09aa11 */ /* 0x000fe200028f0c09 */
[----:B------:R-:W-:Y:S01]  /*20e0*/  IMAD R18, R18, c[0x0][0x194], RZ ;  /* 0x0000650012127a24 */ /* 0x000fe200078e02ff */
[----:B------:R-:W-:-:S04]  /*20f0*/  @!P1 IADD3 R6, P4, R240, R16, RZ ;  /* 0x00000010f0069210 */ /* 0x000fc80007f9e0ff */
[----:B------:R-:W-:Y:S01]  /*2100*/  @!P1 IADD3.X R7, R241, R17, R18, P4, !PT ;  /* 0x00000011f1079210 */ /* 0x000fe200027fe412 */
[----:B------:R1:W-:Y:S04]  /*2110*/  @P2 STS.128 [R237+0x14000], RZ ;  /* 0x014000ffed002388 */ /* 0x0003e80000000c00 */
[----:B------:R1:W-:Y:S04]  /*2120*/  @P2 STS.128 [R237+0x15000], RZ ;  /* 0x015000ffed002388 */ /* 0x0003e80000000c00 */
[----:B------:R1:W-:Y:S04]  /*2130*/  @P2 STS.128 [R237+0x16000], RZ ;  /* 0x016000ffed002388 */ /* 0x0003e80000000c00 */
[----:B------:R1:W-:Y:S04]  /*2140*/  @P2 STS.128 [R237+0x17000], RZ ;  /* 0x017000ffed002388 */ /* 0x0003e80000000c00 */
[----:B------:R-:W-:Y:S01]  /*2150*/  @!PT LDS RZ, [RZ] ;  /* 0x00000000fffff984 */ /* 0x000fe20000000800 */
[----:B------:R-:W-:Y:S01]  /*2160*/  @!PT LDS RZ, [RZ] ;  /* 0x00000000fffff984 */ /* 0x000fe20000000800 */
[----:B------:R-:W-:Y:S01]  /*2170*/  @!PT LDS RZ, [RZ] ;  /* 0x00000000fffff984 */ /* 0x000fe20000000800 */
[----:B------:R3:W-:Y:S04]  /*2180*/  @!P2 LDGSTS.E.BYPASS.LTC128B.128 [R237+0x14000], [R8.64] ;  /* 0x1400000008edafae */ /* 0x0007e8000b901d44 */
[----:B------:R3:W-:Y:S04]  /*2190*/  @!P2 LDGSTS.E.BYPASS.LTC128B.128 [R237+0x15000], [R8.64+0x80] ;  /* 0x1500008008edafae */ /* 0x0007e8000b901d44 */
[----:B------:R3:W-:Y:S04]  /*21a0*/  @!P2 LDGSTS.E.BYPASS.LTC128B.128 [R237+0x16000], [R8.64+0x100] ;  /* 0x1600010008edafae */ /* 0x0007e8000b901d44 */
[----:B------:R3:W-:Y:S04]  /*21b0*/  @!P2 LDGSTS.E.BYPASS.LTC128B.128 [R237+0x17000], [R8.64+0x180] ;  /* 0x1700018008edafae */ /* 0x0007e8000b901d44 */
        /* <DEDUP_REMOVED lines=30> */
[----:B------:R-:W-:Y:S01]  /*23a0*/  UMOV UR10, UR14 ;  /* 0x0000000e000a7c82 */ /* 0x000fe20008000000 */
[C---:B--2---:R-:W-:Y:S01]  /*23b0*/  IADD3 R5, R19.reuse, 0x8, RZ ;  /* 0x0000000813057810 */ /* 0x044fe20007ffe0ff */
[----:B------:R-:W-:Y:S01]  /*23c0*/  IMAD.SHL.U32 R247, R19, 0x4, RZ ;  /* 0x0000000413f77824 */ /* 0x000fe200078e00ff */
[----:B---3--:R-:W-:-:S02]  /*23d0*/  SHF.R.S32.HI R8, RZ, 0x1f, R19 ;  /* 0x0000001fff087819 */ /* 0x008fc40000011413 */
[----:B------:R-:W-:Y:S02]  /*23e0*/  ISETP.GE.AND P6, PT, R5, UR9, PT ;  /* 0x0000000905007c0c */ /* 0x000fe4000bfc6270 */
[----:B------:R-:W-:Y:S02]  /*23f0*/  @!P2 LEA.HI.X R5, R12, c[0x0][0x16c], R13, 0x1, P3 ;  /* 0x00005b000c05aa11 */ /* 0x000fe400018f0c0d */
[----:B------:R-:W-:Y:S02]  /*2400*/  ISETP.GE.AND P3, PT, R20, UR9, PT ;  /* 0x0000000914007c0c */ /* 0x000fe4000bf66270 */
[----:B------:R-:W-:-:S11]  /*2410*/  SHF.L.U64.HI R246, R19, 0x2, R8 ;  /* 0x0000000213f67819 */ /* 0x000fd60000010208 */
        /* <DEDUP_REMOVED lines=22> */
[----:B------:R1:W-:Y:S04]  /*2580*/  @P3 STS.128 [R237], RZ ;  /* 0x000000ffed003388 */ /* 0x0003e80000000c00 */
[----:B------:R1:W-:Y:S04]  /*2590*/  @P3 STS.128 [R237+0x2000], RZ ;  /* 0x002000ffed003388 */ /* 0x0003e80000000c00 */
[----:B------:R1:W-:Y:S04]  /*25a0*/  @P3 STS.128 [R237+0x4000], RZ ;  /* 0x004000ffed003388 */ /* 0x0003e80000000c00 */
[----:B------:R1:W-:Y:S04]  /*25b0*/  @P3 STS.128 [R237+0x6000], RZ ;  /* 0x006000ffed003388 */ /* 0x0003e80000000c00 */
[----:B------:R-:W-:Y:S01]  /*25c0*/  @!PT LDS RZ, [RZ] ;  /* 0x00000000fffff984 */ /* 0x000fe20000000800 */
[----:B------:R-:W-:Y:S01]  /*25d0*/  @!PT LDS RZ, [RZ] ;  /* 0x00000000fffff984 */ /* 0x000fe20000000800 */
[----:B------:R-:W-:Y:S01]  /*25e0*/  @!PT LDS RZ, [RZ] ;  /* 0x00000000fffff984 */ /* 0x000fe20000000800 */
[----:B------:R1:W-:Y:S04]  /*25f0*/  @!P3 LDGSTS.E.BYPASS.LTC128B.128 [R237], [R240.64] ;  /* 0x00000000f0edbfae */ /* 0x0003e8000b901d44 */
        /* <DEDUP_REMOVED lines=13> */
[----:B------:R2:W-:Y:S01]  /*26d0*/  @!P1 LDGSTS.E.BYPASS.LTC128B.128 [R237+0x7000], [R6.64+0x180] ;  /* 0x0700018006ed9fae */ /* 0x0005e2000b901d44 */
[----:B------:R-:W-:-:S03]  /*26e0*/  ISETP.GE.AND P1, PT, R19, UR9, PT ;  /* 0x0000000913007c0c */ /* 0x000fc6000bf26270 */
        /* <DEDUP_REMOVED lines=8> */
[----:B------:R1:W-:Y:S01]  /*2770*/  @!P2 LDGSTS.E.BYPASS.LTC128B.128 [R237+0x11000], [R4.64+0x80] ;  /* 0x1100008004edafae */ /* 0x0003e2000b901d44 */
[----:B--2---:R-:W-:-:S03]  /*2780*/  IADD3 R6, P0, R247, UR8, RZ ;  /* 0x00000008f7067c10 */ /* 0x004fc6000ff1e0ff */
[----:B------:R1:W-:Y:S01]  /*2790*/  @!P2 LDGSTS.E.BYPASS.LTC128B.128 [R237+0x12000], [R4.64+0x100] ;  /* 0x1200010004edafae */ /* 0x0003e2000b901d44 */
[----:B------:R-:W-:-:S03]  /*27a0*/  IADD3.X R7, R246, UR7, RZ, P0, !PT ;  /* 0x00000007f6077c10 */ /* 0x000fc600087fe4ff */
[----:B------:R1:W-:Y:S04]  /*27b0*/  @!P2 LDGSTS.E.BYPASS.LTC128B.128 [R237+0x13000], [R4.64+0x180] ;  /* 0x1300018004edafae */ /* 0x0003e8000b901d44 */
[----:B------:R-:W0:Y:S04]  /*27c0*/  LDGDEPBAR ;  /* 0x00000000000079af */ /* 0x000e280000000000 */
[----:B------:R1:W5:Y:S04]  /*27d0*/  @!P1 LDG.E R244, [R6.64] ;  /* 0x0000000406f49981 */ /* 0x000368000c1e1900 */
[----:B------:R1:W5:Y:S01]  /*27e0*/  @!P6 LDG.E R245, [R6.64+0x20] ;  /* 0x0000200406f5e981 */ /* 0x000362000c1e1900 */
[----:B------:R-:W-:Y:S01]  /*27f0*/  ULEA UR9, UR18, 0x20, 0x5 ;  /* 0x0000002012097891 */ /* 0x000fe2000f8e283f */
[----:B------:R-:W-:Y:S01]  /*2800*/  CS2R R20, SRZ ;  /* 0x0000000000147805 */ /* 0x000fe2000001ff00 */
[----:B------:R-:W-:Y:S01]  /*2810*/  CS2R R18, SRZ ;  /* 0x0000000000127805 */ /* 0x000fe2000001ff00 */
[----:B------:R-:W-:Y:S01]  /*2820*/  CS2R R12, SRZ ;  /* 0x00000000000c7805 */ /* 0x000fe2000001ff00 */
[----:B------:R-:W-:-:S03]  /*2830*/  UISETP.GE.AND UP0, UPT, UR9, UR13, UPT ;  /* 0x0000000d0900728c */ /* 0x000fc6000bf06270 */
[----:B------:R-:W-:Y:S01]  /*2840*/  UMOV UR9, UR15 ;  /* 0x0000000f00097c82 */ /* 0x000fe20008000000 */
[----:B------:R-:W-:-:S04]  /*2850*/  DEPBAR.LE SB0, 0x1 ;  /* 0x000080400000791a */ /* 0x000fc80000000000 */
[----:B------:R-:W-:Y:S06]  /*2860*/  BAR.SYNC.DEFER_BLOCKING 0x0 ;  /* 0x0000000000007b1d */ /* 0x000fec0000010000 */
[----:B------:R1:W2:Y:S04]  /*2870*/  LDSM.16.M88.4 R132, [R229+0x14000] ;  /* 0x01400000e584783b */ /* 0x0002a80000000200 */
[----:B------:R1:W3:Y:S04]  /*2880*/  LDSM.16.M88.4 R136, [R230+0x14000] ;  /* 0x01400000e688783b */ /* 0x0002e80000000200 */
[----:B------:R1:W4:Y:S04]  /*2890*/  LDSM.16.M88.4 R140, [R231+0x14000] ;  /* 0x01400000e78c783b */ /* 0x0003280000000200 */
        /* <DEDUP_REMOVED lines=13> */
.L_x_154:
[----:B------:R-:W0:Y:S01]  /*2970*/  LDGDEPBAR ;  /* 0x00000000000079af */ /* 0x000e220000000000 */
[----:B------:R-:W-:Y:S01]  /*2980*/  PLOP3.LUT P0, PT, PT, PT, UP0, 0x80, 0x0 ;  /* 0x000000000000781c */ /* 0x000fe20003f0f008 */
[----:B------:R-:W-:Y:S01]  /*2990*/  UISETP.GE.AND UP5, UPT, UR6, 0x1, UPT ;  /* 0x000000010600788c */ /* 0x000fe2000bfa6270 */
[C---:B-----5:R-:W-:Y:S02]  /*29a0*/  FSETP.NEU.FTZ.AND P1, PT, R244.reuse, -INF , PT ;  /* 0xff800000f400780b */ /* 0x060fe40003f3d000 */
[----:B------:R-:W2:Y:S01]  /*29b0*/  LDL R68, [R1] ;  /* 0x0000000001447983 */ /* 0x000ea20000100800 */
[----:B------:R-:W-:Y:S04]  /*29c0*/  DEPBAR.LE SB0, 0x0 ;  /* 0x000080000000791a */ /* 0x000fe80000000000 */
[----:B------:R-:W-:Y:S06]  /*29d0*/  BAR.SYNC.DEFER_BLOCKING 0x0 ;  /* 0x0000000000007b1d */ /* 0x000fec0000010000 */
[----:B-1----:R-:W-:Y:S05]  /*29e0*/  LDSM.16.M88.4 R8, [R2] ;  /* 0x000000000208783b */ /* 0x002fea0000000200 */
[----:B------:R-:W1:Y:S05]  /*29f0*/  LDSM.16.M88.4 R44, [R229+0x10000] ;  /* 0x01000000e52c783b */ /* 0x000e6a0000000200 */
[----:B------:R-:W-:Y:S05]  /*2a00*/  LDSM.16.M88.4 R48, [R3] ;  /* 0x000000000330783b */ /* 0x000fea0000000200 */
[----:B------:R-:W3:Y:S05]  /*2a10*/  LDSM.16.M88.4 R52, [R230+0x10000] ;  /* 0x01000000e634783b */ /* 0x000eea0000000200 */
[----:B------:R-:W-:Y:S05]  /*2a20*/  LDSM.16.M88.4 R56, [R228] ;  /* 0x00000000e438783b */ /* 0x000fea0000000200 */
[----:B------:R-:W4:Y:S05]  /*2a30*/  LDSM.16.M88.4 R60, [R231+0x10000] ;  /* 0x01000000e73c783b */ /* 0x000f2a0000000200 */
[----:B------:R-:W-:Y:S01]  /*2a40*/  LDSM.16.M88.4 R64, [R232+0x10000] ;  /* 0x01000000e840783b */ /* 0x000fe20000000200 */
[C---:B-1----:R-:W-:Y:S08]  /*2a50*/  HMMA.16816.F32.BF16 R4, R8.reuse, R44, RZ ;  /* 0x0000002c0804723c */ /* 0x042ff000000418ff */
[----:B------:R-:W-:Y:S01]  /*2a60*/  HMMA.16816.F32.BF16 R8, R8, R46, RZ ;  /* 0x0000002e0808723c */ /* 0x000fe200000418ff */
[----:B------:R-:W1:Y:S11]  /*2a70*/  LDSM.16.M88.4 R44, [R227] ;  /* 0x00000000e32c783b */ /* 0x000e760000000200 */
[----:B------:R-:W-:Y:S04]  /*2a80*/  @!UPT UIADD3 URZ, URZ, URZ, URZ ;  /* 0x0000003f3f3ff290 */ /* 0x000fe8000fffe03f */
        /* <DEDUP_REMOVED lines=49> */
[----:B------:R-:W-:Y:S07]  /*2da0*/  HMMA.16816.F32.BF16 R8, R48, R54, R8 ;  /* 0x000000363008723c */ /* 0x000fee0000041808 */
[----:B------:R-:W-:Y:S02]  /*2db0*/  IMAD.U32 R49, RZ, RZ, UR18 ;  /* 0x00000012ff317e24 */ /* 0x000fe4000f8e00ff */
[----:B------:R-:W-:Y:S03]  /*2dc0*/  FMUL.FTZ R48, R244, 1.4426950216293334961 ;  /* 0x3fb8aa3bf4307820 */ /* 0x000fe60000410000 */
[----:B--2---:R-:W-:Y:S02]  /*2dd0*/  @P0 IMAD R49, R49, 0x20, R68 ;  /* 0x0000002031310824 */ /* 0x004fe400078e0244 */
[----:B------:R-:W-:Y:S01]  /*2de0*/  FSEL R48, R48, RZ, P1 ;  /* 0x000000ff30307208 */ /* 0x000fe20000800000 */
[----:B------:R-:W-:Y:S01]  /*2df0*/  IMAD.MOV.U32 R68, RZ, RZ, c[0x0][0x22c] ;  /* 0x00008b00ff447624 */ /* 0x000fe200078e00ff */
[C---:B----4-:R-:W-:Y:S05]  /*2e00*/  HMMA.16816.F32.BF16 R4, R56.reuse, R60, R4 ;  /* 0x0000003c3804723c */ /* 0x050fea0000041804 */
[C---:B------:R-:W-:Y:S01]  /*2e10*/  @P0 IADD3 R50, R49.reuse, 0x1, RZ ;  /* 0x0000000131320810 */ /* 0x040fe20007ffe0ff */
[----:B------:R-:W-:Y:S01]  /*2e20*/  IMAD R68, R68, c[0x0][0x1c0], RZ ;  /* 0x0000700044447a24 */ /* 0x000fe200078e02ff */
[----:B------:R-:W-:Y:S01]  /*2e30*/  @P0 ISETP.GE.AND P2, PT, R49, UR13, PT ;  /* 0x0000000d31000c0c */ /* 0x000fe2000bf46270 */
[----:B------:R-:W-:Y:S03]  /*2e40*/  HMMA.16816.F32.BF16 R8, R56, R62, R8 ;  /* 0x0000003e3808723c */ /* 0x000fe60000041808 */
[----:B------:R-:W-:Y:S01]  /*2e50*/  @P0 ISETP.GE.AND P3, PT, R50, UR13, PT ;  /* 0x0000000d32000c0c */ /* 0x000fe2000bf66270 */
[----:B------:R-:W-:Y:S01]  /*2e60*/  IMAD.U32 R68, R68, -0x40, RZ ;  /* 0xffffffc044447824 */ /* 0x000fe200078e00ff */
[----:B------:R-:W-:Y:S11]  /*2e70*/  FSETP.NEU.FTZ.AND P1, PT, R245, -INF , PT ;  /* 0xff800000f500780b */ /* 0x000ff60003f3d000 */
[C---:B-1----:R-:W-:Y:S08]  /*2e80*/  HMMA.16816.F32.BF16 R4, R44.reuse, R64, R4 ;  /* 0x000000402c04723c */ /* 0x042ff00000041804 */
[----:B------:R-:W-:Y:S11]  /*2e90*/  HMMA.16816.F32.BF16 R8, R44, R66, R8 ;  /* 0x000000422c08723c */ /* 0x000ff60000041808 */
[----:B------:R-:W-:Y:S05]  /*2ea0*/  @!UPT UIADD3 URZ, URZ, URZ, URZ ;  /* 0x0000003f3f3ff290 */ /* 0x000fea000fffe03f */
[----:B------:R-:W-:Y:S02]  /*2eb0*/  @P0 FSEL R4, R4, -INF , !P2 ;  /* 0xff80000004040808 */ /* 0x000fe40005000000 */
[----:B------:R-:W-:Y:S02]  /*2ec0*/  @P0 FSEL R5, R5, -INF , !P3 ;  /* 0xff80000005050808 */ /* 0x000fe40005800000 */
[----:B------:R-:W-:Y:S01]  /*2ed0*/  @P0 FSEL R7, R7, -INF , !P3 ;  /* 0xff80000007070808 */ /* 0x000fe20005800000 */
[--C-:B------:R-:W-:Y:S01]  /*2ee0*/  FFMA.FTZ R4, R4, c[0x0][0x23c], -R48.reuse ;  /* 0x00008f0004047a23 */ /* 0x100fe20000010830 */
[----:B------:R-:W-:Y:S01]  /*2ef0*/  @P0 FSEL R6, R6, -INF , !P2 ;  /* 0xff80000006060808 */ /* 0x000fe20005000000 */
[----:B------:R-:W-:Y:S01]  /*2f00*/  FFMA.FTZ R5, R5, c[0x0][0x23c], -R48 ;  /* 0x00008f0005057a23 */ /* 0x000fe20000010830 */
[----:B------:R-:W-:Y:S01]  /*2f10*/  PLOP3.LUT P3, PT, PT, PT, UP5, 0x80, 0x0 ;  /* 0x000000000000781c */ /* 0x000fe20003f6f058 */
[----:B------:R1:W-:Y:S10]  /*2f20*/  MUFU.EX2 R62, R4 ;  /* 0x00000004003e7308 */ /* 0x0003f40000000800 */
[----:B------:R2:W3:Y:S01]  /*2f30*/  MUFU.EX2 R59, R5 ;  /* 0x00000005003b7308 */ /* 0x0004e20000000800 */
[----:B-1----:R-:W-:Y:S05]  /*2f40*/  FMUL.FTZ R4, R245, 1.4426950216293334961 ;  /* 0x3fb8aa3bf5047820 */ /* 0x002fea0000410000 */
[----:B------:R-:W-:Y:S02]  /*2f50*/  FSEL R4, R4, RZ, P1 ;  /* 0x000000ff04047208 */ /* 0x000fe40000800000 */
[----:B--2---:R-:W-:Y:S03]  /*2f60*/  @P0 IADD3 R5, R49, 0x8, RZ ;  /* 0x0000000831050810 */ /* 0x004fe60007ffe0ff */
[--C-:B------:R-:W-:Y:S01]  /*2f70*/  FFMA.FTZ R7, R7, c[0x0][0x23c], -R4.reuse ;  /* 0x00008f0007077a23 */ /* 0x100fe20000010804 */
[----:B------:R-:W-:Y:S01]  /*2f80*/  @P0 IADD3 R49, R49, 0x9, RZ ;  /* 0x0000000931310810 */ /* 0x000fe20007ffe0ff */
[----:B------:R-:W-:Y:S01]  /*2f90*/  FFMA.FTZ R6, R6, c[0x0][0x23c], -R4 ;  /* 0x00008f0006067a23 */ /* 0x000fe20000010804 */
[----:B------:R-:W-:Y:S01]  /*2fa0*/  @P0 ISETP.GE.AND P1, PT, R5, UR13, PT ;  /* 0x0000000d05000c0c */ /* 0x000fe2000bf26270 */
[----:B------:R3:W-:Y:S01]  /*2fb0*/  MUFU.EX2 R60, R7 ;  /* 0x00000007003c7308 */ /* 0x0007e20000000800 */
[----:B------:R-:W-:Y:S02]  /*2fc0*/  @P0 ISETP.GE.AND P2, PT, R49, UR13, PT ;  /* 0x0000000d31000c0c */ /* 0x000fe4000bf46270 */
[----:B------:R-:W-:Y:S02]  /*2fd0*/  @P0 FSEL R8, R8, -INF , !P1 ;  /* 0xff80000008080808 */ /* 0x000fe40004800000 */
[----:B------:R-:W-:Y:S02]  /*2fe0*/  @P0 FSEL R9, R9, -INF , !P2 ;  /* 0xff80000009090808 */ /* 0x000fe40005000000 */
[----:B------:R-:W-:Y:S01]  /*2ff0*/  @P0 FSEL R11, R11, -INF , !P2 ;  /* 0xff8000000b0b0808 */ /* 0x000fe20005000000 */
[--C-:B------:R-:W-:Y:S01]  /*3000*/  FFMA.FTZ R8, R8, c[0x0][0x23c], -R48.reuse ;  /* 0x00008f0008087a23 */ /* 0x100fe20000010830 */
[----:B------:R-:W-:Y:S01]  /*3010*/  @P0 FSEL R10, R10, -INF , !P1 ;  /* 0xff8000000a0a0808 */ /* 0x000fe20004800000 */
[----:B------:R-:W1:Y:S01]  /*3020*/  MUFU.EX2 R61, R6 ;  /* 0x00000006003d7308 */ /* 0x000e620000000800 */
[----:B------:R-:W-:Y:S01]  /*3030*/  FFMA.FTZ R48, R9, c[0x0][0x23c], -R48 ;  /* 0x00008f0009307a23 */ /* 0x000fe20000010830 */
[----:B------:R-:W-:Y:S02]  /*3040*/  IADD3 R52, P0, R247, UR10, RZ ;  /* 0x0000000af7347c10 */ /* 0x000fe4000ff1e0ff */
[--C-:B------:R-:W-:Y:S02]  /*3050*/  FFMA.FTZ R10, R10, c[0x0][0x23c], -R4.reuse ;  /* 0x00008f000a0a7a23 */ /* 0x100fe40000010804 */
[----:B------:R-:W-:Y:S01]  /*3060*/  FFMA.FTZ R4, R11, c[0x0][0x23c], -R4 ;  /* 0x00008f000b047a23 */ /* 0x000fe20000010804 */
[----:B------:R-:W-:Y:S02]  /*3070*/  IADD3.X R53, R246, UR9, RZ, P0, !PT ;  /* 0x00000009f6357c10 */ /* 0x000fe400087fe4ff */
[C---:B------:R-:W-:Y:S01]  /*3080*/  LEA R238, P0, R68.reuse, R238, 0x2 ;  /* 0x000000ee44ee7211 */ /* 0x040fe200078010ff */
[----:B------:R-:W-:Y:S02]  /*3090*/  MUFU.EX2 R56, R8 ;  /* 0x0000000800387308 */ /* 0x000fe40000000800 */
[----:B------:R2:W4:Y:S01]  /*30a0*/  LDG.E R54, [R52.64] ;  /* 0x0000000434367981 */ /* 0x000522000c1e1900 */
[----:B------:R-:W-:Y:S02]  /*30b0*/  LEA.HI.X.SX32 R239, R68, R239, 0x2, P0 ;  /* 0x000000ef44ef7211 */ /* 0x000fe400000f16ff */
[----:B---3--:R-:W-:Y:S05]  /*30c0*/  F2FP.BF16.PACK_AB R7, R59, R62 ;  /* 0x0000003e3b07723e */ /* 0x008fea00000010ff */
[----:B------:R-:W3:Y:S01]  /*30d0*/  MUFU.EX2 R55, R48 ;  /* 0x0000003000377308 */ /* 0x000ee20000000800 */
[----:B------:R-:W-:Y:S01]  /*30e0*/  STS [R248+0x15000], R7 ;  /* 0x01500007f8007388 */ /* 0x000fe20000000800 */
[----:B-1----:R-:W-:Y:S05]  /*30f0*/  F2FP.BF16.PACK_AB R6, R60, R61 ;  /* 0x0000003d3c06723e */ /* 0x002fea00000010ff */
[----:B------:R-:W-:Y:S03]  /*3100*/  STS [R251+0x15000], R6 ;  /* 0x01500006fb007388 */ /* 0x000fe60000000800 */
[----:B------:R-:W-:Y:S02]  /*3110*/  MUFU.EX2 R58, R10 ;  /* 0x0000000a003a7308 */ /* 0x000fe40000000800 */
[----:B--2---:R-:W2:Y:S08]  /*3120*/  LDG.E R52, [R52.64+0x20] ;  /* 0x0000200434347981 */ /* 0x004eb0000c1e1900 */
[----:B------:R-:W1:Y:S01]  /*3130*/  MUFU.EX2 R57, R4 ;  /* 0x0000000400397308 */ /* 0x000e620000000800 */
[----:B---3--:R-:W-:Y:S05]  /*3140*/  F2FP.BF16.PACK_AB R5, R55, R56 ;  /* 0x000000383705723e */ /* 0x008fea00000010ff */
[----:B------:R-:W-:Y:S01]  /*3150*/  STS [R249+0x15000], R5 ;  /* 0x01500005f9007388 */ /* 0x000fe20000000800 */
[----:B-1----:R-:W-:Y:S05]  /*3160*/  F2FP.BF16.PACK_AB R4, R57, R58 ;  /* 0x0000003a3904723e */ /* 0x002fea00000010ff */
        /* <DEDUP_REMOVED lines=140> */
[----:B------:R-:W-:Y:S01]  /*3a30*/  IMAD.MOV.U32 R6, RZ, RZ, c[0x0][0x370] ;  /* 0x0000dc00ff067624 */ /* 0x000fe200078e00ff */
[----:B------:R-:W-:Y:S03]  /*3a40*/  MOV R7, c[0x0][0x374] ;  /* 0x0000dd0000077a02 */ /* 0x000fe60000000f00 */
[----:B------:R-:W-:Y:S05]  /*3a50*/  IMAD.U32 R4, R6, -0x40, RZ ;  /* 0xffffffc006047824 */ /* 0x000fea00078e00ff */
[C---:B------:R-:W-:Y:S04]  /*3a60*/  LEA R5, P0, R4.reuse, R242, 0x1 ;  /* 0x000000f204057211 */ /* 0x040fe800078008ff */
[----:B------:R-:W-:Y:S01]  /*3a70*/  LEA.HI.X.SX32 R4, R4, R243, 0x1, P0 ;  /* 0x000000f304047211 */ /* 0x000fe200000f0eff */
[----:B------:R-:W-:Y:S03]  /*3a80*/  IMAD.MOV.U32 R242, RZ, RZ, R5 ;  /* 0x000000fffff27224 */ /* 0x000fe600078e0005 */
[----:B------:R-:W-:Y:S02]  /*3a90*/  MOV R243, R4 ;  /* 0x0000000400f37202 */ /* 0x000fe40000000f00 */
[C---:B------:R-:W-:Y:S03]  /*3aa0*/  LEA R4, P0, R6.reuse, R242, 0x6 ;  /* 0x000000f206047211 */ /* 0x040fe600078030ff */
[----:B------:R-:W-:Y:S01]  /*3ab0*/  @!PT LDS RZ, [RZ] ;  /* 0x00000000fffff984 */ /* 0x000fe20000000800 */
[----:B------:R-:W-:Y:S01]  /*3ac0*/  @!PT LDS RZ, [RZ] ;  /* 0x00000000fffff984 */ /* 0x000fe20000000800 */
[----:B------:R-:W-:Y:S01]  /*3ad0*/  @!PT LDS RZ, [RZ] ;  /* 0x00000000fffff984 */ /* 0x000fe20000000800 */
[----:B------:R1:W-:Y:S01]  /*3ae0*/  LDGSTS.E.BYPASS.LTC128B.128 [R237+0x8000], [R242.64] ;  /* 0x08000000f2ed7fae */ /* 0x0003e2000b901d44 */
[----:B------:R-:W-:Y:S03]  /*3af0*/  LEA.HI.X R5, R6, R243, R7, 0x6, P0 ;  /* 0x000000f306057211 */ /* 0x000fe600000f3407 */
[----:B------:R1:W-:Y:S04]  /*3b00*/  LDGSTS.E.BYPASS.LTC128B.128 [R237+0xa000], [R242.64+0x80] ;  /* 0x0a000080f2ed7fae */ /* 0x0003e8000b901d44 */
[----:B------:R1:W-:Y:S04]  /*3b10*/  LDGSTS.E.BYPASS.LTC128B.128 [R237+0xc000], [R242.64+0x100] ;  /* 0x0c000100f2ed7fae */ /* 0x0003e8000b901d44 */
[----:B------:R1:W-:Y:S04]  /*3b20*/  LDGSTS.E.BYPASS.LTC128B.128 [R237+0xe000], [R242.64+0x180] ;  /* 0x0e000180f2ed7fae */ /* 0x0003e8000b901d44 */
[----:B------:R1:W-:Y:S04]  /*3b30*/  LDGSTS.E.BYPASS.LTC128B.128 [R237+0x9000], [R4.64] ;  /* 0x0900000004ed7fae */ /* 0x0003e8000b901d44 */
[----:B------:R1:W-:Y:S04]  /*3b40*/  LDGSTS.E.BYPASS.LTC128B.128 [R237+0xb000], [R4.64+0x80] ;  /* 0x0b00008004ed7fae */ /* 0x0003e8000b901d44 */
[----:B------:R1:W-:Y:S04]  /*3b50*/  LDGSTS.E.BYPASS.LTC128B.128 [R237+0xd000], [R4.64+0x100] ;  /* 0x0d00010004ed7fae */ /* 0x0003e8000b901d44 */
[----:B------:R1:W-:Y:S04]  /*3b60*/  LDGSTS.E.BYPASS.LTC128B.128 [R237+0xf000], [R4.64+0x180] ;  /* 0x0f00018004ed7fae */ /* 0x0003e8000b901d44 */
[----:B------:R-:W0:Y:S02]  /*3b70*/  LDGDEPBAR ;  /* 0x00000000000079af */ /* 0x000e240000000000 */
.L_x_152:
        /* <DEDUP_REMOVED lines=104> */
[----:B------:R-:W-:Y:S04]  /*4200*/  RED.E.ADD.F32.FTZ.RN.STRONG.GPU [R48.64], R45 ;  /* 0x0000002d3000798e */ /* 0x000fe8000c10e784 */
[----:B------:R-:W-:Y:S01]  /*4210*/  LDSM.16.MT88.4 R48, [R0+0x4000] ;  /* 0x004000000030783b */ /* 0x000fe20000004200 */
        /* <DEDUP_REMOVED lines=136> */
[----:B------:R2:W-:Y:S04]  /*4aa0*/  RED.E.ADD.F32.FTZ.RN.STRONG.GPU [R10.64], R89 ;  /* 0x000000590a00798e */ /* 0x0005e8000c10e784 */
[----:B------:R3:W-:Y:S01]  /*4ab0*/  RED.E.ADD.F32.FTZ.RN.STRONG.GPU [R6.64], R90 ;  /* 0x0000005a0600798e */ /* 0x0007e2000c10e784 */
[CC--:B-1----:R-:W-:Y:S04]  /*4ac0*/  LEA R8, P0, R5.reuse, R238.reuse, 0x2 ;  /* 0x000000ee05087211 */ /* 0x0c2fe800078010ff */
[-C--:B------:R-:W-:Y:S02]  /*4ad0*/  LEA.HI.X.SX32 R9, R5, R239.reuse, 0x2, P0 ;  /* 0x000000ef05097211 */ /* 0x080fe400000f16ff */
[-C--:B--2---:R-:W-:Y:S01]  /*4ae0*/  LEA R10, P0, R4, R238.reuse, 0x2 ;  /* 0x000000ee040a7211 */ /* 0x084fe200078010ff */
[----:B---3--:R-:W-:Y:S02]  /*4af0*/  IMAD.IADD R6, R204, 0x1, R4 ;  /* 0x00000001cc067824 */ /* 0x008fe400078e0204 */
[----:B------:R1:W-:Y:S01]  /*4b00*/  RED.E.ADD.F32.FTZ.RN.STRONG.GPU [R8.64], R91 ;  /* 0x0000005b0800798e */ /* 0x0003e2000c10e784 */
[-C--:B------:R-:W-:Y:S03]  /*4b10*/  LEA.HI.X.SX32 R11, R4, R239.reuse, 0x2, P0 ;  /* 0x000000ef040b7211 */ /* 0x080fe600000f16ff */
[----:B------:R-:W-:Y:S01]  /*4b20*/  RED.E.ADD.F32.FTZ.RN.STRONG.GPU [R238.64+0x380], R96 ;  /* 0x00038060ee00798e */ /* 0x000fe2000c10e784 */
[CC--:B------:R-:W-:Y:S03]  /*4b30*/  LEA R46, P0, R6.reuse, R238.reuse, 0x2 ;  /* 0x000000ee062e7211 */ /* 0x0c0fe600078010ff */
[----:B------:R-:W-:Y:S01]  /*4b40*/  RED.E.ADD.F32.FTZ.RN.STRONG.GPU [R196.64+0x380], R97 ;  /* 0x00038061c400798e */ /* 0x000fe2000c10e784 */
[-C--:B------:R-:W-:Y:S03]  /*4b50*/  LEA.HI.X.SX32 R47, R6, R239.reuse, 0x2, P0 ;  /* 0x000000ef062f7211 */ /* 0x080fe600000f16ff */
[----:B------:R2:W-:Y:S04]  /*4b60*/  RED.E.ADD.F32.FTZ.RN.STRONG.GPU [R10.64], R98 ;  /* 0x000000620a00798e */ /* 0x0005e8000c10e784 */
[----:B------:R-:W-:Y:S01]  /*4b70*/  RED.E.ADD.F32.FTZ.RN.STRONG.GPU [R46.64], R99 ;  /* 0x000000632e00798e */ /* 0x000fe2000c10e784 */
[C---:B-1----:R-:W-:Y:S04]  /*4b80*/  IMAD.IADD R8, R204.reuse, 0x1, R6 ;  /* 0x00000001cc087824 */ /* 0x042fe800078e0206 */
[----:B------:R-:W-:Y:S01]  /*4b90*/  IMAD.IADD R5, R204, 0x1, R8 ;  /* 0x00000001cc057824 */ /* 0x000fe200078e0208 */
[-C--:B------:R-:W-:Y:S03]  /*4ba0*/  LEA R44, P0, R8, R238.reuse, 0x2 ;  /* 0x000000ee082c7211 */ /* 0x080fe600078010ff */
[----:B------:R-:W-:Y:S01]  /*4bb0*/  IMAD.IADD R4, R204, 0x1, R5 ;  /* 0x00000001cc047824 */ /* 0x000fe200078e0205 */
[-C--:B------:R-:W-:Y:S02]  /*4bc0*/  LEA.HI.X.SX32 R45, R8, R239.reuse, 0x2, P0 ;  /* 0x000000ef082d7211 */ /* 0x080fe400000f16ff */
[CC--:B--2---:R-:W-:Y:S01]  /*4bd0*/  LEA R10, P2, R5.reuse, R238.reuse, 0x2 ;  /* 0x000000ee050a7211 */ /* 0x0c4fe200078410ff */
[----:B------:R-:W-:Y:S01]  /*4be0*/  IMAD.IADD R7, R204, 0x1, R4 ;  /* 0x00000001cc077824 */ /* 0x000fe200078e0204 */
[CC--:B------:R-:W-:Y:S01]  /*4bf0*/  LEA R8, P1, R4.reuse, R238.reuse, 0x2 ;  /* 0x000000ee04087211 */ /* 0x0c0fe200078210ff */
[----:B------:R-:W-:Y:S01]  /*4c00*/  RED.E.ADD.F32.FTZ.RN.STRONG.GPU [R44.64], R92 ;  /* 0x0000005c2c00798e */ /* 0x000fe2000c10e784 */
[-C--:B------:R-:W-:Y:S02]  /*4c10*/  LEA.HI.X.SX32 R11, R5, R239.reuse, 0x2, P2 ;  /* 0x000000ef050b7211 */ /* 0x080fe400010f16ff */
[C---:B------:R-:W-:Y:S01]  /*4c20*/  LEA R6, P0, R7.reuse, R238, 0x2 ;  /* 0x000000ee07067211 */ /* 0x040fe200078010ff */
[----:B------:R-:W-:Y:S01]  /*4c30*/  LDSM.16.MT88.4 R44, [R224+0x14000] ;  /* 0x01400000e02c783b */ /* 0x000fe20000004200 */
[-C--:B------:R-:W-:Y:S02]  /*4c40*/  LEA.HI.X.SX32 R9, R4, R239.reuse, 0x2, P1 ;  /* 0x000000ef04097211 */ /* 0x080fe400008f16ff */
[----:B------:R-:W-:Y:S01]  /*4c50*/  LEA.HI.X.SX32 R7, R7, R239, 0x2, P0 ;  /* 0x000000ef07077211 */ /* 0x000fe200000f16ff */
[----:B------:R-:W-:Y:S04]  /*4c60*/  RED.E.ADD.F32.FTZ.RN.STRONG.GPU [R10.64], R93 ;  /* 0x0000005d0a00798e */ /* 0x000fe8000c10e784 */
[----:B------:R-:W-:Y:S04]  /*4c70*/  RED.E.ADD.F32.FTZ.RN.STRONG.GPU [R8.64], R94 ;  /* 0x0000005e0800798e */ /* 0x000fe8000c10e784 */
[----:B------:R-:W-:Y:S04]  /*4c80*/  LDSM.16.MT88.4 R8, [R0] ;  /* 0x000000000008783b */ /* 0x000fe80000004200 */
[----:B------:R-:W-:Y:S04]  /*4c90*/  RED.E.ADD.F32.FTZ.RN.STRONG.GPU [R6.64], R95 ;  /* 0x0000005f0600798e */ /* 0x000fe8000c10e784 */
[----:B------:R-:W1:Y:S02]  /*4ca0*/  LDSM.16.MT88.4 R4, [R226+0x14000] ;  /* 0x01400000e204783b */ /* 0x000e640000004200 */
[-C--:B-1----:R-:W-:Y:S08]  /*4cb0*/  HMMA.16816.F32.BF16 R100, R4, R8.reuse, R100 ;  /* 0x000000080464723c */ /* 0x082ff00000041864 */
        /* <DEDUP_REMOVED lines=52> */
[----:B------:R1:W-:Y:S01]  /*5000*/  LDGSTS.E.BYPASS.LTC128B.128 [R237], [R240.64] ;  /* 0x00000000f0ed7fae */ /* 0x0003e2000b901d44 */
        /* <DEDUP_REMOVED lines=9> */
.L_x_153:
[----:B------:R-:W-:Y:S01]  /*50a0*/  ISETP.LT.AND P0, PT, RZ, UR6, PT ;  /* 0x00000006ff007c0c */ /* 0x000fe2000bf01270 */
[----:B------:R-:W-:Y:S11]  /*50b0*/  UIADD3 UR6, UR6, -0x1, URZ ;  /* 0xffffffff06067890 */ /* 0x000ff6000fffe03f */
[----:B------:R-:W-:Y:S01]  /*50c0*/  @!UPT UIADD3 URZ, URZ, URZ, URZ ;  /* 0x0000003f3f3ff290 */ /* 0x000fe2000fffe03f */
[----:B------:R-:W-:-:S05]  /*50d0*/  @P0 BRA `(.L_x_154) ;  /* 0xffffd89000000947 */ /* 0x000fca000383ffff */
        /* <DEDUP_REMOVED lines=60> */
[----:B-1----:R-:W-:Y:S01]  /*54a0*/  FMUL.FTZ R5, R125, c[0x0][0x2e0] ;  /* 0x0000b8007d057a20 */ /* 0x002fe20000410000 */
[----:B------:R-:W-:Y:S01]  /*54b0*/  F2FP.BF16.PACK_AB R6, R6, R130 ;  /* 0x000000820606723e */ /* 0x000fe200000010ff */
[----:B------:R-:W-:Y:S01]  /*54c0*/  FMUL.FTZ R126, R126, c[0x0][0x2e0] ;  /* 0x0000b8007e7e7a20 */ /* 0x000fe20000410000 */
[----:B------:R1:W-:Y:S01]  /*54d0*/  STS [R252+0x4000], R47 ;  /* 0x0040002ffc007388 */ /* 0x0003e20000000800 */
[----:B------:R-:W-:Y:S01]  /*54e0*/  FMUL.FTZ R4, R127, c[0x0][0x2e0] ;  /* 0x0000b8007f047a20 */ /* 0x000fe20000410000 */
[----:B------:R-:W-:Y:S01]  /*54f0*/  F2FP.BF16.PACK_AB R5, R5, R124 ;  /* 0x0000007c0505723e */ /* 0x000fe200000010ff */
[----:B------:R-:W-:Y:S01]  /*5500*/  ULDC.64 UR10, c[0x0][0x3a0] ;  /* 0x0000e800000a7ab9 */ /* 0x000fe20000000a00 */
[----:B------:R1:W-:Y:S01]  /*5510*/  STS [R252+0x4400], R46 ;  /* 0x0044002efc007388 */ /* 0x0003e20000000800 */
[----:B------:R-:W-:-:S02]  /*5520*/  PLOP3.LUT P0, PT, PT, PT, UP0, 0x80, 0x0 ;  /* 0x000000000000781c */ /* 0x000fc40003f0f008 */
[----:B------:R-:W-:Y:S01]  /*5530*/  F2FP.BF16.PACK_AB R4, R4, R126 ;  /* 0x0000007e0404723e */ /* 0x000fe200000010ff */
[----:B------:R1:W-:Y:S01]  /*5540*/  STS [R252+0x5000], R24 ;  /* 0x00500018fc007388 */ /* 0x0003e20000000800 */
[----:B------:R-:W-:-:S03]  /*5550*/  @UP0 UIADD3 UR8, UR16, UR23, URZ ;  /* 0x0000001710080290 */ /* 0x000fc6000fffe03f */
[----:B------:R1:W-:Y:S01]  /*5560*/  STS [R252+0x5400], R26 ;  /* 0x0054001afc007388 */ /* 0x0003e20000000800 */
[----:B------:R-:W-:-:S03]  /*5570*/  @UP0 UIMAD.WIDE.U32 UR6, UR8, UR10, URZ ;  /* 0x0000000a080602a5 */ /* 0x000fc6000f8e003f */
[----:B------:R1:W-:Y:S01]  /*5580*/  STS [R252+0x4800], R45 ;  /* 0x0048002dfc007388 */ /* 0x0003e20000000800 */
[----:B------:R-:W-:-:S03]  /*5590*/  @UP0 UIMAD UR14, UR8, UR11, UR7 ;  /* 0x0000000b080e02a4 */ /* 0x000fc6000f8e0207 */
[----:B------:R1:W-:Y:S01]  /*55a0*/  STS [R252+0x4c00], R44 ;  /* 0x004c002cfc007388 */ /* 0x0003e20000000800 */
[----:B------:R-:W-:-:S03]  /*55b0*/  @UP0 UMOV UR12, UR6 ;  /* 0x00000006000c0c82 */ /* 0x000fc60008000000 */
        /* <DEDUP_REMOVED lines=39> */
.L_x_155:
        /* <DEDUP_REMOVED lines=18> */
.L_x_156:
[----:B-1----:R-:W1:Y:S01]  /*5950*/  S2R R5, SR_TID.X ;  /* 0x0000000000057919 */ /* 0x002e620000002100 */
[----:B------:R-:W-:-:S03]  /*5960*/  UIMAD UR13, UR18, -0x20, UR13 ;  /* 0xffffffe0120d78a4 */ /* 0x000fc6000f8e020d */
[----:B------:R-:W2:Y:S04]  /*5970*/  S2R R6, SR_TID.X ;  /* 0x0000000000067919 */ /* 0x000ea80000002100 */
[----:B------:R-:W-:Y:S01]  /*5980*/  BAR.SYNC.DEFER_BLOCKING 0x0 ;  /* 0x0000000000007b1d */ /* 0x000fe20000010000 */
[----:B-1----:R-:W-:-:S04]  /*5990*/  SHF.R.S32.HI R5, RZ, 0x1f, R5 ;  /* 0x0000001fff057819 */ /* 0x002fc80000011405 */
[----:B--2---:R-:W-:-:S04]  /*59a0*/  LEA.HI R5, R5, R6, RZ, 0x3 ;  /* 0x0000000605057211 */ /* 0x004fc800078f18ff */
[----:B------:R-:W-:-:S04]  /*59b0*/  SHF.R.S32.HI R5, RZ, 0x3, R5 ;  /* 0x00000003ff057819 */ /* 0x000fc80000011405 */
[----:B------:R-:W-:-:S13]  /*59c0*/  ISETP.GE.AND P0, PT, R5, UR13, PT ;  /* 0x0000000d05007c0c */ /* 0x000fda000bf06270 */
[----:B------:R-:W-:Y:S05]  /*59d0*/  @P0 BRA `(.L_x_157) ;  /* 0x0000088000000947 */ /* 0x000fea0003800000 */
[----:B------:R-:W2:Y:S01]  /*59e0*/  LDL.64 R8, [R1+0x8] ;  /* 0x0000080001087983 */ /* 0x000ea20000100a00 */
[----:B------:R-:W-:Y:S01]  /*59f0*/  USHF.L.U32 UR6, UR18, 0x5, URZ ;  /* 0x0000000512067899 */ /* 0x000fe2000800063f */
[----:B------:R-:W-:Y:S02]  /*5a00*/  SHF.R.S32.HI R4, RZ, 0x1f, R5 ;  /* 0x0000001fff047819 */ /* 0x000fe40000011405 */
[----:B------:R-:W1:Y:S03]  /*5a10*/  LDS.128 R40, [R237+0x12000] ;  /* 0x01200000ed287984 */ /* 0x000e660000000c00 */
[----:B------:R-:W-:Y:S01]  /*5a20*/  IMAD.U32 R7, RZ, RZ, UR6 ;  /* 0x00000006ff077e24 */ /* 0x000fe2000f8e00ff */
[----:B------:R-:W-:Y:S01]  /*5a30*/  IADD3 R6, P0, R5, UR6, RZ ;  /* 0x0000000605067c10 */ /* 0x000fe2000ff1e0ff */
[----:B------:R-:W3:Y:S01]  /*5a40*/  LDS.128 R32, [R237+0x11000] ;  /* 0x01100000ed207984 */ /* 0x000ee20000000c00 */
[----:B------:R-:W-:-:S02]  /*5a50*/  ULDC.64 UR6, c[0x0][0x3b8] ;  /* 0x0000ee0000067ab9 */ /* 0x000fc40000000a00 */
[----:B------:R-:W-:Y:S01]  /*5a60*/  LEA.HI.X.SX32 R7, R7, R4, 0x1, P0 ;  /* 0x0000000407077211 */ /* 0x000fe200000f0eff */
[----:B------:R-:W4:Y:S01]  /*5a70*/  LDS.128 R28, [R237+0x10000] ;  /* 0x01000000ed1c7984 */ /* 0x000f220000000c00 */
[----:B------:R-:W-:-:S03]  /*5a80*/  UIMAD UR6, UR57, UR6, URZ ;  /* 0x00000006390672a4 */ /* 0x000fc6000f8e023f */
[----:B------:R-:W1:Y:S01]  /*5a90*/  LDS.128 R36, [R237+0x13000] ;  /* 0x01300000ed247984 */ /* 0x000e620000000c00 */
[C---:B------:R-:W-:Y:S01]  /*5aa0*/  IMAD R10, R7.reuse, c[0x0][0x3a0], RZ ;  /* 0x0000e800070a7a24 */ /* 0x040fe200078e02ff */
[----:B------:R-:W-:Y:S01]  /*5ab0*/  UIMAD UR9, UR36, UR7, UR6 ;  /* 0x00000007240972a4 */ /* 0x000fe2000f8e0206 */
[----:B------:R-:W-:Y:S01]  /*5ac0*/  IMAD R7, R7, c[0x0][0x3a8], RZ ;  /* 0x0000ea0007077a24 */ /* 0x000fe200078e02ff */
[----:B------:R-:W1:Y:S01]  /*5ad0*/  LDS.128 R20, [R237+0x16000] ;  /* 0x01600000ed147984 */ /* 0x000e620000000c00 */
[C---:B------:R-:W-:Y:S01]  /*5ae0*/  IMAD R10, R6.reuse, c[0x0][0x3a4], R10 ;  /* 0x0000e900060a7a24 */ /* 0x040fe200078e020a */
[----:B------:R-:W-:Y:S01]  /*5af0*/  ULDC.64 UR6, c[0x0][0x3c0] ;  /* 0x0000f00000067ab9 */ /* 0x000fe20000000a00 */
[----:B------:R-:W-:Y:S01]  /*5b00*/  IMAD R7, R6, c[0x0][0x3ac], R7 ;  /* 0x0000eb0006077a24 */ /* 0x000fe200078e0207 */
[----:B------:R-:W1:Y:S01]  /*5b10*/  LDS.128 R16, [R237+0x15000] ;  /* 0x01500000ed107984 */ /* 0x000e620000000c00 */
[----:B------:R-:W-:-:S03]  /*5b20*/  UIMAD UR6, UR57, UR6, URZ ;  /* 0x00000006390672a4 */ /* 0x000fc6000f8e023f */
[----:B------:R-:W1:Y:S01]  /*5b30*/  LDS.128 R12, [R237+0x14000] ;  /* 0x01400000ed0c7984 */ /* 0x000e620000000c00 */
[----:B------:R-:W-:-:S03]  /*5b40*/  UIMAD UR6, UR36, UR7, UR6 ;  /* 0x00000007240672a4 */ /* 0x000fc6000f8e0206 */
[----:B------:R-:W1:Y:S01]  /*5b50*/  LDS.128 R24, [R237+0x17000] ;  /* 0x01700000ed187984 */ /* 0x000e620000000c00 */
[--C-:B--2---:R-:W-:Y:S01]  /*5b60*/  SHF.R.S32.HI R5, RZ, 0x1f, R8.reuse ;  /* 0x0000001fff057819 */ /* 0x104fe20000011408 */
[----:B------:R-:W-:-:S04]  /*5b70*/  IMAD.MOV.U32 R4, RZ, RZ, R8 ;  /* 0x000000ffff047224 */ /* 0x000fc800078e0008 */
[----:B------:R-:W-:-:S04]  /*5b80*/  IMAD.WIDE.U32 R8, R6, c[0x0][0x3a0], R4 ;  /* 0x0000e80006087a25 */ /* 0x000fc800078e0004 */
[----:B------:R-:W-:Y:S01]  /*5b90*/  IMAD.WIDE.U32 R4, R6, c[0x0][0x3a8], R4 ;  /* 0x0000ea0006047a25 */ /* 0x000fe200078e0004 */
[----:B------:R-:W-:-:S04]  /*5ba0*/  IADD3 R8, P1, R8, UR12, RZ ;  /* 0x0000000c08087c10 */ /* 0x000fc8000ff3e0ff */
[----:B------:R-:W-:Y:S01]  /*5bb0*/  IADD3 R6, P0, R4, UR8, RZ ;  /* 0x0000000804067c10 */ /* 0x000fe2000ff1e0ff */
[----:B------:R-:W-:Y:S01]  /*5bc0*/  IMAD.U32 R4, RZ, RZ, UR36 ;  /* 0x00000024ff047e24 */ /* 0x000fe2000f8e00ff */
[----:B------:R-:W-:Y:S01]  /*5bd0*/  IADD3.X R9, R9, UR14, R10, P1, !PT ;  /* 0x0000000e09097c10 */ /* 0x000fe20008ffe40a */
[----:B------:R-:W-:Y:S01]  /*5be0*/  IMAD.U32 R10, RZ, RZ, UR36 ;  /* 0x00000024ff0a7e24 */ /* 0x000fe2000f8e00ff */
[----:B------:R-:W-:-:S03]  /*5bf0*/  IADD3.X R7, R5, UR11, R7, P0, !PT ;  /* 0x0000000b05077c10 */ /* 0x000fc600087fe407 */
[----:B------:R-:W-:-:S04]  /*5c00*/  IMAD.WIDE.U32 R4, R4, c[0x0][0x3b8], R8 ;  /* 0x0000ee0004047a25 */ /* 0x000fc800078e0008 */
[----:B------:R-:W-:Y:S01]  /*5c10*/  IMAD.WIDE.U32 R8, R10, c[0x0][0x3c0], R6 ;  /* 0x0000f0000a087a25 */ /* 0x000fe200078e0006 */
[----:B------:R-:W-:Y:S02]  /*5c20*/  IADD3 R5, R5, UR9, RZ ;  /* 0x0000000905057c10 */ /* 0x000fe4000fffe0ff */
[----:B------:R-:W-:-:S04]  /*5c30*/  LEA R6, P0, R4, c[0x0][0x340], 0x1 ;  /* 0x0000d00004067a11 */ /* 0x000fc800078008ff */
[----:B------:R-:W-:Y:S02]  /*5c40*/  LEA.HI.X R7, R4, c[0x0][0x344], R5, 0x1, P0 ;  /* 0x0000d10004077a11 */ /* 0x000fe400000f0c05 */
[----:B------:R-:W-:Y:S02]  /*5c50*/  IADD3 R5, R9, UR6, RZ ;  /* 0x0000000609057c10 */ /* 0x000fe4000fffe0ff */
[C---:B------:R-:W-:Y:S01]  /*5c60*/  LEA R4, P0, R8.reuse, c[0x0][0x348], 0x1 ;  /* 0x0000d20008047a11 */ /* 0x040fe200078008ff */
[----:B-1----:R1:W-:Y:S03]  /*5c70*/  STG.E.128 [R6.64+0x100], R40 ;  /* 0x0001002806007986 */ /* 0x0023e6000c101d04 */
[----:B------:R-:W-:Y:S01]  /*5c80*/  LEA.HI.X R5, R8, c[0x0][0x34c], R5, 0x1, P0 ;  /* 0x0000d30008057a11 */ /* 0x000fe200000f0c05 */
[----:B---3--:R1:W-:Y:S04]  /*5c90*/  STG.E.128 [R6.64+0x80], R32 ;  /* 0x0000802006007986 */ /* 0x0083e8000c101d04 */
[----:B----4-:R1:W-:Y:S04]  /*5ca0*/  STG.E.128 [R6.64], R28 ;  /* 0x0000001c06007986 */ /* 0x0103e8000c101d04 */
[----:B------:R1:W-:Y:S04]  /*5cb0*/  STG.E.128 [R6.64+0x180], R36 ;  /* 0x0001802406007986 */ /* 0x0003e8000c101d04 */
[----:B------:R1:W-:Y:S04]  /*5cc0*/  STG.E.128 [R4.64+0x100], R20 ;  /* 0x0001001404007986 */ /* 0x0003e8000c101d04 */
[----:B------:R1:W-:Y:S04]  /*5cd0*/  STG.E.128 [R4.64+0x80], R16 ;  /* 0x0000801004007986 */ /* 0x0003e8000c101d04 */
[----:B------:R1:W-:Y:S04]  /*5ce0*/  STG.E.128 [R4.64], R12 ;  /* 0x0000000c04007986 */ /* 0x0003e8000c101d04 */
[----:B------:R1:W-:Y:S01]  /*5cf0*/  STG.E.128 [R4.64+0x180], R24 ;  /* 0x0001801804007986 */ /* 0x0003e2000c101d04 */
[----:B------:R-:W-:Y:S05]  /*5d00*/  BRA `(.L_x_157) ;  /* 0x0000055000007947 */ /* 0x000fea0003800000 */
.L_x_151:
[----:B-1----:R-:W-:Y:S02]  /*5d10*/  UISETP.NE.AND UP0, UPT, UR23, -0x1, UPT ;  /* 0xffffffff1700788c */ /* 0x002fe4000bf05270 */
        /* <DEDUP_REMOVED lines=19> */
.L_x_158:
        /* <DEDUP_REMOVED lines=18> */
.L_x_159:
[----:B------:R-:W1:Y:S01]  /*5f70*/  S2R R4, SR_TID.X ;  /* 0x0000000000047919 */ /* 0x000e620000002100 */
[----:B------:R-:W-:-:S03]  /*5f80*/  UIMAD UR13, UR18, -0x20, UR13 ;  /* 0xffffffe0120d78a4 */ /* 0x000fc6000f8e020d */
[----:B------:R-:W2:Y:S01]  /*5f90*/  S2R R5, SR_TID.X ;  /* 0x0000000000057919 */ /* 0x000ea20000002100 */
[----:B-1----:R-:W-:-:S04]  /*5fa0*/  SHF.R.S32.HI R4, RZ, 0x1f, R4 ;  /* 0x0000001fff047819 */ /* 0x002fc80000011404 */
[----:B--2---:R-:W-:-:S04]  /*5fb0*/  LEA.HI R4, R4, R5, RZ, 0x3 ;  /* 0x0000000504047211 */ /* 0x004fc800078f18ff */
[----:B------:R-:W-:-:S04]  /*5fc0*/  SHF.R.S32.HI R4, RZ, 0x3, R4 ;  /* 0x00000003ff047819 */ /* 0x000fc80000011404 */
[----:B------:R-:W-:-:S13]  /*5fd0*/  ISETP.GE.AND P0, PT, R4, UR13, PT ;  /* 0x0000000d04007c0c */ /* 0x000fda000bf06270 */
[----:B------:R-:W-:Y:S05]  /*5fe0*/  @P0 BRA `(.L_x_157) ;  /* 0x0000027000000947 */ /* 0x000fea0003800000 */
[----:B------:R-:W2:Y:S01]  /*5ff0*/  LDL.64 R12, [R1+0x8] ;  /* 0x00000800010c7983 */ /* 0x000ea20000100a00 */
[----:B------:R-:W-:Y:S01]  /*6000*/  SHF.R.S32.HI R6, RZ, 0x1f, R4 ;  /* 0x0000001fff067819 */ /* 0x000fe20000011404 */
[----:B------:R-:W-:Y:S01]  /*6010*/  IMAD.U32 R5, RZ, RZ, UR24 ;  /* 0x00000018ff057e24 */ /* 0x000fe2000f8e00ff */
[----:B------:R-:W-:Y:S01]  /*6020*/  IADD3 R4, P0, R4, UR24, RZ ;  /* 0x0000001804047c10 */ /* 0x000fe2000ff1e0ff */
[----:B------:R-:W-:Y:S02]  /*6030*/  ULDC.64 UR6, c[0x0][0x3b8] ;  /* 0x0000ee0000067ab9 */ /* 0x000fe40000000a00 */
[----:B------:R-:W-:Y:S01]  /*6040*/  UIMAD UR6, UR55, UR6, URZ ;  /* 0x00000006370672a4 */ /* 0x000fe2000f8e023f */
[----:B------:R-:W-:-:S03]  /*6050*/  LEA.HI.X.SX32 R5, R5, R6, 0x1, P0 ;  /* 0x0000000605057211 */ /* 0x000fc600000f0eff */
[----:B------:R-:W-:Y:S02]  /*6060*/  UIMAD UR9, UR36, UR7, UR6 ;  /* 0x00000007240972a4 */ /* 0x000fe4000f8e0206 */
[C---:B------:R-:W-:Y:S01]  /*6070*/  IMAD R10, R5.reuse, c[0x0][0x3a0], RZ ;  /* 0x0000e800050a7a24 */ /* 0x040fe200078e02ff */
[----:B------:R-:W-:Y:S01]  /*6080*/  ULDC.64 UR6, c[0x0][0x3c0] ;  /* 0x0000f00000067ab9 */ /* 0x000fe20000000a00 */
[----:B------:R-:W-:Y:S01]  /*6090*/  IMAD R5, R5, c[0x0][0x3a8], RZ ;  /* 0x0000ea0005057a24 */ /* 0x000fe200078e02ff */
[----:B------:R-:W-:Y:S01]  /*60a0*/  UIMAD UR6, UR55, UR6, URZ ;  /* 0x00000006370672a4 */ /* 0x000fe2000f8e023f */
[----:B------:R-:W-:-:S03]  /*60b0*/  IMAD R11, R4, c[0x0][0x3a4], R10 ;  /* 0x0000e900040b7a24 */ /* 0x000fc600078e020a */
[----:B------:R-:W-:Y:S01]  /*60c0*/  UIMAD UR6, UR36, UR7, UR6 ;  /* 0x00000007240672a4 */ /* 0x000fe2000f8e0206 */
[----:B--2---:R-:W-:-:S04]  /*60d0*/  IMAD.WIDE.U32 R8, R4, c[0x0][0x3a0], R12 ;  /* 0x0000e80004087a25 */ /* 0x004fc800078e000c */
[----:B------:R-:W-:Y:S01]  /*60e0*/  IMAD.WIDE.U32 R6, R4, c[0x0][0x3a8], R12 ;  /* 0x0000ea0004067a25 */ /* 0x000fe200078e000c */
[----:B------:R-:W-:-:S03]  /*60f0*/  IADD3 R10, P0, R8, UR12, RZ ;  /* 0x0000000c080a7c10 */ /* 0x000fc6000ff1e0ff */
[----:B------:R-:W-:Y:S01]  /*6100*/  IMAD R4, R4, c[0x0][0x3ac], R5 ;  /* 0x0000eb0004047a24 */ /* 0x000fe200078e0205 */
[----:B------:R-:W-:Y:S01]  /*6110*/  IADD3.X R11, R9, UR14, R11, P0, !PT ;  /* 0x0000000e090b7c10 */ /* 0x000fe200087fe40b */
[----:B------:R-:W-:Y:S01]  /*6120*/  IMAD.U32 R5, RZ, RZ, UR36 ;  /* 0x00000024ff057e24 */ /* 0x000fe2000f8e00ff */
[----:B------:R-:W-:-:S03]  /*6130*/  IADD3 R8, P0, R6, UR8, RZ ;  /* 0x0000000806087c10 */ /* 0x000fc6000ff1e0ff */
[----:B------:R-:W-:Y:S01]  /*6140*/  IMAD.WIDE.U32 R10, R5, c[0x0][0x3b8], R10 ;  /* 0x0000ee00050a7a25 */ /* 0x000fe200078e000a */
[----:B------:R-:W-:-:S03]  /*6150*/  IADD3.X R9, R7, UR11, R4, P0, !PT ;  /* 0x0000000b07097c10 */ /* 0x000fc600087fe404 */
[----:B------:R-:W-:Y:S01]  /*6160*/  IMAD.U32 R4, RZ, RZ, UR36 ;  /* 0x00000024ff047e24 */ /* 0x000fe2000f8e00ff */
[----:B------:R-:W-:Y:S02]  /*6170*/  IADD3 R5, R11, UR9, RZ ;  /* 0x000000090b057c10 */ /* 0x000fe4000fffe0ff */
[----:B------:R-:W-:Y:S01]  /*6180*/  LEA R6, P1, R10, c[0x0][0x340], 0x1 ;  /* 0x0000d0000a067a11 */ /* 0x000fe200078208ff */
[----:B------:R-:W-:-:S03]  /*6190*/  IMAD.WIDE.U32 R8, R4, c[0x0][0x3c0], R8 ;  /* 0x0000f00004087a25 */ /* 0x000fc600078e0008 */
[----:B------:R-:W-:Y:S02]  /*61a0*/  LEA.HI.X R7, R10, c[0x0][0x344], R5, 0x1, P1 ;  /* 0x0000d1000a077a11 */ /* 0x000fe400008f0c05 */
[----:B------:R-:W-:Y:S02]  /*61b0*/  IADD3 R9, R9, UR6, RZ ;  /* 0x0000000609097c10 */ /* 0x000fe4000fffe0ff */
[C---:B------:R-:W-:Y:S01]  /*61c0*/  LEA R4, P0, R8.reuse, c[0x0][0x348], 0x1 ;  /* 0x0000d20008047a11 */ /* 0x040fe200078008ff */
[----:B------:R1:W-:Y:S03]  /*61d0*/  STG.E.128 [R6.64], RZ ;  /* 0x000000ff06007986 */ /* 0x0003e6000c101d04 */
[----:B------:R-:W-:Y:S01]  /*61e0*/  LEA.HI.X R5, R8, c[0x0][0x34c], R9, 0x1, P0 ;  /* 0x0000d30008057a11 */ /* 0x000fe200000f0c09 */
[----:B------:R1:W-:Y:S04]  /*61f0*/  STG.E.128 [R6.64+0x80], RZ ;  /* 0x000080ff06007986 */ /* 0x0003e8000c101d04 */
[----:B------:R1:W-:Y:S04]  /*6200*/  STG.E.128 [R6.64+0x100], RZ ;  /* 0x000100ff06007986 */ /* 0x0003e8000c101d04 */
[----:B------:R1:W-:Y:S04]  /*6210*/  STG.E.128 [R6.64+0x180], RZ ;  /* 0x000180ff06007986 */ /* 0x0003e8000c101d04 */
[----:B------:R1:W-:Y:S04]  /*6220*/  STG.E.128 [R4.64], RZ ;  /* 0x000000ff04007986 */ /* 0x0003e8000c101d04 */
[----:B------:R1:W-:Y:S04]  /*6230*/  STG.E.128 [R4.64+0x80], RZ ;  /* 0x000080ff04007986 */ /* 0x0003e8000c101d04 */
[----:B------:R1:W-:Y:S04]  /*6240*/  STG.E.128 [R4.64+0x100], RZ ;  /* 0x000100ff04007986 */ /* 0x0003e8000c101d04 */
[----:B------:R1:W-:Y:S02]  /*6250*/  STG.E.128 [R4.64+0x180], RZ ;  /* 0x000180ff04007986 */ /* 0x0003e4000c101d04 */
.L_x_157:
[----:B------:R-:W-:Y:S05]  /*6260*/  BSYNC B0 ;  /* 0x0000000000007941 */ /* 0x000fea0003800000 */
.L_x_146:
        /* <DEDUP_REMOVED lines=12> */
.L_x_160:
[----:B------:R-:W-:Y:S05]  /*6330*/  EXIT ;  /* 0x000000000000794d */ /* 0x000fea0003800000 */
.L_x_162:
        /* <DEDUP_REMOVED lines=12> */
.L_x_2002:


//--------------------- .text._ZN5flash44flash_bwd_dq_dk_dv_loop_seqk_parallel_kernelI23Flash_bwd_kernel_traitsILi256ELi64ELi32ELi8ELi4ELi1ELi2ELb1ELb1EN7cutlass10bfloat16_tE19Flash_kernel_traitsILi256ELi64ELi32ELi8ES3_EELb0ELb0ELb0ELb0ELb0ELb1ELb1EEEvNS_16Flash_bwd_paramsE --------------------------
	.section	.text._ZN5flash44flash_bwd_dq_dk_dv_loop_seqk_parallel_kernelI23Flash_bwd_kernel_traitsILi256ELi64ELi32ELi8ELi4ELi1ELi2ELb1ELb1EN7cutlass10bfloat16_tE19Flash_kernel_traitsILi256ELi64ELi32ELi8ES3_EELb0ELb0ELb0ELb0ELb0ELb1ELb1EEEvNS_16Flash_bwd_paramsE,"ax",@progbits
	.sectioninfo	@"SHI_REGISTERS=255"
	.align	128
        .global         _ZN5flash44flash_bwd_dq_dk_dv_loop_seqk_parallel_kernelI23Flash_bwd_kernel_traitsILi256ELi64ELi32ELi8ELi4ELi1ELi2ELb1ELb1EN7cutlass10bfloat16_tE19Flash_kernel_traitsILi256ELi64ELi32ELi8ES3_EELb0ELb0ELb0ELb0ELb0ELb1ELb1EEEvNS_16Flash_bwd_paramsE
        .type           _ZN5flash44flash_bwd_dq_dk_dv_loop_seqk_parallel_kernelI23Flash_bwd_kernel_traitsILi256ELi64ELi32ELi8ELi4ELi1ELi2ELb1ELb1EN7cutlass10bfloat16_tE19Flash_kernel_traitsILi256ELi64ELi32ELi8ES3_EELb0ELb0ELb0ELb0ELb0ELb1ELb1EEEvNS_16Flash_bwd_paramsE,@function
        .size           _ZN5flash44flash_bwd_dq_dk_dv_loop_seqk_parallel_kernelI23Flash_bwd_kernel_traitsILi256ELi64ELi32ELi8ELi4ELi1ELi2ELb1ELb1EN7cutlass10bfloat16_tE19Flash_kernel_traitsILi256ELi64ELi32ELi8ES3_EELb0ELb0ELb0ELb0ELb0ELb1ELb1EEEvNS_16Flash_bwd_paramsE,(.L_x_2003 - _ZN5flash44flash_bwd_dq_dk_dv_loop_seqk_parallel_kernelI23Flash_bwd_kernel_traitsILi256ELi64ELi32ELi8ELi4ELi1ELi2ELb1ELb1EN7cutlass10bfloat16_tE19Flash_kernel_traitsILi256ELi64ELi32ELi8ES3_EELb0ELb0ELb0ELb0ELb0ELb1ELb1EEEvNS_16Flash_bwd_paramsE)
        .other          _ZN5flash44flash_bwd_dq_dk_dv_loop_seqk_parallel_kernelI23Flash_bwd_kernel_traitsILi256ELi64ELi32ELi8ELi4ELi1ELi2ELb1ELb1EN7cutlass10bfloat16_tE19Flash_kernel_traitsILi256ELi64ELi32ELi8ES3_EELb0ELb0ELb0ELb0ELb0ELb1ELb1EEEvNS_16Flash_bwd_paramsE,@"STO_CUDA_ENTRY STV_DEFAULT"
_ZN5flash44flash_bwd_dq_dk_dv_loop_seqk_parallel_kernelI23Flash_bwd_kernel_traitsILi256ELi64ELi32ELi8ELi4ELi1ELi2ELb1ELb1EN7cutlass10bfloat16_tE19Flash_kernel_traitsILi256ELi64ELi32ELi8ES3_EELb0ELb0ELb0ELb0ELb0ELb1ELb1EEEvNS_16Flash_bwd_paramsE:
.text._ZN5flash44flash_bwd_dq_dk_dv_loop_seqk_parallel_kernelI23Flash_bwd_kernel_traitsILi256ELi64ELi32ELi8ELi4ELi1ELi2ELb1ELb1EN7cutlass10bfloat16_tE19Flash_kernel_traitsILi256ELi64ELi32ELi8ES3_EELb0ELb0ELb0ELb0ELb0ELb1ELb1EEEvNS_16Flash_bwd_paramsE:
        /* <DEDUP_REMOVED lines=211> */
.L_x_179:
        /* <DEDUP_REMOVED lines=53> */
.L_x_163:
        /* <DEDUP_REMOVED lines=58> */
.L_x_165:
        /* <DEDUP_REMOVED lines=18> */
.L_x_166:
        /* <DEDUP_REMOVED lines=69> */
.L_x_167:
[----:B------:R-:W-:Y:S02]  /*1990*/  UMOV UR8, UR48 ;  /* 0x0000003000087c82 */ /* 0x000fe40008000000 */
.L_x_168:
        /* <DEDUP_REMOVED lines=253> */
.L_x_172:
[----:B------:R-:W0:Y:S01]  /*2970*/  LDGDEPBAR ;  /* 0x00000000000079af */ /* 0x000e220000000000 */
[----:B------:R-:W-:Y:S01]  /*2980*/  PLOP3.LUT P0, PT, PT, PT, UP0, 0x80, 0x0 ;  /* 0x000000000000781c */ /* 0x000fe20003f0f008 */
[----:B------:R-:W-:Y:S01]  /*2990*/  UISETP.GE.AND UP5, UPT, UR6, 0x1, UPT ;  /* 0x000000010600788c */ /* 0x000fe2000bfa6270 */
[----:B-----5:R-:W-:Y:S02]  /*29a0*/  FSETP.NEU.FTZ.AND P1, PT, R244, -INF , PT ;  /* 0xff800000f400780b */ /* 0x020fe40003f3d000 */
[----:B------:R-:W-:Y:S01]  /*29b0*/  MOV R71, c[0x0][0x22c] ;  /* 0x00008b0000477a02 */ /* 0x000fe20000000f00 */
[----:B------:R-:W2:Y:S04]  /*29c0*/  LDL R68, [R1] ;  /* 0x0000000001447983 */ /* 0x000ea80000100800 */
[----:B------:R-:W-:Y:S05]  /*29d0*/  IMAD R71, R71, c[0x0][0x1c0], RZ ;  /* 0x0000700047477a24 */ /* 0x000fea00078e02ff */
[----:B------:R-:W-:Y:S01]  /*29e0*/  LEA R71, -R71, RZ, 0x6 ;  /* 0x000000ff47477211 */ /* 0x000fe200078e31ff */
[----:B------:R-:W-:Y:S04]  /*29f0*/  DEPBAR.LE SB0, 0x0 ;  /* 0x000080000000791a */ /* 0x000fe80000000000 */
[----:B------:R-:W-:Y:S06]  /*2a00*/  BAR.SYNC.DEFER_BLOCKING 0x0 ;  /* 0x0000000000007b1d */ /* 0x000fec0000010000 */
[----:B-1----:R-:W-:Y:S06]  /*2a10*/  LDSM.16.M88.4 R8, [R2] ;  /* 0x000000000208783b */ /* 0x002fec0000000200 */
[----:B------:R-:W1:Y:S06]  /*2a20*/  LDSM.16.M88.4 R44, [R229+0x10000] ;  /* 0x01000000e52c783b */ /* 0x000e6c0000000200 */
[----:B------:R-:W-:Y:S06]  /*2a30*/  LDSM.16.M88.4 R48, [R3] ;  /* 0x000000000330783b */ /* 0x000fec0000000200 */
[----:B------:R-:W3:Y:S06]  /*2a40*/  LDSM.16.M88.4 R52, [R230+0x10000] ;  /* 0x01000000e634783b */ /* 0x000eec0000000200 */
[----:B------:R-:W-:Y:S06]  /*2a50*/  LDSM.16.M88.4 R56, [R228] ;  /* 0x00000000e438783b */ /* 0x000fec0000000200 */
[----:B------:R-:W4:Y:S06]  /*2a60*/  LDSM.16.M88.4 R60, [R231+0x10000] ;  /* 0x01000000e73c783b */ /* 0x000f2c0000000200 */
[----:B------:R-:W-:Y:S01]  /*2a70*/  LDSM.16.M88.4 R64, [R232+0x10000] ;  /* 0x01000000e840783b */ /* 0x000fe20000000200 */
[C---:B-1----:R-:W-:Y:S08]  /*2a80*/  HMMA.16816.F32.BF16 R4, R8.reuse, R44, RZ ;  /* 0x0000002c0804723c */ /* 0x042ff000000418ff */
[----:B------:R-:W-:Y:S01]  /*2a90*/  HMMA.16816.F32.BF16 R8, R8, R46, RZ ;  /* 0x0000002e0808723c */ /* 0x000fe200000418ff */
[----:B------:R-:W1:Y:S11]  /*2aa0*/  LDSM.16.M88.4 R44, [R227] ;  /* 0x00000000e32c783b */ /* 0x000e760000000200 */
[----:B------:R-:W-:Y:S04]  /*2ab0*/  @!UPT UIADD3 URZ, URZ, URZ, URZ ;  /* 0x0000003f3f3ff290 */ /* 0x000fe8000fffe03f */
        /* <DEDUP_REMOVED lines=49> */
[----:B------:R-:W-:Y:S11]  /*2dd0*/  HMMA.16816.F32.BF16 R8, R48, R54, R8 ;  /* 0x000000363008723c */ /* 0x000ff60000041808 */
[----:B------:R-:W-:Y:S05]  /*2de0*/  @!UPT UIADD3 URZ, URZ, URZ, URZ ;  /* 0x0000003f3f3ff290 */ /* 0x000fea000fffe03f */
[C---:B----4-:R-:W-:Y:S08]  /*2df0*/  HMMA.16816.F32.BF16 R4, R56.reuse, R60, R4 ;  /* 0x0000003c3804723c */ /* 0x050ff00000041804 */
[----:B------:R-:W-:Y:S11]  /*2e00*/  HMMA.16816.F32.BF16 R8, R56, R62, R8 ;  /* 0x0000003e3808723c */ /* 0x000ff60000041808 */
[----:B------:R-:W-:Y:S05]  /*2e10*/  @!UPT UIADD3 URZ, URZ, URZ, URZ ;  /* 0x0000003f3f3ff290 */ /* 0x000fea000fffe03f */
[C---:B-1----:R-:W-:Y:S08]  /*2e20*/  HMMA.16816.F32.BF16 R4, R44.reuse, R64, R4 ;  /* 0x000000402c04723c */ /* 0x042ff00000041804 */
[----:B------:R-:W-:Y:S11]  /*2e30*/  HMMA.16816.F32.BF16 R8, R44, R66, R8 ;  /* 0x000000422c08723c */ /* 0x000ff60000041808 */
[----:B------:R-:W-:Y:S05]  /*2e40*/  @!UPT UIADD3 URZ, URZ, URZ, URZ ;  /* 0x0000003f3f3ff290 */ /* 0x000fea000fffe03f */
[----:B------:R-:W-:Y:S02]  /*2e50*/  FMUL.FTZ R6, R6, c[0x0][0x2ec] ;  /* 0x0000bb0006067a20 */ /* 0x000fe40000410000 */
[----:B------:R-:W-:Y:S02]  /*2e60*/  FMUL.FTZ R5, R5, c[0x0][0x2ec] ;  /* 0x0000bb0005057a20 */ /* 0x000fe40000410000 */
[----:B------:R1:W-:Y:S01]  /*2e70*/  MUFU.TANH R62, R6 ;  /* 0x00000006003e7308 */ /* 0x0003e20000002400 */
[----:B------:R-:W-:Y:S02]  /*2e80*/  FMUL.FTZ R4, R4, c[0x0][0x2ec] ;  /* 0x0000bb0004047a20 */ /* 0x000fe40000410000 */
[----:B------:R-:W-:Y:S02]  /*2e90*/  FMUL.FTZ R7, R7, c[0x0][0x2ec] ;  /* 0x0000bb0007077a20 */ /* 0x000fe40000410000 */
[----:B------:R-:W-:Y:S02]  /*2ea0*/  FMUL.FTZ R8, R8, c[0x0][0x2ec] ;  /* 0x0000bb0008087a20 */ /* 0x000fe40000410000 */
[----:B------:R-:W-:Y:S02]  /*2eb0*/  FMUL.FTZ R9, R9, c[0x0][0x2ec] ;  /* 0x0000bb0009097a20 */ /* 0x000fe40000410000 */
[----:B------:R-:W-:Y:S01]  /*2ec0*/  FMUL.FTZ R10, R10, c[0x0][0x2ec] ;  /* 0x0000bb000a0a7a20 */ /* 0x000fe20000410000 */
[----:B------:R3:W-:Y:S01]  /*2ed0*/  MUFU.TANH R57, R5 ;  /* 0x0000000500397308 */ /* 0x0007e20000002400 */
[----:B------:R-:W-:Y:S09]  /*2ee0*/  FMUL.FTZ R11, R11, c[0x0][0x2ec] ;  /* 0x0000bb000b0b7a20 */ /* 0x000ff20000410000 */
[----:B------:R-:W4:Y:S01]  /*2ef0*/  MUFU.TANH R58, R4 ;  /* 0x00000004003a7308 */ /* 0x000f220000002400 */
[----:B-1----:R-:W-:Y:S04]  /*2f00*/  MOV R6, UR18 ;  /* 0x0000001200067c02 */ /* 0x002fe80008000f00 */
[----:B--2---:R-:W-:Y:S05]  /*2f10*/  @P0 LEA R6, R6, R68, 0x5 ;  /* 0x0000004406060211 */ /* 0x004fea00078e28ff */
[----:B------:R1:W2:Y:S01]  /*2f20*/  MUFU.TANH R61, R7 ;  /* 0x00000007003d7308 */ /* 0x0002a20000002400 */
[----:B------:R-:W-:Y:S01]  /*2f30*/  @P0 ISETP.GE.AND P2, PT, R6, UR13, PT ;  /* 0x0000000d06000c0c */ /* 0x000fe2000bf46270 */
[----:B---3--:R-:W-:Y:S05]  /*2f40*/  FMUL.FTZ R5, R244, 1.4426950216293334961 ;  /* 0x3fb8aa3bf4057820 */ /* 0x008fea0000410000 */
[----:B------:R-:W-:Y:S03]  /*2f50*/  FSEL R5, R5, RZ, P1 ;  /* 0x000000ff05057208 */ /* 0x000fe60000800000 */
[----:B------:R3:W-:Y:S01]  /*2f60*/  MUFU.TANH R56, R8 ;  /* 0x0000000800387308 */ /* 0x0007e20000002400 */
[----:B------:R-:W-:Y:S02]  /*2f70*/  FSETP.NEU.FTZ.AND P1, PT, R245, -INF , PT ;  /* 0xff800000f500780b */ /* 0x000fe40003f3d000 */
[----:B----4-:R-:W-:Y:S02]  /*2f80*/  MOV R4, R58 ;  /* 0x0000003a00047202 */ /* 0x010fe40000000f00 */
[----:B------:R-:W-:Y:S05]  /*2f90*/  @P0 FSEL R4, R58, -INF , !P2 ;  /* 0xff8000003a040808 */ /* 0x000fea0005000000 */
[----:B------:R4:W2:Y:S01]  /*2fa0*/  MUFU.TANH R55, R9 ;  /* 0x0000000900377308 */ /* 0x0008a20000002400 */
[----:B-1----:R-:W-:Y:S04]  /*2fb0*/  @P0 IADD3 R7, R6, 0x1, RZ ;  /* 0x0000000106070810 */ /* 0x002fe80007ffe0ff */
[----:B------:R-:W-:Y:S01]  /*2fc0*/  @P0 ISETP.GE.AND P3, PT, R7, UR13, PT ;  /* 0x0000000d07000c0c */ /* 0x000fe2000bf66270 */
[--C-:B------:R-:W-:Y:S01]  /*2fd0*/  FFMA.FTZ R7, R4, c[0x0][0x23c], -R5.reuse ;  /* 0x00008f0004077a23 */ /* 0x100fe20000010805 */
[----:B------:R-:W-:Y:S03]  /*2fe0*/  MOV R4, R57 ;  /* 0x0000003900047202 */ /* 0x000fe60000000f00 */
[----:B------:R-:W1:Y:S01]  /*2ff0*/  MUFU.TANH R60, R10 ;  /* 0x0000000a003c7308 */ /* 0x000e620000002400 */
[----:B------:R-:W-:Y:S01]  /*3000*/  @P0 FSEL R4, R57, -INF , !P3 ;  /* 0xff80000039040808 */ /* 0x000fe20005800000 */
[----:B---3--:R-:W-:Y:S08]  /*3010*/  FMUL.FTZ R8, R245, 1.4426950216293334961 ;  /* 0x3fb8aa3bf5087820 */ /* 0x008ff00000410000 */
[----:B------:R3:W-:Y:S01]  /*3020*/  MUFU.EX2 R66, R7 ;  /* 0x0000000700427308 */ /* 0x0007e20000000800 */
[--C-:B----4-:R-:W-:Y:S01]  /*3030*/  FFMA.FTZ R9, R4, c[0x0][0x23c], -R5.reuse ;  /* 0x00008f0004097a23 */ /* 0x110fe20000010805 */
[----:B------:R-:W-:Y:S08]  /*3040*/  FSEL R4, R8, RZ, P1 ;  /* 0x000000ff08047208 */ /* 0x000ff00000800000 */
[----:B------:R4:W-:Y:S10]  /*3050*/  MUFU.EX2 R65, R9 ;  /* 0x0000000900417308 */ /* 0x0009f40000000800 */
[----:B------:R-:W1:Y:S01]  /*3060*/  MUFU.TANH R59, R11 ;  /* 0x0000000b003b7308 */ /* 0x000e620000002400 */
[----:B---3--:R-:W-:Y:S02]  /*3070*/  MOV R7, R62 ;  /* 0x0000003e00077202 */ /* 0x008fe40000000f00 */
[----:B------:R-:W-:Y:S05]  /*3080*/  @P0 FSEL R7, R62, -INF , !P2 ;  /* 0xff8000003e070808 */ /* 0x000fea0005000000 */
[--C-:B------:R-:W-:Y:S01]  /*3090*/  FFMA.FTZ R8, R7, c[0x0][0x23c], -R4.reuse ;  /* 0x00008f0007087a23 */ /* 0x100fe20000010804 */
[----:B--2---:R-:W-:Y:S02]  /*30a0*/  MOV R7, R61 ;  /* 0x0000003d00077202 */ /* 0x004fe40000000f00 */
[C---:B----4-:R-:W-:Y:S01]  /*30b0*/  @P0 IADD3 R9, R6.reuse, 0x8, RZ ;  /* 0x0000000806090810 */ /* 0x050fe20007ffe0ff */
[----:B------:R2:W-:Y:S01]  /*30c0*/  MUFU.EX2 R70, R8 ;  /* 0x0000000800467308 */ /* 0x0005e20000000800 */
[----:B------:R-:W-:Y:S02]  /*30d0*/  @P0 IADD3 R6, R6, 0x9, RZ ;  /* 0x0000000906060810 */ /* 0x000fe40007ffe0ff */
[----:B------:R-:W-:Y:S02]  /*30e0*/  @P0 FSEL R7, R61, -INF , !P3 ;  /* 0xff8000003d070808 */ /* 0x000fe40005800000 */
[----:B------:R-:W-:Y:S02]  /*30f0*/  @P0 ISETP.GE.AND P1, PT, R9, UR13, PT ;  /* 0x0000000d09000c0c */ /* 0x000fe4000bf26270 */
[----:B------:R-:W-:Y:S02]  /*3100*/  @P0 ISETP.GE.AND P2, PT, R6, UR13, PT ;  /* 0x0000000d06000c0c */ /* 0x000fe4000bf46270 */
[----:B------:R-:W-:Y:S02]  /*3110*/  MOV R6, R55 ;  /* 0x0000003700067202 */ /* 0x000fe40000000f00 */
[----:B------:R-:W-:Y:S02]  /*3120*/  @P0 FSEL R6, R55, -INF , !P2 ;  /* 0xff80000037060808 */ /* 0x000fe40005000000 */
[----:B------:R-:W-:Y:S01]  /*3130*/  PLOP3.LUT P3, PT, PT, PT, UP5, 0x80, 0x0 ;  /* 0x000000000000781c */ /* 0x000fe20003f6f058 */
[--C-:B--2---:R-:W-:Y:S01]  /*3140*/  FFMA.FTZ R8, R7, c[0x0][0x23c], -R4.reuse ;  /* 0x00008f0007087a23 */ /* 0x104fe20000010804 */
[----:B------:R-:W-:Y:S02]  /*3150*/  MOV R7, R56 ;  /* 0x0000003800077202 */ /* 0x000fe40000000f00 */
[----:B------:R-:W-:Y:S01]  /*3160*/  @P0 FSEL R7, R56, -INF , !P1 ;  /* 0xff80000038070808 */ /* 0x000fe20004800000 */
[----:B------:R-:W-:Y:S04]  /*3170*/  MUFU.EX2 R69, R8 ;  /* 0x0000000800457308 */ /* 0x000fe80000000800 */
[--C-:B------:R-:W-:Y:S02]  /*3180*/  FFMA.FTZ R7, R7, c[0x0][0x23c], -R5.reuse ;  /* 0x00008f0007077a23 */ /* 0x100fe40000010805 */
[----:B------:R-:W-:Y:S01]  /*3190*/  FFMA.FTZ R5, R6, c[0x0][0x23c], -R5 ;  /* 0x00008f0006057a23 */ /* 0x000fe20000010805 */
[----:B-1----:R-:W-:Y:S02]  /*31a0*/  MOV R6, R60 ;  /* 0x0000003c00067202 */ /* 0x002fe40000000f00 */
[----:B------:R-:W-:Y:S01]  /*31b0*/  @P0 FSEL R6, R60, -INF , !P1 ;  /* 0xff8000003c060808 */ /* 0x000fe20004800000 */
[----:B------:R1:W-:Y:S04]  /*31c0*/  MUFU.EX2 R63, R5 ;  /* 0x00000005003f7308 */ /* 0x0003e80000000800 */
[--C-:B------:R-:W-:Y:S06]  /*31d0*/  FFMA.FTZ R6, R6, c[0x0][0x23c], -R4.reuse ;  /* 0x00008f0006067a23 */ /* 0x100fec0000010804 */
[----:B------:R2:W3:Y:S10]  /*31e0*/  MUFU.EX2 R64, R7 ;  /* 0x0000000700407308 */ /* 0x0004f40000000800 */
[----:B------:R4:W-:Y:S01]  /*31f0*/  MUFU.EX2 R68, R6 ;  /* 0x0000000600447308 */ /* 0x0009e20000000800 */
[----:B-1----:R-:W-:Y:S02]  /*3200*/  MOV R5, R59 ;  /* 0x0000003b00057202 */ /* 0x002fe40000000f00 */
[----:B------:R-:W-:Y:S02]  /*3210*/  @P0 FSEL R5, R59, -INF , !P2 ;  /* 0xff8000003b050808 */ /* 0x000fe40005000000 */
[----:B------:R-:W-:Y:S03]  /*3220*/  IADD3 R52, P0, R247, UR10, RZ ;  /* 0x0000000af7347c10 */ /* 0x000fe6000ff1e0ff */
[----:B------:R-:W-:Y:S01]  /*3230*/  FFMA.FTZ R4, R5, c[0x0][0x23c], -R4 ;  /* 0x00008f0005047a23 */ /* 0x000fe20000010804 */
[----:B------:R-:W-:Y:S02]  /*3240*/  IADD3.X R53, R246, UR9, RZ, P0, !PT ;  /* 0x00000009f6357c10 */ /* 0x000fe400087fe4ff */
[----:B--2---:R-:W-:Y:S01]  /*3250*/  F2FP.BF16.PACK_AB R7, R65, R66 ;  /* 0x000000424107723e */ /* 0x004fe200000010ff */
[----:B------:R-:W1:Y:S01]  /*3260*/  MUFU.EX2 R67, R4 ;  /* 0x0000000400437308 */ /* 0x000e620000000800 */
[----:B---3--:R-:W-:Y:S01]  /*3270*/  F2FP.BF16.PACK_AB R5, R63, R64 ;  /* 0x000000403f05723e */ /* 0x008fe200000010ff */
[----:B------:R2:W3:Y:S01]  /*3280*/  LDG.E R54, [R52.64] ;  /* 0x0000000434367981 */ /* 0x0004e2000c1e1900 */
[C---:B------:R-:W-:Y:S04]  /*3290*/  LEA R238, P0, R71.reuse, R238, 0x2 ;  /* 0x000000ee47ee7211 */ /* 0x040fe800078010ff */
[----:B------:R-:W-:Y:S01]  /*32a0*/  LEA.HI.X.SX32 R239, R71, R239, 0x2, P0 ;  /* 0x000000ef47ef7211 */ /* 0x000fe200000f16ff */
[----:B------:R-:W-:Y:S01]  /*32b0*/  STS [R248+0x15000], R7 ;  /* 0x01500007f8007388 */ /* 0x000fe20000000800 */
[----:B----4-:R-:W-:Y:S05]  /*32c0*/  F2FP.BF16.PACK_AB R6, R69, R70 ;  /* 0x000000464506723e */ /* 0x010fea00000010ff */
[----:B------:R-:W-:Y:S06]  /*32d0*/  STS [R251+0x15000], R6 ;  /* 0x01500006fb007388 */ /* 0x000fec0000000800 */
[----:B------:R-:W-:Y:S01]  /*32e0*/  STS [R249+0x15000], R5 ;  /* 0x01500005f9007388 */ /* 0x000fe20000000800 */
[----:B-1----:R-:W-:Y:S05]  /*32f0*/  F2FP.BF16.PACK_AB R4, R67, R68 ;  /* 0x000000444304723e */ /* 0x002fea00000010ff */
[----:B--2---:R-:W2:Y:S06]  /*3300*/  LDG.E R52, [R52.64+0x20] ;  /* 0x0000200434347981 */ /* 0x004eac000c1e1900 */
[----:B------:R-:W-:Y:S06]  /*3310*/  STS [R250+0x15000], R4 ;  /* 0x01500004fa007388 */ /* 0x000fec0000000800 */
[----:B------:R-:W1:Y:S06]  /*3320*/  LDSM.16.M88.4 R8, [R2+0x8000] ;  /* 0x008000000208783b */ /* 0x000e6c0000000200 */
[----:B------:R-:W4:Y:S06]  /*3330*/  LDSM.16.M88.4 R44, [R3+0x8000] ;  /* 0x00800000032c783b */ /* 0x000f2c0000000200 */
        /* <DEDUP_REMOVED lines=181> */
.L_x_170:
        /* <DEDUP_REMOVED lines=338> */
.L_x_171:
        /* <DEDUP_REMOVED lines=121> */
.L_x_173:
        /* <DEDUP_REMOVED lines=18> */
.L_x_174:
        /* <DEDUP_REMOVED lines=60> */
.L_x_169:
        /* <DEDUP_REMOVED lines=20> */
.L_x_176:
        /* <DEDUP_REMOVED lines=18> */
.L_x_177:
        /* <DEDUP_REMOVED lines=47> */
.L_x_175:
[----:B------:R-:W-:Y:S05]  /*6570*/  BSYNC B0 ;  /* 0x0000000000007941 */ /* 0x000fea0003800000 */
.L_x_164:
        /* <DEDUP_REMOVED lines=12> */
.L_x_178:
[----:B------:R-:W-:Y:S05]  /*6640*/  EXIT ;  /* 0x000000000000794d */ /* 0x000fea0003800000 */
.L_x_180:
        /* <DEDUP_REMOVED lines=11> */
.L_x_2003:


//--------------------- .text._ZN5flash44flash_bwd_dq_dk_dv_loop_seqk_parallel_kernelI23Flash_bwd_kernel_traitsILi256ELi64ELi32ELi8ELi4ELi1ELi2ELb1ELb1EN7cutlass10bfloat16_tE19Flash_kernel_traitsILi256ELi64ELi32ELi8ES3_EELb0ELb0ELb0ELb1ELb0ELb0ELb0EEEvNS_16Flash_bwd_paramsE --------------------------
	.section	.text._ZN5flash44flash_bwd_dq_dk_dv_loop_seqk_parallel_kernelI23Flash_bwd_kernel_traitsILi256ELi64ELi32ELi8ELi4ELi1ELi2ELb1ELb1EN7cutlass10bfloat16_tE19Flash_kernel_traitsILi256ELi64ELi32ELi8ES3_EELb0ELb0ELb0ELb1ELb0ELb0ELb0EEEvNS_16Flash_bwd_paramsE,"ax",@progbits
	.sectioninfo	@"SHI_REGISTERS=255"
	.align	128
        .global         _ZN5flash44flash_bwd_dq_dk_dv_loop_seqk_parallel_kernelI23Flash_bwd_kernel_traitsILi256ELi64ELi32ELi8ELi4ELi1ELi2ELb1ELb1EN7cutlass10bfloat16_tE19Flash_kernel_traitsILi256ELi64ELi32ELi8ES3_EELb0ELb0ELb0ELb1ELb0ELb0ELb0EEEvNS_16Flash_bwd_paramsE
        .type           _ZN5flash44flash_bwd_dq_dk_dv_loop_seqk_parallel_kernelI23Flash_bwd_kernel_traitsILi256ELi64ELi32ELi8ELi4ELi1ELi2ELb1ELb1EN7cutlass10bfloat16_tE19Flash_kernel_traitsILi256ELi64ELi32ELi8ES3_EELb0ELb0ELb0ELb1ELb0ELb0ELb0EEEvNS_16Flash_bwd_paramsE,@function
        .size           _ZN5flash44flash_bwd_dq_dk_dv_loop_seqk_parallel_kernelI23Flash_bwd_kernel_traitsILi256ELi64ELi32ELi8ELi4ELi1ELi2ELb1ELb1EN7cutlass10bfloat16_tE19Flash_kernel_traitsILi256ELi64ELi32ELi8ES3_EELb0ELb0ELb0ELb1ELb0ELb0ELb0EEEvNS_16Flash_bwd_paramsE,(.L_x_2004 - _ZN5flash44flash_bwd_dq_dk_dv_loop_seqk_parallel_kernelI23Flash_bwd_kernel_traitsILi256ELi64ELi32ELi8ELi4ELi1ELi2ELb1ELb1EN7cutlass10bfloat16_tE19Flash_kernel_traitsILi256ELi64ELi32ELi8ES3_EELb0ELb0ELb0ELb1ELb0ELb0ELb0EEEvNS_16Flash_bwd_paramsE)
        .other          _ZN5flash44flash_bwd_dq_dk_dv_loop_seqk_parallel_kernelI23Flash_bwd_kernel_traitsILi256ELi64ELi32ELi8ELi4ELi1ELi2ELb1ELb1EN7cutlass10bfloat16_tE19Flash_kernel_traitsILi256ELi64ELi32ELi8ES3_EELb0ELb0ELb0ELb1ELb0ELb0ELb0EEEvNS_16Flash_bwd_paramsE,@"STO_CUDA_ENTRY STV_DEFAULT"
_ZN5flash44flash_bwd_dq_dk_dv_loop_seqk_parallel_kernelI23Flash_bwd_kernel_traitsILi256ELi64ELi32ELi8ELi4ELi1ELi2ELb1ELb1EN7cutlass10bfloat16_tE19Flash_kernel_traitsILi256ELi64ELi32ELi8ES3_EELb0ELb0ELb0ELb1ELb0ELb0ELb0EEEvNS_16Flash_bwd_paramsE:
.text._ZN5flash44flash_bwd_dq_dk_dv_loop_seqk_parallel_kernelI23Flash_bwd_kernel_traitsILi256ELi64ELi32ELi8ELi4ELi1ELi2ELb1ELb1EN7cutlass10bfloat16_tE19Flash_kernel_traitsILi256ELi64ELi32ELi8ES3_EELb0ELb0ELb0ELb1ELb0ELb0ELb0EEEvNS_16Flash_bwd_paramsE:
        /* <DEDUP_REMOVED lines=34> */
[CC--:B------:R-:W-:Y:S01]  /*0220*/  LEA.HI R0, R2.reuse, R11.reuse, RZ, 0x2 ;  /* 0x0000000b02007211 */ /* 0x0c0fe200078f10ff */
[----:B------:R-:W-:Y:S01]  /*0230*/  ULDC UR11, c[0x0][0x1c0] ;  /* 0x00007000000b7ab9 */ /* 0x000fe20000000800 */
[----:B------:R-:W-:Y:S01]  /*0240*/  SHF.R.S32.HI R4, RZ, 0x4, R3 ;  /* 0x00000004ff047819 */ /* 0x000fe20000011403 */
[----:B---3--:R-:W-:Y:S01]  /*0250*/  UIMAD UR45, UR34, UR44, URZ ;  /* 0x0000002c222d72a4 */ /* 0x008fe2000f8e023f */
[CC--:B------:R-:W-:Y:S01]  /*0260*/  LEA.HI R14, R2.reuse, R11.reuse, RZ, 0x3 ;  /* 0x0000000b020e7211 */ /* 0x0c0fe200078f18ff */
[----:B------:R-:W-:Y:S01]  /*0270*/  UIMAD UR44, UR44, UR12, URZ ;  /* 0x0000000c2c2c72a4 */ /* 0x000fe2000f8e023f */
[CC--:B------:R-:W-:Y:S01]  /*0280*/  LEA.HI R12, R2.reuse, R11.reuse, RZ, 0x5 ;  /* 0x0000000b020c7211 */ /* 0x0c0fe200078f28ff */
[----:B------:R-:W-:Y:S01]  /*0290*/  UIMAD UR53, UR8, UR6, UR53 ;  /* 0x00000006083572a4 */ /* 0x000fe2000f8e0235 */
[CC--:B------:R-:W-:Y:S01]  /*02a0*/  LEA.HI R13, R2.reuse, R11.reuse, RZ, 0x7 ;  /* 0x0000000b020d7211 */ /* 0x0c0fe200078f38ff */
[----:B------:R-:W-:Y:S01]  /*02b0*/  UIMAD UR50, UR7, UR32, URZ ;  /* 0x00000020073272a4 */ /* 0x000fe2000f8e023f */
[----:B------:R-:W-:Y:S01]  /*02c0*/  LEA.HI R15, R2, R11, RZ, 0x6 ;  /* 0x0000000b020f7211 */ /* 0x000fe200078f30ff */
[----:B------:R-:W-:Y:S01]  /*02d0*/  UIMAD UR6, UR32, UR11, UR34 ;  /* 0x0000000b200672a4 */ /* 0x000fe2000f8e0222 */
[----:B------:R-:W-:Y:S01]  /*02e0*/  LOP3.LUT R2, R3, 0xfffffff0, RZ, 0xc0, !PT ;  /* 0xfffffff003027812 */ /* 0x000fe200078ec0ff */
[----:B------:R-:W-:Y:S01]  /*02f0*/  @!UP2 UIMAD UR7, UR32, UR13, UR34 ;  /* 0x0000000d2007a2a4 */ /* 0x000fe2000f8e0222 */
[--C-:B------:R-:W-:Y:S01]  /*0300*/  SHF.R.S32.HI R6, RZ, 0x2, R0.reuse ;  /* 0x00000002ff067819 */ /* 0x100fe20000011400 */
[----:B------:R-:W-:Y:S01]  /*0310*/  USHF.L.U32 UR39, UR44, 0x6, URZ ;  /* 0x000000062c277899 */ /* 0x000fe2000800063f */
[----:B------:R-:W-:Y:S01]  /*0320*/  SHF.R.S32.HI R9, RZ, 0x1f, R0 ;  /* 0x0000001fff097819 */ /* 0x000fe20000011400 */
[----:B------:R-:W-:Y:S01]  /*0330*/  IMAD.IADD R8, R11, 0x1, -R2 ;  /* 0x000000010b087824 */ /* 0x000fe200078e0a02 */
[----:B------:R-:W-:Y:S01]  /*0340*/  LOP3.LUT R7, R0, 0x7ffffffc, RZ, 0xc0, !PT ;  /* 0x7ffffffc00077812 */ /* 0x000fe200078ec0ff */
[----:B------:R-:W-:Y:S01]  /*0350*/  ULDC UR47, c[0x0][0x214] ;  /* 0x00008500002f7ab9 */ /* 0x000fe20000000800 */
[----:B------:R-:W-:Y:S01]  /*0360*/  LEA.HI R0, R3, R4, RZ, 0x1 ;  /* 0x0000000403007211 */ /* 0x000fe200078f08ff */
[----:B------:R-:W-:Y:S01]  /*0370*/  ULDC UR54, c[0x0][0x1c8] ;  /* 0x0000720000367ab9 */ /* 0x000fe20000000800 */
[----:B------:R-:W-:Y:S01]  /*0380*/  LOP3.LUT R5, R14, 0xfffffff8, RZ, 0xc0, !PT ;  /* 0xfffffff80e057812 */ /* 0x000fe200078ec0ff */
[----:B------:R-:W-:Y:S01]  /*0390*/  IMAD.IADD R16, R11, 0x1, -R7 ;  /* 0x000000010b107824 */ /* 0x000fe200078e0a07 */
[----:B------:R-:W-:Y:S01]  /*03a0*/  LOP3.LUT R2, R0, 0xfffffffe, RZ, 0xc0, !PT ;  /* 0xfffffffe00027812 */ /* 0x000fe200078ec0ff */
[----:B------:R-:W-:Y:S01]  /*03b0*/  ULDC.U8 UR10, c[0x0][0x3d0] ;  /* 0x0000f400000a7ab9 */ /* 0x000fe20000000000 */
[----:B------:R-:W-:Y:S01]  /*03c0*/  LEA.HI R0, R9, R6, RZ, 0x3 ;  /* 0x0000000609007211 */ /* 0x000fe200078f18ff */
[----:B------:R-:W-:Y:S01]  /*03d0*/  IMAD.IADD R3, R11, 0x1, -R5 ;  /* 0x000000010b037824 */ /* 0x000fe200078e0a05 */
[----:B------:R-:W-:Y:S01]  /*03e0*/  LOP3.LUT R10, R12, 0xffffffe0, RZ, 0xc0, !PT ;  /* 0xffffffe00c0a7812 */ /* 0x000fe200078ec0ff */
[----:B------:R-:W-:Y:S01]  /*03f0*/  ULDC UR48, c[0x0][0x224] ;  /* 0x0000890000307ab9 */ /* 0x000fe20000000800 */
[----:B------:R-:W-:Y:S01]  /*0400*/  LOP3.LUT R0, R0, 0xfffffff8, RZ, 0xc0, !PT ;  /* 0xfffffff800007812 */ /* 0x000fe200078ec0ff */
[----:B------:R-:W-:Y:S01]  /*0410*/  IMAD.SHL.U32 R240, R3, 0x8, RZ ;  /* 0x0000000803f07824 */ /* 0x000fe200078e00ff */
[----:B------:R-:W-:Y:S01]  /*0420*/  SHF.R.S32.HI R17, RZ, 0x3, R14 ;  /* 0x00000003ff117819 */ /* 0x000fe2000001140e */
[----:B------:R-:W-:Y:S01]  /*0430*/  IMAD.IADD R5, R11, 0x1, -R10 ;  /* 0x000000010b057824 */ /* 0x000fe200078e0a0a */
[C---:B------:R-:W-:Y:S01]  /*0440*/  LOP3.LUT P0, RZ, R3.reuse, 0x4, RZ, 0xc0, !PT ;  /* 0x0000000403ff7812 */ /* 0x040fe2000780c0ff */
[----:B------:R-:W-:Y:S01]  /*0450*/  IMAD.IADD R9, R6, 0x1, -R0 ;  /* 0x0000000106097824 */ /* 0x000fe200078e0a00 */
[----:B------:R-:W-:Y:S01]  /*0460*/  LOP3.LUT P5, RZ, R3, 0x2, RZ, 0xc0, !PT ;  /* 0x0000000203ff7812 */ /* 0x000fe200078ac0ff */
[----:B------:R-:W-:Y:S01]  /*0470*/  IMAD.SHL.U32 R0, R17, 0x40, RZ ;  /* 0x0000004011007824 */ /* 0x000fe200078e00ff */
[----:B------:R-:W-:Y:S01]  /*0480*/  SHF.R.S32.HI R6, RZ, 0x7, R13 ;  /* 0x00000007ff067819 */ /* 0x000fe2000001140d */
[----:B------:R-:W-:Y:S01]  /*0490*/  IMAD.IADD R10, R4, 0x1, -R2 ;  /* 0x00000001040a7824 */ /* 0x000fe200078e0a02 */
[----:B------:R-:W-:Y:S01]  /*04a0*/  SHF.R.S32.HI R2, RZ, 0x1f, R5 ;  /* 0x0000001fff027819 */ /* 0x000fe20000011405 */
[C---:B------:R-:W-:Y:S01]  /*04b0*/  IMAD.SHL.U32 R4, R3.reuse, 0x40, RZ ;  /* 0x0000004003047824 */ /* 0x040fe200078e00ff */
[----:B------:R-:W-:Y:S01]  /*04c0*/  LOP3.LUT R0, R0, 0x1c0, RZ, 0xc0, !PT ;  /* 0x000001c000007812 */ /* 0x000fe200078ec0ff */
[----:B------:R-:W-:Y:S01]  /*04d0*/  IMAD.SHL.U32 R3, R3, 0x20, RZ ;  /* 0x0000002003037824 */ /* 0x000fe200078e00ff */
[----:B------:R-:W-:Y:S01]  /*04e0*/  LEA.HI R17, R2, R5, RZ, 0x2 ;  /* 0x0000000502117211 */ /* 0x000fe200078f10ff */
[----:B------:R-:W-:Y:S01]  /*04f0*/  @UP2 UIMAD UR52, UR32, UR47, URZ ;  /* 0x0000002f203422a4 */ /* 0x000fe2000f8e023f */
[----:B------:R-:W-:Y:S01]  /*0500*/  SHF.R.U32.HI R2, RZ, 0x3, R0 ;  /* 0x00000003ff027819 */ /* 0x000fe20000011600 */
[----:B------:R-:W-:Y:S01]  /*0510*/  ULDC.64 UR4, c[0x0][0x118] ;  /* 0x0000460000047ab9 */ /* 0x000fe20000000a00 */
[----:B------:R-:W-:Y:S01]  /*0520*/  LOP3.LUT R0, R0, 0x38, R240, 0xf8, !PT ;  /* 0x0000003800007812 */ /* 0x000fe200078ef8f0 */
[----:B------:R-:W-:Y:S01]  /*0530*/  UMOV UR61, 0x4 ;  /* 0x00000004003d7882 */ /* 0x000fe20000000000 */
[C---:B------:R-:W-:Y:S01]  /*0540*/  LOP3.LUT P2, RZ, R9.reuse, 0x2, RZ, 0xc0, !PT ;  /* 0x0000000209ff7812 */ /* 0x040fe2000784c0ff */
[----:B------:R-:W-:Y:S01]  /*0550*/  ULOP3.LUT UR54, UR34, UR54, URZ, 0x3c, !UPT ;  /* 0x0000003622367292 */ /* 0x000fe2000f8e3c3f */
[----:B------:R-:W-:Y:S01]  /*0560*/  LOP3.LUT R5, R0, R2, RZ, 0x3c, !PT ;  /* 0x0000000200057212 */ /* 0x000fe200078e3cff */
[----:B------:R-:W-:Y:S01]  /*0570*/  UISETP.NE.AND UP3, UPT, UR10, URZ, UPT ;  /* 0x0000003f0a00728c */ /* 0x000fe2000bf65270 */
[----:B------:R-:W-:Y:S01]  /*0580*/  LOP3.LUT R0, R4, 0x1c0, RZ, 0xc0, !PT ;  /* 0x000001c004007812 */ /* 0x000fe200078ec0ff */
[----:B------:R-:W-:Y:S01]  /*0590*/  USHF.R.S32.HI UR55, URZ, 0x1f, UR34 ;  /* 0x0000001f3f377899 */ /* 0x000fe20008011422 */
[----:B------:R-:W-:Y:S01]  /*05a0*/  LOP3.LUT P6, RZ, R8, 0x4, RZ, 0xc0, !PT ;  /* 0x0000000408ff7812 */ /* 0x000fe200078cc0ff */
[----:B------:R-:W-:Y:S01]  /*05b0*/  USHF.R.S32.HI UR59, URZ, 0x1f, UR32 ;  /* 0x0000001f3f3b7899 */ /* 0x000fe20008011420 */
[----:B------:R-:W-:Y:S01]  /*05c0*/  LOP3.LUT R4, R0, 0x8, R14, 0xf8, !PT ;  /* 0x0000000800047812 */ /* 0x000fe200078ef80e */
[----:B------:R-:W-:Y:S01]  /*05d0*/  USHF.R.S32.HI UR58, URZ, 0x1f, UR34 ;  /* 0x0000001f3f3a7899 */ /* 0x000fe20008011422 */
[----:B------:R-:W-:Y:S01]  /*05e0*/  SHF.R.U32.HI R2, RZ, 0x3, R0 ;  /* 0x00000003ff027819 */ /* 0x000fe20000011600 */
[----:B------:R-:W-:Y:S01]  /*05f0*/  USHF.R.S32.HI UR57, URZ, 0x1f, UR32 ;  /* 0x0000001f3f397899 */ /* 0x000fe20008011420 */
[----:B------:R-:W-:Y:S01]  /*0600*/  LOP3.LUT R0, R9, 0x1, RZ, 0xc0, !PT ;  /* 0x0000000109007812 */ /* 0x000fe200078ec0ff */
[----:B------:R-:W-:Y:S01]  /*0610*/  USHF.R.S32.HI UR56, URZ, 0x1f, UR34 ;  /* 0x0000001f3f387899 */ /* 0x000fe20008011422 */
[----:B------:R-:W-:Y:S01]  /*0620*/  LOP3.LUT R4, R4, R2, RZ, 0x3c, !PT ;  /* 0x0000000204047212 */ /* 0x000fe200078e3cff */
[----:B------:R-:W-:Y:S01]  /*0630*/  UIMAD.WIDE.U32 UR40, UR36, UR42, URZ ;  /* 0x0000002a242872a5 */ /* 0x000fe2000f8e003f */
[----:B------:R-:W-:Y:S01]  /*0640*/  ISETP.NE.U32.AND P1, PT, R0, 0x1, PT ;  /* 0x000000010000780c */ /* 0x000fe20003f25070 */
[----:B------:R-:W-:Y:S01]  /*0650*/  IMAD.SHL.U32 R0, R10, 0x100, RZ ;  /* 0x000001000a007824 */ /* 0x000fe200078e00ff */
[----:B------:R-:W-:Y:S01]  /*0660*/  SEL R232, R227, 0xffffffc0, !P0 ;  /* 0xffffffc0e3e87807 */ /* 0x000fe20004000000 */
[----:B------:R-:W-:Y:S01]  /*0670*/  UIMAD UR49, UR37, UR42, URZ ;  /* 0x0000002a253172a4 */ /* 0x000fe2000f8e023f */
[----:B------:R-:W-:Y:S01]  /*0680*/  SEL R252, R252, 0x240, !P1 ;  /* 0x00000240fcfc7807 */ /* 0x000fe20004800000 */
[----:B------:R-:W-:Y:S01]  /*0690*/  USHF.R.S32.HI UR51, URZ, 0x1f, UR45 ;  /* 0x0000001f3f337899 */ /* 0x000fe2000801142d */
[----:B------:R-:W-:Y:S01]  /*06a0*/  LOP3.LUT R2, R0, 0x100, RZ, 0xc0, !PT ;  /* 0x0000010000027812 */ /* 0x000fe200078ec0ff */
[----:B------:R-:W-:Y:S01]  /*06b0*/  IMAD R0, R6, 0x2, R10 ;  /* 0x0000000206007824 */ /* 0x000fe200078e020a */
[----:B------:R-:W-:-:S02]  /*06c0*/  UIMAD UR48, UR6, UR48, URZ ;  /* 0x00000030063072a4 */ /* 0x000fc4000f8e023f */
[----:B------:R-:W-:Y:S01]  /*06d0*/  LOP3.LUT R226, R2, 0xe0, R3, 0xf8, !PT ;  /* 0x000000e002e27812 */ /* 0x000fe200078ef803 */
[----:B------:R-:W-:Y:S01]  /*06e0*/  IMAD.SHL.U32 R3, R10, 0x20, RZ ;  /* 0x000000200a037824 */ /* 0x000fe200078e00ff */
[----:B------:R-:W-:Y:S01]  /*06f0*/  SHF.R.S32.HI R2, RZ, 0x6, R15 ;  /* 0x00000006ff027819 */ /* 0x000fe2000001140f */
[----:B------:R-:W-:Y:S01]  /*0700*/  IMAD.U32 R0, R0, 0x200, R4 ;  /* 0x0000020000007824 */ /* 0x000fe200078e0004 */
[----:B------:R-:W-:Y:S01]  /*0710*/  @!UP2 UIMAD UR47, UR7, UR47, URZ ;  /* 0x0000002f072fa2a4 */ /* 0x000fe2000f8e023f */
[----:B------:R-:W-:Y:S01]  /*0720*/  IMAD.SHL.U32 R4, R9, 0x20, RZ ;  /* 0x0000002009047824 */ /* 0x000fe200078e00ff */
[----:B------:R-:W-:Y:S01]  /*0730*/  USHF.R.S32.HI UR46, URZ, 0x1f, UR39 ;  /* 0x0000001f3f2e7899 */ /* 0x000fe20008011427 */
[C---:B------:R-:W-:Y:S02]  /*0740*/  IMAD R237, R2.reuse, 0x200, R5 ;  /* 0x0000020002ed7824 */ /* 0x040fe400078e0205 */
[----:B------:R-:W-:Y:S01]  /*0750*/  IMAD.SHL.U32 R5, R2, 0x8, RZ ;  /* 0x0000000802057824 */ /* 0x000fe200078e00ff */
[----:B------:R-:W-:Y:S01]  /*0760*/  LOP3.LUT R2, R3, 0x20, RZ, 0xc0, !PT ;  /* 0x0000002003027812 */ /* 0x000fe200078ec0ff */
[----:B------:R-:W-:Y:S01]  /*0770*/  IMAD.SHL.U32 R3, R6, 0x10, RZ ;  /* 0x0000001006037824 */ /* 0x000fe200078e00ff */
[----:B------:R-:W-:Y:S01]  /*0780*/  LOP3.LUT R4, R4, 0xe0, RZ, 0xc0, !PT ;  /* 0x000000e004047812 */ /* 0x000fe200078ec0ff */
[----:B------:R-:W-:Y:S01]  /*0790*/  IMAD.SHL.U32 R229, R0, 0x2, RZ ;  /* 0x0000000200e57824 */ /* 0x000fe200078e00ff */
[----:B------:R-:W-:Y:S01]  /*07a0*/  LOP3.LUT R15, R2, 0x18, R5, 0xf8, !PT ;  /* 0x00000018020f7812 */ /* 0x000fe200078ef805 */
[----:B------:R-:W-:Y:S01]  /*07b0*/  IMAD.SHL.U32 R237, R237, 0x2, RZ ;  /* 0x00000002eded7824 */ /* 0x000fe200078e00ff */
[----:B------:R-:W-:Y:S01]  /*07c0*/  LOP3.LUT R13, R4, 0x10, R3, 0xf8, !PT ;  /* 0x00000010040d7812 */ /* 0x000fe200078ef803 */
[----:B------:R-:W-:Y:S01]  /*07d0*/  IMAD.U32 R4, RZ, RZ, UR14 ;  /* 0x0000000eff047e24 */ /* 0x000fe2000f8e00ff */
[----:B------:R-:W-:Y:S01]  /*07e0*/  SHF.R.S32.HI R3, RZ, 0x1f, R8 ;  /* 0x0000001fff037819 */ /* 0x000fe20000011408 */
[----:B------:R-:W-:Y:S01]  /*07f0*/  IMAD.SHL.U32 R4, R10, 0x8, RZ ;  /* 0x000000080a047824 */ /* 0x000fe200078e00ff */
[----:B------:R-:W-:Y:S01]  /*0800*/  SHF.R.S32.HI R2, RZ, 0x5, R12 ;  /* 0x00000005ff027819 */ /* 0x000fe2000001140c */
[----:B------:R-:W-:Y:S01]  /*0810*/  IMAD.IADD R231, R229, 0x1, R232 ;  /* 0x00000001e5e77824 */ /* 0x000fe200078e02e8 */
[----:B------:R-:W-:Y:S01]  /*0820*/  LEA.HI R225, R3, R8, RZ, 0x3 ;  /* 0x0000000803e17211 */ /* 0x000fe200078f18ff */
[----:B------:R-:W-:Y:S01]  /*0830*/  IMAD.SHL.U32 R3, R8, 0x20, RZ ;  /* 0x0000002008037824 */ /* 0x000fe200078e00ff */
[----:B------:R-:W-:-:S02]  /*0840*/  LOP3.LUT R11, R4, 0x8, RZ, 0xc0, !PT ;  /* 0x00000008040b7812 */ /* 0x000fc400078ec0ff */
[C---:B------:R-:W-:Y:S01]  /*0850*/  LOP3.LUT R5, R225.reuse, 0xfffffff8, RZ, 0xc0, !PT ;  /* 0xfffffff8e1057812 */ /* 0x040fe200078ec0ff */
[----:B------:R-:W-:Y:S01]  /*0860*/  IMAD.SHL.U32 R225, R225, 0x40, RZ ;  /* 0x00000040e1e17824 */ /* 0x000fe200078e00ff */
[----:B------:R-:W-:Y:S02]  /*0870*/  SHF.R.S32.HI R6, RZ, 0x1f, R12 ;  /* 0x0000001fff067819 */ /* 0x000fe4000001140c */
[----:B------:R-:W-:Y:S01]  /*0880*/  LOP3.LUT R4, R11, 0x1e0, R3, 0xf8, !PT ;  /* 0x000001e00b047812 */ /* 0x000fe200078ef803 */
[----:B------:R-:W-:Y:S01]  /*0890*/  IMAD.IADD R7, R8, 0x1, -R5 ;  /* 0x0000000108077824 */ /* 0x000fe200078e0a05 */
[-C--:B------:R-:W-:Y:S01]  /*08a0*/  LEA.HI R3, R12, R2.reuse, RZ, 0x1 ;  /* 0x000000020c037211 */ /* 0x080fe200078f08ff */
[----:B------:R-:W-:Y:S01]  /*08b0*/  IMAD.SHL.U32 R5, R8, 0x4, RZ ;  /* 0x0000000408057824 */ /* 0x000fe200078e00ff */
[----:B------:R-:W-:Y:S02]  /*08c0*/  LEA.HI R6, R6, R2, RZ, 0x2 ;  /* 0x0000000206067211 */ /* 0x000fe400078f10ff */
[----:B------:R-:W-:-:S02]  /*08d0*/  LOP3.LUT R3, R3, 0x3ffffe, RZ, 0xc0, !PT ;  /* 0x003ffffe03037812 */ /* 0x000fc400078ec0ff */
[----:B------:R-:W-:Y:S02]  /*08e0*/  LOP3.LUT R6, R6, 0xfffffffc, RZ, 0xc0, !PT ;  /* 0xfffffffc06067812 */ /* 0x000fe400078ec0ff */
[----:B------:R-:W-:Y:S01]  /*08f0*/  LOP3.LUT R12, R4, 0x38, R5, 0x78, !PT ;  /* 0x00000038040c7812 */ /* 0x000fe200078e7805 */
[----:B------:R-:W-:Y:S01]  /*0900*/  IMAD.SHL.U32 R4, R9, 0x40, RZ ;  /* 0x0000004009047824 */ /* 0x000fe200078e00ff */
[----:B------:R-:W-:Y:S01]  /*0910*/  LOP3.LUT R225, R225, 0xfffffe00, RZ, 0xc0, !PT ;  /* 0xfffffe00e1e17812 */ /* 0x000fe200078ec0ff */
[----:B------:R-:W-:Y:S01]  /*0920*/  IMAD.SHL.U32 R5, R9, 0x4, RZ ;  /* 0x0000000409057824 */ /* 0x000fe200078e00ff */
[C---:B------:R-:W-:Y:S01]  /*0930*/  LOP3.LUT P4, RZ, R7.reuse, 0x4, RZ, 0xc0, !PT ;  /* 0x0000000407ff7812 */ /* 0x040fe2000788c0ff */
[C---:B------:R-:W-:Y:S01]  /*0940*/  IMAD.IADD R233, R2.reuse, 0x1, -R3 ;  /* 0x0000000102e97824 */ /* 0x040fe200078e0a03 */
[----:B------:R-:W-:Y:S01]  /*0950*/  LOP3.LUT P3, RZ, R7, 0x2, RZ, 0xc0, !PT ;  /* 0x0000000207ff7812 */ /* 0x000fe2000786c0ff */
[C---:B------:R-:W-:Y:S01]  /*0960*/  IMAD.SHL.U32 R3, R2.reuse, 0x8, RZ ;  /* 0x0000000802037824 */ /* 0x040fe200078e00ff */
[----:B------:R-:W-:Y:S01]  /*0970*/  LOP3.LUT R9, R13, 0x18, R5, 0x78, !PT ;  /* 0x000000180d097812 */ /* 0x000fe200078e7805 */
[----:B------:R-:W-:Y:S01]  /*0980*/  IMAD.IADD R6, R2, 0x1, -R6 ;  /* 0x0000000102067824 */ /* 0x000fe200078e0a06 */
[----:B------:R-:W-:Y:S01]  /*0990*/  LOP3.LUT R2, R4, 0x1c0, RZ, 0xc0, !PT ;  /* 0x000001c004027812 */ /* 0x000fe200078ec0ff */
[----:B------:R-:W-:Y:S01]  /*09a0*/  IMAD R233, R233, 0x200, R12 ;  /* 0x00000200e9e97824 */ /* 0x000fe200078e020c */
[----:B------:R-:W-:-:S02]  /*09b0*/  LOP3.LUT R5, R3, 0x38, RZ, 0xc0, !PT ;  /* 0x0000003803057812 */ /* 0x000fc400078ec0ff */
[----:B------:R-:W-:Y:S02]  /*09c0*/  LOP3.LUT R4, R226, 0x8, R14, 0xf8, !PT ;  /* 0x00000008e2047812 */ /* 0x000fe400078ef80e */
[----:B------:R-:W-:Y:S02]  /*09d0*/  SHF.R.U32.HI R3, RZ, 0x3, R2 ;  /* 0x00000003ff037819 */ /* 0x000fe40000011602 */
[----:B------:R-:W-:Y:S02]  /*09e0*/  SHF.R.U32.HI R226, RZ, 0x3, R226 ;  /* 0x00000003ffe27819 */ /* 0x000fe400000116e2 */
[----:B------:R-:W-:Y:S01]  /*09f0*/  LOP3.LUT R8, R3, R2, R5, 0x1e, !PT ;  /* 0x0000000203087212 */ /* 0x000fe200078e1e05 */
[----:B------:R-:W-:Y:S01]  /*0a00*/  IMAD.SHL.U32 R2, R7, 0x40, RZ ;  /* 0x0000004007027824 */ /* 0x000fe200078e00ff */
[----:B------:R-:W-:Y:S01]  /*0a10*/  LOP3.LUT R226, R4, 0x38, R226, 0x78, !PT ;  /* 0x0000003804e27812 */ /* 0x000fe200078e78e2 */
[----:B------:R-:W-:Y:S01]  /*0a20*/  IMAD.SHL.U32 R4, R16, 0x2, RZ ;  /* 0x0000000210047824 */ /* 0x000fe200078e00ff */
[----:B------:R-:W-:-:S02]  /*0a30*/  IADD3 R236, R232, 0x14000, R229 ;  /* 0x00014000e8ec7810 */ /* 0x000fc40007ffe0e5 */
[----:B------:R-:W-:Y:S01]  /*0a40*/  LOP3.LUT R2, R2, 0x1c0, RZ, 0xc0, !PT ;  /* 0x000001c002027812 */ /* 0x000fe200078ec0ff */
[----:B------:R-:W-:Y:S01]  /*0a50*/  IMAD R3, R6, 0x200, R4 ;  /* 0x0000020006037824 */ /* 0x000fe200078e0204 */
[----:B------:R-:W-:Y:S01]  /*0a60*/  LEA R233, R233, 0x14000, 0x1 ;  /* 0x00014000e9e97811 */ /* 0x000fe200078e08ff */
[----:B------:R-:W-:Y:S01]  /*0a70*/  IMAD.IADD R8, R4, 0x1, R8 ;  /* 0x0000000104087824 */ /* 0x000fe200078e0208 */
[----:B------:R-:W-:Y:S01]  /*0a80*/  SEL R227, R227, 0xffffffc0, !P4 ;  /* 0xffffffc0e3e37807 */ /* 0x000fe20006000000 */
[----:B------:R-:W-:Y:S01]  /*0a90*/  IMAD.IADD R9, R3, 0x1, R9 ;  /* 0x0000000103097824 */ /* 0x000fe200078e0209 */
[----:B------:R-:W-:Y:S01]  /*0aa0*/  SHF.R.U32.HI R3, RZ, 0x3, R2 ;  /* 0x00000003ff037819 */ /* 0x000fe20000011602 */
[----:B------:R-:W-:Y:S01]  /*0ab0*/  IMAD R4, R10, 0x1000, R225 ;  /* 0x000010000a047824 */ /* 0x000fe200078e02e1 */
[----:B------:R-:W-:Y:S01]  /*0ac0*/  IADD3 R234, R233, 0x20, RZ ;  /* 0x00000020e9ea7810 */ /* 0x000fe20007ffe0ff */
        /* <DEDUP_REMOVED lines=8> */
[C---:B------:R-:W-:Y:S01]  /*0b50*/  IMAD R5, R6.reuse, 0x10, R2 ;  /* 0x0000001006057824 */ /* 0x040fe200078e0202 */
[----:B------:R-:W-:Y:S01]  /*0b60*/  @P6 IADD3 R234, R233, -0x20, RZ ;  /* 0xffffffe0e9ea6810 */ /* 0x000fe20007ffe0ff */
        /* <DEDUP_REMOVED lines=10> */
[----:B------:R-:W-:Y:S01]  /*0c10*/  IMAD.IADD R236, R0, 0x1, R236 ;  /* 0x0000000100ec7824 */ /* 0x000fe200078e02ec */
[----:B------:R-:W-:Y:S01]  /*0c20*/  IADD3 R235, R234, 0x800, RZ ;  /* 0x00000800eaeb7810 */ /* 0x000fe20007ffe0ff */
        /* <DEDUP_REMOVED lines=13> */
.L_x_213:
        /* <DEDUP_REMOVED lines=53> */
.L_x_181:
        /* <DEDUP_REMOVED lines=58> */
.L_x_183:
        /* <DEDUP_REMOVED lines=18> */
.L_x_184:
        /* <DEDUP_REMOVED lines=70> */
.L_x_185:
[----:B------:R-:W-:Y:S02]  /*1970*/  UMOV UR10, UR48 ;  /* 0x00000030000a7c82 */ /* 0x000fe40008000000 */
.L_x_186:
[----:B------:R-:W1:Y:S01]  /*1980*/  S2R R28, SR_TID.X ;  /* 0x00000000001c7919 */ /* 0x000e620000002100 */
[----:B------:R-:W-:Y:S01]  /*1990*/  UIADD3 UR6, UP5, UP4, UR6, UR39, UR45 ;  /* 0x0000002706067290 */ /* 0x000fe2000fcbe02d */
[--C-:B------:R-:W-:Y:S01]  /*19a0*/  SHF.R.S32.HI R31, RZ, 0x1f, R240.reuse ;  /* 0x0000001fff1f7819 */ /* 0x100fe200000114f0 */
[----:B------:R-:W-:Y:S01]  /*19b0*/  IMAD.U32 R7, RZ, RZ, UR19 ;  /* 0x00000013ff077e24 */ /* 0x000fe2000f8e00ff */
[----:B------:R-:W2:Y:S01]  /*19c0*/  S2R R32, SR_TID.X ;  /* 0x0000000000207919 */ /* 0x000ea20000002100 */
[----:B------:R-:W-:Y:S01]  /*19d0*/  UIADD3 UR12, UP1, UP0, UR12, UR6, UR21 ;  /* 0x000000060c0c7290 */ /* 0x000fe2000f83e015 */
[C---:B------:R-:W-:Y:S01]  /*19e0*/  IADD3 R35, R240.reuse, 0x40, RZ ;  /* 0x00000040f0237810 */ /* 0x040fe20007ffe0ff */
[----:B------:R-:W-:Y:S01]  /*19f0*/  UIADD3.X UR6, UR9, UR46, UR51, UP5, UP4 ;  /* 0x0000002e09067290 */ /* 0x000fe2000afe8433 */
[----:B------:R-:W3:Y:S01]  /*1a00*/  S2R R33, SR_TID.X ;  /* 0x0000000000217919 */ /* 0x000ee20000002100 */
[----:B------:R-:W-:Y:S01]  /*1a10*/  IMAD.MOV.U32 R30, RZ, RZ, R240 ;  /* 0x000000ffff1e7224 */ /* 0x000fe200078e00f0 */
[----:B------:R-:W-:Y:S01]  /*1a20*/  ISETP.GE.AND P2, PT, R35, c[0x0][0x220], PT ;  /* 0x0000880023007a0c */ /* 0x000fe20003f46270 */
[----:B------:R-:W-:Y:S01]  /*1a30*/  UIADD3.X UR9, UR11, UR6, UR17, UP1, UP0 ;  /* 0x000000060b097290 */ /* 0x000fe20008fe0411 */
[C---:B------:R-:W-:Y:S01]  /*1a40*/  ISETP.GE.AND P5, PT, R240.reuse, c[0x0][0x220], PT ;  /* 0x00008800f0007a0c */ /* 0x040fe20003fa6270 */
[----:B------:R-:W-:Y:S01]  /*1a50*/  UISETP.GE.AND UP0, UPT, UR26, 0x1, UPT ;  /* 0x000000011a00788c */ /* 0x000fe2000bf06270 */
[----:B------:R-:W-:Y:S01]  /*1a60*/  SEL R9, RZ, 0xffffffff, P2 ;  /* 0xffffffffff097807 */ /* 0x000fe20001000000 */
[----:B------:R-:W-:Y:S01]  /*1a70*/  ULDC.64 UR6, c[0x0][0x370] ;  /* 0x0000dc0000067ab9 */ /* 0x000fe20000000a00 */
[----:B------:R4:W-:Y:S01]  /*1a80*/  STL.64 [R1+0x10], R30 ;  /* 0x0000101e01007387 */ /* 0x0009e20000100a00 */
[----:B------:R-:W-:Y:S01]  /*1a90*/  UIMAD UR6, UR30, UR6, URZ ;  /* 0x000000061e0672a4 */ /* 0x000fe2000f8e023f */
[----:B------:R-:W-:Y:S01]  /*1aa0*/  IADD3 R34, R240, 0xc0, RZ ;  /* 0x000000c0f0227810 */ /* 0x000fe20007ffe0ff */
[----:B------:R-:W-:Y:S01]  /*1ab0*/  IMAD.U32 R14, RZ, RZ, UR34 ;  /* 0x00000022ff0e7e24 */ /* 0x000fe2000f8e00ff */
[----:B------:R-:W-:Y:S01]  /*1ac0*/  SEL R11, RZ, 0x1, P5 ;  /* 0x00000001ff0b7807 */ /* 0x000fe20002800000 */
[----:B------:R-:W-:Y:S01]  /*1ad0*/  UIMAD UR8, UR19, UR7, UR6 ;  /* 0x00000007130872a4 */ /* 0x000fe2000f8e0206 */
[----:B------:R-:W-:Y:S01]  /*1ae0*/  BSSY B1, `(.L_x_182) ;  /* 0x0000602000017945 */ /* 0x000fe20003800000 */
[----:B------:R-:W-:Y:S01]  /*1af0*/  UIADD3 UR16, UR19, UR16, URZ ;  /* 0x0000001013107290 */ /* 0x000fe2000fffe03f */
[----:B-1----:R-:W-:Y:S01]  /*1b00*/  SHF.R.S32.HI R29, RZ, 0x1f, R28 ;  /* 0x0000001fff1d7819 */ /* 0x002fe2000001141c */
[----:B------:R-:W-:-:S02]  /*1b10*/  ULDC.64 UR6, c[0x0][0x378] ;  /* 0x0000de0000067ab9 */ /* 0x000fc40000000a00 */
[----:B------:R-:W-:Y:S01]  /*1b20*/  UIMAD UR6, UR55, UR6, URZ ;  /* 0x00000006370672a4 */ /* 0x000fe2000f8e023f */
[----:B------:R-:W-:Y:S01]  /*1b30*/  LEA.HI R4, R29, R28, RZ, 0x5 ;  /* 0x0000001c1d047211 */ /* 0x000fe200078f28ff */
[----:B------:R-:W-:Y:S01]  /*1b40*/  ULEA.HI.SX32 UR21, UR35, 0xffffffff, 0x1a ;  /* 0xffffffff23157891 */ /* 0x000fe2000f8fd23f */
[----:B--2---:R-:W-:Y:S01]  /*1b50*/  SHF.R.S32.HI R32, RZ, 0x1f, R32 ;  /* 0x0000001fff207819 */ /* 0x004fe20000011420 */
[----:B------:R-:W-:Y:S01]  /*1b60*/  UIMAD UR13, UR34, UR7, UR6 ;  /* 0x00000007220d72a4 */ /* 0x000fe2000f8e0206 */
[----:B------:R-:W-:Y:S01]  /*1b70*/  LOP3.LUT R6, R4, 0xffffffe0, RZ, 0xc0, !PT ;  /* 0xffffffe004067812 */ /* 0x000fe200078ec0ff */
[----:B------:R-:W-:Y:S01]  /*1b80*/  UIADD3 UR6, UR19, UR10, URZ ;  /* 0x0000000a13067290 */ /* 0x000fe2000fffe03f */
[----:B---3--:R-:W-:Y:S02]  /*1b90*/  LEA.HI R32, R32, R33, RZ, 0x3 ;  /* 0x0000002120207211 */ /* 0x008fe400078f18ff */
[----:B------:R-:W-:Y:S01]  /*1ba0*/  SHF.R.S32.HI R4, RZ, 0x5, R4 ;  /* 0x00000005ff047819 */ /* 0x000fe20000011404 */
[----:B------:R-:W-:Y:S01]  /*1bb0*/  IMAD.IADD R6, R28, 0x1, -R6 ;  /* 0x000000011c067824 */ /* 0x000fe200078e0a06 */
[----:B------:R-:W-:Y:S01]  /*1bc0*/  SHF.R.S32.HI R32, RZ, 0x3, R32 ;  /* 0x00000003ff207819 */ /* 0x000fe20000011420 */
[----:B------:R-:W-:-:S02]  /*1bd0*/  ULDC.64 UR10, c[0x0][0x3c8] ;  /* 0x0000f200000a7ab9 */ /* 0x000fc40000000a00 */
[----:B------:R-:W-:Y:S01]  /*1be0*/  IMAD R6, R4, UR44, R6 ;  /* 0x0000002c04067c24 */ /* 0x000fe2000f8e0206 */
[----:B------:R-:W-:Y:S01]  /*1bf0*/  SHF.R.S32.HI R27, RZ, 0x1f, R32 ;  /* 0x0000001fff1b7819 */ /* 0x000fe20000011420 */
[----:B------:R-:W-:Y:S01]  /*1c00*/  UIMAD.WIDE UR6, UR6, UR61, UR10 ;  /* 0x0000003d060672a5 */ /* 0x000fe2000f8e020a */
[----:B------:R-:W-:Y:S02]  /*1c10*/  IADD3 R19, P0, R32, UR19, RZ ;  /* 0x0000001320137c10 */ /* 0x000fe4000ff1e0ff */
[----:B------:R-:W-:Y:S02]  /*1c20*/  IADD3 R4, P1, R240, UR18, RZ ;  /* 0x00000012f0047c10 */ /* 0x000fe4000ff3e0ff */
[----:B------:R-:W-:Y:S02]  /*1c30*/  IADD3.X R23, R27, UR30, RZ, P0, !PT ;  /* 0x0000001e1b177c10 */ /* 0x000fe400087fe4ff */
[C---:B------:R-:W-:Y:S02]  /*1c40*/  IADD3 R10, P0, R6.reuse, UR12, RZ ;  /* 0x0000000c060a7c10 */ /* 0x040fe4000ff1e0ff */
[----:B------:R-:W-:Y:S01]  /*1c50*/  IADD3.X R5, R31, UR20, RZ, P1, !PT ;  /* 0x000000141f057c10 */ /* 0x000fe20008ffe4ff */
[----:B------:R-:W-:Y:S01]  /*1c60*/  IMAD R8, R23, c[0x0][0x190], RZ ;  /* 0x0000640017087a24 */ /* 0x000fe200078e02ff */
[----:B------:R-:W-:-:S02]  /*1c70*/  LEA.HI.X.SX32 R13, R6, UR9, 0x1, P0 ;  /* 0x00000009060d7c11 */ /* 0x000fc400080f0eff */
[----:B------:R-:W-:Y:S01]  /*1c80*/  IADD3 R6, R240, 0x80, RZ ;  /* 0x00000080f0067810 */ /* 0x000fe20007ffe0ff */
[----:B------:R-:W-:Y:S01]  /*1c90*/  IMAD.WIDE.U32 R4, R7, c[0x0][0x370], R4 ;  /* 0x0000dc0007047a25 */ /* 0x000fe200078e0004 */
[----:B------:R-:W-:Y:S02]  /*1ca0*/  ISETP.GE.AND P1, PT, R34, c[0x0][0x220], PT ;  /* 0x0000880022007a0c */ /* 0x000fe40003f26270 */
[----:B------:R-:W-:Y:S01]  /*1cb0*/  ISETP.GE.AND P6, PT, R6, c[0x0][0x220], PT ;  /* 0x0000880006007a0c */ /* 0x000fe20003fc6270 */
[----:B------:R-:W-:Y:S01]  /*1cc0*/  IMAD.WIDE.U32 R6, R19, c[0x0][0x190], R30 ;  /* 0x0000640013067a25 */ /* 0x000fe200078e001e */
[----:B------:R-:W-:Y:S01]  /*1cd0*/  IADD3 R5, R5, UR8, RZ ;  /* 0x0000000805057c10 */ /* 0x000fe2000fffe0ff */
[----:B------:R-:W-:Y:S02]  /*1ce0*/  ULDC.64 UR8, c[0x0][0x200] ;  /* 0x0000800000087ab9 */ /* 0x000fe40000000a00 */
[----:B------:R-:W-:Y:S01]  /*1cf0*/  IMAD R25, R19, c[0x0][0x194], R8 ;  /* 0x0000650013197a24 */ /* 0x000fe200078e0208 */
[----:B------:R-:W-:Y:S01]  /*1d00*/  IADD3 R8, P0, R6, UR29, RZ ;  /* 0x0000001d06087c10 */ /* 0x000fe2000ff1e0ff */
[----:B------:R-:W-:Y:S01]  /*1d10*/  IMAD.SHL.U32 R6, R9, 0x2, RZ ;  /* 0x0000000209067824 */ /* 0x000fe200078e00ff */
[----:B------:R-:W-:Y:S01]  /*1d20*/  UIMAD.WIDE UR16, UR16, UR61, UR8 ;  /* 0x0000003d101072a5 */ /* 0x000fe2000f8e0208 */
[----:B------:R-:W-:Y:S01]  /*1d30*/  IMAD.WIDE.U32 R4, R14, c[0x0][0x378], R4 ;  /* 0x0000de000e047a25 */ /* 0x000fe200078e0004 */
[----:B------:R-:W-:-:S02]  /*1d40*/  IADD3.X R9, R7, UR25, R25, P0, !PT ;  /* 0x0000001907097c10 */ /* 0x000fc400087fe419 */
[----:B------:R-:W-:Y:S02]  /*1d50*/  LEA R238, P0, R10, c[0x0][0x350], 0x2 ;  /* 0x0000d4000aee7a11 */ /* 0x000fe400078010ff */
[----:B------:R-:W-:Y:S02]  /*1d60*/  LOP3.LUT R12, R6, 0x2, R11, 0xe2, !PT ;  /* 0x00000002060c7812 */ /* 0x000fe400078ee20b */
[----:B------:R-:W-:Y:S02]  /*1d70*/  LEA.HI.X R239, R10, c[0x0][0x354], R13, 0x2, P0 ;  /* 0x0000d5000aef7a11 */ /* 0x000fe400000f140d */
[----:B------:R-:W-:Y:S02]  /*1d80*/  PLOP3.LUT P0, PT, PT, PT, UP0, 0x80, 0x0 ;  /* 0x000000000000781c */ /* 0x000fe40003f0f008 */
[----:B------:R-:W-:Y:S02]  /*1d90*/  SEL R11, RZ, 0x4, P6 ;  /* 0x00000004ff0b7807 */ /* 0x000fe40003000000 */
[----:B------:R-:W-:-:S02]  /*1da0*/  SEL R6, RZ, 0x8, P1 ;  /* 0x00000008ff067807 */ /* 0x000fc40000800000 */
[----:B------:R-:W-:Y:S02]  /*1db0*/  IADD3 R7, R5, UR13, RZ ;  /* 0x0000000d05077c10 */ /* 0x000fe4000fffe0ff */
[----:B------:R-:W-:Y:S01]  /*1dc0*/  LOP3.LUT R21, R6, R12, R11, 0xfe, !PT ;  /* 0x0000000c06157212 */ /* 0x000fe200078efe0b */
[----:B------:R-:W-:-:S04]  /*1dd0*/  IMAD.MOV.U32 R6, RZ, RZ, R4 ;  /* 0x000000ffff067224 */ /* 0x000fc800078e0004 */
        /* <DEDUP_REMOVED lines=78> */
.L_x_189:
[----:B------:R-:W-:Y:S05]  /*22c0*/  BSYNC B0 ;  /* 0x0000000000007941 */ /* 0x000fea0003800000 */
.L_x_188:
        /* <DEDUP_REMOVED lines=47> */
.L_x_191:
[----:B------:R-:W-:Y:S05]  /*25c0*/  BSYNC B0 ;  /* 0x0000000000007941 */ /* 0x000fea0003800000 */
.L_x_190:
        /* <DEDUP_REMOVED lines=47> */
.L_x_193:
[----:B------:R-:W-:Y:S05]  /*28c0*/  BSYNC B0 ;  /* 0x0000000000007941 */ /* 0x000fea0003800000 */
.L_x_192:
        /* <DEDUP_REMOVED lines=42> */
.L_x_195:
[----:B------:R-:W-:Y:S05]  /*2b70*/  BSYNC B0 ;  /* 0x0000000000007941 */ /* 0x000fea0003800000 */
.L_x_194:
        /* <DEDUP_REMOVED lines=43> */
.L_x_197:
[----:B------:R-:W-:Y:S05]  /*2e30*/  BSYNC B0 ;  /* 0x0000000000007941 */ /* 0x000fea0003800000 */
.L_x_196:
[----:B--2---:R-:W2:Y:S01]  /*2e40*/  LDL R14, [R1+0x18] ;  /* 0x00001800010e7983 */ /* 0x004ea20000100800 */
[----:B------:R-:W-:Y:S02]  /*2e50*/  IMAD.MOV.U32 R246, RZ, RZ, 0x7f800000 ;  /* 0x7f800000fff67424 */ /* 0x000fe400078e00ff */
[----:B------:R-:W-:Y:S01]  /*2e60*/  IMAD.MOV.U32 R247, RZ, RZ, 0x7f800000 ;  /* 0x7f800000fff77424 */ /* 0x000fe200078e00ff */
[----:B-12-4-:R-:W-:Y:S01]  /*2e70*/  SHF.R.S32.HI R4, RZ, 0x1f, R14 ;  /* 0x0000001fff047819 */ /* 0x016fe2000001140e */
        /* <DEDUP_REMOVED lines=61> */
.L_x_199:
[----:B------:R-:W-:Y:S05]  /*3250*/  BSYNC B0 ;  /* 0x0000000000007941 */ /* 0x000fea0003800000 */
.L_x_198:
[----:B------:R-:W0:Y:S01]  /*3260*/  LDGDEPBAR ;  /* 0x00000000000079af */ /* 0x000e220000000000 */
[----:B------:R-:W-:Y:S02]  /*3270*/  ULDC.64 UR16, c[0x0][0x318] ;  /* 0x0000c60000107ab9 */ /* 0x000fe40000000a00 */
[----:B------:R-:W-:Y:S02]  /*3280*/  UISETP.NE.U32.AND UP1, UPT, URZ, UR16, UPT ;  /* 0x000000103f00728c */ /* 0x000fe4000bf25070 */
[----:B------:R-:W-:Y:S02]  /*3290*/  ULDC.64 UR18, c[0x0][0x320] ;  /* 0x0000c80000127ab9 */ /* 0x000fe40000000a00 */
[----:B------:R-:W-:-:S06]  /*32a0*/  UISETP.NE.AND.EX UP1, UPT, URZ, UR17, UPT, UP1 ;  /* 0x000000113f00728c */ /* 0x000fcc000bf25310 */
[----:B------:R-:W-:-:S05]  /*32b0*/  PLOP3.LUT P0, PT, PT, PT, UP1, 0x80, 0x0 ;  /* 0x000000000000781c */ /* 0x000fca0003f0f018 */
[----:B------:R-:W-:Y:S02]  /*32c0*/  @UP1 UIMAD UR6, UR38, UR18, URZ ;  /* 0x00000012260612a4 */ /* 0x000fe4000f8e023f */
[----:B------:R-:W-:Y:S02]  /*32d0*/  @UP1 UMOV UR12, UR34 ;  /* 0x00000022000c1c82 */ /* 0x000fe40008000000 */
[----:B------:R-:W-:Y:S01]  /*32e0*/  @UP1 UMOV UR13, UR55 ;  /* 0x00000037000d1c82 */ /* 0x000fe20008000000 */
[----:B------:R-:W-:-:S04]  /*32f0*/  DEPBAR.LE SB0, 0x1 ;  /* 0x000080400000791a */ /* 0x000fc80000000000 */
[----:B------:R-:W-:Y:S01]  /*3300*/  BAR.SYNC.DEFER_BLOCKING 0x0 ;  /* 0x0000000000007b1d */ /* 0x000fe20000010000 */
[----:B------:R-:W-:Y:S02]  /*3310*/  @UP1 UIMAD.WIDE.U32 UR12, UR32, UR18, UR12 ;  /* 0x00000012200c12a5 */ /* 0x000fe4000f8e000c */
[----:B------:R-:W-:Y:S02]  /*3320*/  @UP1 UIMAD UR19, UR32, UR19, UR6 ;  /* 0x00000013201312a4 */ /* 0x000fe4000f8e0206 */
[----:B------:R-:W-:Y:S02]  /*3330*/  @UP1 ULEA UR16, UP0, UR12, UR16, 0x2 ;  /* 0x000000100c101291 */ /* 0x000fe4000f80103f */
[----:B------:R-:W-:-:S04]  /*3340*/  @UP1 UIADD3 UR19, UR13, UR19, URZ ;  /* 0x000000130d131290 */ /* 0x000fc8000fffe03f */
[----:B------:R-:W-:Y:S01]  /*3350*/  @UP1 ULEA.HI.X UR17, UR12, UR17, UR19, 0x2, UP0 ;  /* 0x000000110c111291 */ /* 0x000fe200080f1413 */
[----:B-1----:R-:W-:-:S05]  /*3360*/  IMAD.U32 R4, RZ, RZ, UR16 ;  /* 0x00000010ff047e24 */ /* 0x002fca000f8e00ff */
[----:B------:R-:W-:-:S06]  /*3370*/  IMAD.U32 R5, RZ, RZ, UR17 ;  /* 0x00000011ff057e24 */ /* 0x000fcc000f8e00ff */
[----:B------:R1:W2:Y:S01]  /*3380*/  @P0 LDG.E R5, [R4.64] ;  /* 0x0000000404050981 */ /* 0x0002a2000c1e1900 */
[----:B------:R-:W-:Y:S01]  /*3390*/  IMAD.SHL.U32 R6, R28, 0x2, RZ ;  /* 0x000000021c067824 */ /* 0x000fe200078e00ff */
[----:B------:R-:W2:Y:S01]  /*33a0*/  @P0 MUFU.RCP R7, c[0x0][0x238] ;  /* 0x00008e0000070b08 */ /* 0x000ea20000001000 */
[----:B------:R-:W-:Y:S01]  /*33b0*/  ULEA UR12, UR28, 0x20, 0x5 ;  /* 0x000000201c0c7891 */ /* 0x000fe2000f8e283f */
[----:B------:R4:W3:Y:S01]  /*33c0*/  LDSM.16.M88.4 R132, [R229+0x14000] ;  /* 0x01400000e584783b */ /* 0x0008e20000000200 */
[----:B------:R-:W-:Y:S01]  /*33d0*/  CS2R R126, SRZ ;  /* 0x00000000007e7805 */ /* 0x000fe2000001ff00 */
[----:B------:R-:W-:Y:S01]  /*33e0*/  CS2R R124, SRZ ;  /* 0x00000000007c7805 */ /* 0x000fe2000001ff00 */
[----:B------:R-:W-:Y:S01]  /*33f0*/  CS2R R130, SRZ ;  /* 0x0000000000827805 */ /* 0x000fe2000001ff00 */
[----:B------:R4:W2:Y:S01]  /*3400*/  LDSM.16.M88.4 R136, [R230+0x14000] ;  /* 0x01400000e688783b */ /* 0x0008a20000000200 */
        /* <DEDUP_REMOVED lines=16> */
[----:B-1----:R-:W-:Y:S01]  /*3510*/  LEA.HI R4, R29, R28, RZ, 0x7 ;  /* 0x0000001c1d047211 */ /* 0x002fe200078f38ff */
[----:B------:R-:W-:Y:S01]  /*3520*/  CS2R R100, SRZ ;  /* 0x0000000000647805 */ /* 0x000fe2000001ff00 */
[----:B------:R-:W-:Y:S01]  /*3530*/  CS2R R38, SRZ ;  /* 0x0000000000267805 */ /* 0x000fe2000001ff00 */
[----:B------:R4:W1:Y:S01]  /*3540*/  LDSM.16.M88.4 R156, [R231+0x15000] ;  /* 0x01500000e79c783b */ /* 0x0008620000000200 */
[----:B------:R-:W-:Y:S01]  /*3550*/  SHF.R.S32.HI R4, RZ, 0x7, R4 ;  /* 0x00000007ff047819 */ /* 0x000fe20000011404 */
[----:B------:R-:W-:Y:S01]  /*3560*/  CS2R R36, SRZ ;  /* 0x0000000000247805 */ /* 0x000fe2000001ff00 */
[----:B------:R-:W-:Y:S01]  /*3570*/  CS2R R42, SRZ ;  /* 0x00000000002a7805 */ /* 0x000fe2000001ff00 */
[----:B------:R4:W1:Y:S01]  /*3580*/  LDSM.16.M88.4 R160, [R236+0x1000] ;  /* 0x00100000eca0783b */ /* 0x0008620000000200 */
[----:B------:R-:W-:Y:S01]  /*3590*/  SHF.L.U32 R4, R4, 0x4, RZ ;  /* 0x0000000404047819 */ /* 0x000fe200000006ff */
[----:B------:R-:W-:Y:S01]  /*35a0*/  CS2R R40, SRZ ;  /* 0x0000000000287805 */ /* 0x000fe2000001ff00 */
[----:B------:R-:W-:Y:S01]  /*35b0*/  CS2R R34, SRZ ;  /* 0x0000000000227805 */ /* 0x000fe2000001ff00 */
[----:B------:R4:W1:Y:S01]  /*35c0*/  LDSM.16.M88.4 R164, [R229+0x16000] ;  /* 0x01600000e5a4783b */ /* 0x0008620000000200 */
[----:B------:R-:W-:Y:S01]  /*35d0*/  LOP3.LUT R6, R4, 0x6, R6, 0xf8, !PT ;  /* 0x0000000604067812 */ /* 0x000fe200078ef806 */
[----:B------:R-:W-:Y:S01]  /*35e0*/  IMAD.U32 R4, RZ, RZ, UR28 ;  /* 0x0000001cff047e24 */ /* 0x000fe2000f8e00ff */
[----:B------:R-:W-:Y:S01]  /*35f0*/  CS2R R32, SRZ ;  /* 0x0000000000207805 */ /* 0x000fe2000001ff00 */
[----:B------:R4:W1:Y:S01]  /*3600*/  LDSM.16.M88.4 R168, [R230+0x16000] ;  /* 0x01600000e6a8783b */ /* 0x0008620000000200 */
[----:B------:R-:W-:Y:S01]  /*3610*/  CS2R R30, SRZ ;  /* 0x00000000001e7805 */ /* 0x000fe2000001ff00 */
[----:B------:R-:W-:Y:S01]  /*3620*/  CS2R R28, SRZ ;  /* 0x00000000001c7805 */ /* 0x000fe2000001ff00 */
[----:B------:R-:W-:Y:S01]  /*3630*/  LEA R245, R4, R6, 0x5 ;  /* 0x0000000604f57211 */ /* 0x000fe200078e28ff */
[----:B------:R4:W1:Y:S01]  /*3640*/  LDSM.16.M88.4 R172, [R231+0x16000] ;  /* 0x01600000e7ac783b */ /* 0x0008620000000200 */
[----:B------:R-:W-:Y:S01]  /*3650*/  CS2R R22, SRZ ;  /* 0x0000000000167805 */ /* 0x000fe2000001ff00 */
[----:B------:R-:W-:Y:S01]  /*3660*/  CS2R R20, SRZ ;  /* 0x0000000000147805 */ /* 0x000fe2000001ff00 */
[----:B------:R-:W-:Y:S01]  /*3670*/  IADD3 R4, R14, -UR26, -R245 ;  /* 0x8000001a0e047c10 */ /* 0x000fe2000fffe8f5 */
[----:B------:R4:W1:Y:S01]  /*3680*/  LDSM.16.M88.4 R176, [R236+0x2000] ;  /* 0x00200000ecb0783b */ /* 0x0008620000000200 */
[----:B------:R-:W-:Y:S01]  /*3690*/  CS2R R26, SRZ ;  /* 0x00000000001a7805 */ /* 0x000fe2000001ff00 */
[----:B------:R-:W-:Y:S01]  /*36a0*/  CS2R R24, SRZ ;  /* 0x0000000000187805 */ /* 0x000fe2000001ff00 */
[----:B------:R-:W-:Y:S01]  /*36b0*/  IADD3 R4, R4, UR14, RZ ;  /* 0x0000000e04047c10 */ /* 0x000fe2000fffe0ff */
[----:B------:R4:W1:Y:S01]  /*36c0*/  LDSM.16.M88.4 R180, [R229+0x17000] ;  /* 0x01700000e5b4783b */ /* 0x0008620000000200 */
[----:B------:R-:W-:Y:S01]  /*36d0*/  CS2R R18, SRZ ;  /* 0x0000000000127805 */ /* 0x000fe2000001ff00 */
[----:B------:R-:W-:Y:S01]  /*36e0*/  CS2R R16, SRZ ;  /* 0x0000000000107805 */ /* 0x000fe2000001ff00 */
[----:B------:R-:W-:Y:S01]  /*36f0*/  CS2R R14, SRZ ;  /* 0x00000000000e7805 */ /* 0x000fe2000001ff00 */
[----:B------:R4:W1:Y:S01]  /*3700*/  LDSM.16.M88.4 R184, [R230+0x17000] ;  /* 0x01700000e6b8783b */ /* 0x0008620000000200 */
[----:B------:R-:W-:Y:S01]  /*3710*/  CS2R R12, SRZ ;  /* 0x00000000000c7805 */ /* 0x000fe2000001ff00 */
[----:B------:R-:W-:-:S02]  /*3720*/  UMOV UR6, URZ ;  /* 0x0000003f00067c82 */ /* 0x000fc40008000000 */
[----:B------:R4:W1:Y:S01]  /*3730*/  LDSM.16.M88.4 R188, [R231+0x17000] ;  /* 0x01700000e7bc783b */ /* 0x0008620000000200 */
[----:B------:R-:W-:-:S03]  /*3740*/  UISETP.GE.AND UP0, UPT, UR12, UR14, UPT ;  /* 0x0000000e0c00728c */ /* 0x000fc6000bf06270 */
[----:B------:R4:W1:Y:S04]  /*3750*/  LDSM.16.M88.4 R192, [R236+0x3000] ;  /* 0x00300000ecc0783b */ /* 0x0008680000000200 */
[----:B------:R4:W-:Y:S01]  /*3760*/  STL [R1+0x8], R4 ;  /* 0x0000080401007387 */ /* 0x0009e20000100800 */
[----:B--2---:R-:W-:-:S04]  /*3770*/  @P0 FMUL.FTZ R5, R5, R7 ;  /* 0x0000000705050220 */ /* 0x004fc80000410000 */
[----:B------:R-:W2:Y:S02]  /*3780*/  @P0 R2UR UR13, R5 ;  /* 0x00000000050d03c2 */ /* 0x000ea400000e0000 */
[----:B-1234-:R-:W-:-:S05]  /*3790*/  @UP1 UMOV UR6, UR13 ;  /* 0x0000000d00061c82 */ /* 0x01efca0008000000 */
.L_x_202:
[----:B------:R-:W0:Y:S01]  /*37a0*/  LDGDEPBAR ;  /* 0x00000000000079af */ /* 0x000e220000000000 */
[----:B------:R-:W-:Y:S01]  /*37b0*/  PLOP3.LUT P2, PT, PT, PT, UP0, 0x80, 0x0 ;  /* 0x000000000000781c */ /* 0x000fe20003f4f008 */
[----:B------:R-:W-:Y:S01]  /*37c0*/  UISETP.GE.AND UP5, UPT, UR7, 0x1, UPT ;  /* 0x000000010700788c */ /* 0x000fe2000bfa6270 */
[----:B------:R-:W-:Y:S02]  /*37d0*/  PLOP3.LUT P4, PT, PT, PT, UP0, 0x80, 0x0 ;  /* 0x000000000000781c */ /* 0x000fe40003f8f008 */
[----:B------:R-:W-:Y:S01]  /*37e0*/  IADD3 R69, R240, 0xc0, RZ ;  /* 0x000000c0f0457810 */ /* 0x000fe20007ffe0ff */
[----:B------:R-:W2:Y:S01]  /*37f0*/  LDL R68, [R1+0x8] ;  /* 0x0000080001447983 */ /* 0x000ea20000100800 */
[----:B------:R-:W-:Y:S05]  /*3800*/  DEPBAR.LE SB0, 0x0 ;  /* 0x000080000000791a */ /* 0x000fea0000000000 */
        /* <DEDUP_REMOVED lines=61> */
[----:B------:R-:W-:Y:S07]  /*3be0*/  HMMA.16816.F32.BF16 R8, R48, R54, R8 ;  /* 0x000000363008723c */ /* 0x000fee0000041808 */
[----:B------:R-:W-:Y:S05]  /*3bf0*/  IMAD.U32 R48, RZ, RZ, UR7 ;  /* 0x00000007ff307e24 */ /* 0x000fea000f8e00ff */
[----:B--2---:R-:W-:Y:S02]  /*3c00*/  IMAD R48, R48, 0x40, R68 ;  /* 0x0000004030307824 */ /* 0x004fe400078e0244 */
[----:B------:R-:W2:Y:S02]  /*3c10*/  LDL R68, [R1] ;  /* 0x0000000001447983 */ /* 0x000ea40000100800 */
[C---:B----4-:R-:W-:Y:S05]  /*3c20*/  HMMA.16816.F32.BF16 R4, R56.reuse, R60, R4 ;  /* 0x0000003c3804723c */ /* 0x050fea0000041804 */
[----:B------:R-:W-:Y:S02]  /*3c30*/  IABS R49, R48 ;  /* 0x0000003000317213 */ /* 0x000fe40000000000 */
[C---:B------:R-:W-:Y:S01]  /*3c40*/  IADD3 R51, R48.reuse, 0x8, RZ ;  /* 0x0000000830337810 */ /* 0x040fe20007ffe0ff */
[----:B------:R-:W-:Y:S01]  /*3c50*/  HMMA.16816.F32.BF16 R8, R56, R62, R8 ;  /* 0x0000003e3808723c */ /* 0x000fe20000041808 */
[----:B------:R3:W4:Y:S02]  /*3c60*/  I2F R53, R49 ;  /* 0x0000003100357306 */ /* 0x0007240000201400 */
[----:B------:R-:W-:Y:S02]  /*3c70*/  ISETP.GE.AND P0, PT, R51, RZ, PT ;  /* 0x000000ff3300720c */ /* 0x000fe40003f06270 */
[----:B------:R-:W-:Y:S04]  /*3c80*/  IADD3 R50, R48, -0x1, RZ ;  /* 0xffffffff30327810 */ /* 0x000fe80007ffe0ff */
[----:B------:R-:W-:Y:S07]  /*3c90*/  ISETP.GE.AND P1, PT, R50, RZ, PT ;  /* 0x000000ff3200720c */ /* 0x000fee0003f26270 */
[C---:B-1----:R-:W-:Y:S05]  /*3ca0*/  HMMA.16816.F32.BF16 R4, R44.reuse, R64, R4 ;  /* 0x000000402c04723c */ /* 0x042fea0000041804 */
[C---:B------:R-:W-:Y:S02]  /*3cb0*/  @!P0 IADD3 R51, -R48.reuse, -0x8, RZ ;  /* 0xfffffff830338810 */ /* 0x040fe40007ffe1ff */
[C---:B------:R-:W-:Y:S01]  /*3cc0*/  @!P1 IADD3 R50, -R48.reuse, 0x1, RZ ;  /* 0x0000000130329810 */ /* 0x040fe20007ffe1ff */
[----:B------:R-:W-:Y:S01]  /*3cd0*/  HMMA.16816.F32.BF16 R8, R44, R66, R8 ;  /* 0x000000422c08723c */ /* 0x000fe20000041808 */
[----:B------:R-:W-:Y:S02]  /*3ce0*/  PLOP3.LUT P1, PT, PT, PT, UP0, 0x80, 0x0 ;  /* 0x000000000000781c */ /* 0x000fe40003f2f008 */
[----:B------:R-:W1:Y:S01]  /*3cf0*/  I2F R51, R51 ;  /* 0x0000003300337306 */ /* 0x000e620000201400 */
[C---:B---3--:R-:W-:Y:S02]  /*3d00*/  IADD3 R49, R48.reuse, 0x7, RZ ;  /* 0x0000000730317810 */ /* 0x048fe40007ffe0ff */
[----:B------:R-:W-:Y:S01]  /*3d10*/  @P2 ISETP.GE.AND P0, PT, R245, UR14, PT ;  /* 0x0000000ef5002c0c */ /* 0x000fe2000bf06270 */
[----:B-----5:R-:W-:Y:S01]  /*3d20*/  FMUL.FTZ R44, R247, 1.4426950216293334961 ;  /* 0x3fb8aa3bf72c7820 */ /* 0x020fe20000410000 */
[----:B------:R-:W-:Y:S02]  /*3d30*/  ISETP.GE.AND P3, PT, R49, RZ, PT ;  /* 0x000000ff3100720c */ /* 0x000fe40003f66270 */
[----:B------:R-:W-:Y:S03]  /*3d40*/  PLOP3.LUT P2, PT, PT, PT, UP0, 0x80, 0x0 ;  /* 0x000000000000781c */ /* 0x000fe60003f4f008 */
[----:B------:R-:W3:Y:S03]  /*3d50*/  I2F R52, R50 ;  /* 0x0000003200347306 */ /* 0x000ee60000201400 */
[C---:B----4-:R-:W-:Y:S05]  /*3d60*/  FFMA.FTZ R4, R53.reuse, -UR6, R4 ;  /* 0x8000000635047c23 */ /* 0x050fea0008010004 */
[----:B------:R-:W-:Y:S02]  /*3d70*/  @!P3 IADD3 R49, -R48, -0x7, RZ ;  /* 0xfffffff93031b810 */ /* 0x000fe40007ffe1ff */
[----:B------:R-:W-:Y:S01]  /*3d80*/  @P1 FSEL R4, R4, -INF , !P0 ;  /* 0xff80000004041808 */ /* 0x000fe20004000000 */
[----:B------:R-:W-:Y:S01]  /*3d90*/  FFMA.FTZ R10, R53, -UR6, R10 ;  /* 0x80000006350a7c23 */ /* 0x000fe2000801000a */
[----:B------:R4:W4:Y:S01]  /*3da0*/  I2F R54, R49 ;  /* 0x0000003100367306 */ /* 0x0009220000201400 */
[----:B------:R-:W-:Y:S01]  /*3db0*/  PLOP3.LUT P1, PT, PT, PT, UP0, 0x80, 0x0 ;  /* 0x000000000000781c */ /* 0x000fe20003f2f008 */
[----:B-1----:R-:W-:Y:S01]  /*3dc0*/  FFMA.FTZ R6, R51, -UR6, R6 ;  /* 0x8000000633067c23 */ /* 0x002fe20008010006 */
[----:B------:R-:W-:Y:S04]  /*3dd0*/  IADD3 R51, R48, -0x9, RZ ;  /* 0xfffffff730337810 */ /* 0x000fe80007ffe0ff */
[----:B------:R-:W-:Y:S02]  /*3de0*/  @P2 FSEL R6, R6, -INF , !P0 ;  /* 0xff80000006062808 */ /* 0x000fe40004000000 */
[----:B------:R-:W-:Y:S02]  /*3df0*/  PLOP3.LUT P0, PT, PT, PT, UP0, 0x80, 0x0 ;  /* 0x000000000000781c */ /* 0x000fe40003f0f008 */
[----:B------:R-:W-:Y:S01]  /*3e00*/  ISETP.GE.AND P2, PT, R51, RZ, PT ;  /* 0x000000ff3300720c */ /* 0x000fe20003f46270 */
[----:B---3--:R-:W-:Y:S01]  /*3e10*/  FFMA.FTZ R5, R52, -UR6, R5 ;  /* 0x8000000634057c23 */ /* 0x008fe20008010005 */
[----:B------:R-:W-:Y:S01]  /*3e20*/  IADD3 R50, R48, -0x8, RZ ;  /* 0xfffffff830327810 */ /* 0x000fe20007ffe0ff */
[----:B------:R-:W-:Y:S03]  /*3e30*/  FFMA.FTZ R11, R52, -UR6, R11 ;  /* 0x80000006340b7c23 */ /* 0x000fe6000801000b */
[----:B------:R-:W-:Y:S02]  /*3e40*/  ISETP.GE.AND P3, PT, R50, RZ, PT ;  /* 0x000000ff3200720c */ /* 0x000fe40003f66270 */
[----:B----4-:R-:W-:Y:S01]  /*3e50*/  @P1 IADD3 R49, R245, 0x1, RZ ;  /* 0x00000001f5311810 */ /* 0x010fe20007ffe0ff */
[----:B------:R-:W-:Y:S01]  /*3e60*/  FFMA.FTZ R7, R54, -UR6, R7 ;  /* 0x8000000636077c23 */ /* 0x000fe20008010007 */
[----:B------:R-:W-:Y:S02]  /*3e70*/  PLOP3.LUT P1, PT, PT, PT, UP0, 0x80, 0x0 ;  /* 0x000000000000781c */ /* 0x000fe40003f2f008 */
[----:B------:R-:W-:Y:S07]  /*3e80*/  @P0 ISETP.GE.AND P0, PT, R49, UR14, PT ;  /* 0x0000000e31000c0c */ /* 0x000fee000bf06270 */
[C---:B------:R-:W-:Y:S02]  /*3e90*/  @!P3 IADD3 R50, -R48.reuse, 0x8, RZ ;  /* 0x000000083032b810 */ /* 0x040fe40007ffe1ff */
[----:B------:R-:W-:Y:S01]  /*3ea0*/  @!P2 IADD3 R51, -R48, 0x9, RZ ;  /* 0x000000093033a810 */ /* 0x000fe20007ffe1ff */
[C---:B------:R-:W-:Y:S01]  /*3eb0*/  FMUL.FTZ R48, R246.reuse, 1.4426950216293334961 ;  /* 0x3fb8aa3bf6307820 */ /* 0x040fe20000410000 */
[----:B------:R-:W-:Y:S02]  /*3ec0*/  PLOP3.LUT P2, PT, PT, PT, UP0, 0x80, 0x0 ;  /* 0x000000000000781c */ /* 0x000fe40003f4f008 */
[----:B------:R-:W-:Y:S01]  /*3ed0*/  PLOP3.LUT P3, PT, PT, PT, UP0, 0x80, 0x0 ;  /* 0x000000000000781c */ /* 0x000fe20003f6f008 */
[----:B------:R-:W1:Y:S01]  /*3ee0*/  I2F R50, R50 ;  /* 0x0000003200327306 */ /* 0x000e620000201400 */
[----:B------:R-:W-:Y:S02]  /*3ef0*/  @P1 FSEL R5, R5, -INF , !P0 ;  /* 0xff80000005051808 */ /* 0x000fe40004000000 */
[----:B------:R-:W-:Y:S07]  /*3f00*/  PLOP3.LUT P1, PT, PT, PT, UP0, 0x80, 0x0 ;  /* 0x000000000000781c */ /* 0x000fee0003f2f008 */
[----:B------:R-:W-:Y:S01]  /*3f10*/  @P2 FSEL R7, R7, -INF , !P0 ;  /* 0xff80000007072808 */ /* 0x000fe20004000000 */
[----:B------:R-:W3:Y:S01]  /*3f20*/  I2F R51, R51 ;  /* 0x0000003300337306 */ /* 0x000ee20000201400 */
[----:B------:R-:W-:Y:S02]  /*3f30*/  FSETP.NEU.FTZ.AND P0, PT, R246, -INF , PT ;  /* 0xff800000f600780b */ /* 0x000fe40003f1d000 */
[----:B------:R-:W-:Y:S02]  /*3f40*/  @P3 IADD3 R46, R245, 0x8, RZ ;  /* 0x00000008f52e3810 */ /* 0x000fe40007ffe0ff */
[----:B------:R-:W-:Y:S02]  /*3f50*/  FSEL R45, R48, RZ, P0 ;  /* 0x000000ff302d7208 */ /* 0x000fe40000000000 */
[----:B------:R-:W-:Y:S02]  /*3f60*/  FSETP.NEU.FTZ.AND P0, PT, R247, -INF , PT ;  /* 0xff800000f700780b */ /* 0x000fe40003f1d000 */
[----:B------:R-:W-:Y:S01]  /*3f70*/  @P1 ISETP.GE.AND P2, PT, R46, UR14, PT ;  /* 0x0000000e2e001c0c */ /* 0x000fe2000bf46270 */
[--C-:B------:R-:W-:Y:S01]  /*3f80*/  FFMA.FTZ R4, R4, c[0x0][0x23c], -R45.reuse ;  /* 0x00008f0004047a23 */ /* 0x100fe2000001082d */
[----:B------:R-:W-:Y:S01]  /*3f90*/  FSEL R44, R44, RZ, P0 ;  /* 0x000000ff2c2c7208 */ /* 0x000fe20000000000 */
[----:B------:R-:W-:Y:S01]  /*3fa0*/  FFMA.FTZ R5, R5, c[0x0][0x23c], -R45 ;  /* 0x00008f0005057a23 */ /* 0x000fe2000001082d */
[----:B------:R-:W-:Y:S01]  /*3fb0*/  PLOP3.LUT P1, PT, PT, PT, UP0, 0x80, 0x0 ;  /* 0x000000000000781c */ /* 0x000fe20003f2f008 */
[----:B-1----:R-:W-:Y:S01]  /*3fc0*/  FFMA.FTZ R8, R50, -UR6, R8 ;  /* 0x8000000632087c23 */ /* 0x002fe20008010008 */
[----:B------:R-:W-:Y:S01]  /*3fd0*/  PLOP3.LUT P0, PT, PT, PT, UP0, 0x80, 0x0 ;  /* 0x000000000000781c */ /* 0x000fe20003f0f008 */
[--C-:B------:R-:W-:Y:S01]  /*3fe0*/  FFMA.FTZ R7, R7, c[0x0][0x23c], -R44.reuse ;  /* 0x00008f0007077a23 */ /* 0x100fe2000001082c */
[----:B------:R-:W-:Y:S01]  /*3ff0*/  @P4 IADD3 R46, R245, 0x9, RZ ;  /* 0x00000009f52e4810 */ /* 0x000fe20007ffe0ff */
[----:B------:R-:W-:Y:S01]  /*4000*/  MUFU.EX2 R61, R4 ;  /* 0x00000004003d7308 */ /* 0x000fe20000000800 */
[--C-:B------:R-:W-:Y:S01]  /*4010*/  FFMA.FTZ R6, R6, c[0x0][0x23c], -R44.reuse ;  /* 0x00008f0006067a23 */ /* 0x100fe2000001082c */
[----:B------:R-:W-:Y:S01]  /*4020*/  ISETP.GE.AND P3, PT, R69, c[0x0][0x220], PT ;  /* 0x0000880045007a0c */ /* 0x000fe20003f66270 */
[----:B---3--:R-:W-:Y:S05]  /*4030*/  FFMA.FTZ R9, R51, -UR6, R9 ;  /* 0x8000000633097c23 */ /* 0x008fea0008010009 */
[----:B------:R-:W-:Y:S02]  /*4040*/  @P1 ISETP.GE.AND P1, PT, R46, UR14, PT ;  /* 0x0000000e2e001c0c */ /* 0x000fe4000bf26270 */
[----:B------:R-:W-:Y:S01]  /*4050*/  @P0 FSEL R8, R8, -INF , !P2 ;  /* 0xff80000008080808 */ /* 0x000fe20005000000 */
[----:B------:R-:W1:Y:S01]  /*4060*/  MUFU.EX2 R59, R5 ;  /* 0x00000005003b7308 */ /* 0x000e620000000800 */
[----:B------:R-:W-:Y:S03]  /*4070*/  PLOP3.LUT P0, PT, PT, PT, UP0, 0x80, 0x0 ;  /* 0x000000000000781c */ /* 0x000fe60003f0f008 */
[--C-:B------:R-:W-:Y:S06]  /*4080*/  FFMA.FTZ R8, R8, c[0x0][0x23c], -R45.reuse ;  /* 0x00008f0008087a23 */ /* 0x100fec000001082d */
[----:B------:R1:W-:Y:S04]  /*4090*/  MUFU.EX2 R60, R7 ;  /* 0x00000007003c7308 */ /* 0x0003e80000000800 */
[----:B------:R-:W-:Y:S02]  /*40a0*/  @P0 FSEL R9, R9, -INF , !P1 ;  /* 0xff80000009090808 */ /* 0x000fe40004800000 */
[----:B------:R-:W-:Y:S03]  /*40b0*/  PLOP3.LUT P0, PT, PT, PT, UP0, 0x80, 0x0 ;  /* 0x000000000000781c */ /* 0x000fe60003f0f008 */
[----:B------:R-:W-:Y:S01]  /*40c0*/  FFMA.FTZ R45, R9, c[0x0][0x23c], -R45 ;  /* 0x00008f00092d7a23 */ /* 0x000fe2000001082d */
[----:B------:R-:W3:Y:S09]  /*40d0*/  MUFU.EX2 R62, R6 ;  /* 0x00000006003e7308 */ /* 0x000ef20000000800 */
[----:B------:R-:W-:Y:S01]  /*40e0*/  @P0 FSEL R10, R10, -INF , !P2 ;  /* 0xff8000000a0a0808 */ /* 0x000fe20005000000 */
[----:B------:R-:W-:Y:S01]  /*40f0*/  MUFU.EX2 R57, R8 ;  /* 0x0000000800397308 */ /* 0x000fe20000000800 */
[----:B------:R-:W-:Y:S02]  /*4100*/  PLOP3.LUT P0, PT, PT, PT, UP0, 0x80, 0x0 ;  /* 0x000000000000781c */ /* 0x000fe40003f0f008 */
[----:B------:R-:W-:Y:S01]  /*4110*/  PLOP3.LUT P2, PT, PT, PT, UP5, 0x80, 0x0 ;  /* 0x000000000000781c */ /* 0x000fe20003f4f058 */
[--C-:B------:R-:W-:Y:S01]  /*4120*/  FFMA.FTZ R10, R10, c[0x0][0x23c], -R44.reuse ;  /* 0x00008f000a0a7a23 */ /* 0x100fe2000001082c */
[----:B-1----:R-:W-:Y:S05]  /*4130*/  F2FP.BF16.PACK_AB R7, R59, R61 ;  /* 0x0000003d3b07723e */ /* 0x002fea00000010ff */
[----:B------:R-:W1:Y:S01]  /*4140*/  MUFU.EX2 R55, R45 ;  /* 0x0000002d00377308 */ /* 0x000e620000000800 */
[----:B------:R-:W-:Y:S03]  /*4150*/  STS [R250+0x15000], R7 ;  /* 0x01500007fa007388 */ /* 0x000fe60000000800 */
[----:B------:R-:W-:Y:S02]  /*4160*/  @P0 FSEL R11, R11, -INF , !P1 ;  /* 0xff8000000b0b0808 */ /* 0x000fe40004800000 */
[----:B---3--:R-:W-:Y:S02]  /*4170*/  F2FP.BF16.PACK_AB R6, R60, R62 ;  /* 0x0000003e3c06723e */ /* 0x008fe400000010ff */
[----:B------:R-:W-:Y:S01]  /*4180*/  IADD3 R52, P0, R249, UR11, RZ ;  /* 0x0000000bf9347c10 */ /* 0x000fe2000ff1e0ff */
[----:B------:R-:W-:Y:S01]  /*4190*/  FFMA.FTZ R44, R11, c[0x0][0x23c], -R44 ;  /* 0x00008f000b2c7a23 */ /* 0x000fe2000001082c */
[----:B------:R-:W-:Y:S02]  /*41a0*/  MUFU.EX2 R58, R10 ;  /* 0x0000000a003a7308 */ /* 0x000fe40000000800 */
[----:B------:R-:W-:Y:S05]  /*41b0*/  IADD3.X R53, R248, UR10, RZ, P0, !PT ;  /* 0x0000000af8357c10 */ /* 0x000fea00087fe4ff */
[----:B------:R3:W4:Y:S03]  /*41c0*/  LDG.E R54, [R52.64] ;  /* 0x0000000434367981 */ /* 0x000726000c1e1900 */
[----:B------:R-:W3:Y:S01]  /*41d0*/  MUFU.EX2 R56, R44 ;  /* 0x0000002c00387308 */ /* 0x000ee20000000800 */
[----:B-1----:R-:W-:Y:S02]  /*41e0*/  F2FP.BF16.PACK_AB R5, R55, R57 ;  /* 0x000000393705723e */ /* 0x002fe400000010ff */
[----:B---3--:R-:W3:Y:S01]  /*41f0*/  LDG.E R52, [R52.64+0x20] ;  /* 0x0000200434347981 */ /* 0x008ee2000c1e1900 */
[----:B------:R-:W-:Y:S05]  /*4200*/  F2FP.BF16.PACK_AB R4, R56, R58 ;  /* 0x0000003a3804723e */ /* 0x000fea00000010ff */
[----:B--2---:R-:W-:Y:S06]  /*4210*/  STS [R68+0x15000], R6 ;  /* 0x0150000644007388 */ /* 0x004fec0000000800 */
[----:B------:R-:W-:Y:S06]  /*4220*/  STS [R251+0x15000], R5 ;  /* 0x01500005fb007388 */ /* 0x000fec0000000800 */
[----:B------:R-:W-:Y:S06]  /*4230*/  STS [R252+0x15000], R4 ;  /* 0x01500004fc007388 */ /* 0x000fec0000000800 */
[----:B------:R-:W1:Y:S06]  /*4240*/  LDSM.16.M88.4 R8, [R2+0x8000] ;  /* 0x008000000208783b */ /* 0x000e6c0000000200 */
[----:B------:R-:W2:Y:S06]  /*4250*/  LDSM.16.M88.4 R44, [R3+0x8000] ;  /* 0x00800000032c783b */ /* 0x000eac0000000200 */
[----:B------:R-:W2:Y:S01]  /*4260*/  LDSM.16.M88.4 R48, [R228+0x8000] ;  /* 0x00800000e430783b */ /* 0x000ea20000000200 */
[C---:B-1----:R-:W-:Y:S08]  /*4270*/  HMMA.16816.F32.BF16 R4, R8.reuse, R132, RZ ;  /* 0x000000840804723c */ /* 0x042ff000000418ff */
[----:B------:R-:W-:Y:S11]  /*4280*/  HMMA.16816.F32.BF16 R8, R8, R134, RZ ;  /* 0x000000860808723c */ /* 0x000ff600000418ff */
[----:B------:R-:W-:Y:S05]  /*4290*/  @!UPT UIADD3 URZ, URZ, URZ, URZ ;  /* 0x0000003f3f3ff290 */ /* 0x000fea000fffe03f */
[C---:B--2---:R-:W-:Y:S08]  /*42a0*/  HMMA.16816.F32.BF16 R4, R44.reuse, R136, R4 ;  /* 0x000000882c04723c */ /* 0x044ff00000041804 */
[----:B------:R-:W-:Y:S01]  /*42b0*/  HMMA.16816.F32.BF16 R8, R44, R138, R8 ;  /* 0x0000008a2c08723c */ /* 0x000fe20000041808 */
[----:B------:R-:W1:Y:S11]  /*42c0*/  LDSM.16.M88.4 R44, [R227+0x8000] ;  /* 0x00800000e32c783b */ /* 0x000e760000000200 */
[----:B------:R-:W-:Y:S04]  /*42d0*/  @!UPT UIADD3 URZ, URZ, URZ, URZ ;  /* 0x0000003f3f3ff290 */ /* 0x000fe8000fffe03f */
[C---:B------:R-:W-:Y:S08]  /*42e0*/  HMMA.16816.F32.BF16 R4, R48.reuse, R140, R4 ;  /* 0x0000008c3004723c */ /* 0x040ff00000041804 */
        /* <DEDUP_REMOVED lines=57> */
[C---:B---3--:R-:W-:Y:S02]  /*4680*/  FADD.FTZ R4, -R52.reuse, R6 ;  /* 0x0000000634047221 */ /* 0x048fe40000010100 */
        /* <DEDUP_REMOVED lines=11> */
[----:B------:R1:W-:Y:S01]  /*4740*/  STS [R68+0x14000], R6 ;  /* 0x0140000644007388 */ /* 0x0003e20000000800 */
[----:B------:R-:W-:Y:S01]  /*4750*/  FADD.FTZ R8, -R52, R11 ;  /* 0x0000000b34087221 */ /* 0x000fe20000010100 */
[----:B------:R-:W-:Y:S01]  /*4760*/  F2FP.BF16.PACK_AB R5, R45, R46 ;  /* 0x0000002e2d05723e */ /* 0x000fe200000010ff */
[----:B------:R-:W-:Y:S02]  /*4770*/  FMUL.FTZ R9, R58, R9 ;  /* 0x000000093a097220 */ /* 0x000fe40000410000 */
[----:B------:R-:W-:Y:S02]  /*4780*/  FMUL.FTZ R8, R56, R8 ;  /* 0x0000000838087220 */ /* 0x000fe40000410000 */
[----:B------:R-:W-:Y:S03]  /*4790*/  STS [R251+0x14000], R5 ;  /* 0x01400005fb007388 */ /* 0x000fe60000000800 */
[----:B------:R-:W-:Y:S05]  /*47a0*/  F2FP.BF16.PACK_AB R4, R8, R9 ;  /* 0x000000090804723e */ /* 0x000fea00000010ff */
[----:B------:R-:W-:Y:S06]  /*47b0*/  STS [R252+0x14000], R4 ;  /* 0x01400004fc007388 */ /* 0x000fec0000000800 */
[----:B------:R-:W-:Y:S01]  /*47c0*/  BAR.SYNC.DEFER_BLOCKING 0x0 ;  /* 0x0000000000007b1d */ /* 0x000fe20000010000 */
[----:B-1----:R-:W-:Y:S04]  /*47d0*/  IMAD.MOV.U32 R68, RZ, RZ, c[0x0][0x22c] ;  /* 0x00008b00ff447624 */ /* 0x002fe800078e00ff */
[----:B------:R-:W-:Y:S04]  /*47e0*/  IMAD R68, R68, c[0x0][0x1c0], RZ ;  /* 0x0000700044447a24 */ /* 0x000fe800078e02ff */
[----:B------:R-:W-:Y:S01]  /*47f0*/  IMAD.U32 R70, R68, -0x40, RZ ;  /* 0xffffffc044467824 */ /* 0x000fe200078e00ff */
[----:B------:R-:W-:Y:S04]  /*4800*/  IADD3 R68, R240, 0x40, RZ ;  /* 0x00000040f0447810 */ /* 0x000fe80007ffe0ff */
[----:B------:R-:W-:Y:S02]  /*4810*/  LEA R238, P0, R70, R238, 0x2 ;  /* 0x000000ee46ee7211 */ /* 0x000fe400078010ff */
[----:B------:R-:W-:Y:S02]  /*4820*/  ISETP.GE.AND P4, PT, R68, c[0x0][0x220], PT ;  /* 0x0000880044007a0c */ /* 0x000fe40003f86270 */
[----:B------:R-:W-:Y:S01]  /*4830*/  LEA.HI.X.SX32 R239, R70, R239, 0x2, P0 ;  /* 0x000000ef46ef7211 */ /* 0x000fe200000f16ff */
        /* <DEDUP_REMOVED lines=111> */
.L_x_200:
        /* <DEDUP_REMOVED lines=378> */
.L_x_201:
[----:B------:R-:W-:Y:S01]  /*66d0*/  ISETP.LT.AND P0, PT, RZ, UR7, PT ;  /* 0x00000007ff007c0c */ /* 0x000fe2000bf01270 */
[----:B------:R-:W-:Y:S11]  /*66e0*/  UIADD3 UR7, UR7, -0x1, URZ ;  /* 0xffffffff07077890 */ /* 0x000ff6000fffe03f */
[----:B------:R-:W-:Y:S01]  /*66f0*/  @!UPT UIADD3 URZ, URZ, URZ, URZ ;  /* 0x0000003f3f3ff290 */ /* 0x000fe2000fffe03f */
        /* <DEDUP_REMOVED lines=119> */
.L_x_203:
        /* <DEDUP_REMOVED lines=18> */
.L_x_204:
[----:B------:R-:W-:Y:S01]  /*6f90*/  BAR.SYNC.DEFER_BLOCKING 0x0 ;  /* 0x0000000000007b1d */ /* 0x000fe20000010000 */
[----:B------:R-:W-:Y:S01]  /*6fa0*/  UIMAD UR6, UR28, -0x20, UR14 ;  /* 0xffffffe01c0678a4 */ /* 0x000fe2000f8e020e */
[C---:B------:R-:W-:Y:S02]  /*6fb0*/  IADD3 R41, R240.reuse, 0x40, RZ ;  /* 0x00000040f0297810 */ /* 0x040fe40007ffe0ff */
[----:B-1----:R-:W-:Y:S02]  /*6fc0*/  SHF.R.S32.HI R44, RZ, 0x1f, R240 ;  /* 0x0000001fff2c7819 */ /* 0x002fe400000114f0 */
[----:B------:R-:W1:Y:S01]  /*6fd0*/  S2R R45, SR_TID.X ;  /* 0x00000000002d7919 */ /* 0x000e620000002100 */
[----:B------:R-:W-:Y:S01]  /*6fe0*/  BSSY B0, `(.L_x_205) ;  /* 0x000002d000007945 */ /* 0x000fe20003800000 */
[----:B------:R-:W-:-:S02]  /*6ff0*/  IADD3 R40, R240, 0x80, RZ ;  /* 0x00000080f0287810 */ /* 0x000fc40007ffe0ff */
        /* <DEDUP_REMOVED lines=43> */
.L_x_206:
[----:B------:R-:W-:Y:S05]  /*72b0*/  BSYNC B0 ;  /* 0x0000000000007941 */ /* 0x000fea0003800000 */
.L_x_205:
        /* <DEDUP_REMOVED lines=30> */
.L_x_187:
        /* <DEDUP_REMOVED lines=20> */
.L_x_208:
        /* <DEDUP_REMOVED lines=18> */
.L_x_209:
        /* <DEDUP_REMOVED lines=11> */
[----:B------:R-:W-:Y:S02]  /*77b0*/  IADD3 R8, R240, 0x80, RZ ;  /* 0x00000080f0087810 */ /* 0x000fe40007ffe0ff */
[----:B------:R-:W-:-:S05]  /*77c0*/  SHF.R.S32.HI R11, RZ, 0x1f, R14 ;  /* 0x0000001fff0b7819 */ /* 0x000fca000001140e */
        /* <DEDUP_REMOVED lines=25> */
.L_x_211:
[----:B-1----:R-:W-:Y:S05]  /*7960*/  BSYNC B0 ;  /* 0x0000000000007941 */ /* 0x002fea0003800000 */
.L_x_210:
        /* <DEDUP_REMOVED lines=25> */
.L_x_207:
[----:B------:R-:W-:Y:S05]  /*7b00*/  BSYNC B1 ;  /* 0x0000000000017941 */ /* 0x000fea0003800000 */
.L_x_182:
        /* <DEDUP_REMOVED lines=12> */
.L_x_212:
[----:B------:R-:W-:Y:S05]  /*7bd0*/  EXIT ;  /* 0x000000000000794d */ /* 0x000fea0003800000 */
.L_x_214:
        /* <DEDUP_REMOVED lines=10> */
.L_x_2004:


//--------------------- .text._ZN5flash44flash_bwd_dq_dk_dv_loop_seqk_parallel_kernelI23Flash_bwd_kernel_traitsILi256ELi64ELi32ELi8ELi4ELi1ELi2ELb1ELb1EN7cutlass10bfloat16_tE19Flash_kernel_traitsILi256ELi64ELi32ELi8ES3_EELb0ELb0ELb0ELb1ELb0ELb0ELb1EEEvNS_16Flash_bwd_paramsE --------------------------
	.section	.text._ZN5flash44flash_bwd_dq_dk_dv_loop_seqk_parallel_kernelI23Flash_bwd_kernel_traitsILi256ELi64ELi32ELi8ELi4ELi1ELi2ELb1ELb1EN7cutlass10bfloat16_tE19Flash_kernel_traitsILi256ELi64ELi32ELi8ES3_EELb0ELb0ELb0ELb1ELb0ELb0ELb1EEEvNS_16Flash_bwd_paramsE,"ax",@progbits
	.sectioninfo	@"SHI_REGISTERS=255"
	.align	128
        .global         _ZN5flash44flash_bwd_dq_dk_dv_loop_seqk_parallel_kernelI23Flash_bwd_kernel_traitsILi256ELi64ELi32ELi8ELi4ELi1ELi2ELb1ELb1EN7cutlass10bfloat16_tE19Flash_kernel_traitsILi256ELi64ELi32ELi8ES3_EELb0ELb0ELb0ELb1ELb0ELb0ELb1EEEvNS_16Flash_bwd_paramsE
        .type           _ZN5flash44flash_bwd_dq_dk_dv_loop_seqk_parallel_kernelI23Flash_bwd_kernel_traitsILi256ELi64ELi32ELi8ELi4ELi1ELi2ELb1ELb1EN7cutlass10bfloat16_tE19Flash_kernel_traitsILi256ELi64ELi32ELi8ES3_EELb0ELb0ELb0ELb1ELb0ELb0ELb1EEEvNS_16Flash_bwd_paramsE,@function
        .size           _ZN5flash44flash_bwd_dq_dk_dv_loop_seqk_parallel_kernelI23Flash_bwd_kernel_traitsILi256ELi64ELi32ELi8ELi4ELi1ELi2ELb1ELb1EN7cutlass10bfloat16_tE19Flash_kernel_traitsILi256ELi64ELi32ELi8ES3_EELb0ELb0ELb0ELb1ELb0ELb0ELb1EEEvNS_16Flash_bwd_paramsE,(.L_x_2005 - _ZN5flash44flash_bwd_dq_dk_dv_loop_seqk_parallel_kernelI23Flash_bwd_kernel_traitsILi256ELi64ELi32ELi8ELi4ELi1ELi2ELb1ELb1EN7cutlass10bfloat16_tE19Flash_kernel_traitsILi256ELi64ELi32ELi8ES3_EELb0ELb0ELb0ELb1ELb0ELb0ELb1EEEvNS_16Flash_bwd_paramsE)
        .other          _ZN5flash44flash_bwd_dq_dk_dv_loop_seqk_parallel_kernelI23Flash_bwd_kernel_traitsILi256ELi64ELi32ELi8ELi4ELi1ELi2ELb1ELb1EN7cutlass10bfloat16_tE19Flash_kernel_traitsILi256ELi64ELi32ELi8ES3_EELb0ELb0ELb0ELb1ELb0ELb0ELb1EEEvNS_16Flash_bwd_paramsE,@"STO_CUDA_ENTRY STV_DEFAULT"
_ZN5flash44flash_bwd_dq_dk_dv_loop_seqk_parallel_kernelI23Flash_bwd_kernel_traitsILi256ELi64ELi32ELi8ELi4ELi1ELi2ELb1ELb1EN7cutlass10bfloat16_tE19Flash_kernel_traitsILi256ELi64ELi32ELi8ES3_EELb0ELb0ELb0ELb1ELb0ELb0ELb1EEEvNS_16Flash_bwd_paramsE:
.text._ZN5flash44flash_bwd_dq_dk_dv_loop_seqk_parallel_kernelI23Flash_bwd_kernel_traitsILi256ELi64ELi32ELi8ELi4ELi1ELi2ELb1ELb1EN7cutlass10bfloat16_tE19Flash_kernel_traitsILi256ELi64ELi32ELi8ES3_EELb0ELb0ELb0ELb1ELb0ELb0ELb1EEEvNS_16Flash_bwd_paramsE:
        /* <DEDUP_REMOVED lines=208> */
.L_x_247:
        /* <DEDUP_REMOVED lines=53> */
.L_x_215:
        /* <DEDUP_REMOVED lines=58> */
.L_x_217:
        /* <DEDUP_REMOVED lines=18> */
.L_x_218:
        /* <DEDUP_REMOVED lines=70> */
.L_x_219:
[----:B------:R-:W-:Y:S02]  /*1970*/  UMOV UR10, UR48 ;  /* 0x00000030000a7c82 */ /* 0x000fe40008000000 */
.L_x_220:
        /* <DEDUP_REMOVED lines=148> */
.L_x_223:
[----:B------:R-:W-:Y:S05]  /*22c0*/  BSYNC B0 ;  /* 0x0000000000007941 */ /* 0x000fea0003800000 */
.L_x_222:
        /* <DEDUP_REMOVED lines=47> */
.L_x_225:
[----:B------:R-:W-:Y:S05]  /*25c0*/  BSYNC B0 ;  /* 0x0000000000007941 */ /* 0x000fea0003800000 */
.L_x_224:
        /* <DEDUP_REMOVED lines=47> */
.L_x_227:
[----:B------:R-:W-:Y:S05]  /*28c0*/  BSYNC B0 ;  /* 0x0000000000007941 */ /* 0x000fea0003800000 */
.L_x_226:
        /* <DEDUP_REMOVED lines=42> */
.L_x_229:
[----:B------:R-:W-:Y:S05]  /*2b70*/  BSYNC B0 ;  /* 0x0000000000007941 */ /* 0x000fea0003800000 */
.L_x_228:
        /* <DEDUP_REMOVED lines=43> */
.L_x_231:
[----:B------:R-:W-:Y:S05]  /*2e30*/  BSYNC B0 ;  /* 0x0000000000007941 */ /* 0x000fea0003800000 */
.L_x_230:
        /* <DEDUP_REMOVED lines=65> */
.L_x_233:
[----:B------:R-:W-:Y:S05]  /*3250*/  BSYNC B0 ;  /* 0x0000000000007941 */ /* 0x000fea0003800000 */
.L_x_232:
        /* <DEDUP_REMOVED lines=84> */
.L_x_236:
[----:B------:R-:W0:Y:S01]  /*37a0*/  LDGDEPBAR ;  /* 0x00000000000079af */ /* 0x000e220000000000 */
[----:B------:R-:W-:Y:S01]  /*37b0*/  PLOP3.LUT P2, PT, PT, PT, UP1, 0x80, 0x0 ;  /* 0x000000000000781c */ /* 0x000fe20003f4f018 */
[----:B------:R-:W-:Y:S01]  /*37c0*/  UISETP.GE.AND UP0, UPT, UR7, 0x1, UPT ;  /* 0x000000010700788c */ /* 0x000fe2000bf06270 */
[----:B------:R-:W-:Y:S03]  /*37d0*/  PLOP3.LUT P4, PT, PT, PT, UP1, 0x80, 0x0 ;  /* 0x000000000000781c */ /* 0x000fe60003f8f018 */
[----:B------:R-:W2:Y:S06]  /*37e0*/  LDL R68, [R1+0x8] ;  /* 0x0000080001447983 */ /* 0x000eac0000100800 */
[----:B------:R-:W3:Y:S01]  /*37f0*/  LDL R71, [R1] ;  /* 0x0000000001477983 */ /* 0x000ee20000100800 */
[----:B------:R-:W-:Y:S05]  /*3800*/  DEPBAR.LE SB0, 0x0 ;  /* 0x000080000000791a */ /* 0x000fea0000000000 */
[----:B------:R-:W-:Y:S06]  /*3810*/  BAR.SYNC.DEFER_BLOCKING 0x0 ;  /* 0x0000000000007b1d */ /* 0x000fec0000010000 */
[----:B-1----:R-:W-:Y:S06]  /*3820*/  LDSM.16.M88.4 R8, [R2] ;  /* 0x000000000208783b */ /* 0x002fec0000000200 */
[----:B------:R-:W1:Y:S06]  /*3830*/  LDSM.16.M88.4 R44, [R229+0x10000] ;  /* 0x01000000e52c783b */ /* 0x000e6c0000000200 */
[----:B------:R-:W-:Y:S06]  /*3840*/  LDSM.16.M88.4 R48, [R3] ;  /* 0x000000000330783b */ /* 0x000fec0000000200 */
[----:B------:R-:W4:Y:S06]  /*3850*/  LDSM.16.M88.4 R52, [R230+0x10000] ;  /* 0x01000000e634783b */ /* 0x000f2c0000000200 */
[----:B------:R-:W-:Y:S06]  /*3860*/  LDSM.16.M88.4 R56, [R228] ;  /* 0x00000000e438783b */ /* 0x000fec0000000200 */
[----:B------:R-:W4:Y:S06]  /*3870*/  LDSM.16.M88.4 R60, [R231+0x10000] ;  /* 0x01000000e73c783b */ /* 0x000f2c0000000200 */
[----:B------:R-:W-:Y:S01]  /*3880*/  LDSM.16.M88.4 R64, [R232+0x10000] ;  /* 0x01000000e840783b */ /* 0x000fe20000000200 */
[C---:B-1----:R-:W-:Y:S08]  /*3890*/  HMMA.16816.F32.BF16 R4, R8.reuse, R44, RZ ;  /* 0x0000002c0804723c */ /* 0x042ff000000418ff */
[----:B------:R-:W-:Y:S01]  /*38a0*/  HMMA.16816.F32.BF16 R8, R8, R46, RZ ;  /* 0x0000002e0808723c */ /* 0x000fe200000418ff */
[----:B------:R-:W1:Y:S11]  /*38b0*/  LDSM.16.M88.4 R44, [R227] ;  /* 0x00000000e32c783b */ /* 0x000e760000000200 */
[----:B------:R-:W-:Y:S04]  /*38c0*/  @!UPT UIADD3 URZ, URZ, URZ, URZ ;  /* 0x0000003f3f3ff290 */ /* 0x000fe8000fffe03f */
[C---:B----4-:R-:W-:Y:S08]  /*38d0*/  HMMA.16816.F32.BF16 R4, R48.reuse, R52, R4 ;  /* 0x000000343004723c */ /* 0x050ff00000041804 */
[----:B------:R-:W-:Y:S01]  /*38e0*/  HMMA.16816.F32.BF16 R8, R48, R54, R8 ;  /* 0x000000363008723c */ /* 0x000fe20000041808 */
[----:B------:R-:W-:Y:S06]  /*38f0*/  LDSM.16.M88.4 R48, [R2+0x2000] ;  /* 0x002000000230783b */ /* 0x000fec0000000200 */
[----:B------:R-:W4:Y:S09]  /*3900*/  LDSM.16.M88.4 R52, [R229+0x11000] ;  /* 0x01100000e534783b */ /* 0x000f320000000200 */
[C---:B------:R-:W-:Y:S08]  /*3910*/  HMMA.16816.F32.BF16 R4, R56.reuse, R60, R4 ;  /* 0x0000003c3804723c */ /* 0x040ff00000041804 */
[----:B------:R-:W-:Y:S01]  /*3920*/  HMMA.16816.F32.BF16 R8, R56, R62, R8 ;  /* 0x0000003e3808723c */ /* 0x000fe20000041808 */
[----:B------:R-:W-:Y:S06]  /*3930*/  LDSM.16.M88.4 R56, [R3+0x2000] ;  /* 0x002000000338783b */ /* 0x000fec0000000200 */
[----:B------:R-:W4:Y:S09]  /*3940*/  LDSM.16.M88.4 R60, [R230+0x11000] ;  /* 0x01100000e63c783b */ /* 0x000f320000000200 */
[C---:B-1----:R-:W-:Y:S08]  /*3950*/  HMMA.16816.F32.BF16 R4, R44.reuse, R64, R4 ;  /* 0x000000402c04723c */ /* 0x042ff00000041804 */
[----:B------:R-:W-:Y:S01]  /*3960*/  HMMA.16816.F32.BF16 R8, R44, R66, R8 ;  /* 0x000000422c08723c */ /* 0x000fe20000041808 */
[----:B------:R-:W-:Y:S06]  /*3970*/  LDSM.16.M88.4 R44, [R228+0x2000] ;  /* 0x00200000e42c783b */ /* 0x000fec0000000200 */
[----:B------:R-:W1:Y:S09]  /*3980*/  LDSM.16.M88.4 R64, [R231+0x11000] ;  /* 0x01100000e740783b */ /* 0x000e720000000200 */
        /* <DEDUP_REMOVED lines=19> */
[----:B------:R-:W2:Y:S09]  /*3ac0*/  LDSM.16.M88.4 R60, [R232+0x12000] ;  /* 0x01200000e83c783b */ /* 0x000eb20000000200 */
        /* <DEDUP_REMOVED lines=8> */
[C---:B--2---:R-:W-:Y:S08]  /*3b50*/  HMMA.16816.F32.BF16 R4, R56.reuse, R60, R4 ;  /* 0x0000003c3804723c */ /* 0x044ff00000041804 */
        /* <DEDUP_REMOVED lines=8> */
[----:B------:R-:W-:Y:S07]  /*3be0*/  HMMA.16816.F32.BF16 R8, R48, R54, R8 ;  /* 0x000000363008723c */ /* 0x000fee0000041808 */
[----:B------:R-:W-:Y:S05]  /*3bf0*/  IMAD.U32 R48, RZ, RZ, UR7 ;  /* 0x00000007ff307e24 */ /* 0x000fea000f8e00ff */
[----:B------:R-:W-:Y:S04]  /*3c00*/  IMAD R48, R48, 0x40, R68 ;  /* 0x0000004030307824 */ /* 0x000fe800078e0244 */
[C---:B--2---:R-:W-:Y:S05]  /*3c10*/  HMMA.16816.F32.BF16 R4, R56.reuse, R60, R4 ;  /* 0x0000003c3804723c */ /* 0x044fea0000041804 */
[C---:B------:R-:W-:Y:S02]  /*3c20*/  IADD3 R49, R48.reuse, 0x8, RZ ;  /* 0x0000000830317810 */ /* 0x040fe40007ffe0ff */
[----:B------:R-:W-:Y:S01]  /*3c30*/  IABS R50, R48 ;  /* 0x0000003000327213 */ /* 0x000fe20000000000 */
[----:B------:R-:W-:Y:S03]  /*3c40*/  HMMA.16816.F32.BF16 R8, R56, R62, R8 ;  /* 0x0000003e3808723c */ /* 0x000fe60000041808 */
[----:B------:R-:W-:Y:S01]  /*3c50*/  ISETP.GE.AND P0, PT, R49, RZ, PT ;  /* 0x000000ff3100720c */ /* 0x000fe20003f06270 */
[----:B------:R-:W-:Y:S11]  /*3c60*/  I2F R52, R50 ;  /* 0x0000003200347306 */ /* 0x000ff60000201400 */
[----:B------:R-:W-:Y:S01]  /*3c70*/  @!UPT UIADD3 URZ, URZ, URZ, URZ ;  /* 0x0000003f3f3ff290 */ /* 0x000fe2000fffe03f */
[C---:B-1----:R-:W-:Y:S05]  /*3c80*/  HMMA.16816.F32.BF16 R4, R44.reuse, R64, R4 ;  /* 0x000000402c04723c */ /* 0x042fea0000041804 */
[----:B------:R-:W-:Y:S02]  /*3c90*/  @!P0 IADD3 R49, -R48, -0x8, RZ ;  /* 0xfffffff830318810 */ /* 0x000fe40007ffe1ff */
[----:B------:R-:W-:Y:S01]  /*3ca0*/  PLOP3.LUT P0, PT, PT, PT, UP1, 0x80, 0x0 ;  /* 0x000000000000781c */ /* 0x000fe20003f0f018 */
[----:B------:R-:W-:Y:S01]  /*3cb0*/  HMMA.16816.F32.BF16 R8, R44, R66, R8 ;  /* 0x000000422c08723c */ /* 0x000fe20000041808 */
[----:B------:R1:W-:Y:S11]  /*3cc0*/  I2F R53, R49 ;  /* 0x0000003100357306 */ /* 0x0003f60000201400 */
[----:B------:R-:W-:Y:S04]  /*3cd0*/  @P0 ISETP.GE.AND P0, PT, R245, UR14, PT ;  /* 0x0000000ef5000c0c */ /* 0x000fe8000bf06270 */
[----:B------:R-:W-:Y:S02]  /*3ce0*/  FMUL.FTZ R4, R4, c[0x0][0x2ec] ;  /* 0x0000bb0004047a20 */ /* 0x000fe40000410000 */
[----:B------:R-:W-:Y:S02]  /*3cf0*/  FMUL.FTZ R6, R6, c[0x0][0x2ec] ;  /* 0x0000bb0006067a20 */ /* 0x000fe40000410000 */
[----:B------:R2:W4:Y:S01]  /*3d00*/  MUFU.TANH R64, R4 ;  /* 0x0000000400407308 */ /* 0x0005220000002400 */
[----:B------:R-:W-:Y:S02]  /*3d10*/  FMUL.FTZ R5, R5, c[0x0][0x2ec] ;  /* 0x0000bb0005057a20 */ /* 0x000fe40000410000 */
[----:B------:R-:W-:Y:S01]  /*3d20*/  FMUL.FTZ R7, R7, c[0x0][0x2ec] ;  /* 0x0000bb0007077a20 */ /* 0x000fe20000410000 */
[----:B-1----:R-:W-:Y:S01]  /*3d30*/  IADD3 R49, R48, -0x1, RZ ;  /* 0xffffffff30317810 */ /* 0x002fe20007ffe0ff */
[----:B------:R-:W-:Y:S02]  /*3d40*/  FMUL.FTZ R9, R9, c[0x0][0x2ec] ;  /* 0x0000bb0009097a20 */ /* 0x000fe40000410000 */
[----:B------:R-:W-:Y:S01]  /*3d50*/  FMUL.FTZ R10, R10, c[0x0][0x2ec] ;  /* 0x0000bb000a0a7a20 */ /* 0x000fe20000410000 */
[----:B------:R-:W-:Y:S02]  /*3d60*/  ISETP.GE.AND P1, PT, R49, RZ, PT ;  /* 0x000000ff3100720c */ /* 0x000fe40003f26270 */
[----:B------:R1:W1:Y:S01]  /*3d70*/  MUFU.TANH R70, R6 ;  /* 0x0000000600467308 */ /* 0x0002620000002400 */
[----:B------:R-:W-:Y:S09]  /*3d80*/  FMUL.FTZ R11, R11, c[0x0][0x2ec] ;  /* 0x0000bb000b0b7a20 */ /* 0x000ff20000410000 */
[----:B------:R-:W-:Y:S01]  /*3d90*/  MUFU.TANH R61, R5 ;  /* 0x00000005003d7308 */ /* 0x000fe20000002400 */
[C---:B------:R-:W-:Y:S02]  /*3da0*/  @!P1 IADD3 R49, -R48.reuse, 0x1, RZ ;  /* 0x0000000130319810 */ /* 0x040fe40007ffe1ff */
[----:B--2---:R-:W-:Y:S01]  /*3db0*/  IADD3 R4, R48, 0x7, RZ ;  /* 0x0000000730047810 */ /* 0x004fe20007ffe0ff */
[----:B----4-:R-:W-:Y:S01]  /*3dc0*/  FFMA.FTZ R50, R52, -UR6, R64 ;  /* 0x8000000634327c23 */ /* 0x010fe20008010040 */
[----:B------:R-:W-:Y:S02]  /*3dd0*/  PLOP3.LUT P1, PT, PT, PT, UP1, 0x80, 0x0 ;  /* 0x000000000000781c */ /* 0x000fe40003f2f018 */
[----:B------:R-:W-:Y:S02]  /*3de0*/  ISETP.GE.AND P3, PT, R4, RZ, PT ;  /* 0x000000ff0400720c */ /* 0x000fe40003f66270 */
[----:B------:R-:W-:Y:S01]  /*3df0*/  @P2 FSEL R50, R50, -INF , !P0 ;  /* 0xff80000032322808 */ /* 0x000fe20004000000 */
[----:B------:R2:W4:Y:S01]  /*3e00*/  I2F R51, R49 ;  /* 0x0000003100337306 */ /* 0x0005220000201400 */
[----:B-1----:R-:W-:Y:S04]  /*3e10*/  IADD3 R6, R48, -0x8, RZ ;  /* 0xfffffff830067810 */ /* 0x002fe80007ffe0ff */
[----:B------:R-:W-:Y:S05]  /*3e20*/  ISETP.GE.AND P2, PT, R6, RZ, PT ;  /* 0x000000ff0600720c */ /* 0x000fea0003f46270 */
[C---:B------:R-:W-:Y:S01]  /*3e30*/  @!P3 IADD3 R4, -R48.reuse, -0x7, RZ ;  /* 0xfffffff93004b810 */ /* 0x040fe20007ffe1ff */
[----:B------:R1:W-:Y:S01]  /*3e40*/  MUFU.TANH R65, R7 ;  /* 0x0000000700417308 */ /* 0x0003e20000002400 */
[----:B------:R-:W-:Y:S06]  /*3e50*/  PLOP3.LUT P3, PT, PT, PT, UP1, 0x80, 0x0 ;  /* 0x000000000000781c */ /* 0x000fec0003f6f018 */
[C---:B------:R-:W-:Y:S03]  /*3e60*/  @!P2 IADD3 R6, -R48.reuse, 0x8, RZ ;  /* 0x000000083006a810 */ /* 0x040fe60007ffe1ff */
[----:B------:R3:W3:Y:S01]  /*3e70*/  I2F R54, R4 ;  /* 0x0000000400367306 */ /* 0x0006e20000201400 */
[----:B--2---:R-:W-:Y:S05]  /*3e80*/  FFMA.FTZ R49, R53, -UR6, R70 ;  /* 0x8000000635317c23 */ /* 0x004fea0008010046 */
[----:B------:R-:W-:Y:S02]  /*3e90*/  @P1 FSEL R49, R49, -INF , !P0 ;  /* 0xff80000031311808 */ /* 0x000fe40004000000 */
[----:B------:R-:W-:Y:S02]  /*3ea0*/  PLOP3.LUT P1, PT, PT, PT, UP1, 0x80, 0x0 ;  /* 0x000000000000781c */ /* 0x000fe40003f2f018 */
[----:B------:R4:W-:Y:S01]  /*3eb0*/  I2F R45, R6 ;  /* 0x00000006002d7306 */ /* 0x0009e20000201400 */
[----:B------:R-:W-:Y:S02]  /*3ec0*/  PLOP3.LUT P0, PT, PT, PT, UP1, 0x80, 0x0 ;  /* 0x000000000000781c */ /* 0x000fe40003f0f018 */
[C---:B-1----:R-:W-:Y:S07]  /*3ed0*/  @P3 IADD3 R7, R245.reuse, 0x8, RZ ;  /* 0x00000008f5073810 */ /* 0x042fee0007ffe0ff */
[----:B------:R1:W-:Y:S01]  /*3ee0*/  MUFU.TANH R55, R9 ;  /* 0x0000000900377308 */ /* 0x0003e20000002400 */
[----:B------:R-:W-:Y:S02]  /*3ef0*/  @P1 IADD3 R5, R245, 0x1, RZ ;  /* 0x00000001f5051810 */ /* 0x000fe40007ffe0ff */
[----:B---3--:R-:W-:Y:S02]  /*3f00*/  IADD3 R4, R48, -0x9, RZ ;  /* 0xfffffff730047810 */ /* 0x008fe40007ffe0ff */
[----:B------:R-:W-:Y:S01]  /*3f10*/  @P0 ISETP.GE.AND P0, PT, R5, UR14, PT ;  /* 0x0000000e05000c0c */ /* 0x000fe2000bf06270 */
[----:B-----5:R-:W-:Y:S01]  /*3f20*/  FMUL.FTZ R5, R246, 1.4426950216293334961 ;  /* 0x3fb8aa3bf6057820 */ /* 0x020fe20000410000 */
[----:B------:R-:W-:Y:S02]  /*3f30*/  ISETP.GE.AND P2, PT, R4, RZ, PT ;  /* 0x000000ff0400720c */ /* 0x000fe40003f46270 */
[----:B------:R-:W-:Y:S01]  /*3f40*/  PLOP3.LUT P1, PT, PT, PT, UP1, 0x80, 0x0 ;  /* 0x000000000000781c */ /* 0x000fe20003f2f018 */
[----:B------:R-:W-:Y:S01]  /*3f50*/  MUFU.TANH R60, R10 ;  /* 0x0000000a003c7308 */ /* 0x000fe20000002400 */
[----:B----4-:R-:W-:Y:S09]  /*3f60*/  FFMA.FTZ R6, R51, -UR6, R61 ;  /* 0x8000000633067c23 */ /* 0x010ff2000801003d */
[----:B------:R-:W-:Y:S01]  /*3f70*/  @!P2 IADD3 R4, -R48, 0x9, RZ ;  /* 0x000000093004a810 */ /* 0x000fe20007ffe1ff */
[----:B------:R-:W-:Y:S01]  /*3f80*/  MUFU.TANH R58, R11 ;  /* 0x0000000b003a7308 */ /* 0x000fe20000002400 */
[----:B------:R-:W-:Y:S02]  /*3f90*/  PLOP3.LUT P2, PT, PT, PT, UP1, 0x80, 0x0 ;  /* 0x000000000000781c */ /* 0x000fe40003f4f018 */
[----:B------:R-:W-:Y:S02]  /*3fa0*/  @P1 FSEL R6, R6, -INF , !P0 ;  /* 0xff80000006061808 */ /* 0x000fe40004000000 */
[----:B------:R-:W-:Y:S02]  /*3fb0*/  PLOP3.LUT P1, PT, PT, PT, UP1, 0x80, 0x0 ;  /* 0x000000000000781c */ /* 0x000fe40003f2f018 */
[----:B-1----:R-:W-:Y:S03]  /*3fc0*/  @P4 IADD3 R9, R245, 0x9, RZ ;  /* 0x00000009f5094810 */ /* 0x002fe60007ffe0ff */
[----:B------:R1:W-:Y:S02]  /*3fd0*/  I2F R44, R4 ;  /* 0x00000004002c7306 */ /* 0x0003e40000201400 */
[----:B-1----:R-:W-:Y:S02]  /*3fe0*/  FMUL.FTZ R4, R8, c[0x0][0x2ec] ;  /* 0x0000bb0008047a20 */ /* 0x002fe40000410000 */
[----:B------:R-:W-:Y:S06]  /*3ff0*/  FFMA.FTZ R8, R54, -UR6, R65 ;  /* 0x8000000636087c23 */ /* 0x000fec0008010041 */
[----:B------:R1:W2:Y:S01]  /*4000*/  MUFU.TANH R56, R4 ;  /* 0x0000000400387308 */ /* 0x0002a20000002400 */
[----:B------:R-:W-:Y:S02]  /*4010*/  @P2 FSEL R8, R8, -INF , !P0 ;  /* 0xff80000008082808 */ /* 0x000fe40004000000 */
[----:B------:R-:W-:Y:S02]  /*4020*/  FSETP.NEU.FTZ.AND P0, PT, R246, -INF , PT ;  /* 0xff800000f600780b */ /* 0x000fe40003f1d000 */
[----:B------:R-:W-:Y:S02]  /*4030*/  @P1 ISETP.GE.AND P2, PT, R7, UR14, PT ;  /* 0x0000000e07001c0c */ /* 0x000fe4000bf46270 */
[----:B------:R-:W-:Y:S02]  /*4040*/  FSEL R5, R5, RZ, P0 ;  /* 0x000000ff05057208 */ /* 0x000fe40000000000 */
[C---:B------:R-:W-:Y:S02]  /*4050*/  FSETP.NEU.FTZ.AND P0, PT, R247.reuse, -INF , PT ;  /* 0xff800000f700780b */ /* 0x040fe40003f1d000 */
[----:B------:R-:W-:Y:S01]  /*4060*/  PLOP3.LUT P1, PT, PT, PT, UP1, 0x80, 0x0 ;  /* 0x000000000000781c */ /* 0x000fe20003f2f018 */
[--C-:B------:R-:W-:Y:S02]  /*4070*/  FFMA.FTZ R6, R6, c[0x0][0x23c], -R5.reuse ;  /* 0x00008f0006067a23 */ /* 0x100fe40000010805 */
[----:B------:R-:W-:Y:S02]  /*4080*/  FFMA.FTZ R50, R50, c[0x0][0x23c], -R5 ;  /* 0x00008f0032327a23 */ /* 0x000fe40000010805 */
[----:B------:R3:W-:Y:S01]  /*4090*/  MUFU.EX2 R62, R6 ;  /* 0x00000006003e7308 */ /* 0x0007e20000000800 */
[----:B-1----:R-:W-:Y:S02]  /*40a0*/  FMUL.FTZ R4, R247, 1.4426950216293334961 ;  /* 0x3fb8aa3bf7047820 */ /* 0x002fe40000410000 */
[----:B--2---:R-:W-:Y:S05]  /*40b0*/  FFMA.FTZ R7, R45, -UR6, R56 ;  /* 0x800000062d077c23 */ /* 0x004fea0008010038 */
[----:B------:R-:W-:Y:S02]  /*40c0*/  @P1 ISETP.GE.AND P1, PT, R9, UR14, PT ;  /* 0x0000000e09001c0c */ /* 0x000fe4000bf26270 */
[----:B------:R-:W-:Y:S01]  /*40d0*/  MUFU.EX2 R63, R50 ;  /* 0x00000032003f7308 */ /* 0x000fe20000000800 */
[----:B------:R-:W-:Y:S02]  /*40e0*/  FSEL R4, R4, RZ, P0 ;  /* 0x000000ff04047208 */ /* 0x000fe40000000000 */
[----:B------:R-:W-:Y:S03]  /*40f0*/  PLOP3.LUT P0, PT, PT, PT, UP1, 0x80, 0x0 ;  /* 0x000000000000781c */ /* 0x000fe60003f0f018 */
[--C-:B------:R-:W-:Y:S02]  /*4100*/  FFMA.FTZ R8, R8, c[0x0][0x23c], -R4.reuse ;  /* 0x00008f0008087a23 */ /* 0x100fe40000010804 */
[----:B------:R-:W-:Y:S02]  /*4110*/  FFMA.FTZ R49, R49, c[0x0][0x23c], -R4 ;  /* 0x00008f0031317a23 */ /* 0x000fe40000010804 */
[----:B------:R1:W-:Y:S01]  /*4120*/  MUFU.EX2 R68, R8 ;  /* 0x0000000800447308 */ /* 0x0003e20000000800 */
[----:B---3--:R-:W-:Y:S05]  /*4130*/  FFMA.FTZ R6, R44, -UR6, R55 ;  /* 0x800000062c067c23 */ /* 0x008fea0008010037 */
[----:B------:R-:W-:Y:S02]  /*4140*/  @P0 FSEL R7, R7, -INF , !P2 ;  /* 0xff80000007070808 */ /* 0x000fe40005000000 */
[----:B------:R-:W-:Y:S02]  /*4150*/  PLOP3.LUT P0, PT, PT, PT, UP1, 0x80, 0x0 ;  /* 0x000000000000781c */ /* 0x000fe40003f0f018 */
[----:B------:R-:W2:Y:S01]  /*4160*/  MUFU.EX2 R69, R49 ;  /* 0x0000003100457308 */ /* 0x000ea20000000800 */
[--C-:B------:R-:W-:Y:S09]  /*4170*/  FFMA.FTZ R7, R7, c[0x0][0x23c], -R5.reuse ;  /* 0x00008f0007077a23 */ /* 0x100ff20000010805 */
[----:B------:R3:W-:Y:S01]  /*4180*/  MUFU.EX2 R59, R7 ;  /* 0x00000007003b7308 */ /* 0x0007e20000000800 */
[----:B------:R-:W-:Y:S02]  /*4190*/  @P0 FSEL R6, R6, -INF , !P1 ;  /* 0xff80000006060808 */ /* 0x000fe40004800000 */
[----:B------:R-:W-:Y:S01]  /*41a0*/  PLOP3.LUT P0, PT, PT, PT, UP1, 0x80, 0x0 ;  /* 0x000000000000781c */ /* 0x000fe20003f0f018 */
[----:B-1----:R-:W-:Y:S02]  /*41b0*/  FFMA.FTZ R8, R52, -UR6, R60 ;  /* 0x8000000634087c23 */ /* 0x002fe4000801003c */
[----:B------:R-:W-:Y:S04]  /*41c0*/  FFMA.FTZ R5, R6, c[0x0][0x23c], -R5 ;  /* 0x00008f0006057a23 */ /* 0x000fe80000010805 */
[----:B------:R1:W4:Y:S01]  /*41d0*/  MUFU.EX2 R57, R5 ;  /* 0x0000000500397308 */ /* 0x0003220000000800 */
[----:B--2---:R-:W-:Y:S05]  /*41e0*/  F2FP.BF16.PACK_AB R6, R68, R69 ;  /* 0x000000454406723e */ /* 0x004fea00000010ff */
[----:B------:R-:W-:Y:S02]  /*41f0*/  @P0 FSEL R8, R8, -INF , !P2 ;  /* 0xff80000008080808 */ /* 0x000fe40005000000 */
[----:B------:R-:W-:Y:S02]  /*4200*/  PLOP3.LUT P0, PT, PT, PT, UP1, 0x80, 0x0 ;  /* 0x000000000000781c */ /* 0x000fe40003f0f018 */
[----:B------:R-:W-:Y:S01]  /*4210*/  PLOP3.LUT P2, PT, PT, PT, UP0, 0x80, 0x0 ;  /* 0x000000000000781c */ /* 0x000fe20003f4f008 */
[----:B------:R-:W-:Y:S01]  /*4220*/  FFMA.FTZ R8, R8, c[0x0][0x23c], -R4 ;  /* 0x00008f0008087a23 */ /* 0x000fe20000010804 */
[----:B---3--:R-:W-:Y:S03]  /*4230*/  F2FP.BF16.PACK_AB R7, R62, R63 ;  /* 0x0000003f3e07723e */ /* 0x008fe600000010ff */
[----:B------:R-:W-:Y:S02]  /*4240*/  MUFU.EX2 R67, R8 ;  /* 0x0000000800437308 */ /* 0x000fe40000000800 */
[----:B------:R-:W-:Y:S01]  /*4250*/  STS [R250+0x15000], R7 ;  /* 0x01500007fa007388 */ /* 0x000fe20000000800 */
[----:B-1----:R-:W-:Y:S05]  /*4260*/  FFMA.FTZ R5, R51, -UR6, R58 ;  /* 0x8000000633057c23 */ /* 0x002fea000801003a */
[----:B------:R-:W-:Y:S01]  /*4270*/  STS [R71+0x15000], R6 ;  /* 0x0150000647007388 */ /* 0x000fe20000000800 */
[----:B------:R-:W-:Y:S02]  /*4280*/  @P0 FSEL R5, R5, -INF , !P1 ;  /* 0xff80000005050808 */ /* 0x000fe40004800000 */
[----:B------:R-:W-:Y:S03]  /*4290*/  IADD3 R52, P0, R249, UR11, RZ ;  /* 0x0000000bf9347c10 */ /* 0x000fe6000ff1e0ff */
[----:B------:R-:W-:Y:S01]  /*42a0*/  FFMA.FTZ R4, R5, c[0x0][0x23c], -R4 ;  /* 0x00008f0005047a23 */ /* 0x000fe20000010804 */
[----:B----4-:R-:W-:Y:S02]  /*42b0*/  F2FP.BF16.PACK_AB R5, R57, R59 ;  /* 0x0000003b3905723e */ /* 0x010fe400000010ff */
[----:B------:R-:W-:Y:S01]  /*42c0*/  IADD3.X R53, R248, UR10, RZ, P0, !PT ;  /* 0x0000000af8357c10 */ /* 0x000fe200087fe4ff */
[----:B------:R-:W1:Y:S02]  /*42d0*/  MUFU.EX2 R66, R4 ;  /* 0x0000000400427308 */ /* 0x000e640000000800 */
        /* <DEDUP_REMOVED lines=73> */
[C---:B------:R-:W-:Y:S04]  /*4770*/  FADD.FTZ R4, -R54.reuse, R4 ;  /* 0x0000000436047221 */ /* 0x040fe80000010100 */
        /* <DEDUP_REMOVED lines=11> */
[C---:B--2---:R-:W-:Y:S02]  /*4830*/  FADD.FTZ R4, -R52.reuse, R10 ;  /* 0x0000000a34047221 */ /* 0x044fe40000010100 */
[----:B------:R-:W-:Y:S02]  /*4840*/  FMUL.FTZ R5, R5, R8 ;  /* 0x0000000805057220 */ /* 0x000fe40000410000 */
[C---:B------:R-:W-:Y:S02]  /*4850*/  FADD.FTZ R8, -R52.reuse, R6 ;  /* 0x0000000634087221 */ /* 0x040fe40000010100 */
[C---:B------:R-:W-:Y:S02]  /*4860*/  FADD.FTZ R6, -R52.reuse, R7 ;  /* 0x0000000734067221 */ /* 0x040fe40000010100 */
[----:B------:R-:W-:Y:S02]  /*4870*/  FMUL.FTZ R45, R45, R47 ;  /* 0x0000002f2d2d7220 */ /* 0x000fe40000410000 */
[----:B------:R-:W-:Y:S02]  /*4880*/  FADD.FTZ R47, -R52, R11 ;  /* 0x0000000b342f7221 */ /* 0x000fe40000010100 */
[----:B------:R-:W-:Y:S02]  /*4890*/  FMUL.FTZ R11, R67, R4 ;  /* 0x00000004430b7220 */ /* 0x000fe40000410000 */
[----:B------:R-:W-:Y:S02]  /*48a0*/  FFMA.FTZ R4, -R70, R70, 1 ;  /* 0x3f80000046047423 */ /* 0x000fe40000010146 */
[----:B------:R-:W-:Y:S01]  /*48b0*/  FMUL.FTZ R10, R68, R6 ;  /* 0x00000006440a7220 */ /* 0x000fe20000410000 */
[C---:B------:R-:W-:Y:S01]  /*48c0*/  IADD3 R68, R240.reuse, 0x40, RZ ;  /* 0x00000040f0447810 */ /* 0x040fe20007ffe0ff */
[----:B------:R-:W-:Y:S02]  /*48d0*/  FFMA.FTZ R6, -R65, R65, 1 ;  /* 0x3f80000041067423 */ /* 0x000fe40000010141 */
[----:B------:R-:W-:Y:S01]  /*48e0*/  FMUL.FTZ R7, R69, R8 ;  /* 0x0000000845077220 */ /* 0x000fe20000410000 */
[----:B------:R-:W-:Y:S01]  /*48f0*/  IADD3 R69, R240, 0xc0, RZ ;  /* 0x000000c0f0457810 */ /* 0x000fe20007ffe0ff */
[----:B------:R-:W-:Y:S01]  /*4900*/  FMUL.FTZ R4, R4, c[0x0][0x2ec] ;  /* 0x0000bb0004047a20 */ /* 0x000fe20000410000 */
[----:B------:R-:W-:Y:S01]  /*4910*/  ISETP.GE.AND P4, PT, R68, c[0x0][0x220], PT ;  /* 0x0000880044007a0c */ /* 0x000fe20003f86270 */
[----:B------:R-:W-:Y:S01]  /*4920*/  FMUL.FTZ R6, R6, c[0x0][0x2ec] ;  /* 0x0000bb0006067a20 */ /* 0x000fe20000410000 */
[----:B------:R-:W-:Y:S01]  /*4930*/  ISETP.GE.AND P3, PT, R69, c[0x0][0x220], PT ;  /* 0x0000880045007a0c */ /* 0x000fe20003f66270 */
        /* <DEDUP_REMOVED lines=11> */
[----:B------:R1:W-:Y:S01]  /*49f0*/  STS [R71+0x14000], R6 ;  /* 0x0140000647007388 */ /* 0x0003e20000000800 */
[----:B------:R-:W-:Y:S02]  /*4a00*/  FMUL.FTZ R8, R8, c[0x0][0x2ec] ;  /* 0x0000bb0008087a20 */ /* 0x000fe40000410000 */
[----:B------:R-:W-:Y:S02]  /*4a10*/  FMUL.FTZ R9, R9, R11 ;  /* 0x0000000b09097220 */ /* 0x000fe40000410000 */
[----:B------:R-:W-:Y:S01]  /*4a20*/  FMUL.FTZ R8, R8, R47 ;  /* 0x0000002f08087220 */ /* 0x000fe20000410000 */
[----:B------:R-:W-:Y:S04]  /*4a30*/  STS [R251+0x14000], R5 ;  /* 0x01400005fb007388 */ /* 0x000fe80000000800 */
[----:B------:R-:W-:Y:S05]  /*4a40*/  F2FP.BF16.PACK_AB R4, R8, R9 ;  /* 0x000000090804723e */ /* 0x000fea00000010ff */
[----:B------:R-:W-:Y:S06]  /*4a50*/  STS [R252+0x14000], R4 ;  /* 0x01400004fc007388 */ /* 0x000fec0000000800 */
[----:B------:R-:W-:Y:S01]  /*4a60*/  BAR.SYNC.DEFER_BLOCKING 0x0 ;  /* 0x0000000000007b1d */ /* 0x000fe20000010000 */
[----:B-1----:R-:W-:Y:S05]  /*4a70*/  MOV R71, c[0x0][0x22c] ;  /* 0x00008b0000477a02 */ /* 0x002fea0000000f00 */
[----:B------:R-:W-:Y:S05]  /*4a80*/  IMAD R71, R71, c[0x0][0x1c0], RZ ;  /* 0x0000700047477a24 */ /* 0x000fea00078e02ff */
[----:B------:R-:W-:Y:S04]  /*4a90*/  LEA R70, -R71, RZ, 0x6 ;  /* 0x000000ff47467211 */ /* 0x000fe800078e31ff */
[C---:B------:R-:W-:Y:S04]  /*4aa0*/  LEA R238, P0, R70.reuse, R238, 0x2 ;  /* 0x000000ee46ee7211 */ /* 0x040fe800078010ff */
        /* <DEDUP_REMOVED lines=112> */
.L_x_234:
        /* <DEDUP_REMOVED lines=378> */
.L_x_235:
        /* <DEDUP_REMOVED lines=122> */
.L_x_237:
        /* <DEDUP_REMOVED lines=18> */
.L_x_238:
        /* <DEDUP_REMOVED lines=50> */
.L_x_240:
[----:B------:R-:W-:Y:S05]  /*7530*/  BSYNC B0 ;  /* 0x0000000000007941 */ /* 0x000fea0003800000 */
.L_x_239:
        /* <DEDUP_REMOVED lines=30> */
.L_x_221:
        /* <DEDUP_REMOVED lines=20> */
.L_x_242:
        /* <DEDUP_REMOVED lines=18> */
.L_x_243:
        /* <DEDUP_REMOVED lines=38> */
.L_x_245:
[----:B-1----:R-:W-:Y:S05]  /*7be0*/  BSYNC B0 ;  /* 0x0000000000007941 */ /* 0x002fea0003800000 */
.L_x_244:
        /* <DEDUP_REMOVED lines=25> */
.L_x_241:
[----:B------:R-:W-:Y:S05]  /*7d80*/  BSYNC B1 ;  /* 0x0000000000017941 */ /* 0x000fea0003800000 */
.L_x_216:
        /* <DEDUP_REMOVED lines=12> */
.L_x_246:
[----:B------:R-:W-:Y:S05]  /*7e50*/  EXIT ;  /* 0x000000000000794d */ /* 0x000fea0003800000 */
.L_x_248:
        /* <DEDUP_REMOVED lines=10> */
.L_x_2005:


//--------------------- .text._ZN5flash44flash_bwd_dq_dk_dv_loop_seqk_parallel_kernelI23Flash_bwd_kernel_traitsILi256ELi64ELi32ELi8ELi4ELi1ELi2ELb1ELb1EN7cutlass10bfloat16_tE19Flash_kernel_traitsILi256ELi64ELi32ELi8ES3_EELb0ELb0ELb1ELb0ELb0ELb1ELb0EEEvNS_16Flash_bwd_paramsE --------------------------
	.section	.text._ZN5flash44flash_bwd_dq_dk_dv_loop_seqk_parallel_kernelI23Flash_bwd_kernel_traitsILi256ELi64ELi32ELi8ELi4ELi1ELi2ELb1ELb1EN7cutlass10bfloat16_tE19Flash_kernel_traitsILi256ELi64ELi32ELi8ES3_EELb0ELb0ELb1ELb0ELb0ELb1ELb0EEEvNS_16Flash_bwd_paramsE,"ax",@progbits
	.sectioninfo	@"SHI_REGISTERS=255"
	.align	128
        .global         _ZN5flash44flash_bwd_dq_dk_dv_loop_seqk_parallel_kernelI23Flash_bwd_kernel_traitsILi256ELi64ELi32ELi8ELi4ELi1ELi2ELb1ELb1EN7cutlass10bfloat16_tE19Flash_kernel_traitsILi256ELi64ELi32ELi8ES3_EELb0ELb0ELb1ELb0ELb0ELb1ELb0EEEvNS_16Flash_bwd_paramsE
        .type           _ZN5flash44flash_bwd_dq_dk_dv_loop_seqk_parallel_kernelI23Flash_bwd_kernel_traitsILi256ELi64ELi32ELi8ELi4ELi1ELi2ELb1ELb1EN7cutlass10bfloat16_tE19Flash_kernel_traitsILi256ELi64ELi32ELi8ES3_EELb0ELb0ELb1ELb0ELb0ELb1ELb0EEEvNS_16Flash_bwd_paramsE,@function
        .size           _ZN5flash44flash_bwd_dq_dk_dv_loop_seqk_parallel_kernelI23Flash_bwd_kernel_traitsILi256ELi64ELi32ELi8ELi4ELi1ELi2ELb1ELb1EN7cutlass10bfloat16_tE19Flash_kernel_traitsILi256ELi64ELi32ELi8ES3_EELb0ELb0ELb1ELb0ELb0ELb1ELb0EEEvNS_16Flash_bwd_paramsE,(.L_x_2006 - _ZN5flash44flash_bwd_dq_dk_dv_loop_seqk_parallel_kernelI23Flash_bwd_kernel_traitsILi256ELi64ELi32ELi8ELi4ELi1ELi2ELb1ELb1EN7cutlass10bfloat16_tE19Flash_kernel_traitsILi256ELi64ELi32ELi8ES3_EELb0ELb0ELb1ELb0ELb0ELb1ELb0EEEvNS_16Flash_bwd_paramsE)
        .other          _ZN5flash44flash_bwd_dq_dk_dv_loop_seqk_parallel_kernelI23Flash_bwd_kernel_traitsILi256ELi64ELi32ELi8ELi4ELi1ELi2ELb1ELb1EN7cutlass10bfloat16_tE19Flash_kernel_traitsILi256ELi64ELi32ELi8ES3_EELb0ELb0ELb1ELb0ELb0ELb1ELb0EEEvNS_16Flash_bwd_paramsE,@"STO_CUDA_ENTRY STV_DEFAULT"
_ZN5flash44flash_bwd_dq_dk_dv_loop_seqk_parallel_kernelI23Flash_bwd_kernel_traitsILi256ELi64ELi32ELi8ELi4ELi1ELi2ELb1ELb1EN7cutlass10bfloat16_tE19Flash_kernel_traitsILi256ELi64ELi32ELi8ES3_EELb0ELb0ELb1ELb0ELb0ELb1ELb0EEEvNS_16Flash_bwd_paramsE:
.text._ZN5flash44flash_bwd_dq_dk_dv_loop_seqk_parallel_kernelI23Flash_bwd_kernel_traitsILi256ELi64ELi32ELi8ELi4ELi1ELi2ELb1ELb1EN7cutlass10bfloat16_tE19Flash_kernel_traitsILi256ELi64ELi32ELi8ES3_EELb0ELb0ELb1ELb0ELb0ELb1ELb0EEEvNS_16Flash_bwd_paramsE:
        /* <DEDUP_REMOVED lines=13> */
[----:B------:R-:W2:Y:S01]  /*00d0*/  S2UR UR36, SR_CTAID.Z ;  /* 0x00000000002479c3 */ /* 0x000ea20000002700 */
[----:B------:R-:W-:Y:S01]  /*00e0*/  IMAD.MOV.U32 R227, RZ, RZ, 0x40 ;  /* 0x00000040ffe37424 */ /* 0x000fe200078e00ff */
[----:B------:R-:W-:Y:S01]  /*00f0*/  ULDC.U8 UR9, c[0x0][0x328] ;  /* 0x0000ca0000097ab9 */ /* 0x000fe20000000000 */
[----:B------:R-:W-:Y:S01]  /*0100*/  IMAD.MOV.U32 R251, RZ, RZ, 0x1c0 ;  /* 0x000001c0fffb7424 */ /* 0x000fe200078e00ff */
[----:B------:R-:W-:Y:S02]  /*0110*/  UISETP.NE.AND UP5, UPT, UR9, URZ, UPT ;  /* 0x0000003f0900728c */ /* 0x000fe4000bfa5270 */
[----:B------:R-:W-:Y:S02]  /*0120*/  ULDC UR14, c[0x0][0x224] ;  /* 0x00008900000e7ab9 */ /* 0x000fe40000000800 */
[----:B------:R-:W3:Y:S01]  /*0130*/  S2UR UR30, SR_CTAID.Y ;  /* 0x00000000001e79c3 */ /* 0x000ee20000002600 */
[----:B------:R-:W-:-:S02]  /*0140*/  ULDC UR45, c[0x0][0x22c] ;  /* 0x00008b00002d7ab9 */ /* 0x000fc40000000800 */
[----:B------:R-:W-:Y:S02]  /*0150*/  ULDC UR34, c[0x0][0x1c0] ;  /* 0x0000700000227ab9 */ /* 0x000fe40000000800 */
[----:B------:R-:W-:Y:S02]  /*0160*/  ULDC UR12, c[0x0][0x1c0] ;  /* 0x00007000000c7ab9 */ /* 0x000fe40000000800 */
[----:B------:R-:W-:Y:S01]  /*0170*/  USHF.R.S32.HI UR7, URZ, 0x1f, UR14 ;  /* 0x0000001f3f077899 */ /* 0x000fe2000801140e */
[----:B------:R-:W4:Y:S01]  /*0180*/  S2UR UR59, SR_CTAID.X ;  /* 0x00000000003b79c3 */ /* 0x000f220000002500 */
[----:B------:R-:W-:Y:S02]  /*0190*/  UIMAD.WIDE UR34, UR45, UR34, URZ ;  /* 0x000000222d2272a5 */ /* 0x000fe4000f8e023f */
[----:B------:R-:W-:Y:S02]  /*01a0*/  UMOV UR8, 0x80 ;  /* 0x0000008000087882 */ /* 0x000fe40000000000 */
[----:B------:R-:W-:Y:S01]  /*01b0*/  ULDC UR6, c[0x0][0x210] ;  /* 0x0000840000067ab9 */ /* 0x000fe20000000800 */
[----:B-1----:R-:W-:Y:S01]  /*01c0*/  SHF.R.S32.HI R233, RZ, 0x1f, R11 ;  /* 0x0000001fffe97819 */ /* 0x002fe2000001140b */
[----:B--2---:R-:W-:-:S02]  /*01d0*/  UIMAD UR46, UR36, UR45, URZ ;  /* 0x0000002d242e72a4 */ /* 0x004fc4000f8e023f */
[----:B------:R-:W-:Y:S01]  /*01e0*/  UIMAD UR45, UR45, UR12, URZ ;  /* 0x0000000c2d2d72a4 */ /* 0x000fe2000f8e023f */
[CC--:B------:R-:W-:Y:S01]  /*01f0*/  LEA.HI R10, R233.reuse, R11.reuse, RZ, 0x4 ;  /* 0x0000000be90a7211 */ /* 0x0c0fe200078f20ff */
[----:B------:R-:W-:Y:S01]  /*0200*/  ULDC UR54, c[0x0][0x234] ;  /* 0x00008d0000367ab9 */ /* 0x000fe20000000800 */
[C---:B------:R-:W-:Y:S01]  /*0210*/  LEA.HI R12, R233.reuse, R11, RZ, 0x2 ;  /* 0x0000000be90c7211 */ /* 0x040fe200078f10ff */
[----:B------:R-:W-:Y:S01]  /*0220*/  ULDC UR13, c[0x0][0x1c0] ;  /* 0x00007000000d7ab9 */ /* 0x000fe20000000800 */
[----:B------:R-:W-:Y:S01]  /*0230*/  SHF.R.S32.HI R3, RZ, 0x4, R10 ;  /* 0x00000004ff037819 */ /* 0x000fe2000001140a */
[----:B------:R-:W-:Y:S01]  /*0240*/  ULDC UR11, c[0x0][0x1c0] ;  /* 0x00007000000b7ab9 */ /* 0x000fe20000000800 */
[--C-:B------:R-:W-:Y:S01]  /*0250*/  SHF.R.S32.HI R8, RZ, 0x2, R12.reuse ;  /* 0x00000002ff087819 */ /* 0x100fe2000001140c */
[----:B------:R-:W-:Y:S01]  /*0260*/  UIMAD UR54, UR8, UR6, UR54 ;  /* 0x00000006083672a4 */ /* 0x000fe2000f8e0236 */
[----:B------:R-:W-:Y:S01]  /*0270*/  LEA.HI R0, R10, R3, RZ, 0x1 ;  /* 0x000000030a007211 */ /* 0x000fe200078f08ff */
[----:B---3--:R-:W-:Y:S01]  /*0280*/  UIMAD UR51, UR7, UR30, URZ ;  /* 0x0000001e073372a4 */ /* 0x008fe2000f8e023f */
[----:B------:R-:W-:Y:S01]  /*0290*/  SHF.R.S32.HI R4, RZ, 0x1f, R12 ;  /* 0x0000001fff047819 */ /* 0x000fe2000001140c */
[----:B------:R-:W-:Y:S01]  /*02a0*/  UIMAD.WIDE.U32 UR42, UR30, UR14, URZ ;  /* 0x0000000e1e2a72a5 */ /* 0x000fe2000f8e003f */
[----:B------:R-:W-:Y:S01]  /*02b0*/  LEA.HI R13, R233, R11, RZ, 0x3 ;  /* 0x0000000be90d7211 */ /* 0x000fe200078f18ff */
[----:B------:R-:W-:Y:S01]  /*02c0*/  UIMAD UR6, UR30, UR11, UR36 ;  /* 0x0000000b1e0672a4 */ /* 0x000fe2000f8e0224 */
[----:B------:R-:W-:Y:S01]  /*02d0*/  LOP3.LUT R2, R0, 0xfffffffe, RZ, 0xc0, !PT ;  /* 0xfffffffe00027812 */ /* 0x000fe200078ec0ff */
[----:B------:R-:W-:Y:S01]  /*02e0*/  @!UP5 UIMAD UR7, UR30, UR13, UR36 ;  /* 0x0000000d1e07d2a4 */ /* 0x000fe2000f8e0224 */
[----:B------:R-:W-:Y:S01]  /*02f0*/  LEA.HI R0, R4, R8, RZ, 0x3 ;  /* 0x0000000804007211 */ /* 0x000fe200078f18ff */
[----:B------:R-:W-:Y:S01]  /*0300*/  USHF.L.U32 UR44, UR45, 0x6, URZ ;  /* 0x000000062d2c7899 */ /* 0x000fe2000800063f */
[--C-:B------:R-:W-:Y:S01]  /*0310*/  SHF.R.S32.HI R5, RZ, 0x3, R13.reuse ;  /* 0x00000003ff057819 */ /* 0x100fe2000001140d */
[----:B------:R-:W-:Y:S01]  /*0320*/  IMAD.IADD R9, R3, 0x1, -R2 ;  /* 0x0000000103097824 */ /* 0x000fe200078e0a02 */
[----:B------:R-:W-:Y:S01]  /*0330*/  LOP3.LUT R4, R13, 0xfffffff8, RZ, 0xc0, !PT ;  /* 0xfffffff80d047812 */ /* 0x000fe200078ec0ff */
[----:B------:R-:W-:Y:S01]  /*0340*/  ULDC UR48, c[0x0][0x214] ;  /* 0x0000850000307ab9 */ /* 0x000fe20000000800 */
[----:B------:R-:W-:Y:S01]  /*0350*/  LOP3.LUT R2, R0, 0xfffffff8, RZ, 0xc0, !PT ;  /* 0xfffffff800027812 */ /* 0x000fe200078ec0ff */
[----:B------:R-:W-:Y:S01]  /*0360*/  IMAD.SHL.U32 R3, R5, 0x40, RZ ;  /* 0x0000004005037824 */ /* 0x000fe200078e00ff */
[----:B------:R-:W-:Y:S01]  /*0370*/  ULDC UR55, c[0x0][0x1c8] ;  /* 0x0000720000377ab9 */ /* 0x000fe20000000800 */
[----:B------:R-:W-:Y:S01]  /*0380*/  IMAD.IADD R0, R11, 0x1, -R4 ;  /* 0x000000010b007824 */ /* 0x000fe200078e0a04 */
[----:B------:R-:W-:Y:S01]  /*0390*/  ULDC.U8 UR10, c[0x0][0x3d0] ;  /* 0x0000f400000a7ab9 */ /* 0x000fe20000000000 */
[----:B------:R-:W-:Y:S01]  /*03a0*/  IMAD.IADD R8, R8, 0x1, -R2 ;  /* 0x0000000108087824 */ /* 0x000fe200078e0a02 */
[----:B------:R-:W-:Y:S01]  /*03b0*/  LOP3.LUT R2, R3, 0x1c0, RZ, 0xc0, !PT ;  /* 0x000001c003027812 */ /* 0x000fe200078ec0ff */
[C---:B------:R-:W-:Y:S01]  /*03c0*/  IMAD.SHL.U32 R6, R0.reuse, 0x8, RZ ;  /* 0x0000000800067824 */ /* 0x040fe200078e00ff */
[C---:B------:R-:W-:Y:S01]  /*03d0*/  LOP3.LUT P4, RZ, R0.reuse, 0x2, RZ, 0xc0, !PT ;  /* 0x0000000200ff7812 */ /* 0x040fe2000788c0ff */
[----:B------:R-:W-:Y:S01]  /*03e0*/  IMAD.SHL.U32 R5, R0, 0x40, RZ ;  /* 0x0000004000057824 */ /* 0x000fe200078e00ff */
[----:B------:R-:W-:Y:S01]  /*03f0*/  SHF.R.U32.HI R4, RZ, 0x3, R2 ;  /* 0x00000003ff047819 */ /* 0x000fe20000011602 */
[----:B------:R-:W-:Y:S01]  /*0400*/  ULDC UR49, c[0x0][0x224] ;  /* 0x0000890000317ab9 */ /* 0x000fe20000000800 */
[----:B------:R-:W-:Y:S01]  /*0410*/  LOP3.LUT R3, R2, 0x38, R6, 0xf8, !PT ;  /* 0x0000003802037812 */ /* 0x000fe200078ef806 */
[----:B------:R1:W-:Y:S01]  /*0420*/  STL [R1+0x10], R6 ;  /* 0x0000100601007387 */ /* 0x0003e20000100800 */
[----:B------:R-:W-:Y:S01]  /*0430*/  LOP3.LUT R2, R5, 0x1c0, RZ, 0xc0, !PT ;  /* 0x000001c005027812 */ /* 0x000fe200078ec0ff */
[----:B------:R-:W-:Y:S01]  /*0440*/  @UP5 UIMAD UR53, UR30, UR48, URZ ;  /* 0x000000301e3552a4 */ /* 0x000fe2000f8e023f */
[----:B------:R-:W-:Y:S01]  /*0450*/  LOP3.LUT R7, R3, R4, RZ, 0x3c, !PT ;  /* 0x0000000403077212 */ /* 0x000fe200078e3cff */
[----:B------:R-:W-:Y:S01]  /*0460*/  ULDC.64 UR4, c[0x0][0x118] ;  /* 0x0000460000047ab9 */ /* 0x000fe20000000a00 */
[----:B------:R-:W-:Y:S01]  /*0470*/  LOP3.LUT R4, R2, 0x8, R13, 0xf8, !PT ;  /* 0x0000000802047812 */ /* 0x000fe200078ef80d */
[----:B------:R-:W-:Y:S01]  /*0480*/  UMOV UR60, 0x4 ;  /* 0x00000004003c7882 */ /* 0x000fe20000000000 */
[----:B------:R-:W-:Y:S01]  /*0490*/  SHF.R.U32.HI R3, RZ, 0x3, R2 ;  /* 0x00000003ff037819 */ /* 0x000fe20000011602 */
[----:B------:R-:W-:Y:S01]  /*04a0*/  ULOP3.LUT UR55, UR36, UR55, URZ, 0x3c, !UPT ;  /* 0x0000003724377292 */ /* 0x000fe2000f8e3c3f */
[----:B------:R-:W-:Y:S01]  /*04b0*/  LOP3.LUT R2, R8, 0x1, RZ, 0xc0, !PT ;  /* 0x0000000108027812 */ /* 0x000fe200078ec0ff */
[----:B------:R-:W-:Y:S01]  /*04c0*/  USHF.R.S32.HI UR56, URZ, 0x1f, UR36 ;  /* 0x0000001f3f387899 */ /* 0x000fe20008011424 */
[----:B------:R-:W-:Y:S01]  /*04d0*/  LOP3.LUT P3, RZ, R0, 0x4, RZ, 0xc0, !PT ;  /* 0x0000000400ff7812 */ /* 0x000fe2000786c0ff */
[----:B------:R-:W-:Y:S01]  /*04e0*/  USHF.L.U32 UR61, UR30, 0x7, URZ ;  /* 0x000000071e3d7899 */ /* 0x000fe2000800063f */
[----:B------:R-:W-:Y:S01]  /*04f0*/  ISETP.NE.U32.AND P1, PT, R2, 0x1, PT ;  /* 0x000000010200780c */ /* 0x000fe20003f25070 */
[----:B------:R-:W-:Y:S01]  /*0500*/  IMAD.SHL.U32 R2, R9, 0x100, RZ ;  /* 0x0000010009027824 */ /* 0x000fe200078e00ff */
[----:B------:R-:W-:Y:S01]  /*0510*/  LOP3.LUT P2, RZ, R8, 0x2, RZ, 0xc0, !PT ;  /* 0x0000000208ff7812 */ /* 0x000fe2000784c0ff */
[----:B------:R-:W-:Y:S01]  /*0520*/  UISETP.NE.AND UP6, UPT, UR10, URZ, UPT ;  /* 0x0000003f0a00728c */ /* 0x000fe2000bfc5270 */
[----:B------:R-:W-:Y:S01]  /*0530*/  SEL R232, R227, 0xffffffc0, !P3 ;  /* 0xffffffc0e3e87807 */ /* 0x000fe20005800000 */
[----:B------:R-:W-:Y:S01]  /*0540*/  USHF.R.S32.HI UR58, URZ, 0x1f, UR30 ;  /* 0x0000001f3f3a7899 */ /* 0x000fe2000801141e */
[----:B------:R-:W-:Y:S01]  /*0550*/  SEL R251, R251, 0x240, !P1 ;  /* 0x00000240fbfb7807 */ /* 0x000fe20004800000 */
[----:B------:R-:W-:-:S02]  /*0560*/  USHF.R.S32.HI UR57, URZ, 0x1f, UR36 ;  /* 0x0000001f3f397899 */ /* 0x000fc40008011424 */
[----:B------:R-:W-:Y:S02]  /*0570*/  UIMAD.WIDE.U32 UR40, UR34, UR42, URZ ;  /* 0x0000002a222872a5 */ /* 0x000fe4000f8e003f */
[----:B------:R-:W-:Y:S01]  /*0580*/  UIMAD UR50, UR35, UR42, URZ ;  /* 0x0000002a233272a4 */ /* 0x000fe2000f8e023f */
[----:B-1----:R-:W-:Y:S01]  /*0590*/  LOP3.LUT R6, R4, R3, RZ, 0x3c, !PT ;  /* 0x0000000304067212 */ /* 0x002fe200078e3cff */
[----:B------:R-:W-:Y:S01]  /*05a0*/  IMAD.SHL.U32 R3, R0, 0x20, RZ ;  /* 0x0000002000037824 */ /* 0x000fe200078e00ff */
[----:B------:R-:W-:Y:S01]  /*05b0*/  LOP3.LUT R0, R2, 0x100, RZ, 0xc0, !PT ;  /* 0x0000010002007812 */ /* 0x000fe200078ec0ff */
[----:B------:R-:W-:Y:S01]  /*05c0*/  USHF.R.S32.HI UR52, URZ, 0x1f, UR46 ;  /* 0x0000001f3f347899 */ /* 0x000fe2000801142e */
[CC--:B------:R-:W-:Y:S01]  /*05d0*/  LEA.HI R2, R233.reuse, R11.reuse, RZ, 0x7 ;  /* 0x0000000be9027211 */ /* 0x0c0fe200078f38ff */
[----:B------:R-:W-:Y:S01]  /*05e0*/  UIMAD UR49, UR6, UR49, URZ ;  /* 0x00000031063172a4 */ /* 0x000fe2000f8e023f */
[-C--:B------:R-:W-:Y:S01]  /*05f0*/  LEA.HI R4, R233, R11.reuse, RZ, 0x6 ;  /* 0x0000000be9047211 */ /* 0x080fe200078f30ff */
[----:B------:R-:W-:Y:S01]  /*0600*/  @!UP5 UIMAD UR48, UR7, UR48, URZ ;  /* 0x000000300730d2a4 */ /* 0x000fe2000f8e023f */
[----:B------:R-:W-:Y:S01]  /*0610*/  LOP3.LUT R226, R0, 0xe0, R3, 0xf8, !PT ;  /* 0x000000e000e27812 */ /* 0x000fe200078ef803 */
[----:B------:R-:W-:Y:S01]  /*0620*/  USHF.R.S32.HI UR47, URZ, 0x1f, UR44 ;  /* 0x0000001f3f2f7899 */ /* 0x000fe2000801142c */
[----:B------:R-:W-:Y:S01]  /*0630*/  SHF.R.S32.HI R5, RZ, 0x7, R2 ;  /* 0x00000007ff057819 */ /* 0x000fe20000011402 */
[----:B------:R-:W-:Y:S01]  /*0640*/  IMAD.SHL.U32 R2, R9, 0x20, RZ ;  /* 0x0000002009027824 */ /* 0x000fe200078e00ff */
[----:B------:R-:W-:Y:S01]  /*0650*/  SHF.R.S32.HI R0, RZ, 0x6, R4 ;  /* 0x00000006ff007819 */ /* 0x000fe20000011404 */
[----:B------:R-:W-:Y:S01]  /*0660*/  ULDC UR39, c[0x0][0x2e8] ;  /* 0x0000ba0000277ab9 */ /* 0x000fe20000000800 */
[----:B------:R-:W-:Y:S01]  /*0670*/  LEA.HI R233, R233, R11, RZ, 0x5 ;  /* 0x0000000be9e97211 */ /* 0x000fe200078f28ff */
[----:B------:R-:W-:Y:S01]  /*0680*/  IMAD R3, R5, 0x2, R9 ;  /* 0x0000000205037824 */ /* 0x000fe200078e0209 */
[----:B------:R-:W-:Y:S01]  /*0690*/  LOP3.LUT R2, R2, 0x20, RZ, 0xc0, !PT ;  /* 0x0000002002027812 */ /* 0x000fe200078ec0ff */
[C---:B------:R-:W-:Y:S01]  /*06a0*/  IMAD.SHL.U32 R4, R0.reuse, 0x8, RZ ;  /* 0x0000000800047824 */ /* 0x040fe200078e00ff */
[----:B------:R-:W-:Y:S01]  /*06b0*/  SHF.R.S32.HI R16, RZ, 0x5, R233 ;  /* 0x00000005ff107819 */ /* 0x000fe200000114e9 */
[----:B------:R-:W-:-:S02]  /*06c0*/  IMAD R237, R0, 0x200, R7 ;  /* 0x0000020000ed7824 */ /* 0x000fc400078e0207 */
[----:B------:R-:W-:Y:S01]  /*06d0*/  IMAD.U32 R0, R3, 0x200, R6 ;  /* 0x0000020003007824 */ /* 0x000fe200078e0006 */
[----:B------:R-:W-:Y:S01]  /*06e0*/  LOP3.LUT R14, R2, 0x18, R4, 0xf8, !PT ;  /* 0x00000018020e7812 */ /* 0x000fe200078ef804 */
[----:B------:R-:W-:Y:S01]  /*06f0*/  IMAD.SHL.U32 R237, R237, 0x2, RZ ;  /* 0x00000002eded7824 */ /* 0x000fe200078e00ff */
[----:B------:R-:W-:Y:S01]  /*0700*/  LOP3.LUT R2, R10, 0xfffffff0, RZ, 0xc0, !PT ;  /* 0xfffffff00a027812 */ /* 0x000fe200078ec0ff */
[----:B------:R-:W-:Y:S01]  /*0710*/  IMAD.SHL.U32 R10, R11, 0x2, RZ ;  /* 0x000000020b0a7824 */ /* 0x000fe200078e00ff */
[----:B------:R-:W-:Y:S01]  /*0720*/  LOP3.LUT R3, R12, 0x7ffffffc, RZ, 0xc0, !PT ;  /* 0x7ffffffc0c037812 */ /* 0x000fe200078ec0ff */
[----:B------:R-:W-:Y:S01]  /*0730*/  IMAD.SHL.U32 R229, R0, 0x2, RZ ;  /* 0x0000000200e57824 */ /* 0x000fe200078e00ff */
[----:B------:R-:W-:Y:S01]  /*0740*/  LOP3.LUT R6, R233, 0xffffffe0, RZ, 0xc0, !PT ;  /* 0xffffffe0e9067812 */ /* 0x000fe200078ec0ff */
[C---:B------:R-:W-:Y:S02]  /*0750*/  IMAD.IADD R2, R11.reuse, 0x1, -R2 ;  /* 0x000000010b027824 */ /* 0x040fe400078e0a02 */
[----:B------:R-:W-:Y:S01]  /*0760*/  IMAD.IADD R12, R11, 0x1, -R3 ;  /* 0x000000010b0c7824 */ /* 0x000fe200078e0a03 */
[----:B------:R-:W-:Y:S01]  /*0770*/  IADD3 R236, R232, 0x14000, R229 ;  /* 0x00014000e8ec7810 */ /* 0x000fe20007ffe0e5 */
[----:B------:R-:W-:Y:S01]  /*0780*/  IMAD.SHL.U32 R3, R5, 0x10, RZ ;  /* 0x0000001005037824 */ /* 0x000fe200078e00ff */
[----:B------:R-:W-:Y:S01]  /*0790*/  SHF.R.S32.HI R4, RZ, 0x1f, R2 ;  /* 0x0000001fff047819 */ /* 0x000fe20000011402 */
[----:B------:R-:W-:Y:S01]  /*07a0*/  IMAD.SHL.U32 R5, R9, 0x8, RZ ;  /* 0x0000000809057824 */ /* 0x000fe200078e00ff */
[----:B------:R-:W-:Y:S01]  /*07b0*/  LOP3.LUT P0, RZ, R2, 0x4, RZ, 0xc0, !PT ;  /* 0x0000000402ff7812 */ /* 0x000fe2000780c0ff */
[----:B------:R-:W-:Y:S01]  /*07c0*/  IMAD.IADD R15, R11, 0x1, -R6 ;  /* 0x000000010b0f7824 */ /* 0x000fe200078e0a06 */
[----:B------:R-:W-:Y:S01]  /*07d0*/  LEA.HI R225, R4, R2, RZ, 0x3 ;  /* 0x0000000204e17211 */ /* 0x000fe200078f18ff */
[----:B------:R-:W-:Y:S01]  /*07e0*/  IMAD.SHL.U32 R4, R8, 0x20, RZ ;  /* 0x0000002008047824 */ /* 0x000fe200078e00ff */
[----:B------:R-:W-:Y:S01]  /*07f0*/  LOP3.LUT R11, R5, 0x8, RZ, 0xc0, !PT ;  /* 0x00000008050b7812 */ /* 0x000fe200078ec0ff */
[----:B------:R-:W-:Y:S01]  /*0800*/  IMAD.SHL.U32 R7, R2, 0x20, RZ ;  /* 0x0000002002077824 */ /* 0x000fe200078e00ff */
[----:B------:R-:W-:Y:S01]  /*0810*/  LOP3.LUT R6, R225, 0xfffffff8, RZ, 0xc0, !PT ;  /* 0xfffffff8e1067812 */ /* 0x000fe200078ec0ff */
[----:B------:R-:W-:Y:S01]  /*0820*/  STL [R1+0x18], R15 ;  /* 0x0000180f01007387 */ /* 0x000fe20000100800 */
[----:B------:R-:W-:Y:S01]  /*0830*/  LOP3.LUT R5, R4, 0xe0, RZ, 0xc0, !PT ;  /* 0x000000e004057812 */ /* 0x000fe200078ec0ff */
[----:B------:R-:W-:-:S02]  /*0840*/  IMAD.SHL.U32 R4, R2, 0x4, RZ ;  /* 0x0000000402047824 */ /* 0x000fc400078e00ff */
[----:B------:R-:W-:Y:S01]  /*0850*/  IMAD.IADD R6, R2, 0x1, -R6 ;  /* 0x0000000102067824 */ /* 0x000fe200078e0a06 */
[----:B------:R-:W-:Y:S01]  /*0860*/  LOP3.LUT R2, R11, 0x1e0, R7, 0xf8, !PT ;  /* 0x000001e00b027812 */ /* 0x000fe200078ef807 */
[----:B------:R-:W-:Y:S01]  /*0870*/  IMAD.SHL.U32 R225, R225, 0x40, RZ ;  /* 0x00000040e1e17824 */ /* 0x000fe200078e00ff */
[----:B------:R-:W-:Y:S01]  /*0880*/  LOP3.LUT R7, R3, 0x6, R10, 0xf8, !PT ;  /* 0x0000000603077812 */ /* 0x000fe200078ef80a */
[----:B------:R-:W-:Y:S01]  /*0890*/  IMAD.IADD R231, R229, 0x1, R232 ;  /* 0x00000001e5e77824 */ /* 0x000fe200078e02e8 */
[----:B------:R-:W-:Y:S01]  /*08a0*/  LOP3.LUT R10, R2, 0x38, R4, 0x78, !PT ;  /* 0x00000038020a7812 */ /* 0x000fe200078e7804 */
[C---:B------:R-:W-:Y:S01]  /*08b0*/  IMAD.SHL.U32 R2, R8.reuse, 0x40, RZ ;  /* 0x0000004008027824 */ /* 0x040fe200078e00ff */
[----:B------:R-:W-:Y:S01]  /*08c0*/  LOP3.LUT R5, R5, 0x10, R3, 0xf8, !PT ;  /* 0x0000001005057812 */ /* 0x000fe200078ef803 */
[----:B------:R1:W-:Y:S01]  /*08d0*/  STL [R1+0x8], R7 ;  /* 0x0000080701007387 */ /* 0x0003e20000100800 */
[----:B------:R-:W-:Y:S01]  /*08e0*/  IMAD.SHL.U32 R4, R8, 0x4, RZ ;  /* 0x0000000408047824 */ /* 0x000fe200078e00ff */
[----:B------:R-:W-:-:S02]  /*08f0*/  LOP3.LUT R225, R225, 0xfffffe00, RZ, 0xc0, !PT ;  /* 0xfffffe00e1e17812 */ /* 0x000fc400078ec0ff */
[----:B------:R-:W-:Y:S02]  /*0900*/  LOP3.LUT R2, R2, 0x1c0, RZ, 0xc0, !PT ;  /* 0x000001c002027812 */ /* 0x000fe400078ec0ff */
[----:B------:R-:W-:Y:S02]  /*0910*/  LOP3.LUT R8, R5, 0x18, R4, 0x78, !PT ;  /* 0x0000001805087812 */ /* 0x000fe400078e7804 */
[----:B------:R-:W-:Y:S02]  /*0920*/  SHF.R.U32.HI R3, RZ, 0x3, R2 ;  /* 0x00000003ff037819 */ /* 0x000fe40000011602 */
[C---:B------:R-:W-:Y:S02]  /*0930*/  LOP3.LUT P6, RZ, R6.reuse, 0x2, RZ, 0xc0, !PT ;  /* 0x0000000206ff7812 */ /* 0x040fe400078cc0ff */
[----:B------:R-:W-:-:S04]  /*0940*/  LOP3.LUT P5, RZ, R6, 0x4, RZ, 0xc0, !PT ;  /* 0x0000000406ff7812 */ /* 0x000fc800078ac0ff */
[----:B------:R-:W-:Y:S01]  /*0950*/  SEL R227, R227, 0xffffffc0, !P5 ;  /* 0xffffffc0e3e37807 */ /* 0x000fe20006800000 */
[----:B-1----:R-:W-:-:S05]  /*0960*/  IMAD.SHL.U32 R7, R16, 0x8, RZ ;  /* 0x0000000810077824 */ /* 0x002fca00078e00ff */
[----:B------:R-:W-:-:S04]  /*0970*/  LOP3.LUT R7, R7, 0x38, RZ, 0xc0, !PT ;  /* 0x0000003807077812 */ /* 0x000fc800078ec0ff */
[----:B------:R-:W-:Y:S02]  /*0980*/  LOP3.LUT R4, R3, R2, R7, 0x1e, !PT ;  /* 0x0000000203047212 */ /* 0x000fe400078e1e07 */
[----:B------:R-:W-:Y:S02]  /*0990*/  LOP3.LUT R2, R226, 0x8, R13, 0xf8, !PT ;  /* 0x00000008e2027812 */ /* 0x000fe400078ef80d */
[----:B------:R-:W-:Y:S02]  /*09a0*/  SHF.R.U32.HI R226, RZ, 0x3, R226 ;  /* 0x00000003ffe27819 */ /* 0x000fe400000116e2 */
[----:B------:R-:W-:Y:S02]  /*09b0*/  SHF.R.S32.HI R3, RZ, 0x1f, R233 ;  /* 0x0000001fff037819 */ /* 0x000fe400000114e9 */
[----:B------:R-:W-:Y:S02]  /*09c0*/  LOP3.LUT R226, R2, 0x38, R226, 0x78, !PT ;  /* 0x0000003802e27812 */ /* 0x000fe400078e78e2 */
[----:B------:R-:W-:-:S02]  /*09d0*/  LEA.HI R233, R233, R16, RZ, 0x1 ;  /* 0x00000010e9e97211 */ /* 0x000fc400078f08ff */
[----:B------:R-:W-:Y:S02]  /*09e0*/  LEA.HI R2, R3, R16, RZ, 0x2 ;  /* 0x0000001003027211 */ /* 0x000fe400078f10ff */
[----:B------:R-:W-:Y:S02]  /*09f0*/  LOP3.LUT R233, R233, 0x3ffffe, RZ, 0xc0, !PT ;  /* 0x003ffffee9e97812 */ /* 0x000fe400078ec0ff */
[----:B------:R-:W-:Y:S01]  /*0a00*/  LOP3.LUT R3, R2, 0xfffffffc, RZ, 0xc0, !PT ;  /* 0xfffffffc02037812 */ /* 0x000fe200078ec0ff */
[----:B------:R-:W-:Y:S02]  /*0a10*/  IMAD.SHL.U32 R2, R12, 0x2, RZ ;  /* 0x000000020c027824 */ /* 0x000fe400078e00ff */
[C---:B------:R-:W-:Y:S02]  /*0a20*/  IMAD.IADD R233, R16.reuse, 0x1, -R233 ;  /* 0x0000000110e97824 */ /* 0x040fe400078e0ae9 */
[----:B------:R-:W-:Y:S02]  /*0a30*/  IMAD.IADD R5, R16, 0x1, -R3 ;  /* 0x0000000110057824 */ /* 0x000fe400078e0a03 */
[----:B------:R-:W-:-:S02]  /*0a40*/  IMAD R233, R233, 0x200, R10 ;  /* 0x00000200e9e97824 */ /* 0x000fc400078e020a */
[----:B------:R-:W-:Y:S02]  /*0a50*/  IMAD R3, R5, 0x200, R2 ;  /* 0x0000020005037824 */ /* 0x000fe400078e0202 */
[----:B------:R-:W-:Y:S01]  /*0a60*/  IMAD.IADD R10, R2, 0x1, R4 ;  /* 0x00000001020a7824 */ /* 0x000fe200078e0204 */
[----:B------:R-:W-:Y:S01]  /*0a70*/  SHF.R.S32.HI R4, RZ, 0x1f, R15 ;  /* 0x0000001fff047819 */ /* 0x000fe2000001140f */
[----:B------:R-:W-:Y:S01]  /*0a80*/  IMAD.SHL.U32 R2, R6, 0x40, RZ ;  /* 0x0000004006027824 */ /* 0x000fe200078e00ff */
[----:B------:R-:W-:Y:S01]  /*0a90*/  LEA R233, R233, 0x14000, 0x1 ;  /* 0x00014000e9e97811 */ /* 0x000fe200078e08ff */
[----:B------:R-:W-:Y:S01]  /*0aa0*/  IMAD.IADD R249, R3, 0x1, R8 ;  /* 0x0000000103f97824 */ /* 0x000fe200078e0208 */
[----:B------:R-:W-:Y:S02]  /*0ab0*/  LEA.HI R4, R4, R15, RZ, 0x2 ;  /* 0x0000000f04047211 */ /* 0x000fe400078f10ff */
[----:B------:R-:W-:Y:S01]  /*0ac0*/  LOP3.LUT R2, R2, 0x1c0, RZ, 0xc0, !PT ;  /* 0x000001c002027812 */ /* 0x000fe200078ec0ff */
[----:B------:R-:W-:Y:S01]  /*0ad0*/  IMAD.SHL.U32 R249, R249, 0x2, RZ ;  /* 0x00000002f9f97824 */ /* 0x000fe200078e00ff */
[----:B------:R-:W-:Y:S01]  /*0ae0*/  SHF.R.S32.HI R6, RZ, 0x2, R4 ;  /* 0x00000002ff067819 */ /* 0x000fe20000011404 */
[----:B------:R-:W-:Y:S01]  /*0af0*/  IMAD R4, R9, 0x1000, R225 ;  /* 0x0000100009047824 */ /* 0x000fe200078e02e1 */
[----:B------:R-:W-:Y:S01]  /*0b00*/  SHF.R.U32.HI R3, RZ, 0x3, R2 ;  /* 0x00000003ff037819 */ /* 0x000fe20000011602 */
[C---:B------:R-:W-:Y:S01]  /*0b10*/  IMAD.IADD R252, R249.reuse, 0x1, R251 ;  /* 0x00000001f9fc7824 */ /* 0x040fe200078e02fb */
[----:B------:R-:W-:Y:S01]  /*0b20*/  IADD3 R250, R249, 0x10, RZ ;  /* 0x00000010f9fa7810 */ /* 0x000fe20007ffe0ff */
[----:B------:R-:W-:Y:S01]  /*0b30*/  IMAD R6, R5, 0x10, R6 ;  /* 0x0000001005067824 */ /* 0x000fe200078e0206 */
[----:B------:R-:W-:-:S02]  /*0b40*/  LOP3.LUT R7, R3, R2, R7, 0x1e, !PT ;  /* 0x0000000203077212 */ /* 0x000fc400078e1e07 */
[C---:B------:R-:W-:Y:S02]  /*0b50*/  LOP3.LUT R8, R3.reuse, R2, R11, 0x1e, !PT ;  /* 0x0000000203087212 */ /* 0x040fe400078e1e0b */
[----:B------:R-:W-:Y:S01]  /*0b60*/  LOP3.LUT R3, R3, R14, R2, 0x1e, !PT ;  /* 0x0000000e03037212 */ /* 0x000fe200078e1e02 */
[----:B------:R-:W-:Y:S01]  /*0b70*/  IMAD R2, R5, 0x400, R225 ;  /* 0x0000040005027824 */ /* 0x000fe200078e02e1 */
[----:B------:R-:W-:Y:S01]  /*0b80*/  IADD3 R234, R233, 0x20, RZ ;  /* 0x00000020e9ea7810 */ /* 0x000fe20007ffe0ff */
[----:B------:R-:W-:Y:S01]  /*0b90*/  IMAD.IADD R4, R4, 0x1, R7 ;  /* 0x0000000104047824 */ /* 0x000fe200078e0207 */
[----:B------:R-:W-:Y:S01]  /*0ba0*/  LOP3.LUT R225, R3, R225, RZ, 0xfc, !PT ;  /* 0x000000e103e17212 */ /* 0x000fe200078efcff */
[----:B------:R-:W-:Y:S01]  /*0bb0*/  IMAD.MOV.U32 R3, RZ, RZ, 0x20 ;  /* 0x00000020ff037424 */ /* 0x000fe200078e00ff */
[----:B------:R-:W-:Y:S01]  /*0bc0*/  @P2 IADD3 R250, R249, -0x10, RZ ;  /* 0xfffffff0f9fa2810 */ /* 0x000fe20007ffe0ff */
[----:B------:R-:W-:Y:S01]  /*0bd0*/  IMAD.IADD R2, R2, 0x1, R8 ;  /* 0x0000000102027824 */ /* 0x000fe200078e0208 */
[----:B------:R-:W-:Y:S01]  /*0be0*/  @P0 IADD3 R234, R233, -0x20, RZ ;  /* 0xffffffe0e9ea0810 */ /* 0x000fe20007ffe0ff */
[----:B------:R-:W-:Y:S01]  /*0bf0*/  STL [R1+0x4], R6 ;  /* 0x0000040601007387 */ /* 0x000fe20000100800 */
[C---:B------:R-:W-:Y:S01]  /*0c00*/  SEL R0, R3.reuse, 0xffffffe0, !P4 ;  /* 0xffffffe003007807 */ /* 0x040fe20006000000 */
[----:B------:R-:W-:Y:S01]  /*0c10*/  IMAD.SHL.U32 R2, R2, 0x2, RZ ;  /* 0x0000000202027824 */ /* 0x000fe200078e00ff */
[----:B------:R-:W-:Y:S01]  /*0c20*/  SEL R224, R3, 0xffffffe0, !P3 ;  /* 0xffffffe003e07807 */ /* 0x000fe20005800000 */
[----:B------:R-:W-:Y:S01]  /*0c30*/  IMAD.IADD R251, R251, 0x1, R250 ;  /* 0x00000001fbfb7824 */ /* 0x000fe200078e02fa */
[----:B------:R-:W-:Y:S01]  /*0c40*/  SEL R3, R3, 0xffffffe0, !P6 ;  /* 0xffffffe003037807 */ /* 0x000fe20007000000 */
[----:B------:R-:W-:Y:S01]  /*0c50*/  IMAD.IADD R236, R0, 0x1, R236 ;  /* 0x0000000100ec7824 */ /* 0x000fe200078e02ec */
[----:B------:R-:W-:Y:S01]  /*0c60*/  LEA R225, R225, 0x10000, 0x1 ;  /* 0x00010000e1e17811 */ /* 0x000fe200078e08ff */
[----:B------:R-:W-:Y:S01]  /*0c70*/  IMAD.IADD R230, R229, 0x1, R0 ;  /* 0x00000001e5e67824 */ /* 0x000fe200078e0200 */
[----:B------:R-:W-:Y:S01]  /*0c80*/  LEA R0, R10, 0x10000, 0x1 ;  /* 0x000100000a007811 */ /* 0x000fe200078e08ff */
[----:B------:R-:W-:Y:S01]  /*0c90*/  IMAD.IADD R3, R2, 0x1, R3 ;  /* 0x0000000102037824 */ /* 0x000fe200078e0203 */
[----:B------:R-:W-:Y:S01]  /*0ca0*/  IADD3 R235, R234, 0x800, RZ ;  /* 0x00000800eaeb7810 */ /* 0x000fe20007ffe0ff */
[----:B------:R-:W-:-:S02]  /*0cb0*/  IMAD R224, R226, 0x2, R224 ;  /* 0x00000002e2e07824 */ /* 0x000fc400078e02e0 */
[----:B------:R1:W-:Y:S01]  /*0cc0*/  STL [R1], R0 ;  /* 0x0000000001007387 */ /* 0x0003e20000100800 */
[--C-:B------:R-:W-:Y:S02]  /*0cd0*/  IMAD.IADD R228, R2, 0x1, R227.reuse ;  /* 0x0000000102e47824 */ /* 0x100fe400078e02e3 */
[----:B------:R-:W-:Y:S02]  /*0ce0*/  IMAD.IADD R232, R232, 0x1, R230 ;  /* 0x00000001e8e87824 */ /* 0x000fe400078e02e6 */
[----:B------:R-:W-:Y:S02]  /*0cf0*/  IMAD.SHL.U32 R226, R226, 0x2, RZ ;  /* 0x00000002e2e27824 */ /* 0x000fe400078e00ff */
[----:B------:R-:W-:Y:S02]  /*0d00*/  IMAD.IADD R227, R3, 0x1, R227 ;  /* 0x0000000103e37824 */ /* 0x000fe400078e02e3 */
[----:B-1--4-:R-:W-:Y:S02]  /*0d10*/  IMAD.SHL.U32 R0, R4, 0x2, RZ ;  /* 0x0000000204007824 */ /* 0x012fe400078e00ff */
.L_x_267:
        /* <DEDUP_REMOVED lines=53> */
.L_x_249:
        /* <DEDUP_REMOVED lines=54> */
[----:B------:R-:W-:Y:S05]  /*13d0*/  @P1 BRA `(.L_x_251) ;  /* 0x000000c000001947 */ /* 0x000fea0003800000 */
        /* <DEDUP_REMOVED lines=12> */
.L_x_251:
        /* <DEDUP_REMOVED lines=18> */
.L_x_252:
        /* <DEDUP_REMOVED lines=26> */
[----:B------:R-:W-:Y:S02]  /*1760*/  ULDC UR13, c[0x0][0x234] ;  /* 0x00008d00000d7ab9 */ /* 0x000fe40000000800 */
        /* <DEDUP_REMOVED lines=13> */
[----:B------:R-:W-:Y:S01]  /*1840*/  USEL UR11, UR11, URZ, UP6 ;  /* 0x0000003f0b0b7287 */ /* 0x000fe2000b000000 */
[----:B------:R-:W-:Y:S01]  /*1850*/  IMAD.HI.U32 R4, R5, R6, R4 ;  /* 0x0000000605047227 */ /* 0x000fe200078e0004 */
[----:B------:R-:W-:Y:S02]  /*1860*/  UIMAD UR10, UR34, UR9, UR7 ;  /* 0x00000009220a72a4 */ /* 0x000fe4000f8e0207 */
[----:B------:R-:W-:Y:S01]  /*1870*/  @UP5 USEL UR7, UR53, UR16, !UP3 ;  /* 0x0000001035075287 */ /* 0x000fe2000d800000 */
[----:B------:R-:W-:Y:S01]  /*1880*/  IMAD.MOV.U32 R5, RZ, RZ, R7 ;  /* 0x000000ffff057224 */ /* 0x000fe200078e0007 */
[----:B------:R-:W-:Y:S02]  /*1890*/  UIMAD.WIDE.U32 UR8, UR34, UR8, URZ ;  /* 0x00000008220872a5 */ /* 0x000fe4000f8e003f */
[----:B------:R-:W-:Y:S01]  /*18a0*/  @UP5 UIMAD UR14, UR36, UR13, UR7 ;  /* 0x0000000d240e52a4 */ /* 0x000fe2000f8e0207 */
[----:B------:R-:W-:Y:S01]  /*18b0*/  IMAD.HI.U32 R4, R4, R5, RZ ;  /* 0x0000000504047227 */ /* 0x000fe200078e00ff */
[----:B------:R-:W-:-:S03]  /*18c0*/  UIADD3 UR10, UR9, UR10, URZ ;  /* 0x0000000a090a7290 */ /* 0x000fc6000fffe03f */
[----:B------:R-:W-:Y:S02]  /*18d0*/  IMAD.MOV R6, RZ, RZ, -R4 ;  /* 0x000000ffff067224 */ /* 0x000fe400078e0a04 */
[----:B------:R-:W-:Y:S02]  /*18e0*/  @!UP5 UMOV UR14, UR48 ;  /* 0x00000030000edc82 */ /* 0x000fe40008000000 */
[----:B------:R-:W-:-:S05]  /*18f0*/  IMAD R5, R8, R6, R5 ;  /* 0x0000000608057224 */ /* 0x000fca00078e0205 */
[----:B------:R-:W-:-:S13]  /*1900*/  ISETP.GT.U32.AND P2, PT, R8, R5, PT ;  /* 0x000000050800720c */ /* 0x000fda0003f44070 */
        /* <DEDUP_REMOVED lines=15> */
.L_x_253:
[----:B------:R-:W-:Y:S02]  /*1a00*/  UMOV UR13, UR49 ;  /* 0x00000031000d7c82 */ /* 0x000fe40008000000 */
.L_x_254:
[----:B------:R-:W2:Y:S04]  /*1a10*/  LDL.64 R6, [R1+0x10] ;  /* 0x0000100001067983 */ /* 0x000ea80000100a00 */
[----:B------:R1:W2:Y:S04]  /*1a20*/  LDL.64 R22, [R1+0x10] ;  /* 0x0000100001167983 */ /* 0x0002a80000100a00 */
[----:B------:R-:W3:Y:S04]  /*1a30*/  LDL R12, [R1+0x18] ;  /* 0x00001800010c7983 */ /* 0x000ee80000100800 */
[----:B------:R-:W4:Y:S04]  /*1a40*/  S2R R20, SR_TID.X ;  /* 0x0000000000147919 */ /* 0x000f280000002100 */
[----:B------:R-:W5:Y:S01]  /*1a50*/  S2R R21, SR_TID.X ;  /* 0x0000000000157919 */ /* 0x000f620000002100 */
[----:B------:R-:W-:-:S04]  /*1a60*/  UIADD3 UR8, UP4, UP3, UR8, UR44, UR46 ;  /* 0x0000002c08087290 */ /* 0x000fc8000fb9e02e */
[----:B------:R-:W-:Y:S02]  /*1a70*/  UIADD3 UR18, UP2, UP1, UR18, UR8, UR19 ;  /* 0x0000000812127290 */ /* 0x000fe4000f95e013 */
[----:B------:R-:W-:Y:S02]  /*1a80*/  UIADD3.X UR7, UR10, UR47, UR52, UP4, UP3 ;  /* 0x0000002f0a077290 */ /* 0x000fe4000a7e6434 */
[----:B------:R-:W-:Y:S01]  /*1a90*/  ULDC.64 UR8, c[0x0][0x1a8] ;  /* 0x00006a0000087ab9 */ /* 0x000fe20000000a00 */
[----:B----4-:R-:W-:-:S04]  /*1aa0*/  SHF.R.S32.HI R20, RZ, 0x1f, R20 ;  /* 0x0000001fff147819 */ /* 0x010fc80000011414 */
[----:B-----5:R-:W-:-:S04]  /*1ab0*/  LEA.HI R20, R20, R21, RZ, 0x3 ;  /* 0x0000001514147211 */ /* 0x020fc800078f18ff */
[----:B------:R-:W-:Y:S01]  /*1ac0*/  SHF.R.S32.HI R20, RZ, 0x3, R20 ;  /* 0x00000003ff147819 */ /* 0x000fe20000011414 */
[----:B------:R-:W-:-:S03]  /*1ad0*/  UIADD3.X UR15, UR11, UR7, UR15, UP2, UP1 ;  /* 0x000000070b0f7290 */ /* 0x000fc600097e240f */
[----:B------:R-:W-:Y:S02]  /*1ae0*/  SHF.R.S32.HI R13, RZ, 0x1f, R20 ;  /* 0x0000001fff0d7819 */ /* 0x000fe40000011414 */
[----:B------:R-:W-:Y:S01]  /*1af0*/  IADD3 R5, P2, R20, UR17, RZ ;  /* 0x0000001114057c10 */ /* 0x000fe2000ff5e0ff */
[----:B------:R-:W-:Y:S01]  /*1b00*/  UIMAD UR7, UR56, UR8, URZ ;  /* 0x00000008380772a4 */ /* 0x000fe2000f8e023f */
[----:B------:R-:W4:Y:S03]  /*1b10*/  S2R R10, SR_TID.X ;  /* 0x00000000000a7919 */ /* 0x000f260000002100 */
[----:B------:R-:W-:-:S03]  /*1b20*/  UIMAD UR16, UR36, UR9, UR7 ;  /* 0x00000009241072a4 */ /* 0x000fc6000f8e0207 */
[----:B------:R-:W-:Y:S02]  /*1b30*/  ULDC.64 UR8, c[0x0][0x378] ;  /* 0x0000de0000087ab9 */ /* 0x000fe40000000a00 */
[----:B------:R-:W-:Y:S01]  /*1b40*/  UIMAD UR7, UR56, UR8, URZ ;  /* 0x00000008380772a4 */ /* 0x000fe2000f8e023f */
[----:B------:R-:W5:Y:S03]  /*1b50*/  S2R R11, SR_TID.X ;  /* 0x00000000000b7919 */ /* 0x000f660000002100 */
[----:B------:R-:W-:-:S03]  /*1b60*/  UIMAD UR10, UR36, UR9, UR7 ;  /* 0x00000009240a72a4 */ /* 0x000fc6000f8e0207 */
[----:B------:R-:W-:Y:S02]  /*1b70*/  ULDC.64 UR8, c[0x0][0x370] ;  /* 0x0000dc0000087ab9 */ /* 0x000fe40000000a00 */
[----:B------:R-:W-:-:S04]  /*1b80*/  UIMAD UR7, UR26, UR8, URZ ;  /* 0x000000081a0772a4 */ /* 0x000fc8000f8e023f */
[----:B------:R-:W-:Y:S02]  /*1b90*/  UIMAD UR7, UR17, UR9, UR7 ;  /* 0x00000009110772a4 */ /* 0x000fe4000f8e0207 */
[----:B------:R-:W-:Y:S01]  /*1ba0*/  ULDC UR19, c[0x0][0x2e8] ;  /* 0x0000ba0000137ab9 */ /* 0x000fe20000000800 */
[----:B----4-:R-:W-:Y:S01]  /*1bb0*/  SHF.R.S32.HI R10, RZ, 0x1f, R10 ;  /* 0x0000001fff0a7819 */ /* 0x010fe2000001140a */
[----:B------:R-:W-:Y:S02]  /*1bc0*/  UIADD3 UR11, UR17, UR13, URZ ;  /* 0x0000000d110b7290 */ /* 0x000fe4000fffe03f */
[----:B------:R-:W-:Y:S01]  /*1bd0*/  UIADD3 UR8, UR17, UR14, URZ ;  /* 0x0000000e11087290 */ /* 0x000fe2000fffe03f */
[----:B-----5:R-:W-:-:S04]  /*1be0*/  LEA.HI R10, R10, R11, RZ, 0x5 ;  /* 0x0000000b0a0a7211 */ /* 0x020fc800078f28ff */
[----:B------:R-:W-:Y:S01]  /*1bf0*/  SHF.R.S32.HI R10, RZ, 0x5, R10 ;  /* 0x00000005ff0a7819 */ /* 0x000fe2000001140a */
[----:B------:R-:W-:Y:S01]  /*1c00*/  IMAD.U32 R11, RZ, RZ, UR36 ;  /* 0x00000024ff0b7e24 */ /* 0x000fe2000f8e00ff */
        /* <DEDUP_REMOVED lines=14> */
[----:B------:R-:W-:-:S04]  /*1cf0*/  UIADD3 UR7, -UR6, UR12, UR20 ;  /* 0x0000000c06077290 */ /* 0x000fc8000fffe114 */
[----:B------:R-:W-:-:S04]  /*1d00*/  UIADD3 UR7, UR7, -UR19, URZ ;  /* 0x8000001307077290 */ /* 0x000fc8000fffe03f */
[----:B------:R-:W-:-:S04]  /*1d10*/  USHF.R.S32.HI UR17, URZ, 0x1f, UR7 ;  /* 0x0000001f3f117899 */ /* 0x000fc80008011407 */
[----:B------:R-:W-:Y:S01]  /*1d20*/  ULEA.HI UR17, UR17, UR7, URZ, 0x6 ;  /* 0x0000000711117291 */ /* 0x000fe2000f8f303f */
[----:B---3--:R-:W-:-:S03]  /*1d30*/  IMAD R5, R10, UR45, R12 ;  /* 0x0000002d0a057c24 */ /* 0x008fc6000f8e020c */
[----:B------:R-:W-:-:S04]  /*1d40*/  USHF.R.S32.HI UR17, URZ, 0x6, UR17 ;  /* 0x000000063f117899 */ /* 0x000fc80008011411 */
[----:B------:R-:W-:Y:S01]  /*1d50*/  UISETP.LT.AND UP1, UPT, URZ, UR17, UPT ;  /* 0x000000113f00728c */ /* 0x000fe2000bf21270 */
[----:B------:R-:W-:-:S03]  /*1d60*/  IADD3 R10, P0, R5, UR18, RZ ;  /* 0x00000012050a7c10 */ /* 0x000fc6000ff1e0ff */
[----:B------:R-:W-:Y:S01]  /*1d70*/  USEL UR17, URZ, UR17, !UP1 ;  /* 0x000000113f117287 */ /* 0x000fe2000c800000 */
[----:B------:R-:W-:Y:S01]  /*1d80*/  LEA.HI.X.SX32 R5, R5, UR15, 0x1, P0 ;  /* 0x0000000f05057c11 */ /* 0x000fe200080f0eff */
[----:B------:R1:W-:Y:S01]  /*1d90*/  STL [R1+0x14], R23 ;  /* 0x0000141701007387 */ /* 0x0003e20000100800 */
[C---:B------:R-:W-:Y:S01]  /*1da0*/  LEA R238, P0, R10.reuse, c[0x0][0x350], 0x2 ;  /* 0x0000d4000aee7a11 */ /* 0x040fe200078010ff */
[----:B------:R-:W-:Y:S01]  /*1db0*/  UISETP.GT.AND UP1, UPT, UR29, UR17, UPT ;  /* 0x000000111d00728c */ /* 0x000fe2000bf24270 */
[----:B------:R-:W-:Y:S01]  /*1dc0*/  IMAD.WIDE.U32 R6, R11, c[0x0][0x378], R6 ;  /* 0x0000de000b067a25 */ /* 0x000fe200078e0006 */
[----:B------:R-:W-:Y:S01]  /*1dd0*/  ULDC.64 UR24, c[0x0][0x200] ;  /* 0x0000800000187ab9 */ /* 0x000fe20000000a00 */
[----:B------:R-:W-:Y:S01]  /*1de0*/  LEA.HI.X R239, R10, c[0x0][0x354], R5, 0x2, P0 ;  /* 0x0000d5000aef7a11 */ /* 0x000fe200000f1405 */
[----:B------:R-:W-:Y:S02]  /*1df0*/  UIMAD.WIDE UR8, UR8, UR60, UR24 ;  /* 0x0000003c080872a5 */ /* 0x000fe4000f8e0218 */
[----:B------:R-:W-:Y:S01]  /*1e00*/  PLOP3.LUT P0, PT, PT, PT, UP1, 0x80, 0x0 ;  /* 0x000000000000781c */ /* 0x000fe20003f0f018 */
[----:B------:R-:W-:Y:S01]  /*1e10*/  IMAD R5, R13, c[0x0][0x370], RZ ;  /* 0x0000dc000d057a24 */ /* 0x000fe200078e02ff */
[----:B------:R-:W-:Y:S01]  /*1e20*/  IADD3 R7, R7, UR10, RZ ;  /* 0x0000000a07077c10 */ /* 0x000fe2000fffe0ff */
[----:B------:R-:W-:Y:S01]  /*1e30*/  ULDC.64 UR24, c[0x0][0x3c8] ;  /* 0x0000f20000187ab9 */ /* 0x000fe20000000a00 */
[----:B------:R-:W-:Y:S01]  /*1e40*/  IMAD.WIDE.U32 R8, R11, c[0x0][0x1a8], R8 ;  /* 0x00006a000b087a25 */ /* 0x000fe200078e0008 */
[----:B------:R-:W-:-:S03]  /*1e50*/  UIMAD.WIDE UR10, UR11, UR60, UR24 ;  /* 0x0000003c0b0a72a5 */ /* 0x000fc6000f8e0218 */
[C---:B------:R-:W-:Y:S02]  /*1e60*/  IMAD R5, R20.reuse, c[0x0][0x374], R5 ;  /* 0x0000dd0014057a24 */ /* 0x040fe400078e0205 */
[----:B------:R-:W-:Y:S01]  /*1e70*/  IMAD.WIDE.U32 R6, R20, c[0x0][0x370], R6 ;  /* 0x0000dc0014067a25 */ /* 0x000fe200078e0006 */
[----:B------:R-:W-:Y:S01]  /*1e80*/  IADD3 R9, R9, UR16, RZ ;  /* 0x0000001009097c10 */ /* 0x000fe2000fffe0ff */
[----:B------:R-:W-:Y:S01]  /*1e90*/  UIADD3 UR7, UR29, -0x1, URZ ;  /* 0xffffffff1d077890 */ /* 0x000fe2000fffe03f */
[----:B------:R-:W-:Y:S01]  /*1ea0*/  LEA R242, P3, R8, c[0x0][0x160], 0x1 ;  /* 0x0000580008f27a11 */ /* 0x000fe200078608ff */
[----:B------:R-:W-:Y:S01]  /*1eb0*/  IMAD.IADD R5, R7, 0x1, R5 ;  /* 0x0000000107057824 */ /* 0x000fe200078e0205 */
[----:B------:R-:W-:Y:S01]  /*1ec0*/  LEA R240, P2, R6, c[0x0][0x330], 0x1 ;  /* 0x0000cc0006f07a11 */ /* 0x000fe200078408ff */
[----:B------:R-:W-:Y:S02]  /*1ed0*/  UMOV UR14, UR8 ;  /* 0x00000008000e7c82 */ /* 0x000fe40008000000 */
[----:B------:R-:W-:-:S02]  /*1ee0*/  UMOV UR13, UR9 ;  /* 0x00000009000d7c82 */ /* 0x000fc40008000000 */
[----:B------:R-:W-:Y:S02]  /*1ef0*/  UMOV UR16, UR10 ;  /* 0x0000000a00107c82 */ /* 0x000fe40008000000 */
[----:B------:R-:W-:Y:S01]  /*1f00*/  UMOV UR15, UR11 ;  /* 0x0000000b000f7c82 */ /* 0x000fe20008000000 */
[----:B------:R-:W-:Y:S02]  /*1f10*/  LEA.HI.X R243, R8, c[0x0][0x164], R9, 0x1, P3 ;  /* 0x0000590008f37a11 */ /* 0x000fe400018f0c09 */
[----:B------:R-:W-:Y:S01]  /*1f20*/  LEA.HI.X R241, R6, c[0x0][0x334], R5, 0x1, P2 ;  /* 0x0000cd0006f17a11 */ /* 0x000fe200010f0c05 */
[----:B------:R-:W-:Y:S05]  /*1f30*/  @P0 BRA `(.L_x_255) ;  /* 0x000004b000000947 */ /* 0x000fea0003800000 */
[----:B-1----:R-:W-:Y:S02]  /*1f40*/  @UP0 UIADD3 UR7, UR21, UR23, URZ ;  /* 0x0000001715070290 */ /* 0x002fe4000fffe03f */
        /* <DEDUP_REMOVED lines=9> */
[----:B------:R-:W-:Y:S02]  /*1fe0*/  UIMAD UR11, UR21, UR11, UR7 ;  /* 0x0000000b150b72a4 */ /* 0x000fe4000f8e0207 */
[----:B------:R-:W-:-:S02]  /*1ff0*/  ULDC.64 UR12, c[0x0][0x388] ;  /* 0x0000e200000c7ab9 */ /* 0x000fc40000000a00 */
[----:B------:R-:W-:Y:S02]  /*2000*/  UIADD3 UR9, UR9, UR11, URZ ;  /* 0x0000000b09097290 */ /* 0x000fe4000fffe03f */
[----:B------:R-:W-:Y:S02]  /*2010*/  UIMAD UR7, UR38, UR12, URZ ;  /* 0x0000000c260772a4 */ /* 0x000fe4000f8e023f */
[----:B------:R-:W-:Y:S02]  /*2020*/  UIMAD.WIDE.U32 UR8, UR30, UR12, UR8 ;  /* 0x0000000c1e0872a5 */ /* 0x000fe4000f8e0008 */
[----:B------:R-:W-:-:S04]  /*2030*/  UIMAD UR7, UR30, UR13, UR7 ;  /* 0x0000000d1e0772a4 */ /* 0x000fc8000f8e0207 */
[----:B------:R-:W-:Y:S02]  /*2040*/  UIADD3 UR15, UR9, UR7, URZ ;  /* 0x00000007090f7290 */ /* 0x000fe4000fffe03f */
[----:B------:R-:W-:Y:S02]  /*2050*/  UMOV UR14, UR8 ;  /* 0x00000008000e7c82 */ /* 0x000fe40008000000 */
.L_x_256:
        /* <DEDUP_REMOVED lines=16> */
.L_x_257:
[----:B------:R-:W-:-:S06]  /*2160*/  UIMAD UR6, UR22, -0x20, UR6 ;  /* 0xffffffe0160678a4 */ /* 0x000fcc000f8e0206 */
[----:B------:R-:W-:-:S13]  /*2170*/  ISETP.GE.AND P0, PT, R20, UR6, PT ;  /* 0x0000000614007c0c */ /* 0x000fda000bf06270 */
[----:B------:R-:W-:Y:S05]  /*2180*/  @P0 BRA `(.L_x_258) ;  /* 0x000043b000000947 */ /* 0x000fea0003800000 */
[----:B------:R-:W-:Y:S01]  /*2190*/  IMAD.U32 R5, RZ, RZ, UR20 ;  /* 0x00000014ff057e24 */ /* 0x000fe2000f8e00ff */
[----:B------:R-:W-:Y:S01]  /*21a0*/  IADD3 R4, P0, R20, UR20, RZ ;  /* 0x0000001414047c10 */ /* 0x000fe2000ff1e0ff */
[----:B------:R-:W-:Y:S02]  /*21b0*/  ULDC.64 UR6, c[0x0][0x3b8] ;  /* 0x0000ee0000067ab9 */ /* 0x000fe40000000a00 */
[----:B------:R-:W-:Y:S01]  /*21c0*/  UIMAD UR6, UR56, UR6, URZ ;  /* 0x00000006380672a4 */ /* 0x000fe2000f8e023f */
[----:B------:R-:W-:Y:S01]  /*21d0*/  LEA.HI.X.SX32 R5, R5, R13, 0x1, P0 ;  /* 0x0000000d05057211 */ /* 0x000fe200000f0eff */
[C-C-:B------:R-:W-:Y:S02]  /*21e0*/  IMAD.WIDE.U32 R8, R4.reuse, c[0x0][0x3a0], R22.reuse ;  /* 0x0000e80004087a25 */ /* 0x140fe400078e0016 */
[----:B------:R-:W-:Y:S02]  /*21f0*/  UIMAD UR9, UR36, UR7, UR6 ;  /* 0x00000007240972a4 */ /* 0x000fe4000f8e0206 */
[----:B------:R-:W-:Y:S01]  /*2200*/  IMAD R10, R5, c[0x0][0x3a0], RZ ;  /* 0x0000e800050a7a24 */ /* 0x000fe200078e02ff */
[----:B------:R-:W-:Y:S01]  /*2210*/  ULDC.64 UR6, c[0x0][0x3c0] ;  /* 0x0000f00000067ab9 */ /* 0x000fe20000000a00 */
[----:B------:R-:W-:Y:S01]  /*2220*/  IMAD.WIDE.U32 R6, R4, c[0x0][0x3a8], R22 ;  /* 0x0000ea0004067a25 */ /* 0x000fe200078e0016 */
[----:B------:R-:W-:-:S03]  /*2230*/  UIMAD UR6, UR56, UR6, URZ ;  /* 0x00000006380672a4 */ /* 0x000fc6000f8e023f */
[----:B------:R-:W-:Y:S01]  /*2240*/  IMAD R11, R4, c[0x0][0x3a4], R10 ;  /* 0x0000e900040b7a24 */ /* 0x000fe200078e020a */
[----:B------:R-:W-:Y:S01]  /*2250*/  IADD3 R10, P0, R8, UR14, RZ ;  /* 0x0000000e080a7c10 */ /* 0x000fe2000ff1e0ff */
[----:B------:R-:W-:Y:S01]  /*2260*/  IMAD R5, R5, c[0x0][0x3a8], RZ ;  /* 0x0000ea0005057a24 */ /* 0x000fe200078e02ff */
[----:B------:R-:W-:Y:S02]  /*2270*/  UIMAD UR6, UR36, UR7, UR6 ;  /* 0x00000007240672a4 */ /* 0x000fe4000f8e0206 */
[----:B------:R-:W-:Y:S01]  /*2280*/  IADD3.X R11, R9, UR15, R11, P0, !PT ;  /* 0x0000000f090b7c10 */ /* 0x000fe200087fe40b */
[----:B------:R-:W-:Y:S01]  /*2290*/  IMAD R4, R4, c[0x0][0x3ac], R5 ;  /* 0x0000eb0004047a24 */ /* 0x000fe200078e0205 */
[----:B------:R-:W-:Y:S01]  /*22a0*/  IADD3 R8, P0, R6, UR8, RZ ;  /* 0x0000000806087c10 */ /* 0x000fe2000ff1e0ff */
[----:B------:R-:W-:-:S03]  /*22b0*/  IMAD.U32 R5, RZ, RZ, UR36 ;  /* 0x00000024ff057e24 */ /* 0x000fc6000f8e00ff */
[----:B------:R-:W-:Y:S01]  /*22c0*/  IADD3.X R9, R7, UR11, R4, P0, !PT ;  /* 0x0000000b07097c10 */ /* 0x000fe200087fe404 */
[----:B------:R-:W-:Y:S02]  /*22d0*/  IMAD.U32 R4, RZ, RZ, UR36 ;  /* 0x00000024ff047e24 */ /* 0x000fe4000f8e00ff */
[----:B------:R-:W-:-:S04]  /*22e0*/  IMAD.WIDE.U32 R10, R5, c[0x0][0x3b8], R10 ;  /* 0x0000ee00050a7a25 */ /* 0x000fc800078e000a */
[----:B------:R-:W-:Y:S01]  /*22f0*/  IMAD.WIDE.U32 R8, R4, c[0x0][0x3c0], R8 ;  /* 0x0000f00004087a25 */ /* 0x000fe200078e0008 */
[----:B------:R-:W-:Y:S02]  /*2300*/  IADD3 R5, R11, UR9, RZ ;  /* 0x000000090b057c10 */ /* 0x000fe4000fffe0ff */
[----:B------:R-:W-:Y:S02]  /*2310*/  LEA R6, P1, R10, c[0x0][0x340], 0x1 ;  /* 0x0000d0000a067a11 */ /* 0x000fe400078208ff */
[----:B------:R-:W-:Y:S02]  /*2320*/  IADD3 R9, R9, UR6, RZ ;  /* 0x0000000609097c10 */ /* 0x000fe4000fffe0ff */
[----:B------:R-:W-:Y:S02]  /*2330*/  LEA R4, P0, R8, c[0x0][0x348], 0x1 ;  /* 0x0000d20008047a11 */ /* 0x000fe400078008ff */
[----:B------:R-:W-:Y:S02]  /*2340*/  LEA.HI.X R7, R10, c[0x0][0x344], R5, 0x1, P1 ;  /* 0x0000d1000a077a11 */ /* 0x000fe400008f0c05 */
[----:B------:R-:W-:-:S03]  /*2350*/  LEA.HI.X R5, R8, c[0x0][0x34c], R9, 0x1, P0 ;  /* 0x0000d30008057a11 */ /* 0x000fc600000f0c09 */
[----:B------:R1:W-:Y:S04]  /*2360*/  STG.E.128 [R6.64], RZ ;  /* 0x000000ff06007986 */ /* 0x0003e8000c101d04 */
[----:B------:R1:W-:Y:S04]  /*2370*/  STG.E.128 [R6.64+0x80], RZ ;  /* 0x000080ff06007986 */ /* 0x0003e8000c101d04 */
[----:B------:R1:W-:Y:S04]  /*2380*/  STG.E.128 [R6.64+0x100], RZ ;  /* 0x000100ff06007986 */ /* 0x0003e8000c101d04 */
[----:B------:R1:W-:Y:S04]  /*2390*/  STG.E.128 [R6.64+0x180], RZ ;  /* 0x000180ff06007986 */ /* 0x0003e8000c101d04 */
[----:B------:R1:W-:Y:S04]  /*23a0*/  STG.E.128 [R4.64], RZ ;  /* 0x000000ff04007986 */ /* 0x0003e8000c101d04 */
[----:B------:R1:W-:Y:S04]  /*23b0*/  STG.E.128 [R4.64+0x80], RZ ;  /* 0x000080ff04007986 */ /* 0x0003e8000c101d04 */
[----:B------:R1:W-:Y:S04]  /*23c0*/  STG.E.128 [R4.64+0x100], RZ ;  /* 0x000100ff04007986 */ /* 0x0003e8000c101d04 */
[----:B------:R1:W-:Y:S01]  /*23d0*/  STG.E.128 [R4.64+0x180], RZ ;  /* 0x000180ff04007986 */ /* 0x0003e2000c101d04 */
[----:B------:R-:W-:Y:S05]  /*23e0*/  BRA `(.L_x_258) ;  /* 0x0000415000007947 */ /* 0x000fea0003800000 */
.L_x_255:
[----:B-1----:R-:W2:Y:S01]  /*23f0*/  LDL R19, [R1+0x4] ;  /* 0x0000040001137983 */ /* 0x002ea20000100800 */
[----:B------:R-:W-:Y:S01]  /*2400*/  UIMAD UR8, UR22, -0x20, UR6 ;  /* 0xffffffe0160878a4 */ /* 0x000fe2000f8e0206 */
[----:B------:R-:W-:Y:S01]  /*2410*/  IADD3 R5, R20, 0x20, RZ ;  /* 0x0000002014057810 */ /* 0x000fe20007ffe0ff */
[----:B------:R-:W-:-:S02]  /*2420*/  IMAD.U32 R7, RZ, RZ, UR20 ;  /* 0x00000014ff077e24 */ /* 0x000fc4000f8e00ff */
[----:B------:R-:W-:Y:S02]  /*2430*/  IMAD.U32 R6, RZ, RZ, UR20 ;  /* 0x00000014ff067e24 */ /* 0x000fe4000f8e00ff */
[----:B------:R-:W-:Y:S01]  /*2440*/  ISETP.GE.AND P2, PT, R20, UR8, PT ;  /* 0x0000000814007c0c */ /* 0x000fe2000bf46270 */
[----:B------:R-:W-:Y:S01]  /*2450*/  UIMAD UR8, UR7, -0x40, UR12 ;  /* 0xffffffc0070878a4 */ /* 0x000fe2000f8e020c */
[----:B------:R-:W-:Y:S02]  /*2460*/  IMAD.MOV.U32 R18, RZ, RZ, 0x40 ;  /* 0x00000040ff127424 */ /* 0x000fe400078e00ff */
[----:B------:R-:W-:Y:S02]  /*2470*/  IMAD.MOV.U32 R244, RZ, RZ, 0x7f800000 ;  /* 0x7f800000fff47424 */ /* 0x000fe400078e00ff */
[----:B------:R-:W-:Y:S01]  /*2480*/  IMAD.WIDE.U32 R14, R18, c[0x0][0x370], RZ ;  /* 0x0000dc00120e7a25 */ /* 0x000fe200078e00ff */
[----:B------:R-:W-:-:S03]  /*2490*/  ISETP.GE.AND P1, PT, R5, UR8, PT ;  /* 0x0000000805007c0c */ /* 0x000fc6000bf26270 */
[----:B------:R-:W-:Y:S02]  /*24a0*/  IMAD R17, R18, c[0x0][0x374], RZ ;  /* 0x0000dd0012117a24 */ /* 0x000fe400078e02ff */
[----:B------:R-:W-:Y:S01]  /*24b0*/  IMAD.MOV.U32 R245, RZ, RZ, 0x7f800000 ;  /* 0x7f800000fff57424 */ /* 0x000fe200078e00ff */
[C---:B------:R-:W-:Y:S02]  /*24c0*/  @!P2 IADD3 R5, P3, R20.reuse, UR20, RZ ;  /* 0x000000141405ac10 */ /* 0x040fe4000ff7e0ff */
[----:B------:R-:W-:Y:S02]  /*24d0*/  @!P2 IADD3 R12, P0, R20, UR20, RZ ;  /* 0x00000014140cac10 */ /* 0x000fe4000ff1e0ff */
[-C--:B------:R-:W-:Y:S01]  /*24e0*/  @!P2 LEA.HI.X.SX32 R7, R7, R13.reuse, 0x1, P3 ;  /* 0x0000000d0707a211 */ /* 0x080fe200018f0eff */
[--C-:B------:R-:W-:Y:S01]  /*24f0*/  @!P2 IMAD.WIDE.U32 R8, R5, c[0x0][0x1a0], R22.reuse ;  /* 0x000068000508aa25 */ /* 0x100fe200078e0016 */
[----:B------:R-:W-:Y:S02]  /*2500*/  @!P2 LEA.HI.X.SX32 R13, R6, R13, 0x1, P0 ;  /* 0x0000000d060da211 */ /* 0x000fe400000f0eff */
[----:B------:R-:W-:Y:S01]  /*2510*/  @!P1 IADD3 R10, P0, R240, R14, RZ ;  /* 0x0000000ef00a9210 */ /* 0x000fe20007f1e0ff */
[----:B------:R-:W-:Y:S01]  /*2520*/  @!P2 IMAD R11, R7, c[0x0][0x1a0], RZ ;  /* 0x00006800070baa24 */ /* 0x000fe200078e02ff */
[----:B------:R-:W-:Y:S01]  /*2530*/  @!P2 IADD3 R14, P3, R8, UR27, RZ ;  /* 0x0000001b080eac10 */ /* 0x000fe2000ff7e0ff */
[----:B------:R-:W-:-:S04]  /*2540*/  @!P2 IMAD.WIDE.U32 R6, R12, c[0x0][0x198], R22 ;  /* 0x000066000c06aa25 */ /* 0x000fc800078e0016 */
[----:B------:R-:W-:Y:S02]  /*2550*/  @!P2 IMAD R13, R13, c[0x0][0x198], RZ ;  /* 0x000066000d0daa24 */ /* 0x000fe400078e02ff */
[----:B------:R-:W-:Y:S01]  /*2560*/  @!P2 IMAD R5, R5, c[0x0][0x1a4], R11 ;  /* 0x000069000505aa24 */ /* 0x000fe200078e020b */
[----:B------:R-:W-:Y:S01]  /*2570*/  @!P1 IADD3.X R11, R241, R15, R17, P0, !PT ;  /* 0x0000000ff10b9210 */ /* 0x000fe200007fe411 */
[----:B------:R-:W-:Y:S01]  /*2580*/  @!P2 IMAD R13, R12, c[0x0][0x19c], R13 ;  /* 0x000067000c0daa24 */ /* 0x000fe200078e020d */
[----:B------:R-:W-:Y:S01]  /*2590*/  @!P2 IADD3 R12, P0, R6, UR31, RZ ;  /* 0x0000001f060cac10 */ /* 0x000fe2000ff1e0ff */
[C---:B------:R-:W-:Y:S01]  /*25a0*/  @!P2 IMAD R6, R16.reuse, c[0x0][0x1b8], RZ ;  /* 0x00006e001006aa24 */ /* 0x040fe200078e02ff */
[----:B------:R-:W-:Y:S01]  /*25b0*/  @!P2 IADD3.X R15, R9, UR28, R5, P3, !PT ;  /* 0x0000001c090fac10 */ /* 0x000fe20009ffe405 */
[----:B------:R-:W-:Y:S01]  /*25c0*/  @!P2 IMAD R5, R16, c[0x0][0x1b0], RZ ;  /* 0x00006c001005aa24 */ /* 0x000fe200078e02ff */
[----:B------:R-:W-:Y:S01]  /*25d0*/  @!P2 IADD3.X R13, R7, UR33, R13, P0, !PT ;  /* 0x00000021070dac10 */ /* 0x000fe200087fe40d */
[C---:B------:R-:W-:Y:S01]  /*25e0*/  @!P2 IMAD R9, R4.reuse, c[0x0][0x1bc], R6 ;  /* 0x00006f000409aa24 */ /* 0x040fe200078e0206 */
[----:B------:R-:W-:Y:S01]  /*25f0*/  PLOP3.LUT P0, PT, PT, PT, UP6, 0x80, 0x0 ;  /* 0x000000000000781c */ /* 0x000fe20003f0f068 */
[----:B------:R-:W-:-:S02]  /*2600*/  @!P2 IMAD R7, R4, c[0x0][0x1b4], R5 ;  /* 0x00006d000407aa24 */ /* 0x000fc400078e0205 */
[----:B------:R-:W-:-:S04]  /*2610*/  @!P2 IMAD.WIDE.U32 R12, R4, c[0x0][0x1b0], R12 ;  /* 0x00006c00040caa25 */ /* 0x000fc800078e000c */
[----:B------:R-:W-:Y:S01]  /*2620*/  @!P2 IMAD.WIDE.U32 R14, R4, c[0x0][0x1b8], R14 ;  /* 0x00006e00040eaa25 */ /* 0x000fe200078e000e */
[----:B------:R-:W-:-:S03]  /*2630*/  @!P2 LEA R4, P3, R12, c[0x0][0x168], 0x1 ;  /* 0x00005a000c04aa11 */ /* 0x000fc600078608ff */
[----:B------:R-:W-:Y:S01]  /*2640*/  @!P2 IMAD.IADD R13, R13, 0x1, R7 ;  /* 0x000000010d0da824 */ /* 0x000fe200078e0207 */
[----:B------:R-:W-:Y:S01]  /*2650*/  @!P2 LEA R8, P5, R14, c[0x0][0x170], 0x1 ;  /* 0x00005c000e08aa11 */ /* 0x000fe200078a08ff */
        /* <DEDUP_REMOVED lines=19> */
[----:B------:R-:W-:Y:S01]  /*2790*/  UIADD3 UR18, UR20, UR12, URZ ;  /* 0x0000000c14127290 */ /* 0x000fe2000fffe03f */
[----:B------:R-:W-:Y:S01]  /*27a0*/  CS2R R126, SRZ ;  /* 0x00000000007e7805 */ /* 0x000fe2000001ff00 */
[----:B------:R-:W-:Y:S01]  /*27b0*/  CS2R R124, SRZ ;  /* 0x00000000007c7805 */ /* 0x000fe2000001ff00 */
[----:B------:R-:W-:Y:S01]  /*27c0*/  CS2R R130, SRZ ;  /* 0x0000000000827805 */ /* 0x000fe2000001ff00 */
[----:B------:R-:W-:Y:S01]  /*27d0*/  UIADD3 UR19, -UR6, 0x20, UR18 ;  /* 0x0000002006137890 */ /* 0x000fe2000fffe112 */
        /* <DEDUP_REMOVED lines=26> */
[----:B------:R-:W-:-:S02]  /*2980*/  ULDC UR9, c[0x0][0x2e8] ;  /* 0x0000ba0000097ab9 */ /* 0x000fc40000000800 */
[----:B------:R-:W-:Y:S02]  /*2990*/  UIADD3 UR20, UR20, 0x20, URZ ;  /* 0x0000002014147890 */ /* 0x000fe4000fffe03f */
[----:B------:R-:W-:Y:S02]  /*29a0*/  UIADD3 UR19, UR19, -UR9, URZ ;  /* 0x8000000913137290 */ /* 0x000fe4000fffe03f */
[----:B------:R-:W-:Y:S01]  /*29b0*/  ULDC UR10, c[0x0][0x2e4] ;  /* 0x0000b900000a7ab9 */ /* 0x000fe20000000800 */
[C---:B--2---:R-:W-:Y:S01]  /*29c0*/  IADD3 R5, R19.reuse, 0x8, RZ ;  /* 0x0000000813057810 */ /* 0x044fe20007ffe0ff */
[----:B------:R-:W-:Y:S01]  /*29d0*/  IMAD.SHL.U32 R247, R19, 0x4, RZ ;  /* 0x0000000413f77824 */ /* 0x000fe200078e00ff */
[----:B---3--:R-:W-:Y:S02]  /*29e0*/  SHF.R.S32.HI R8, RZ, 0x1f, R19 ;  /* 0x0000001fff087819 */ /* 0x008fe40000011413 */
[----:B------:R-:W-:Y:S02]  /*29f0*/  ISETP.GE.AND P6, PT, R5, UR8, PT ;  /* 0x0000000805007c0c */ /* 0x000fe4000bfc6270 */
[----:B------:R-:W-:-:S02]  /*2a00*/  @!P2 LEA.HI.X R5, R12, c[0x0][0x16c], R13, 0x1, P3 ;  /* 0x00005b000c05aa11 */ /* 0x000fc400018f0c0d */
        /* <DEDUP_REMOVED lines=63> */
[----:B------:R-:W-:Y:S01]  /*2e00*/  CS2R R20, SRZ ;  /* 0x0000000000147805 */ /* 0x000fe2000001ff00 */
[----:B------:R-:W-:Y:S01]  /*2e10*/  CS2R R18, SRZ ;  /* 0x0000000000127805 */ /* 0x000fe2000001ff00 */
[----:B------:R-:W-:Y:S01]  /*2e20*/  CS2R R12, SRZ ;  /* 0x00000000000c7805 */ /* 0x000fe2000001ff00 */
        /* <DEDUP_REMOVED lines=18> */
.L_x_263:
        /* <DEDUP_REMOVED lines=10> */
[----:B------:R-:W1:Y:S04]  /*2ff0*/  LDSM.16.M88.4 R44, [R229+0x10000] ;  /* 0x01000000e52c783b */ /* 0x000e680000000200 */
[----:B------:R-:W-:Y:S04]  /*3000*/  LDSM.16.M88.4 R48, [R3] ;  /* 0x000000000330783b */ /* 0x000fe80000000200 */
[----:B------:R-:W2:Y:S04]  /*3010*/  LDSM.16.M88.4 R52, [R230+0x10000] ;  /* 0x01000000e634783b */ /* 0x000ea80000000200 */
[----:B------:R-:W-:Y:S04]  /*3020*/  LDSM.16.M88.4 R56, [R231+0x10000] ;  /* 0x01000000e738783b */ /* 0x000fe80000000200 */
[----:B-----5:R3:W5:Y:S01]  /*3030*/  LDG.E R62, [R60.64] ;  /* 0x000000043c3e7981 */ /* 0x020762000c1e1900 */
[C---:B-1----:R-:W-:Y:S03]  /*3040*/  HMMA.16816.F32.BF16 R4, R8.reuse, R44, RZ ;  /* 0x0000002c0804723c */ /* 0x042fe600000418ff */
[----:B---3--:R1:W5:Y:S05]  /*3050*/  LDG.E R60, [R60.64+0x20] ;  /* 0x000020043c3c7981 */ /* 0x00836a000c1e1900 */
[----:B------:R-:W-:Y:S01]  /*3060*/  HMMA.16816.F32.BF16 R8, R8, R46, RZ ;  /* 0x0000002e0808723c */ /* 0x000fe200000418ff */
[----:B------:R-:W3:Y:S11]  /*3070*/  LDSM.16.M88.4 R44, [R228] ;  /* 0x00000000e42c783b */ /* 0x000ef60000000200 */
[----:B------:R-:W-:Y:S04]  /*3080*/  @!UPT UIADD3 URZ, URZ, URZ, URZ ;  /* 0x0000003f3f3ff290 */ /* 0x000fe8000fffe03f */
[C---:B--2---:R-:W-:Y:S08]  /*3090*/  HMMA.16816.F32.BF16 R4, R48.reuse, R52, R4 ;  /* 0x000000343004723c */ /* 0x044ff00000041804 */
[----:B------:R-:W-:Y:S01]  /*30a0*/  HMMA.16816.F32.BF16 R8, R48, R54, R8 ;  /* 0x000000363008723c */ /* 0x000fe20000041808 */
[----:B------:R-:W-:Y:S04]  /*30b0*/  LDSM.16.M88.4 R48, [R227] ;  /* 0x00000000e330783b */ /* 0x000fe80000000200 */
[----:B------:R-:W2:Y:S11]  /*30c0*/  LDSM.16.M88.4 R52, [R232+0x10000] ;  /* 0x01000000e834783b */ /* 0x000eb60000000200 */
        /* <DEDUP_REMOVED lines=49> */
[----:B------:R-:W-:Y:S11]  /*33e0*/  HMMA.16816.F32.BF16 R8, R44, R58, R8 ;  /* 0x0000003a2c08723c */ /* 0x000ff60000041808 */
[----:B------:R-:W-:Y:S05]  /*33f0*/  @!UPT UIADD3 URZ, URZ, URZ, URZ ;  /* 0x0000003f3f3ff290 */ /* 0x000fea000fffe03f */
[C---:B--2---:R-:W-:Y:S08]  /*3400*/  HMMA.16816.F32.BF16 R4, R48.reuse, R52, R4 ;  /* 0x000000343004723c */ /* 0x044ff00000041804 */
[----:B------:R-:W-:Y:S01]  /*3410*/  HMMA.16816.F32.BF16 R8, R48, R54, R8 ;  /* 0x000000363008723c */ /* 0x000fe20000041808 */
[----:B------:R-:W-:-:S07]  /*3420*/  @!P0 BRA `(.L_x_259) ;  /* 0x0000009000008947 */ /* 0x000fce0003800000 */
[----:B-1----:R-:W-:Y:S01]  /*3430*/  UIADD3 UR11, UR10, UR18, -UR6 ;  /* 0x000000120a0b7290 */ /* 0x002fe2000fffe806 */
[----:B------:R-:W-:Y:S01]  /*3440*/  IMAD.U32 R44, RZ, RZ, UR20 ;  /* 0x00000014ff2c7e24 */ /* 0x000fe2000f8e00ff */
[----:B------:R-:W-:Y:S04]  /*3450*/  UIADD3 UR8, UR9, 0x40, URZ ;  /* 0x0000004009087890 */ /* 0x000fe8000fffe03f */
[----:B------:R-:W-:Y:S01]  /*3460*/  UISETP.GE.AND UP0, UPT, UR8, UR11, UPT ;  /* 0x0000000b0800728c */ /* 0x000fe2000bf06270 */
[----:B------:R-:W-:Y:S02]  /*3470*/  ISETP.LT.AND P0, PT, R44, UR6, PT ;  /* 0x000000062c007c0c */ /* 0x000fe4000bf01270 */
[----:B------:R-:W-:Y:S03]  /*3480*/  UMOV UR8, UR10 ;  /* 0x0000000a00087c82 */ /* 0x000fe60008000000 */
[----:B------:R-:W-:Y:S11]  /*3490*/  PLOP3.LUT P1, PT, PT, PT, UP0, 0x80, 0x0 ;  /* 0x000000000000781c */ /* 0x000ff60003f2f008 */
[----:B------:R-:W-:Y:S02]  /*34a0*/  @!UPT UIADD3 URZ, URZ, URZ, URZ ;  /* 0x0000003f3f3ff290 */ /* 0x000fe4000fffe03f */
[----:B------:R-:W-:-:S05]  /*34b0*/  @!P1 BRA P0, `(.L_x_260) ;  /* 0x000002d000009947 */ /* 0x000fca0000000000 */
.L_x_259:
[----:B-1----:R-:W2:Y:S01]  /*34c0*/  LDL R44, [R1+0x4] ;  /* 0x00000400012c7983 */ /* 0x002ea20000100800 */
[----:B------:R-:W-:Y:S02]  /*34d0*/  UIADD3 UR11, UR6, 0x1, -UR12 ;  /* 0x00000001060b7890 */ /* 0x000fe4000fffe80c */
[----:B------:R-:W-:Y:S01]  /*34e0*/  UIADD3 UR10, -UR8, UR6, -UR12 ;  /* 0x00000006080a7290 */ /* 0x000fe2000fffe90c */
[----:B------:R-:W3:Y:S01]  /*34f0*/  LDL R47, [R1+0x8] ;  /* 0x00000800012f7983 */ /* 0x000ee20000100800 */
[----:B--2---:R-:W-:Y:S01]  /*3500*/  IADD3 R45, R44, UR9, RZ ;  /* 0x000000092c2d7c10 */ /* 0x004fe2000fffe0ff */
[----:B------:R-:W-:Y:S01]  /*3510*/  UIADD3 UR9, UR11, UR39, URZ ;  /* 0x000000270b097290 */ /* 0x000fe2000fffe03f */
[----:B------:R-:W-:Y:S02]  /*3520*/  IMAD.U32 R44, RZ, RZ, UR22 ;  /* 0x00000016ff2c7e24 */ /* 0x000fe4000f8e00ff */
[C---:B------:R-:W-:Y:S02]  /*3530*/  IADD3 R46, R45.reuse, UR10, RZ ;  /* 0x0000000a2d2e7c10 */ /* 0x040fe4000fffe0ff */
[C---:B------:R-:W-:Y:S01]  /*3540*/  IADD3 R51, R45.reuse, 0x8, RZ ;  /* 0x000000082d337810 */ /* 0x040fe20007ffe0ff */
[----:B---3--:R-:W-:Y:S01]  /*3550*/  IMAD R44, R44, 0x20, R47 ;  /* 0x000000202c2c7824 */ /* 0x008fe200078e022f */
[----:B------:R-:W-:Y:S02]  /*3560*/  IADD3 R50, R45, UR9, RZ ;  /* 0x000000092d327c10 */ /* 0x000fe4000fffe0ff */
[----:B------:R-:W-:Y:S02]  /*3570*/  IMNMX R46, RZ, R46, !PT ;  /* 0x0000002eff2e7217 */ /* 0x000fe40007800200 */
[C---:B------:R-:W-:Y:S01]  /*3580*/  IADD3 R45, R51.reuse, UR10, RZ ;  /* 0x0000000a332d7c10 */ /* 0x040fe2000fffe0ff */
[----:B------:R-:W-:Y:S01]  /*3590*/  UMOV UR10, UR8 ;  /* 0x00000008000a7c82 */ /* 0x000fe20008000000 */
[----:B------:R-:W-:Y:S02]  /*35a0*/  IMNMX R50, R50, UR6, PT ;  /* 0x0000000632327c17 */ /* 0x000fe4000b800200 */
[C---:B------:R-:W-:Y:S02]  /*35b0*/  ISETP.GE.AND P0, PT, R44.reuse, R46, PT ;  /* 0x0000002e2c00720c */ /* 0x040fe40003f06270 */
[C---:B------:R-:W-:Y:S02]  /*35c0*/  IADD3 R49, R44.reuse, 0x1, RZ ;  /* 0x000000012c317810 */ /* 0x040fe40007ffe0ff */
[C---:B------:R-:W-:Y:S02]  /*35d0*/  IADD3 R48, R44.reuse, 0x8, RZ ;  /* 0x000000082c307810 */ /* 0x040fe40007ffe0ff */
[C---:B------:R-:W-:Y:S02]  /*35e0*/  IADD3 R47, R44.reuse, 0x9, RZ ;  /* 0x000000092c2f7810 */ /* 0x040fe40007ffe0ff */
[----:B------:R-:W-:Y:S02]  /*35f0*/  IMNMX R45, RZ, R45, !PT ;  /* 0x0000002dff2d7217 */ /* 0x000fe40007800200 */
[----:B------:R-:W-:Y:S02]  /*3600*/  IADD3 R51, R51, UR9, RZ ;  /* 0x0000000933337c10 */ /* 0x000fe4000fffe0ff */
[----:B------:R-:W-:Y:S02]  /*3610*/  ISETP.GE.OR P0, PT, R44, R50, !P0 ;  /* 0x000000322c00720c */ /* 0x000fe40004706670 */
[-C--:B------:R-:W-:Y:S02]  /*3620*/  ISETP.GE.AND P6, PT, R49, R46.reuse, PT ;  /* 0x0000002e3100720c */ /* 0x080fe40003fc6270 */
[-C--:B------:R-:W-:Y:S02]  /*3630*/  ISETP.GE.AND P5, PT, R48, R46.reuse, PT ;  /* 0x0000002e3000720c */ /* 0x080fe40003fa6270 */
[----:B------:R-:W-:Y:S02]  /*3640*/  ISETP.GE.AND P4, PT, R47, R46, PT ;  /* 0x0000002e2f00720c */ /* 0x000fe40003f86270 */
[-C--:B------:R-:W-:Y:S02]  /*3650*/  ISETP.GE.AND P3, PT, R44, R45.reuse, PT ;  /* 0x0000002d2c00720c */ /* 0x080fe40003f66270 */
[-C--:B------:R-:W-:Y:S02]  /*3660*/  ISETP.GE.AND P2, PT, R49, R45.reuse, PT ;  /* 0x0000002d3100720c */ /* 0x080fe40003f46270 */
[-C--:B------:R-:W-:Y:S02]  /*3670*/  ISETP.GE.AND P1, PT, R48, R45.reuse, PT ;  /* 0x0000002d3000720c */ /* 0x080fe40003f26270 */
[----:B------:R-:W-:Y:S02]  /*3680*/  FSEL R4, R4, -INF , !P0 ;  /* 0xff80000004047808 */ /* 0x000fe40004000000 */
[----:B------:R-:W-:Y:S02]  /*3690*/  ISETP.GE.AND P0, PT, R47, R45, PT ;  /* 0x0000002d2f00720c */ /* 0x000fe40003f06270 */
[----:B------:R-:W-:Y:S02]  /*36a0*/  IMNMX R45, R51, UR6, PT ;  /* 0x00000006332d7c17 */ /* 0x000fe4000b800200 */
[-C--:B------:R-:W-:Y:S02]  /*36b0*/  ISETP.GE.OR P6, PT, R49, R50.reuse, !P6 ;  /* 0x000000323100720c */ /* 0x080fe400077c6670 */
[-C--:B------:R-:W-:Y:S02]  /*36c0*/  ISETP.GE.OR P5, PT, R48, R50.reuse, !P5 ;  /* 0x000000323000720c */ /* 0x080fe40006fa6670 */
[----:B------:R-:W-:Y:S02]  /*36d0*/  ISETP.GE.OR P4, PT, R47, R50, !P4 ;  /* 0x000000322f00720c */ /* 0x000fe40006786670 */
[-C--:B------:R-:W-:Y:S02]  /*36e0*/  ISETP.GE.OR P3, PT, R44, R45.reuse, !P3 ;  /* 0x0000002d2c00720c */ /* 0x080fe40005f66670 */
[-C--:B------:R-:W-:Y:S02]  /*36f0*/  ISETP.GE.OR P2, PT, R49, R45.reuse, !P2 ;  /* 0x0000002d3100720c */ /* 0x080fe40005746670 */
[-C--:B------:R-:W-:Y:S02]  /*3700*/  ISETP.GE.OR P1, PT, R48, R45.reuse, !P1 ;  /* 0x0000002d3000720c */ /* 0x080fe40004f26670 */
[----:B------:R-:W-:Y:S02]  /*3710*/  ISETP.GE.OR P0, PT, R47, R45, !P0 ;  /* 0x0000002d2f00720c */ /* 0x000fe40004706670 */
[----:B------:R-:W-:Y:S02]  /*3720*/  FSEL R5, R5, -INF , !P6 ;  /* 0xff80000005057808 */ /* 0x000fe40007000000 */
[----:B------:R-:W-:Y:S02]  /*3730*/  FSEL R8, R8, -INF , !P5 ;  /* 0xff80000008087808 */ /* 0x000fe40006800000 */
[----:B------:R-:W-:Y:S02]  /*3740*/  FSEL R9, R9, -INF , !P4 ;  /* 0xff80000009097808 */ /* 0x000fe40006000000 */
[----:B------:R-:W-:Y:S02]  /*3750*/  FSEL R6, R6, -INF , !P3 ;  /* 0xff80000006067808 */ /* 0x000fe40005800000 */
[----:B------:R-:W-:Y:S02]  /*3760*/  FSEL R7, R7, -INF , !P2 ;  /* 0xff80000007077808 */ /* 0x000fe40005000000 */
[----:B------:R-:W-:Y:S02]  /*3770*/  FSEL R10, R10, -INF , !P1 ;  /* 0xff8000000a0a7808 */ /* 0x000fe40004800000 */
[----:B------:R-:W-:Y:S02]  /*3780*/  FSEL R11, R11, -INF , !P0 ;  /* 0xff8000000b0b7808 */ /* 0x000fe40004000000 */
.L_x_260:
        /* <DEDUP_REMOVED lines=13> */
[----:B------:R-:W-:Y:S10]  /*3860*/  MUFU.EX2 R58, R5 ;  /* 0x00000005003a7308 */ /* 0x000ff40000000800 */
[----:B------:R-:W-:Y:S01]  /*3870*/  MUFU.EX2 R55, R8 ;  /* 0x0000000800377308 */ /* 0x000fe20000000800 */
[----:B-1----:R-:W-:Y:S05]  /*3880*/  FMUL.FTZ R4, R245, 1.4426950216293334961 ;  /* 0x3fb8aa3bf5047820 */ /* 0x002fea0000410000 */
[----:B------:R-:W-:Y:S04]  /*3890*/  FSEL R4, R4, RZ, P0 ;  /* 0x000000ff04047208 */ /* 0x000fe80000000000 */
[----:B------:R-:W-:Y:S01]  /*38a0*/  MUFU.EX2 R54, R44 ;  /* 0x0000002c00367308 */ /* 0x000fe20000000800 */
[--C-:B------:R-:W-:Y:S02]  /*38b0*/  FFMA.FTZ R7, R7, c[0x0][0x23c], -R4.reuse ;  /* 0x00008f0007077a23 */ /* 0x100fe40000010804 */
[--C-:B------:R-:W-:Y:S02]  /*38c0*/  FFMA.FTZ R6, R6, c[0x0][0x23c], -R4.reuse ;  /* 0x00008f0006067a23 */ /* 0x100fe40000010804 */
[--C-:B------:R-:W-:Y:S05]  /*38d0*/  FFMA.FTZ R10, R10, c[0x0][0x23c], -R4.reuse ;  /* 0x00008f000a0a7a23 */ /* 0x100fea0000010804 */
[----:B------:R-:W-:Y:S01]  /*38e0*/  MUFU.EX2 R56, R7 ;  /* 0x0000000700387308 */ /* 0x000fe20000000800 */
[----:B------:R-:W-:Y:S09]  /*38f0*/  FFMA.FTZ R4, R11, c[0x0][0x23c], -R4 ;  /* 0x00008f000b047a23 */ /* 0x000ff20000010804 */
[----:B------:R-:W-:Y:S10]  /*3900*/  MUFU.EX2 R57, R6 ;  /* 0x0000000600397308 */ /* 0x000ff40000000800 */
[----:B------:R-:W-:Y:S10]  /*3910*/  MUFU.EX2 R53, R10 ;  /* 0x0000000a00357308 */ /* 0x000ff40000000800 */
[----:B------:R-:W1:Y:S02]  /*3920*/  MUFU.EX2 R52, R4 ;  /* 0x0000000400347308 */ /* 0x000e640000000800 */
[----:B-1----:R-:W-:Y:S02]  /*3930*/  F2FP.BF16.PACK_AB R4, R52, R53 ;  /* 0x000000353404723e */ /* 0x002fe400000010ff */
[----:B------:R-:W-:Y:S02]  /*3940*/  F2FP.BF16.PACK_AB R7, R58, R59 ;  /* 0x0000003b3a07723e */ /* 0x000fe400000010ff */
[----:B------:R-:W-:Y:S02]  /*3950*/  F2FP.BF16.PACK_AB R6, R56, R57 ;  /* 0x000000393806723e */ /* 0x000fe400000010ff */
[----:B------:R-:W-:Y:S01]  /*3960*/  F2FP.BF16.PACK_AB R5, R54, R55 ;  /* 0x000000373605723e */ /* 0x000fe200000010ff */
[----:B------:R-:W-:Y:S06]  /*3970*/  STS [R249+0x15000], R7 ;  /* 0x01500007f9007388 */ /* 0x000fec0000000800 */
[----:B------:R-:W-:Y:S06]  /*3980*/  STS [R252+0x15000], R6 ;  /* 0x01500006fc007388 */ /* 0x000fec0000000800 */
        /* <DEDUP_REMOVED lines=165> */
.L_x_261:
        /* <DEDUP_REMOVED lines=47> */
[CC--:B------:R-:W-:Y:S01]  /*46d0*/  LEA R198, P1, R205.reuse, R238.reuse, 0x2 ;  /* 0x000000eecdc67211 */ /* 0x0c0fe200078210ff */
[C---:B------:R-:W-:Y:S01]  /*46e0*/  IMAD R206, R248.reuse, 0x28, RZ ;  /* 0x00000028f8ce7824 */ /* 0x040fe200078e02ff */
        /* <DEDUP_REMOVED lines=16> */
[C---:B------:R-:W-:Y:S03]  /*47f0*/  IMAD.SHL.U32 R203, R248.reuse, 0x20, RZ ;  /* 0x00000020f8cb7824 */ /* 0x040fe600078e00ff */
[-C--:B--2---:R-:W-:Y:S01]  /*4800*/  LEA R4, P0, R201, R238.reuse, 0x2 ;  /* 0x000000eec9047211 */ /* 0x084fe200078010ff */
[C---:B------:R-:W-:Y:S01]  /*4810*/  IMAD R202, R248.reuse, 0x30, RZ ;  /* 0x00000030f8ca7824 */ /* 0x040fe200078e02ff */
[-C--:B------:R-:W-:Y:S01]  /*4820*/  LEA R200, P1, R203, R238.reuse, 0x2 ;  /* 0x000000eecbc87211 */ /* 0x080fe200078210ff */
[----:B------:R-:W-:Y:S01]  /*4830*/  IMAD R248, R248, 0x38, RZ ;  /* 0x00000038f8f87824 */ /* 0x000fe200078e02ff */
[-C--:B---3--:R-:W-:Y:S02]  /*4840*/  LEA.HI.X.SX32 R5, R201, R239.reuse, 0x2, P0 ;  /* 0x000000efc9057211 */ /* 0x088fe400000f16ff */
[CC--:B----4-:R-:W-:Y:S02]  /*4850*/  LEA R198, P0, R206.reuse, R238.reuse, 0x2 ;  /* 0x000000eecec67211 */ /* 0x0d0fe400078010ff */
[-C--:B------:R-:W-:Y:S01]  /*4860*/  LEA.HI.X.SX32 R201, R203, R239.reuse, 0x2, P1 ;  /* 0x000000efcbc97211 */ /* 0x080fe200008f16ff */
[----:B------:R1:W-:Y:S01]  /*4870*/  RED.E.ADD.F32.FTZ.RN.STRONG.GPU [R4.64], R7 ;  /* 0x000000070400798e */ /* 0x0003e2000c10e784 */
[-C--:B------:R-:W-:Y:S02]  /*4880*/  LEA.HI.X.SX32 R199, R206, R239.reuse, 0x2, P0 ;  /* 0x000000efcec77211 */ /* 0x080fe400000f16ff */
[-C--:B------:R-:W-:Y:S01]  /*4890*/  LEA R6, P0, R248, R238.reuse, 0x2 ;  /* 0x000000eef8067211 */ /* 0x080fe200078010ff */
[----:B------:R-:W-:Y:S04]  /*48a0*/  RED.E.ADD.F32.FTZ.RN.STRONG.GPU [R200.64], R8 ;  /* 0x00000008c800798e */ /* 0x000fe8000c10e784 */
[----:B------:R2:W-:Y:S01]  /*48b0*/  RED.E.ADD.F32.FTZ.RN.STRONG.GPU [R198.64], R9 ;  /* 0x00000009c600798e */ /* 0x0005e2000c10e784 */
[-C--:B-1----:R-:W-:Y:S02]  /*48c0*/  LEA R4, P1, R202, R238.reuse, 0x2 ;  /* 0x000000eeca047211 */ /* 0x082fe400078210ff */
        /* <DEDUP_REMOVED lines=257> */
.L_x_262:
[----:B------:R-:W-:Y:S02]  /*58e0*/  UISETP.GT.AND UP0, UPT, UR7, UR17, UPT ;  /* 0x000000110700728c */ /* 0x000fe4000bf04270 */
[----:B------:R-:W-:Y:S04]  /*58f0*/  UIADD3 UR7, UR7, -0x1, URZ ;  /* 0xffffffff07077890 */ /* 0x000fe8000fffe03f */
[----:B------:R-:W-:Y:S11]  /*5900*/  PLOP3.LUT P0, PT, PT, PT, UP0, 0x80, 0x0 ;  /* 0x000000000000781c */ /* 0x000ff60003f0f008 */
[----:B------:R-:W-:Y:S02]  /*5910*/  @!UPT UIADD3 URZ, URZ, URZ, URZ ;  /* 0x0000003f3f3ff290 */ /* 0x000fe4000fffe03f */
[----:B------:R-:W-:-:S05]  /*5920*/  @P0 BRA `(.L_x_263) ;  /* 0xffffd62000000947 */ /* 0x000fca000383ffff */
[----:B------:R-:W2:Y:S01]  /*5930*/  LDL R48, [R1] ;  /* 0x0000000001307983 */ /* 0x000ea20000100800 */
[----:B------:R-:W-:Y:S01]  /*5940*/  F2FP.BF16.PACK_AB R47, R13, R12 ;  /* 0x0000000c0d2f723e */ /* 0x000fe200000010ff */
        /* <DEDUP_REMOVED lines=60> */
[----:B-1----:R-:W-:Y:S01]  /*5d10*/  FMUL.FTZ R5, R125, c[0x0][0x2e0] ;  /* 0x0000b8007d057a20 */ /* 0x002fe20000410000 */
        /* <DEDUP_REMOVED lines=47> */
[----:B------:R-:W-:Y:S02]  /*6010*/  UIMAD UR11, UR21, UR11, UR7 ;  /* 0x0000000b150b72a4 */ /* 0x000fe4000f8e0207 */
[----:B------:R-:W-:Y:S02]  /*6020*/  ULDC.64 UR12, c[0x0][0x388] ;  /* 0x0000e200000c7ab9 */ /* 0x000fe40000000a00 */
[----:B------:R-:W-:Y:S02]  /*6030*/  UIADD3 UR9, UR9, UR11, URZ ;  /* 0x0000000b09097290 */ /* 0x000fe4000fffe03f */
[----:B------:R-:W-:-:S02]  /*6040*/  UIMAD UR7, UR58, UR12, URZ ;  /* 0x0000000c3a0772a4 */ /* 0x000fc4000f8e023f */
[----:B------:R-:W-:Y:S02]  /*6050*/  UIMAD.WIDE.U32 UR8, UR30, UR12, UR8 ;  /* 0x0000000c1e0872a5 */ /* 0x000fe4000f8e0008 */
[----:B------:R-:W-:-:S04]  /*6060*/  UIMAD UR7, UR30, UR13, UR7 ;  /* 0x0000000d1e0772a4 */ /* 0x000fc8000f8e0207 */
[----:B------:R-:W-:Y:S02]  /*6070*/  UIADD3 UR15, UR9, UR7, URZ ;  /* 0x00000007090f7290 */ /* 0x000fe4000fffe03f */
[----:B------:R-:W-:Y:S02]  /*6080*/  UMOV UR14, UR8 ;  /* 0x00000008000e7c82 */ /* 0x000fe40008000000 */
.L_x_264:
        /* <DEDUP_REMOVED lines=16> */
.L_x_265:
        /* <DEDUP_REMOVED lines=58> */
[----:B------:R1:W-:Y:S02]  /*6530*/  STG.E.128 [R4.64+0x180], R24 ;  /* 0x0001801804007986 */ /* 0x0003e4000c101d04 */
.L_x_258:
[----:B------:R-:W-:Y:S05]  /*6540*/  BSYNC B0 ;  /* 0x0000000000007941 */ /* 0x000fea0003800000 */
.L_x_250:
        /* <DEDUP_REMOVED lines=12> */
.L_x_266:
[----:B------:R-:W-:Y:S05]  /*6610*/  EXIT ;  /* 0x000000000000794d */ /* 0x000fea0003800000 */
.L_x_268:
        /* <DEDUP_REMOVED lines=14> */
.L_x_2006:


//--------------------- .text._ZN5flash44flash_bwd_dq_dk_dv_loop_seqk_parallel_kernelI23Flash_bwd_kernel_traitsILi256ELi64ELi32ELi8ELi4ELi1ELi2ELb1ELb1EN7cutlass10bfloat16_tE19Flash_kernel_traitsILi256ELi64ELi32ELi8ES3_EELb0ELb0ELb1ELb0ELb0ELb1ELb1EEEvNS_16Flash_bwd_paramsE --------------------------
	.section	.text._ZN5flash44flash_bwd_dq_dk_dv_loop_seqk_parallel_kernelI23Flash_bwd_kernel_traitsILi256ELi64ELi32ELi8ELi4ELi1ELi2ELb1ELb1EN7cutlass10bfloat16_tE19Flash_kernel_traitsILi256ELi64ELi32ELi8ES3_EELb0ELb0ELb1ELb0ELb0ELb1ELb1EEEvNS_16Flash_bwd_paramsE,"ax",@progbits
	.sectioninfo	@"SHI_REGISTERS=255"
	.align	128
        .global         _ZN5flash44flash_bwd_dq_dk_dv_loop_seqk_parallel_kernelI23Flash_bwd_kernel_traitsILi256ELi64ELi32ELi8ELi4ELi1ELi2ELb1ELb1EN7cutlass10bfloat16_tE19Flash_kernel_traitsILi256ELi64ELi32ELi8ES3_EELb0ELb0ELb1ELb0ELb0ELb1ELb1EEEvNS_16Flash_bwd_paramsE
        .type           _ZN5flash44flash_bwd_dq_dk_dv_loop_seqk_parallel_kernelI23Flash_bwd_kernel_traitsILi256ELi64ELi32ELi8ELi4ELi1ELi2ELb1ELb1EN7cutlass10bfloat16_tE19Flash_kernel_traitsILi256ELi64ELi32ELi8ES3_EELb0ELb0ELb1ELb0ELb0ELb1ELb1EEEvNS_16Flash_bwd_paramsE,@function
        .size           _ZN5flash44flash_bwd_dq_dk_dv_loop_seqk_parallel_kernelI23Flash_bwd_kernel_traitsILi256ELi64ELi32ELi8ELi4ELi1ELi2ELb1ELb1EN7cutlass10bfloat16_tE19Flash_kernel_traitsILi256ELi64ELi32ELi8ES3_EELb0ELb0ELb1ELb0ELb0ELb1ELb1EEEvNS_16Flash_bwd_paramsE,(.L_x_2007 - _ZN5flash44flash_bwd_dq_dk_dv_loop_seqk_parallel_kernelI23Flash_bwd_kernel_traitsILi256ELi64ELi32ELi8ELi4ELi1ELi2ELb1ELb1EN7cutlass10bfloat16_tE19Flash_kernel_traitsILi256ELi64ELi32ELi8ES3_EELb0ELb0ELb1ELb0ELb0ELb1ELb1EEEvNS_16Flash_bwd_paramsE)
        .other          _ZN5flash44flash_bwd_dq_dk_dv_loop_seqk_parallel_kernelI23Flash_bwd_kernel_traitsILi256ELi64ELi32ELi8ELi4ELi1ELi2ELb1ELb1EN7cutlass10bfloat16_tE19Flash_kernel_traitsILi256ELi64ELi32ELi8ES3_EELb0ELb0ELb1ELb0ELb0ELb1ELb1EEEvNS_16Flash_bwd_paramsE,@"STO_CUDA_ENTRY STV_DEFAULT"
_ZN5flash44flash_bwd_dq_dk_dv_loop_seqk_parallel_kernelI23Flash_bwd_kernel_traitsILi256ELi64ELi32ELi8ELi4ELi1ELi2ELb1ELb1EN7cutlass10bfloat16_tE19Flash_kernel_traitsILi256ELi64ELi32ELi8ES3_EELb0ELb0ELb1ELb0ELb0ELb1ELb1EEEvNS_16Flash_bwd_paramsE:
.text._ZN5flash44flash_bwd_dq_dk_dv_loop_seqk_parallel_kernelI23Flash_bwd_kernel_traitsILi256ELi64ELi32ELi8ELi4ELi1ELi2ELb1ELb1EN7cutlass10bfloat16_tE19Flash_kernel_traitsILi256ELi64ELi32ELi8ES3_EELb0ELb0ELb1ELb0ELb0ELb1ELb1EEEvNS_16Flash_bwd_paramsE:
        /* <DEDUP_REMOVED lines=210> */
.L_x_287:
        /* <DEDUP_REMOVED lines=53> */
.L_x_269:
        /* <DEDUP_REMOVED lines=67> */
.L_x_271:
        /* <DEDUP_REMOVED lines=18> */
.L_x_272:
        /* <DEDUP_REMOVED lines=68> */
.L_x_273:
[----:B------:R-:W-:Y:S02]  /*1a00*/  UMOV UR13, UR49 ;  /* 0x00000031000d7c82 */ /* 0x000fe40008000000 */
.L_x_274:
        /* <DEDUP_REMOVED lines=101> */
.L_x_276:
        /* <DEDUP_REMOVED lines=16> */
.L_x_277:
        /* <DEDUP_REMOVED lines=41> */
.L_x_275:
        /* <DEDUP_REMOVED lines=182> */
.L_x_283:
[----:B------:R-:W0:Y:S01]  /*2f50*/  LDGDEPBAR ;  /* 0x00000000000079af */ /* 0x000e220000000000 */
[----:B------:R-:W-:Y:S02]  /*2f60*/  USHF.L.U32 UR9, UR7, 0x6, URZ ;  /* 0x0000000607097899 */ /* 0x000fe4000800063f */
[----:B------:R-:W-:Y:S02]  /*2f70*/  ULDC UR8, c[0x0][0x2e4] ;  /* 0x0000b90000087ab9 */ /* 0x000fe40000000800 */
[----:B------:R-:W-:Y:S01]  /*2f80*/  UISETP.GE.AND UP0, UPT, UR9, UR19, UPT ;  /* 0x000000130900728c */ /* 0x000fe2000bf06270 */
[----:B------:R-:W-:Y:S04]  /*2f90*/  DEPBAR.LE SB0, 0x0 ;  /* 0x000080000000791a */ /* 0x000fe80000000000 */
[----:B------:R-:W-:Y:S06]  /*2fa0*/  BAR.SYNC.DEFER_BLOCKING 0x0 ;  /* 0x0000000000007b1d */ /* 0x000fec0000010000 */
[----:B-1----:R-:W-:Y:S04]  /*2fb0*/  LDSM.16.M88.4 R8, [R2] ;  /* 0x000000000208783b */ /* 0x002fe80000000200 */
[----:B------:R-:W1:Y:S04]  /*2fc0*/  LDSM.16.M88.4 R44, [R229+0x10000] ;  /* 0x01000000e52c783b */ /* 0x000e680000000200 */
[----:B------:R-:W-:Y:S04]  /*2fd0*/  LDSM.16.M88.4 R48, [R3] ;  /* 0x000000000330783b */ /* 0x000fe80000000200 */
[----:B------:R-:W2:Y:S04]  /*2fe0*/  LDSM.16.M88.4 R52, [R230+0x10000] ;  /* 0x01000000e634783b */ /* 0x000ea80000000200 */
[----:B------:R-:W-:Y:S04]  /*2ff0*/  LDSM.16.M88.4 R56, [R228] ;  /* 0x00000000e438783b */ /* 0x000fe80000000200 */
[----:B------:R-:W3:Y:S04]  /*3000*/  LDSM.16.M88.4 R60, [R231+0x10000] ;  /* 0x01000000e73c783b */ /* 0x000ee80000000200 */
[----:B------:R-:W-:Y:S01]  /*3010*/  LDSM.16.M88.4 R64, [R232+0x10000] ;  /* 0x01000000e840783b */ /* 0x000fe20000000200 */
[C---:B-1----:R-:W-:Y:S08]  /*3020*/  HMMA.16816.F32.BF16 R4, R8.reuse, R44, RZ ;  /* 0x0000002c0804723c */ /* 0x042ff000000418ff */
[----:B------:R-:W-:Y:S01]  /*3030*/  HMMA.16816.F32.BF16 R8, R8, R46, RZ ;  /* 0x0000002e0808723c */ /* 0x000fe200000418ff */
[----:B------:R-:W1:Y:S11]  /*3040*/  LDSM.16.M88.4 R44, [R227] ;  /* 0x00000000e32c783b */ /* 0x000e760000000200 */
[----:B------:R-:W-:Y:S04]  /*3050*/  @!UPT UIADD3 URZ, URZ, URZ, URZ ;  /* 0x0000003f3f3ff290 */ /* 0x000fe8000fffe03f */
        /* <DEDUP_REMOVED lines=8> */
[C---:B-1----:R-:W-:Y:S08]  /*30e0*/  HMMA.16816.F32.BF16 R4, R44.reuse, R64, R4 ;  /* 0x000000402c04723c */ /* 0x042ff00000041804 */
[----:B------:R-:W-:Y:S01]  /*30f0*/  HMMA.16816.F32.BF16 R8, R44, R66, R8 ;  /* 0x000000422c08723c */ /* 0x000fe20000041808 */
[----:B------:R-:W-:Y:S04]  /*3100*/  LDSM.16.M88.4 R44, [R228+0x2000] ;  /* 0x00200000e42c783b */ /* 0x000fe80000000200 */
[----:B------:R-:W1:Y:S11]  /*3110*/  LDSM.16.M88.4 R64, [R231+0x11000] ;  /* 0x01100000e740783b */ /* 0x000e760000000200 */
[C---:B--2---:R-:W-:Y:S08]  /*3120*/  HMMA.16816.F32.BF16 R4, R48.reuse, R52, R4 ;  /* 0x000000343004723c */ /* 0x044ff00000041804 */
[----:B------:R-:W-:Y:S01]  /*3130*/  HMMA.16816.F32.BF16 R8, R48, R54, R8 ;  /* 0x000000363008723c */ /* 0x000fe20000041808 */
[----:B------:R-:W-:Y:S04]  /*3140*/  LDSM.16.M88.4 R48, [R227+0x2000] ;  /* 0x00200000e330783b */ /* 0x000fe80000000200 */
[----:B------:R-:W2:Y:S11]  /*3150*/  LDSM.16.M88.4 R52, [R232+0x11000] ;  /* 0x01100000e834783b */ /* 0x000eb60000000200 */
[C---:B---3--:R-:W-:Y:S08]  /*3160*/  HMMA.16816.F32.BF16 R4, R56.reuse, R60, R4 ;  /* 0x0000003c3804723c */ /* 0x048ff00000041804 */
[----:B------:R-:W-:Y:S01]  /*3170*/  HMMA.16816.F32.BF16 R8, R56, R62, R8 ;  /* 0x0000003e3808723c */ /* 0x000fe20000041808 */
[----:B------:R-:W-:Y:S06]  /*3180*/  LDSM.16.M88.4 R60, [R229+0x12000] ;  /* 0x01200000e53c783b */ /* 0x000fec0000000200 */
[----:B------:R-:W-:Y:S05]  /*3190*/  IADD3 R56, P0, R247, UR16, RZ ;  /* 0x00000010f7387c10 */ /* 0x000fea000ff1e0ff */
[----:B------:R-:W-:Y:S02]  /*31a0*/  IADD3.X R57, R246, UR15, RZ, P0, !PT ;  /* 0x0000000ff6397c10 */ /* 0x000fe400087fe4ff */
[----:B------:R-:W-:Y:S02]  /*31b0*/  PLOP3.LUT P0, PT, PT, PT, UP0, 0x80, 0x0 ;  /* 0x000000000000781c */ /* 0x000fe40003f0f008 */
[C---:B-1----:R-:W-:Y:S01]  /*31c0*/  HMMA.16816.F32.BF16 R4, R44.reuse, R64, R4 ;  /* 0x000000402c04723c */ /* 0x042fe20000041804 */
[----:B-----5:R1:W5:Y:S04]  /*31d0*/  LDG.E R69, [R56.64] ;  /* 0x0000000438457981 */ /* 0x020368000c1e1900 */
[----:B------:R1:W5:Y:S03]  /*31e0*/  LDG.E R68, [R56.64+0x20] ;  /* 0x0000200438447981 */ /* 0x000366000c1e1900 */
[----:B------:R-:W-:Y:S01]  /*31f0*/  HMMA.16816.F32.BF16 R8, R44, R66, R8 ;  /* 0x000000422c08723c */ /* 0x000fe20000041808 */
[----:B------:R-:W-:Y:S04]  /*3200*/  LDSM.16.M88.4 R44, [R3+0x4000] ;  /* 0x00400000032c783b */ /* 0x000fe80000000200 */
[----:B------:R-:W-:Y:S11]  /*3210*/  LDSM.16.M88.4 R64, [R230+0x12000] ;  /* 0x01200000e640783b */ /* 0x000ff60000000200 */
[C---:B--2---:R-:W-:Y:S01]  /*3220*/  HMMA.16816.F32.BF16 R4, R48.reuse, R52, R4 ;  /* 0x000000343004723c */ /* 0x044fe20000041804 */
[----:B-1----:R-:W1:Y:S07]  /*3230*/  LDSM.16.M88.4 R56, [R2+0x4000] ;  /* 0x004000000238783b */ /* 0x002e6e0000000200 */
[----:B------:R-:W-:Y:S01]  /*3240*/  HMMA.16816.F32.BF16 R8, R48, R54, R8 ;  /* 0x000000363008723c */ /* 0x000fe20000041808 */
[----:B------:R-:W-:Y:S04]  /*3250*/  LDSM.16.M88.4 R48, [R228+0x4000] ;  /* 0x00400000e430783b */ /* 0x000fe80000000200 */
[----:B------:R-:W2:Y:S11]  /*3260*/  LDSM.16.M88.4 R52, [R231+0x12000] ;  /* 0x01200000e734783b */ /* 0x000eb60000000200 */
[C---:B-1----:R-:W-:Y:S08]  /*3270*/  HMMA.16816.F32.BF16 R4, R56.reuse, R60, R4 ;  /* 0x0000003c3804723c */ /* 0x042ff00000041804 */
[----:B------:R-:W-:Y:S01]  /*3280*/  HMMA.16816.F32.BF16 R8, R56, R62, R8 ;  /* 0x0000003e3808723c */ /* 0x000fe20000041808 */
[----:B------:R-:W-:Y:S04]  /*3290*/  LDSM.16.M88.4 R56, [R227+0x4000] ;  /* 0x00400000e338783b */ /* 0x000fe80000000200 */
[----:B------:R-:W1:Y:S11]  /*32a0*/  LDSM.16.M88.4 R60, [R232+0x12000] ;  /* 0x01200000e83c783b */ /* 0x000e760000000200 */
[C---:B------:R-:W-:Y:S08]  /*32b0*/  HMMA.16816.F32.BF16 R4, R44.reuse, R64, R4 ;  /* 0x000000402c04723c */ /* 0x040ff00000041804 */
[----:B------:R-:W-:Y:S01]  /*32c0*/  HMMA.16816.F32.BF16 R8, R44, R66, R8 ;  /* 0x000000422c08723c */ /* 0x000fe20000041808 */
[----:B------:R-:W-:Y:S04]  /*32d0*/  LDSM.16.M88.4 R44, [R2+0x6000] ;  /* 0x00600000022c783b */ /* 0x000fe80000000200 */
[----:B------:R-:W3:Y:S11]  /*32e0*/  LDSM.16.M88.4 R64, [R229+0x13000] ;  /* 0x01300000e540783b */ /* 0x000ef60000000200 */
[C---:B--2---:R-:W-:Y:S08]  /*32f0*/  HMMA.16816.F32.BF16 R4, R48.reuse, R52, R4 ;  /* 0x000000343004723c */ /* 0x044ff00000041804 */
[----:B------:R-:W-:Y:S01]  /*3300*/  HMMA.16816.F32.BF16 R8, R48, R54, R8 ;  /* 0x000000363008723c */ /* 0x000fe20000041808 */
[----:B------:R-:W-:Y:S04]  /*3310*/  LDSM.16.M88.4 R48, [R3+0x6000] ;  /* 0x006000000330783b */ /* 0x000fe80000000200 */
[----:B------:R-:W2:Y:S11]  /*3320*/  LDSM.16.M88.4 R52, [R230+0x13000] ;  /* 0x01300000e634783b */ /* 0x000eb60000000200 */
[C---:B-1----:R-:W-:Y:S08]  /*3330*/  HMMA.16816.F32.BF16 R4, R56.reuse, R60, R4 ;  /* 0x0000003c3804723c */ /* 0x042ff00000041804 */
[----:B------:R-:W-:Y:S01]  /*3340*/  HMMA.16816.F32.BF16 R8, R56, R62, R8 ;  /* 0x0000003e3808723c */ /* 0x000fe20000041808 */
[----:B------:R-:W-:Y:S04]  /*3350*/  LDSM.16.M88.4 R56, [R228+0x6000] ;  /* 0x00600000e438783b */ /* 0x000fe80000000200 */
[----:B------:R-:W1:Y:S11]  /*3360*/  LDSM.16.M88.4 R60, [R231+0x13000] ;  /* 0x01300000e73c783b */ /* 0x000e760000000200 */
[C---:B---3--:R-:W-:Y:S08]  /*3370*/  HMMA.16816.F32.BF16 R4, R44.reuse, R64, R4 ;  /* 0x000000402c04723c */ /* 0x048ff00000041804 */
[----:B------:R-:W-:Y:S01]  /*3380*/  HMMA.16816.F32.BF16 R8, R44, R66, R8 ;  /* 0x000000422c08723c */ /* 0x000fe20000041808 */
[----:B------:R-:W-:Y:S04]  /*3390*/  LDSM.16.M88.4 R44, [R227+0x6000] ;  /* 0x00600000e32c783b */ /* 0x000fe80000000200 */
[----:B------:R-:W3:Y:S11]  /*33a0*/  LDSM.16.M88.4 R64, [R232+0x13000] ;  /* 0x01300000e840783b */ /* 0x000ef60000000200 */
[C---:B--2---:R-:W-:Y:S08]  /*33b0*/  HMMA.16816.F32.BF16 R4, R48.reuse, R52, R4 ;  /* 0x000000343004723c */ /* 0x044ff00000041804 */
        /* <DEDUP_REMOVED lines=10> */
[----:B------:R1:W2:Y:S01]  /*3460*/  MUFU.TANH R59, R4 ;  /* 0x00000004003b7308 */ /* 0x0002a20000002400 */
[----:B------:R-:W-:Y:S02]  /*3470*/  FMUL.FTZ R6, R6, c[0x0][0x2ec] ;  /* 0x0000bb0006067a20 */ /* 0x000fe40000410000 */
[----:B------:R-:W-:Y:S02]  /*3480*/  FMUL.FTZ R7, R7, c[0x0][0x2ec] ;  /* 0x0000bb0007077a20 */ /* 0x000fe40000410000 */
[----:B------:R-:W-:Y:S02]  /*3490*/  FMUL.FTZ R8, R8, c[0x0][0x2ec] ;  /* 0x0000bb0008087a20 */ /* 0x000fe40000410000 */
[----:B------:R-:W-:Y:S02]  /*34a0*/  FMUL.FTZ R9, R9, c[0x0][0x2ec] ;  /* 0x0000bb0009097a20 */ /* 0x000fe40000410000 */
[----:B------:R-:W-:Y:S01]  /*34b0*/  FMUL.FTZ R10, R10, c[0x0][0x2ec] ;  /* 0x0000bb000a0a7a20 */ /* 0x000fe20000410000 */
[----:B------:R1:W3:Y:S01]  /*34c0*/  MUFU.TANH R58, R5 ;  /* 0x00000005003a7308 */ /* 0x0002e20000002400 */
[----:B------:R-:W-:Y:S09]  /*34d0*/  FMUL.FTZ R11, R11, c[0x0][0x2ec] ;  /* 0x0000bb000b0b7a20 */ /* 0x000ff20000410000 */
[----:B------:R1:W4:Y:S10]  /*34e0*/  MUFU.TANH R57, R6 ;  /* 0x0000000600397308 */ /* 0x0003340000002400 */
[----:B------:R1:W1:Y:S10]  /*34f0*/  MUFU.TANH R56, R7 ;  /* 0x0000000700387308 */ /* 0x0002740000002400 */
[----:B------:R1:W1:Y:S10]  /*3500*/  MUFU.TANH R55, R8 ;  /* 0x0000000800377308 */ /* 0x0002740000002400 */
[----:B------:R1:W1:Y:S10]  /*3510*/  MUFU.TANH R54, R9 ;  /* 0x0000000900367308 */ /* 0x0002740000002400 */
[----:B------:R1:W1:Y:S10]  /*3520*/  MUFU.TANH R53, R10 ;  /* 0x0000000a00357308 */ /* 0x0002740000002400 */
[----:B------:R1:W1:Y:S01]  /*3530*/  MUFU.TANH R52, R11 ;  /* 0x0000000b00347308 */ /* 0x0002620000002400 */
[----:B------:R-:W-:-:S05]  /*3540*/  @!P0 BRA `(.L_x_279) ;  /* 0x0000011000008947 */ /* 0x000fca0003800000 */
[----:B-1234-:R-:W-:Y:S01]  /*3550*/  MOV R11, R52 ;  /* 0x00000034000b7202 */ /* 0x01efe20000000f00 */
[----:B------:R-:W-:Y:S01]  /*3560*/  UIADD3 UR11, UR10, UR18, -UR6 ;  /* 0x000000120a0b7290 */ /* 0x000fe2000fffe806 */
[----:B------:R-:W-:Y:S01]  /*3570*/  MOV R9, R54 ;  /* 0x0000003600097202 */ /* 0x000fe20000000f00 */
[----:B------:R-:W-:Y:S01]  /*3580*/  IMAD.U32 R4, RZ, RZ, UR20 ;  /* 0x00000014ff047e24 */ /* 0x000fe2000f8e00ff */
[----:B------:R-:W-:Y:S01]  /*3590*/  MOV R7, R56 ;  /* 0x0000003800077202 */ /* 0x000fe20000000f00 */
[----:B------:R-:W-:Y:S01]  /*35a0*/  IMAD.MOV.U32 R10, RZ, RZ, R53 ;  /* 0x000000ffff0a7224 */ /* 0x000fe200078e0035 */
[----:B------:R-:W-:Y:S01]  /*35b0*/  UIADD3 UR8, UR9, 0x40, URZ ;  /* 0x0000004009087890 */ /* 0x000fe2000fffe03f */
[----:B------:R-:W-:Y:S01]  /*35c0*/  IMAD.MOV.U32 R8, RZ, RZ, R55 ;  /* 0x000000ffff087224 */ /* 0x000fe200078e0037 */
[----:B------:R-:W-:Y:S01]  /*35d0*/  ISETP.LT.AND P0, PT, R4, UR6, PT ;  /* 0x0000000604007c0c */ /* 0x000fe2000bf01270 */
[----:B------:R-:W-:Y:S01]  /*35e0*/  IMAD.MOV.U32 R6, RZ, RZ, R57 ;  /* 0x000000ffff067224 */ /* 0x000fe200078e0039 */
[----:B------:R-:W-:Y:S01]  /*35f0*/  UISETP.GE.AND UP0, UPT, UR8, UR11, UPT ;  /* 0x0000000b0800728c */ /* 0x000fe2000bf06270 */
[----:B------:R-:W-:Y:S01]  /*3600*/  MOV R4, R58 ;  /* 0x0000003a00047202 */ /* 0x000fe20000000f00 */
[----:B------:R-:W-:Y:S01]  /*3610*/  IMAD.MOV.U32 R44, RZ, RZ, R59 ;  /* 0x000000ffff2c7224 */ /* 0x000fe200078e003b */
[----:B------:R-:W-:Y:S03]  /*3620*/  UMOV UR8, UR10 ;  /* 0x0000000a00087c82 */ /* 0x000fe60008000000 */
[----:B------:R-:W-:Y:S11]  /*3630*/  PLOP3.LUT P1, PT, PT, PT, UP0, 0x80, 0x0 ;  /* 0x000000000000781c */ /* 0x000ff60003f2f008 */
[----:B------:R-:W-:Y:S02]  /*3640*/  @!UPT UIADD3 URZ, URZ, URZ, URZ ;  /* 0x0000003f3f3ff290 */ /* 0x000fe4000fffe03f */
[----:B------:R-:W-:-:S05]  /*3650*/  @!P1 BRA P0, `(.L_x_280) ;  /* 0x000002d000009947 */ /* 0x000fca0000000000 */
.L_x_279:
[----:B-1234-:R-:W2:Y:S01]  /*3660*/  LDL R5, [R1+0x4] ;  /* 0x0000040001057983 */ /* 0x01eea20000100800 */
[----:B------:R-:W-:Y:S01]  /*3670*/  UIADD3 UR11, UR6, 0x1, -UR12 ;  /* 0x00000001060b7890 */ /* 0x000fe2000fffe80c */
[----:B------:R-:W-:Y:S01]  /*3680*/  IMAD.U32 R4, RZ, RZ, UR22 ;  /* 0x00000016ff047e24 */ /* 0x000fe2000f8e00ff */
[----:B------:R-:W-:Y:S01]  /*3690*/  UIADD3 UR10, -UR8, UR6, -UR12 ;  /* 0x00000006080a7290 */ /* 0x000fe2000fffe90c */
[----:B------:R-:W3:Y:S01]  /*36a0*/  LDL R45, [R1+0x8] ;  /* 0x00000800012d7983 */ /* 0x000ee20000100800 */
[----:B--2---:R-:W-:Y:S01]  /*36b0*/  IADD3 R5, R5, UR9, RZ ;  /* 0x0000000905057c10 */ /* 0x004fe2000fffe0ff */
[----:B------:R-:W-:Y:S03]  /*36c0*/  UIADD3 UR9, UR11, UR39, URZ ;  /* 0x000000270b097290 */ /* 0x000fe6000fffe03f */
[C---:B------:R-:W-:Y:S01]  /*36d0*/  IADD3 R6, R5.reuse, UR10, RZ ;  /* 0x0000000a05067c10 */ /* 0x040fe2000fffe0ff */
[----:B---3--:R-:W-:Y:S01]  /*36e0*/  IMAD R4, R4, 0x20, R45 ;  /* 0x0000002004047824 */ /* 0x008fe200078e022d */
[C---:B------:R-:W-:Y:S02]  /*36f0*/  IADD3 R11, R5.reuse, 0x8, RZ ;  /* 0x00000008050b7810 */ /* 0x040fe40007ffe0ff */
        /* <DEDUP_REMOVED lines=17> */
[CC--:B------:R-:W-:Y:S02]  /*3810*/  ISETP.GE.AND P1, PT, R8.reuse, R5.reuse, PT ;  /* 0x000000050800720c */ /* 0x0c0fe40003f26270 */
        /* <DEDUP_REMOVED lines=17> */
.L_x_280:
[C---:B------:R-:W-:Y:S01]  /*3930*/  FMUL.FTZ R5, R244.reuse, 1.4426950216293334961 ;  /* 0x3fb8aa3bf4057820 */ /* 0x040fe20000410000 */
[----:B------:R-:W-:Y:S01]  /*3940*/  FSETP.NEU.FTZ.AND P0, PT, R244, -INF , PT ;  /* 0xff800000f400780b */ /* 0x000fe20003f1d000 */
[----:B------:R-:W-:Y:S01]  /*3950*/  UISETP.GT.AND UP2, UPT, UR7, UR17, UPT ;  /* 0x000000110700728c */ /* 0x000fe2000bf44270 */
[----:B------:R-:W-:Y:S02]  /*3960*/  MOV R248, c[0x0][0x22c] ;  /* 0x00008b0000f87a02 */ /* 0x000fe40000000f00 */
[----:B------:R-:W-:Y:S02]  /*3970*/  FSEL R5, R5, RZ, P0 ;  /* 0x000000ff05057208 */ /* 0x000fe40000000000 */
[C---:B------:R-:W-:Y:S01]  /*3980*/  FSETP.NEU.FTZ.AND P0, PT, R245.reuse, -INF , PT ;  /* 0xff800000f500780b */ /* 0x040fe20003f1d000 */
[----:B------:R-:W-:Y:S01]  /*3990*/  IMAD R248, R248, c[0x0][0x1c0], RZ ;  /* 0x00007000f8f87a24 */ /* 0x000fe200078e02ff */
[----:B------:R-:W-:Y:S01]  /*39a0*/  PLOP3.LUT P3, PT, PT, PT, UP2, 0x80, 0x0 ;  /* 0x000000000000781c */ /* 0x000fe20003f6f028 */
[--C-:B------:R-:W-:Y:S02]  /*39b0*/  FFMA.FTZ R44, R44, c[0x0][0x23c], -R5.reuse ;  /* 0x00008f002c2c7a23 */ /* 0x100fe40000010805 */
[--C-:B------:R-:W-:Y:S02]  /*39c0*/  FFMA.FTZ R4, R4, c[0x0][0x23c], -R5.reuse ;  /* 0x00008f0004047a23 */ /* 0x100fe40000010805 */
[----:B------:R1:W-:Y:S10]  /*39d0*/  MUFU.EX2 R67, R44 ;  /* 0x0000002c00437308 */ /* 0x0003f40000000800 */
[----:B------:R2:W3:Y:S01]  /*39e0*/  MUFU.EX2 R66, R4 ;  /* 0x0000000400427308 */ /* 0x0004e20000000800 */
[----:B-1----:R-:W-:Y:S05]  /*39f0*/  FMUL.FTZ R44, R245, 1.4426950216293334961 ;  /* 0x3fb8aa3bf52c7820 */ /* 0x002fea0000410000 */
[----:B--2---:R-:W-:Y:S05]  /*3a00*/  FSEL R4, R44, RZ, P0 ;  /* 0x000000ff2c047208 */ /* 0x004fea0000000000 */
[--C-:B------:R-:W-:Y:S04]  /*3a10*/  FFMA.FTZ R6, R6, c[0x0][0x23c], -R4.reuse ;  /* 0x00008f0006067a23 */ /* 0x100fe80000010804 */
[----:B------:R1:W-:Y:S02]  /*3a20*/  MUFU.EX2 R65, R6 ;  /* 0x0000000600417308 */ /* 0x0003e40000000800 */
[--C-:B-1----:R-:W-:Y:S01]  /*3a30*/  FFMA.FTZ R6, R7, c[0x0][0x23c], -R4.reuse ;  /* 0x00008f0007067a23 */ /* 0x102fe20000010804 */
[----:B---3--:R-:W-:Y:S07]  /*3a40*/  F2FP.BF16.PACK_AB R7, R66, R67 ;  /* 0x000000434207723e */ /* 0x008fee00000010ff */
[----:B------:R1:W2:Y:S01]  /*3a50*/  MUFU.EX2 R64, R6 ;  /* 0x0000000600407308 */ /* 0x0002a20000000800 */
[----:B------:R-:W-:Y:S01]  /*3a60*/  STS [R249+0x15000], R7 ;  /* 0x01500007f9007388 */ /* 0x000fe20000000800 */
[--C-:B-1----:R-:W-:Y:S02]  /*3a70*/  FFMA.FTZ R6, R8, c[0x0][0x23c], -R5.reuse ;  /* 0x00008f0008067a23 */ /* 0x102fe40000010805 */
[----:B------:R-:W-:Y:S06]  /*3a80*/  FFMA.FTZ R5, R9, c[0x0][0x23c], -R5 ;  /* 0x00008f0009057a23 */ /* 0x000fec0000010805 */
[----:B------:R2:W-:Y:S10]  /*3a90*/  MUFU.EX2 R63, R6 ;  /* 0x00000006003f7308 */ /* 0x0005f40000000800 */
[----:B------:R1:W3:Y:S01]  /*3aa0*/  MUFU.EX2 R62, R5 ;  /* 0x00000005003e7308 */ /* 0x0002e20000000800 */
[----:B--2---:R-:W-:Y:S05]  /*3ab0*/  F2FP.BF16.PACK_AB R6, R64, R65 ;  /* 0x000000414006723e */ /* 0x004fea00000010ff */
[----:B------:R-:W-:Y:S01]  /*3ac0*/  STS [R252+0x15000], R6 ;  /* 0x01500006fc007388 */ /* 0x000fe20000000800 */
[--C-:B-1----:R-:W-:Y:S02]  /*3ad0*/  FFMA.FTZ R5, R10, c[0x0][0x23c], -R4.reuse ;  /* 0x00008f000a057a23 */ /* 0x102fe40000010804 */
[----:B------:R-:W-:Y:S02]  /*3ae0*/  FFMA.FTZ R4, R11, c[0x0][0x23c], -R4 ;  /* 0x00008f000b047a23 */ /* 0x000fe40000010804 */
[----:B------:R3:W-:Y:S10]  /*3af0*/  MUFU.EX2 R61, R5 ;  /* 0x00000005003d7308 */ /* 0x0007f40000000800 */
[----:B------:R-:W1:Y:S01]  /*3b00*/  MUFU.EX2 R60, R4 ;  /* 0x00000004003c7308 */ /* 0x000e620000000800 */
[----:B---3--:R-:W-:Y:S05]  /*3b10*/  F2FP.BF16.PACK_AB R5, R62, R63 ;  /* 0x0000003f3e05723e */ /* 0x008fea00000010ff */
[----:B------:R-:W-:Y:S01]  /*3b20*/  STS [R250+0x15000], R5 ;  /* 0x01500005fa007388 */ /* 0x000fe20000000800 */
[----:B-1----:R-:W-:Y:S05]  /*3b30*/  F2FP.BF16.PACK_AB R4, R60, R61 ;  /* 0x0000003d3c04723e */ /* 0x002fea00000010ff */
        /* <DEDUP_REMOVED lines=188> */
.L_x_281:
        /* <DEDUP_REMOVED lines=336> */
.L_x_282:
        /* <DEDUP_REMOVED lines=123> */
.L_x_284:
        /* <DEDUP_REMOVED lines=16> */
.L_x_285:
        /* <DEDUP_REMOVED lines=59> */
.L_x_278:
[----:B------:R-:W-:Y:S05]  /*6860*/  BSYNC B0 ;  /* 0x0000000000007941 */ /* 0x000fea0003800000 */
.L_x_270:
        /* <DEDUP_REMOVED lines=12> */
.L_x_286:
[----:B------:R-:W-:Y:S05]  /*6930*/  EXIT ;  /* 0x000000000000794d */ /* 0x000fea0003800000 */
.L_x_288:
        /* <DEDUP_REMOVED lines=12> */
.L_x_2007:


//--------------------- .text._ZN5flash44flash_bwd_dq_dk_dv_loop_seqk_parallel_kernelI23Flash_bwd_kernel_traitsILi256ELi64ELi32ELi8ELi4ELi1ELi2ELb1ELb1EN7cutlass10bfloat16_tE19Flash_kernel_traitsILi256ELi64ELi32ELi8ES3_EELb0ELb0ELb1ELb1ELb0ELb0ELb0EEEvNS_16Flash_bwd_paramsE --------------------------
	.section	.text._ZN5flash44flash_bwd_dq_dk_dv_loop_seqk_parallel_kernelI23Flash_bwd_kernel_traitsILi256ELi64ELi32ELi8ELi4ELi1ELi2ELb1ELb1EN7cutlass10bfloat16_tE19Flash_kernel_traitsILi256ELi64ELi32ELi8ES3_EELb0ELb0ELb1ELb1ELb0ELb0ELb0EEEvNS_16Flash_bwd_paramsE,"ax",@progbits
	.sectioninfo	@"SHI_REGISTERS=255"
	.align	128
        .global         _ZN5flash44flash_bwd_dq_dk_dv_loop_seqk_parallel_kernelI23Flash_bwd_kernel_traitsILi256ELi64ELi32ELi8ELi4ELi1ELi2ELb1ELb1EN7cutlass10bfloat16_tE19Flash_kernel_traitsILi256ELi64ELi32ELi8ES3_EELb0ELb0ELb1ELb1ELb0ELb0ELb0EEEvNS_16Flash_bwd_paramsE
        .type           _ZN5flash44flash_bwd_dq_dk_dv_loop_seqk_parallel_kernelI23Flash_bwd_kernel_traitsILi256ELi64ELi32ELi8ELi4ELi1ELi2ELb1ELb1EN7cutlass10bfloat16_tE19Flash_kernel_traitsILi256ELi64ELi32ELi8ES3_EELb0ELb0ELb1ELb1ELb0ELb0ELb0EEEvNS_16Flash_bwd_paramsE,@function
        .size           _ZN5flash44flash_bwd_dq_dk_dv_loop_seqk_parallel_kernelI23Flash_bwd_kernel_traitsILi256ELi64ELi32ELi8ELi4ELi1ELi2ELb1ELb1EN7cutlass10bfloat16_tE19Flash_kernel_traitsILi256ELi64ELi32ELi8ES3_EELb0ELb0ELb1ELb1ELb0ELb0ELb0EEEvNS_16Flash_bwd_paramsE,(.L_x_2008 - _ZN5flash44flash_bwd_dq_dk_dv_loop_seqk_parallel_kernelI23Flash_bwd_kernel_traitsILi256ELi64ELi32ELi8ELi4ELi1ELi2ELb1ELb1EN7cutlass10bfloat16_tE19Flash_kernel_traitsILi256ELi64ELi32ELi8ES3_EELb0ELb0ELb1ELb1ELb0ELb0ELb0EEEvNS_16Flash_bwd_paramsE)
        .other          _ZN5flash44flash_bwd_dq_dk_dv_loop_seqk_parallel_kernelI23Flash_bwd_kernel_traitsILi256ELi64ELi32ELi8ELi4ELi1ELi2ELb1ELb1EN7cutlass10bfloat16_tE19Flash_kernel_traitsILi256ELi64ELi32ELi8ES3_EELb0ELb0ELb1ELb1ELb0ELb0ELb0EEEvNS_16Flash_bwd_paramsE,@"STO_CUDA_ENTRY STV_DEFAULT"
_ZN5flash44flash_bwd_dq_dk_dv_loop_seqk_parallel_kernelI23Flash_bwd_kernel_traitsILi256ELi64ELi32ELi8ELi4ELi1ELi2ELb1ELb1EN7cutlass10bfloat16_tE19Flash_kernel_traitsILi256ELi64ELi32ELi8ES3_EELb0ELb0ELb1ELb1ELb0ELb0ELb0EEEvNS_16Flash_bwd_paramsE:
.text._ZN5flash44flash_bwd_dq_dk_dv_loop_seqk_parallel_kernelI23Flash_bwd_kernel_traitsILi256ELi64ELi32ELi8ELi4ELi1ELi2ELb1ELb1EN7cutlass10bfloat16_tE19Flash_kernel_traitsILi256ELi64ELi32ELi8ES3_EELb0ELb0ELb1ELb1ELb0ELb0ELb0EEEvNS_16Flash_bwd_paramsE:
        /* <DEDUP_REMOVED lines=16> */
[----:B------:R-:W-:Y:S02]  /*0100*/  USHF.R.S32.HI UR7, URZ, 0x1f, UR14 ;  /* 0x0000001f3f077899 */ /* 0x000fe4000801140e */
[----:B------:R-:W-:Y:S02]  /*0110*/  ULDC.U8 UR9, c[0x0][0x328] ;  /* 0x0000ca0000097ab9 */ /* 0x000fe40000000000 */
[----:B------:R-:W-:Y:S01]  /*0120*/  UISETP.NE.AND UP5, UPT, UR9, URZ, UPT ;  /* 0x0000003f0900728c */ /* 0x000fe2000bfa5270 */
[----:B------:R-:W3:Y:S01]  /*0130*/  S2UR UR36, SR_CTAID.Z ;  /* 0x00000000002479c3 */ /* 0x000ee20000002700 */
[----:B------:R-:W-:-:S02]  /*0140*/  ULDC UR48, c[0x0][0x22c] ;  /* 0x00008b0000307ab9 */ /* 0x000fc40000000800 */
[----:B------:R-:W-:Y:S02]  /*0150*/  ULDC UR38, c[0x0][0x1c0] ;  /* 0x0000700000267ab9 */ /* 0x000fe40000000800 */
[----:B------:R-:W-:Y:S02]  /*0160*/  ULDC UR12, c[0x0][0x1c0] ;  /* 0x00007000000c7ab9 */ /* 0x000fe40000000800 */
[----:B------:R-:W-:Y:S02]  /*0170*/  UIMAD.WIDE UR38, UR48, UR38, URZ ;  /* 0x00000026302672a5 */ /* 0x000fe4000f8e023f */
        /* <DEDUP_REMOVED lines=10> */
[--C-:B------:R-:W-:Y:S01]  /*0220*/  SHF.R.S32.HI R6, RZ, 0x2, R0.reuse ;  /* 0x00000002ff067819 */ /* 0x100fe20000011400 */
[----:B---3--:R-:W-:Y:S01]  /*0230*/  UIMAD UR49, UR36, UR48, URZ ;  /* 0x00000030243172a4 */ /* 0x008fe2000f8e023f */
[----:B------:R-:W-:Y:S01]  /*0240*/  SHF.R.S32.HI R7, RZ, 0x1f, R0 ;  /* 0x0000001fff077819 */ /* 0x000fe20000011400 */
[----:B------:R-:W-:Y:S01]  /*0250*/  UIMAD UR48, UR48, UR12, URZ ;  /* 0x0000000c303072a4 */ /* 0x000fe2000f8e023f */
[----:B------:R-:W-:Y:S01]  /*0260*/  LOP3.LUT R0, R0, 0x7ffffffc, RZ, 0xc0, !PT ;  /* 0x7ffffffc00007812 */ /* 0x000fe200078ec0ff */
[----:B------:R-:W-:Y:S01]  /*0270*/  UIMAD UR57, UR8, UR6, UR57 ;  /* 0x00000006083972a4 */ /* 0x000fe2000f8e0239 */
[CC--:B------:R-:W-:Y:S01]  /*0280*/  LEA.HI R14, R3.reuse, R9.reuse, RZ, 0x3 ;  /* 0x00000009030e7211 */ /* 0x0c0fe200078f18ff */
[----:B------:R-:W-:Y:S01]  /*0290*/  UIMAD UR54, UR7, UR34, URZ ;  /* 0x00000022073672a4 */ /* 0x000fe2000f8e023f */
[-C--:B------:R-:W-:Y:S01]  /*02a0*/  LEA.HI R11, R3, R9.reuse, RZ, 0x5 ;  /* 0x00000009030b7211 */ /* 0x080fe200078f28ff */
[----:B------:R-:W-:Y:S01]  /*02b0*/  IMAD.IADD R16, R9, 0x1, -R0 ;  /* 0x0000000109107824 */ /* 0x000fe200078e0a00 */
[----:B------:R-:W-:Y:S01]  /*02c0*/  SHF.R.S32.HI R5, RZ, 0x4, R2 ;  /* 0x00000004ff057819 */ /* 0x000fe20000011402 */
[----:B------:R-:W-:Y:S01]  /*02d0*/  UIMAD UR6, UR34, UR11, UR36 ;  /* 0x0000000b220672a4 */ /* 0x000fe2000f8e0224 */
[----:B------:R-:W-:Y:S01]  /*02e0*/  LEA.HI R0, R7, R6, RZ, 0x3 ;  /* 0x0000000607007211 */ /* 0x000fe200078f18ff */
[----:B------:R-:W-:Y:S01]  /*02f0*/  @!UP5 UIMAD UR7, UR34, UR13, UR36 ;  /* 0x0000000d2207d2a4 */ /* 0x000fe2000f8e0224 */
[CC--:B------:R-:W-:Y:S01]  /*0300*/  LEA.HI R12, R3.reuse, R9.reuse, RZ, 0x7 ;  /* 0x00000009030c7211 */ /* 0x0c0fe200078f38ff */
[----:B------:R-:W-:Y:S01]  /*0310*/  USHF.L.U32 UR43, UR48, 0x6, URZ ;  /* 0x00000006302b7899 */ /* 0x000fe2000800063f */
[----:B------:R-:W-:Y:S01]  /*0320*/  LEA.HI R13, R3, R9, RZ, 0x6 ;  /* 0x00000009030d7211 */ /* 0x000fe200078f30ff */
[----:B------:R-:W-:Y:S01]  /*0330*/  ULDC UR51, c[0x0][0x214] ;  /* 0x0000850000337ab9 */ /* 0x000fe20000000800 */
[----:B------:R-:W-:Y:S01]  /*0340*/  LOP3.LUT R3, R14, 0xfffffff8, RZ, 0xc0, !PT ;  /* 0xfffffff80e037812 */ /* 0x000fe200078ec0ff */
[----:B------:R-:W-:Y:S01]  /*0350*/  ULDC UR58, c[0x0][0x1c8] ;  /* 0x00007200003a7ab9 */ /* 0x000fe20000000800 */
[C---:B------:R-:W-:Y:S01]  /*0360*/  LOP3.LUT R8, R2.reuse, 0xfffffff0, RZ, 0xc0, !PT ;  /* 0xfffffff002087812 */ /* 0x040fe200078ec0ff */
[----:B------:R-:W-:Y:S01]  /*0370*/  ULDC.U8 UR10, c[0x0][0x3d0] ;  /* 0x0000f400000a7ab9 */ /* 0x000fe20000000000 */
[----:B------:R-:W-:Y:S01]  /*0380*/  LOP3.LUT R10, R11, 0xffffffe0, RZ, 0xc0, !PT ;  /* 0xffffffe00b0a7812 */ /* 0x000fe200078ec0ff */
[----:B------:R-:W-:Y:S01]  /*0390*/  ULDC UR52, c[0x0][0x224] ;  /* 0x0000890000347ab9 */ /* 0x000fe20000000800 */
[----:B------:R-:W-:Y:S01]  /*03a0*/  LEA.HI R4, R2, R5, RZ, 0x1 ;  /* 0x0000000502047211 */ /* 0x000fe200078f08ff */
[C---:B------:R-:W-:Y:S01]  /*03b0*/  IMAD.IADD R2, R9.reuse, 0x1, -R3 ;  /* 0x0000000109027824 */ /* 0x040fe200078e0a03 */
[----:B------:R-:W-:Y:S01]  /*03c0*/  LOP3.LUT R0, R0, 0xfffffff8, RZ, 0xc0, !PT ;  /* 0xfffffff800007812 */ /* 0x000fe200078ec0ff */
[C---:B------:R-:W-:Y:S01]  /*03d0*/  IMAD.IADD R8, R9.reuse, 0x1, -R8 ;  /* 0x0000000109087824 */ /* 0x040fe200078e0a08 */
[----:B------:R-:W-:Y:S01]  /*03e0*/  SHF.R.S32.HI R15, RZ, 0x3, R14 ;  /* 0x00000003ff0f7819 */ /* 0x000fe2000001140e */
[----:B------:R-:W-:Y:S01]  /*03f0*/  IMAD.IADD R3, R9, 0x1, -R10 ;  /* 0x0000000109037824 */ /* 0x000fe200078e0a0a */
[----:B------:R-:W-:Y:S01]  /*0400*/  LOP3.LUT R4, R4, 0xfffffffe, RZ, 0xc0, !PT ;  /* 0xfffffffe04047812 */ /* 0x000fe200078ec0ff */
[----:B------:R-:W-:Y:S01]  /*0410*/  IMAD.IADD R9, R6, 0x1, -R0 ;  /* 0x0000000106097824 */ /* 0x000fe200078e0a00 */
[----:B------:R-:W-:Y:S01]  /*0420*/  SHF.R.S32.HI R6, RZ, 0x7, R12 ;  /* 0x00000007ff067819 */ /* 0x000fe2000001140c */
[----:B------:R-:W-:Y:S01]  /*0430*/  IMAD.SHL.U32 R0, R15, 0x40, RZ ;  /* 0x000000400f007824 */ /* 0x000fe200078e00ff */
[C---:B------:R-:W-:Y:S01]  /*0440*/  LOP3.LUT P0, RZ, R2.reuse, 0x4, RZ, 0xc0, !PT ;  /* 0x0000000402ff7812 */ /* 0x040fe2000780c0ff */
[----:B------:R-:W-:Y:S01]  /*0450*/  IMAD.IADD R10, R5, 0x1, -R4 ;  /* 0x00000001050a7824 */ /* 0x000fe200078e0a04 */
[----:B------:R-:W-:Y:S01]  /*0460*/  SHF.R.S32.HI R4, RZ, 0x1f, R3 ;  /* 0x0000001fff047819 */ /* 0x000fe20000011403 */
[----:B------:R-:W-:Y:S01]  /*0470*/  IMAD.SHL.U32 R245, R2, 0x8, RZ ;  /* 0x0000000802f57824 */ /* 0x000fe200078e00ff */
[----:B------:R-:W-:Y:S01]  /*0480*/  LOP3.LUT R0, R0, 0x1c0, RZ, 0xc0, !PT ;  /* 0x000001c000007812 */ /* 0x000fe200078ec0ff */
[----:B------:R-:W-:Y:S01]  /*0490*/  IMAD.SHL.U32 R5, R2, 0x40, RZ ;  /* 0x0000004002057824 */ /* 0x000fe200078e00ff */
[----:B------:R-:W-:Y:S01]  /*04a0*/  LEA.HI R17, R4, R3, RZ, 0x2 ;  /* 0x0000000304117211 */ /* 0x000fe200078f10ff */
[----:B------:R-:W-:Y:S01]  /*04b0*/  @UP5 UIMAD UR56, UR34, UR51, URZ ;  /* 0x00000033223852a4 */ /* 0x000fe2000f8e023f */
        /* <DEDUP_REMOVED lines=12> */
[C---:B------:R-:W-:Y:S01]  /*0580*/  LOP3.LUT R0, R9.reuse, 0x1, RZ, 0xc0, !PT ;  /* 0x0000000109007812 */ /* 0x040fe200078ec0ff */
[----:B------:R-:W-:Y:S01]  /*0590*/  UIMAD.WIDE.U32 UR44, UR38, UR46, URZ ;  /* 0x0000002e262c72a5 */ /* 0x000fe2000f8e003f */
[----:B------:R-:W-:Y:S01]  /*05a0*/  LOP3.LUT R4, R4, R3, RZ, 0x3c, !PT ;  /* 0x0000000304047212 */ /* 0x000fe200078e3cff */
[----:B------:R-:W-:Y:S01]  /*05b0*/  IMAD.SHL.U32 R3, R2, 0x20, RZ ;  /* 0x0000002002037824 */ /* 0x000fe200078e00ff */
[----:B------:R-:W-:Y:S01]  /*05c0*/  ISETP.NE.U32.AND P1, PT, R0, 0x1, PT ;  /* 0x000000010000780c */ /* 0x000fe20003f25070 */
[----:B------:R-:W-:Y:S01]  /*05d0*/  IMAD.SHL.U32 R0, R10, 0x100, RZ ;  /* 0x000001000a007824 */ /* 0x000fe200078e00ff */
[----:B------:R-:W-:Y:S01]  /*05e0*/  LOP3.LUT P5, RZ, R2, 0x2, RZ, 0xc0, !PT ;  /* 0x0000000202ff7812 */ /* 0x000fe200078ac0ff */
[----:B------:R-:W-:Y:S01]  /*05f0*/  UIMAD UR53, UR39, UR46, URZ ;  /* 0x0000002e273572a4 */ /* 0x000fe2000f8e023f */
[----:B------:R-:W-:Y:S01]  /*0600*/  LOP3.LUT P2, RZ, R9, 0x2, RZ, 0xc0, !PT ;  /* 0x0000000209ff7812 */ /* 0x000fe2000784c0ff */
[----:B------:R-:W-:Y:S01]  /*0610*/  USHF.R.S32.HI UR55, URZ, 0x1f, UR49 ;  /* 0x0000001f3f377899 */ /* 0x000fe20008011431 */
[----:B------:R-:W-:Y:S01]  /*0620*/  LOP3.LUT R2, R0, 0x100, RZ, 0xc0, !PT ;  /* 0x0000010000027812 */ /* 0x000fe200078ec0ff */
[----:B------:R-:W-:Y:S01]  /*0630*/  IMAD R0, R6, 0x2, R10 ;  /* 0x0000000206007824 */ /* 0x000fe200078e020a */
[----:B------:R-:W-:Y:S01]  /*0640*/  LOP3.LUT P6, RZ, R8, 0x4, RZ, 0xc0, !PT ;  /* 0x0000000408ff7812 */ /* 0x000fe200078cc0ff */
[----:B------:R-:W-:Y:S01]  /*0650*/  UIMAD UR52, UR6, UR52, URZ ;  /* 0x00000034063472a4 */ /* 0x000fe2000f8e023f */
[----:B------:R-:W-:Y:S01]  /*0660*/  LOP3.LUT R226, R2, 0xe0, R3, 0xf8, !PT ;  /* 0x000000e002e27812 */ /* 0x000fe200078ef803 */
[----:B------:R-:W-:Y:S01]  /*0670*/  IMAD.SHL.U32 R3, R10, 0x20, RZ ;  /* 0x000000200a037824 */ /* 0x000fe200078e00ff */
[----:B------:R-:W-:Y:S01]  /*0680*/  SHF.R.S32.HI R2, RZ, 0x6, R13 ;  /* 0x00000006ff027819 */ /* 0x000fe2000001140d */
[----:B------:R-:W-:Y:S01]  /*0690*/  IMAD.U32 R0, R0, 0x200, R4 ;  /* 0x0000020000007824 */ /* 0x000fe200078e0004 */
[----:B------:R-:W-:Y:S01]  /*06a0*/  SEL R232, R227, 0xffffffc0, !P0 ;  /* 0xffffffc0e3e87807 */ /* 0x000fe20004000000 */
[----:B------:R-:W-:Y:S01]  /*06b0*/  IMAD.SHL.U32 R4, R9, 0x20, RZ ;  /* 0x0000002009047824 */ /* 0x000fe200078e00ff */
[----:B------:R-:W-:Y:S01]  /*06c0*/  @!UP5 UIMAD UR51, UR7, UR51, URZ ;  /* 0x000000330733d2a4 */ /* 0x000fe2000f8e023f */
[C---:B------:R-:W-:Y:S01]  /*06d0*/  IMAD R237, R2.reuse, 0x200, R5 ;  /* 0x0000020002ed7824 */ /* 0x040fe200078e0205 */
[----:B------:R-:W-:Y:S01]  /*06e0*/  USHF.R.S32.HI UR50, URZ, 0x1f, UR43 ;  /* 0x0000001f3f327899 */ /* 0x000fe2000801142b */
        /* <DEDUP_REMOVED lines=8> */
[----:B------:R-:W-:Y:S01]  /*0770*/  IMAD.SHL.U32 R4, R10, 0x8, RZ ;  /* 0x000000080a047824 */ /* 0x000fe200078e00ff */
[----:B------:R-:W-:Y:S01]  /*0780*/  SHF.R.S32.HI R3, RZ, 0x1f, R8 ;  /* 0x0000001fff037819 */ /* 0x000fe20000011408 */
[----:B------:R-:W-:Y:S01]  /*0790*/  IMAD.IADD R231, R229, 0x1, R232 ;  /* 0x00000001e5e77824 */ /* 0x000fe200078e02e8 */
[----:B------:R-:W-:Y:S01]  /*07a0*/  SHF.R.S32.HI R2, RZ, 0x5, R11 ;  /* 0x00000005ff027819 */ /* 0x000fe2000001140b */
[----:B------:R-:W-:Y:S01]  /*07b0*/  ULDC UR42, c[0x0][0x2e8] ;  /* 0x0000ba00002a7ab9 */ /* 0x000fe20000000800 */
[----:B------:R-:W-:Y:S01]  /*07c0*/  LEA.HI R225, R3, R8, RZ, 0x3 ;  /* 0x0000000803e17211 */ /* 0x000fe200078f18ff */
[----:B------:R-:W-:Y:S01]  /*07d0*/  IMAD.SHL.U32 R3, R8, 0x20, RZ ;  /* 0x0000002008037824 */ /* 0x000fe200078e00ff */
[----:B------:R-:W-:-:S02]  /*07e0*/  LOP3.LUT R12, R4, 0x8, RZ, 0xc0, !PT ;  /* 0x00000008040c7812 */ /* 0x000fc400078ec0ff */
[C---:B------:R-:W-:Y:S01]  /*07f0*/  LOP3.LUT R5, R225.reuse, 0xfffffff8, RZ, 0xc0, !PT ;  /* 0xfffffff8e1057812 */ /* 0x040fe200078ec0ff */
[----:B------:R-:W-:Y:S01]  /*0800*/  IMAD.SHL.U32 R225, R225, 0x40, RZ ;  /* 0x00000040e1e17824 */ /* 0x000fe200078e00ff */
[----:B------:R-:W-:Y:S02]  /*0810*/  SHF.R.S32.HI R6, RZ, 0x1f, R11 ;  /* 0x0000001fff067819 */ /* 0x000fe4000001140b */
[----:B------:R-:W-:Y:S01]  /*0820*/  LOP3.LUT R4, R12, 0x1e0, R3, 0xf8, !PT ;  /* 0x000001e00c047812 */ /* 0x000fe200078ef803 */
[C---:B------:R-:W-:Y:S01]  /*0830*/  IMAD.IADD R7, R8.reuse, 0x1, -R5 ;  /* 0x0000000108077824 */ /* 0x040fe200078e0a05 */
[-C--:B------:R-:W-:Y:S01]  /*0840*/  LEA.HI R3, R11, R2.reuse, RZ, 0x1 ;  /* 0x000000020b037211 */ /* 0x080fe200078f08ff */
[----:B------:R-:W-:Y:S01]  /*0850*/  IMAD.SHL.U32 R5, R8, 0x4, RZ ;  /* 0x0000000408057824 */ /* 0x000fe200078e00ff */
[----:B------:R-:W-:Y:S01]  /*0860*/  LEA.HI R6, R6, R2, RZ, 0x2 ;  /* 0x0000000206067211 */ /* 0x000fe200078f10ff */
[----:B------:R-:W-:Y:S01]  /*0870*/  IMAD.U32 R8, RZ, RZ, UR14 ;  /* 0x0000000eff087e24 */ /* 0x000fe2000f8e00ff */
        /* <DEDUP_REMOVED lines=45> */
[----:B------:R1:W-:Y:S01]  /*0b50*/  STL [R1+0xc], R5 ;  /* 0x00000c0501007387 */ /* 0x0003e20000100800 */
        /* <DEDUP_REMOVED lines=17> */
[----:B-1----:R-:W-:-:S05]  /*0c70*/  IMAD.MOV.U32 R5, RZ, RZ, 0x1c0 ;  /* 0x000001c0ff057424 */ /* 0x002fca00078e00ff */
[----:B------:R-:W-:-:S05]  /*0c80*/  SEL R5, R5, 0x240, !P1 ;  /* 0x0000024005057807 */ /* 0x000fca0004800000 */
[----:B--2---:R-:W-:-:S05]  /*0c90*/  IMAD.IADD R0, R251, 0x1, R5 ;  /* 0x00000001fb007824 */ /* 0x004fca00078e0205 */
[----:B------:R1:W-:Y:S02]  /*0ca0*/  STL [R1+0x4], R0 ;  /* 0x0000040001007387 */ /* 0x0003e40000100800 */
[----:B-1----:R-:W-:-:S05]  /*0cb0*/  IMAD.IADD R0, R5, 0x1, R252 ;  /* 0x0000000105007824 */ /* 0x002fca00078e02fc */
[----:B------:R1:W-:Y:S02]  /*0cc0*/  STL [R1], R0 ;  /* 0x0000000001007387 */ /* 0x0003e40000100800 */
[----:B-1----:R-:W-:Y:S02]  /*0cd0*/  IMAD.SHL.U32 R0, R4, 0x2, RZ ;  /* 0x0000000204007824 */ /* 0x002fe400078e00ff */
.L_x_323:
        /* <DEDUP_REMOVED lines=53> */
.L_x_289:
        /* <DEDUP_REMOVED lines=22> */
[----:B------:R-:W-:Y:S02]  /*1190*/  ULDC.64 UR8, c[0x0][0x190] ;  /* 0x0000640000087ab9 */ /* 0x000fe40000000a00 */
[----:B------:R-:W-:Y:S02]  /*11a0*/  ULDC UR6, c[0x0][0x2e4] ;  /* 0x0000b90000067ab9 */ /* 0x000fe40000000800 */
[----:B------:R-:W-:Y:S02]  /*11b0*/  UIMAD.WIDE.U32 UR14, UR16, UR8, URZ ;  /* 0x00000008100e72a5 */ /* 0x000fe4000f8e003f */
[----:B------:R-:W-:Y:S02]  /*11c0*/  UIADD3 UR8, UR10, 0x3f, URZ ;  /* 0x0000003f0a087890 */ /* 0x000fe4000fffe03f */
[----:B------:R-:W-:-:S02]  /*11d0*/  UIADD3 UR6, UR37, UR6, -UR7 ;  /* 0x0000000625067290 */ /* 0x000fc4000fffe807 */
[----:B------:R-:W-:Y:S02]  /*11e0*/  UIMAD UR18, UR16, UR9, URZ ;  /* 0x00000009101272a4 */ /* 0x000fe4000f8e023f */
[----:B------:R-:W-:Y:S02]  /*11f0*/  USHF.R.S32.HI UR9, URZ, 0x1f, UR8 ;  /* 0x0000001f3f097899 */ /* 0x000fe40008011408 */
[----:B------:R-:W-:Y:S02]  /*1200*/  UIADD3 UR6, UR6, 0x3f, URZ ;  /* 0x0000003f06067890 */ /* 0x000fe4000fffe03f */
[----:B------:R-:W-:Y:S02]  /*1210*/  ULEA.HI UR17, UR9, UR8, URZ, 0x6 ;  /* 0x0000000809117291 */ /* 0x000fe4000f8f303f */
[----:B------:R-:W-:Y:S02]  /*1220*/  USHF.R.S32.HI UR8, URZ, 0x1f, UR6 ;  /* 0x0000001f3f087899 */ /* 0x000fe40008011406 */
[----:B------:R-:W-:-:S02]  /*1230*/  ULDC.64 UR12, c[0x0][0x178] ;  /* 0x00005e00000c7ab9 */ /* 0x000fc40000000a00 */
[----:B------:R-:W-:Y:S02]  /*1240*/  ULEA.HI UR6, UR8, UR6, URZ, 0x6 ;  /* 0x0000000608067291 */ /* 0x000fe4000f8f303f */
[----:B-1----:R-:W-:Y:S02]  /*1250*/  UISETP.NE.AND UP0, UPT, UR26, -0x1, UPT ;  /* 0xffffffff1a00788c */ /* 0x002fe4000bf05270 */
[----:B------:R-:W-:Y:S02]  /*1260*/  UISETP.NE.AND UP3, UPT, UR16, -0x1, UPT ;  /* 0xffffffff1000788c */ /* 0x000fe4000bf65270 */
[----:B------:R-:W-:Y:S02]  /*1270*/  UIMAD.WIDE.U32 UR8, UR34, UR12, URZ ;  /* 0x0000000c220872a5 */ /* 0x000fe4000f8e003f */
[----:B------:R-:W-:Y:S01]  /*1280*/  UIMAD UR11, UR41, UR12, URZ ;  /* 0x0000000c290b72a4 */ /* 0x000fe2000f8e023f */
[----:B------:R-:W-:Y:S01]  /*1290*/  PLOP3.LUT P0, PT, PT, PT, UP0, 0x40, 0x0 ;  /* 0x000000000000781c */ /* 0x000fe20003f0e808 */
[----:B------:R-:W-:-:S02]  /*12a0*/  USEL UR31, UR8, UR14, !UP3 ;  /* 0x0000000e081f7287 */ /* 0x000fc4000d800000 */
[----:B------:R-:W-:Y:S02]  /*12b0*/  UIMAD UR13, UR34, UR13, UR11 ;  /* 0x0000000d220d72a4 */ /* 0x000fe4000f8e020b */
[----:B------:R-:W-:Y:S02]  /*12c0*/  USHF.R.S32.HI UR8, URZ, 0x6, UR17 ;  /* 0x000000063f087899 */ /* 0x000fe40008011411 */
[----:B------:R-:W-:Y:S02]  /*12d0*/  USHF.R.S32.HI UR6, URZ, 0x6, UR6 ;  /* 0x000000063f067899 */ /* 0x000fe40008011406 */
[----:B------:R-:W-:Y:S02]  /*12e0*/  @UP0 UIADD3 UR11, UR23, UR26, URZ ;  /* 0x0000001a170b0290 */ /* 0x000fe4000fffe03f */
[----:B------:R-:W-:Y:S02]  /*12f0*/  UISETP.LT.AND UP2, UPT, UR8, UR6, UPT ;  /* 0x000000060800728c */ /* 0x000fe4000bf41270 */
[----:B------:R-:W-:-:S02]  /*1300*/  UIADD3 UR27, UR9, UR13, URZ ;  /* 0x0000000d091b7290 */ /* 0x000fc4000fffe03f */
[----:B------:R-:W-:Y:S02]  /*1310*/  USEL UR35, UR8, UR6, UP2 ;  /* 0x0000000608237287 */ /* 0x000fe40009000000 */
[----:B------:R-:W-:Y:S02]  /*1320*/  ULDC.64 UR12, c[0x0][0x198] ;  /* 0x00006600000c7ab9 */ /* 0x000fe40000000a00 */
[----:B------:R-:W-:Y:S02]  /*1330*/  @UP0 UIMAD.WIDE.U32 UR8, UR11, UR12, URZ ;  /* 0x0000000c0b0802a5 */ /* 0x000fe4000f8e003f */
[----:B------:R-:W-:Y:S02]  /*1340*/  @UP3 UIADD3 UR27, UR15, UR18, URZ ;  /* 0x000000120f1b3290 */ /* 0x000fe4000fffe03f */
[----:B------:R-:W-:Y:S02]  /*1350*/  ULEA UR18, UR35, 0xffffffc0, 0x6 ;  /* 0xffffffc023127891 */ /* 0x000fe4000f8e303f */
[----:B------:R-:W-:-:S02]  /*1360*/  @UP0 UIMAD UR32, UR11, UR13, UR9 ;  /* 0x0000000d0b2002a4 */ /* 0x000fc4000f8e0209 */
        /* <DEDUP_REMOVED lines=15> */
.L_x_291:
        /* <DEDUP_REMOVED lines=19> */
.L_x_292:
[----:B------:R-:W-:Y:S01]  /*1590*/  IABS R8, c[0x0][0x1c8] ;  /* 0x0000720000087a13 */ /* 0x000fe20000000000 */
[----:B------:R-:W-:Y:S01]  /*15a0*/  ULDC.64 UR12, c[0x0][0x370] ;  /* 0x0000dc00000c7ab9 */ /* 0x000fe20000000a00 */
[----:B--2---:R-:W-:Y:S01]  /*15b0*/  IABS R7, UR36 ;  /* 0x0000002400077c13 */ /* 0x004fe20008000000 */
[----:B------:R-:W-:Y:S01]  /*15c0*/  @UP3 UIMAD.WIDE.U32 UR8, UR16, UR12, URZ ;  /* 0x0000000c100832a5 */ /* 0x000fe2000f8e003f */
[----:B------:R-:W1:Y:S01]  /*15d0*/  I2F.RP R4, R8 ;  /* 0x0000000800047306 */ /* 0x000e620000209400 */
[----:B------:R-:W-:Y:S01]  /*15e0*/  ULDC UR11, c[0x0][0x224] ;  /* 0x00008900000b7ab9 */ /* 0x000fe20000000800 */
[----:B------:R-:W-:Y:S01]  /*15f0*/  ISETP.LE.AND P1, PT, RZ, UR58, PT ;  /* 0x0000003aff007c0c */ /* 0x000fe2000bf23270 */
[----:B------:R-:W-:Y:S02]  /*1600*/  @UP3 UIMAD UR20, UR16, UR13, UR9 ;  /* 0x0000000d101432a4 */ /* 0x000fe4000f8e0209 */
[----:B------:R-:W-:Y:S02]  /*1610*/  ULDC UR15, c[0x0][0x234] ;  /* 0x00008d00000f7ab9 */ /* 0x000fe40000000800 */
[----:B------:R-:W-:-:S02]  /*1620*/  @UP3 UMOV UR19, UR8 ;  /* 0x0000000800133c82 */ /* 0x000fc40008000000 */
[----:B------:R-:W-:Y:S02]  /*1630*/  ULDC.64 UR8, c[0x0][0x368] ;  /* 0x0000da0000087ab9 */ /* 0x000fe40000000a00 */
[----:B------:R-:W-:Y:S02]  /*1640*/  @!UP3 UIMAD UR6, UR41, UR8, URZ ;  /* 0x000000082906b2a4 */ /* 0x000fe4000f8e023f */
[----:B------:R-:W-:Y:S02]  /*1650*/  ULDC.64 UR12, c[0x0][0x3d8] ;  /* 0x0000f600000c7ab9 */ /* 0x000fe40000000a00 */
[----:B------:R-:W-:Y:S01]  /*1660*/  @!UP3 UIMAD UR6, UR34, UR9, UR6 ;  /* 0x000000092206b2a4 */ /* 0x000fe2000f8e0206 */
[----:B-1----:R-:W1:Y:S01]  /*1670*/  MUFU.RCP R4, R4 ;  /* 0x0000000400047308 */ /* 0x002e620000001000 */
[----:B------:R-:W-:-:S04]  /*1680*/  @!UP3 UIMAD.WIDE.U32 UR8, UR34, UR8, URZ ;  /* 0x000000082208b2a5 */ /* 0x000fc8000f8e003f */
[----:B------:R-:W-:Y:S02]  /*1690*/  @!UP3 UIADD3 UR20, UR9, UR6, URZ ;  /* 0x000000060914b290 */ /* 0x000fe4000fffe03f */
[----:B------:R-:W-:Y:S01]  /*16a0*/  UIMAD UR6, UR41, UR11, UR54 ;  /* 0x0000000b290672a4 */ /* 0x000fe2000f8e0236 */
[----:B------:R-:W2:Y:S01]  /*16b0*/  S2UR UR11, SR_CTAID.X ;  /* 0x00000000000b79c3 */ /* 0x000ea20000002500 */
        /* <DEDUP_REMOVED lines=8> */
[----:B------:R-:W-:-:S04]  /*1740*/  UIMAD UR6, UR39, UR16, URZ ;  /* 0x00000010270672a4 */ /* 0x000fc8000f8e023f */
[----:B------:R-:W-:Y:S02]  /*1750*/  @UP3 UIADD3 UR14, UR9, UR6, URZ ;  /* 0x00000006090e3290 */ /* 0x000fe4000fffe03f */
[----:B------:R-:W-:-:S04]  /*1760*/  USHF.L.U64.HI UR6, UR34, 0x7, UR41 ;  /* 0x0000000722067899 */ /* 0x000fc80008010229 */
[----:B------:R-:W-:Y:S02]  /*1770*/  USEL UR6, UR6, URZ, UP1 ;  /* 0x0000003f06067287 */ /* 0x000fe40008800000 */
[----:B--2---:R-:W-:Y:S01]  /*1780*/  UIMAD.WIDE.U32 UR8, UR11, UR12, URZ ;  /* 0x0000000c0b0872a5 */ /* 0x004fe2000f8e003f */
[----:B-1----:R-:W-:-:S03]  /*1790*/  IMAD.MOV R4, RZ, RZ, -R5 ;  /* 0x000000ffff047224 */ /* 0x002fc600078e0a05 */
[----:B------:R-:W-:Y:S02]  /*17a0*/  UIMAD UR12, UR11, UR13, UR9 ;  /* 0x0000000d0b0c72a4 */ /* 0x000fe4000f8e0209 */
[----:B------:R-:W-:Y:S01]  /*17b0*/  USHF.L.U32 UR11, UR34, 0x7, URZ ;  /* 0x00000007220b7899 */ /* 0x000fe2000800063f */
[----:B------:R-:W-:Y:S01]  /*17c0*/  IMAD R6, R4, R8, RZ ;  /* 0x0000000804067224 */ /* 0x000fe200078e02ff */
[----:B------:R-:W-:Y:S01]  /*17d0*/  USEL UR17, UR8, URZ, UP6 ;  /* 0x0000003f08117287 */ /* 0x000fe2000b000000 */
[----:B------:R-:W-:Y:S01]  /*17e0*/  IMAD.MOV.U32 R4, RZ, RZ, RZ ;  /* 0x000000ffff047224 */ /* 0x000fe200078e00ff */
[----:B------:R-:W-:Y:S02]  /*17f0*/  USEL UR8, UR11, URZ, UP1 ;  /* 0x0000003f0b087287 */ /* 0x000fe40008800000 */
[----:B------:R-:W-:Y:S01]  /*1800*/  USEL UR12, UR12, URZ, UP6 ;  /* 0x0000003f0c0c7287 */ /* 0x000fe2000b000000 */
[----:B------:R-:W-:Y:S01]  /*1810*/  IMAD.HI.U32 R4, R5, R6, R4 ;  /* 0x0000000605047227 */ /* 0x000fe200078e0004 */
[----:B------:R-:W-:-:S03]  /*1820*/  UIADD3 UR8, UP1, UR18, UR8, URZ ;  /* 0x0000000812087290 */ /* 0x000fc6000ff3e03f */
[----:B------:R-:W-:Y:S01]  /*1830*/  IMAD.MOV.U32 R5, RZ, RZ, R7 ;  /* 0x000000ffff057224 */ /* 0x000fe200078e0007 */
[----:B------:R-:W-:Y:S02]  /*1840*/  UIADD3.X UR9, UR33, UR6, URZ, UP1, !UPT ;  /* 0x0000000621097290 */ /* 0x000fe40008ffe43f */
[----:B------:R-:W-:Y:S01]  /*1850*/  UIMAD UR6, UR39, UR8, URZ ;  /* 0x00000008270672a4 */ /* 0x000fe2000f8e023f */
[----:B------:R-:W-:-:S03]  /*1860*/  IMAD.HI.U32 R4, R4, R5, RZ ;  /* 0x0000000504047227 */ /* 0x000fc600078e00ff */
[----:B------:R-:W-:Y:S01]  /*1870*/  UIMAD UR11, UR38, UR9, UR6 ;  /* 0x00000009260b72a4 */ /* 0x000fe2000f8e0206 */
[----:B------:R-:W-:Y:S01]  /*1880*/  IMAD.MOV R6, RZ, RZ, -R4 ;  /* 0x000000ffff067224 */ /* 0x000fe200078e0a04 */
[----:B------:R-:W-:Y:S02]  /*1890*/  @UP5 USEL UR6, UR56, UR16, !UP3 ;  /* 0x0000001038065287 */ /* 0x000fe4000d800000 */
[----:B------:R-:W-:Y:S01]  /*18a0*/  UIMAD.WIDE.U32 UR8, UR38, UR8, URZ ;  /* 0x00000008260872a5 */ /* 0x000fe2000f8e003f */
[C---:B------:R-:W-:Y:S01]  /*18b0*/  IMAD R5, R8.reuse, R6, R5 ;  /* 0x0000000608057224 */ /* 0x040fe200078e0205 */
[----:B------:R-:W-:Y:S02]  /*18c0*/  @UP5 UIMAD UR15, UR36, UR15, UR6 ;  /* 0x0000000f240f52a4 */ /* 0x000fe4000f8e0206 */
[----:B------:R-:W-:Y:S02]  /*18d0*/  UIADD3 UR11, UR9, UR11, URZ ;  /* 0x0000000b090b7290 */ /* 0x000fe4000fffe03f */
[----:B------:R-:W-:-:S03]  /*18e0*/  ISETP.GT.U32.AND P0, PT, R8, R5, PT ;  /* 0x000000050800720c */ /* 0x000fc60003f04070 */
[----:B------:R-:W-:-:S10]  /*18f0*/  @!UP5 UMOV UR15, UR51 ;  /* 0x00000033000fdc82 */ /* 0x000fd40008000000 */
        /* <DEDUP_REMOVED lines=16> */
.L_x_293:
[----:B------:R-:W-:Y:S02]  /*1a00*/  UMOV UR13, UR52 ;  /* 0x00000034000d7c82 */ /* 0x000fe40008000000 */
.L_x_294:
[----:B------:R-:W-:Y:S01]  /*1a10*/  UIADD3 UR8, UP4, UP3, UR8, UR43, UR49 ;  /* 0x0000002b08087290 */ /* 0x000fe2000fb9e031 */
[----:B------:R-:W1:Y:S01]  /*1a20*/  S2R R30, SR_TID.X ;  /* 0x00000000001e7919 */ /* 0x000e620000002100 */
[----:B------:R-:W-:Y:S01]  /*1a30*/  IMAD.U32 R5, RZ, RZ, UR5 ;  /* 0x00000005ff057e24 */ /* 0x000fe2000f8e00ff */
[--C-:B------:R-:W-:Y:S01]  /*1a40*/  SHF.R.S32.HI R33, RZ, 0x1f, R245.reuse ;  /* 0x0000001fff217819 */ /* 0x100fe200000114f5 */
[----:B------:R-:W-:Y:S01]  /*1a50*/  UIADD3 UR29, UP2, UP1, UR17, UR8, UR21 ;  /* 0x00000008111d7290 */ /* 0x000fe2000f95e015 */
[----:B------:R-:W2:Y:S01]  /*1a60*/  S2R R34, SR_TID.X ;  /* 0x0000000000227919 */ /* 0x000ea20000002100 */
[----:B------:R-:W-:Y:S01]  /*1a70*/  UIADD3.X UR6, UR11, UR50, UR55, UP4, UP3 ;  /* 0x000000320b067290 */ /* 0x000fe2000a7e6437 */
[----:B------:R-:W-:Y:S01]  /*1a80*/  IMAD.U32 R4, RZ, RZ, UR4 ;  /* 0x00000004ff047e24 */ /* 0x000fe2000f8e00ff */
[----:B------:R-:W-:Y:S01]  /*1a90*/  ULDC.64 UR8, c[0x0][0x1a8] ;  /* 0x00006a0000087ab9 */ /* 0x000fe20000000a00 */
[----:B------:R-:W3:Y:S01]  /*1aa0*/  S2R R35, SR_TID.X ;  /* 0x0000000000237919 */ /* 0x000ee20000002100 */
[----:B------:R-:W-:Y:S01]  /*1ab0*/  UIADD3.X UR24, UR12, UR6, UR14, UP2, UP1 ;  /* 0x000000060c187290 */ /* 0x000fe200097e240e */
[----:B------:R-:W-:Y:S01]  /*1ac0*/  IMAD.U32 R7, RZ, RZ, UR18 ;  /* 0x00000012ff077e24 */ /* 0x000fe2000f8e00ff */
        /* <DEDUP_REMOVED lines=12> */
[----:B------:R-:W-:Y:S01]  /*1b90*/  BSSY B1, `(.L_x_290) ;  /* 0x0000616000017945 */ /* 0x000fe20003800000 */
[----:B-1----:R-:W-:Y:S01]  /*1ba0*/  SHF.R.S32.HI R31, RZ, 0x1f, R30 ;  /* 0x0000001fff1f7819 */ /* 0x002fe2000001141e */
[----:B------:R-:W-:-:S03]  /*1bb0*/  UIMAD UR21, UR18, UR9, UR6 ;  /* 0x00000009121572a4 */ /* 0x000fc6000f8e0206 */
[----:B------:R-:W-:Y:S01]  /*1bc0*/  ULDC.64 UR8, c[0x0][0x378] ;  /* 0x0000de0000087ab9 */ /* 0x000fe20000000a00 */
[----:B--2---:R-:W-:Y:S01]  /*1bd0*/  SHF.R.S32.HI R34, RZ, 0x1f, R34 ;  /* 0x0000001fff227819 */ /* 0x004fe20000011422 */
[----:B------:R-:W-:Y:S02]  /*1be0*/  UIMAD UR6, UR59, UR8, URZ ;  /* 0x000000083b0672a4 */ /* 0x000fe4000f8e023f */
[----:B------:R-:W-:Y:S01]  /*1bf0*/  UIADD3 UR8, UR18, UR13, URZ ;  /* 0x0000000d12087290 */ /* 0x000fe2000fffe03f */
[----:B---3--:R-:W-:Y:S01]  /*1c00*/  LEA.HI R34, R34, R35, RZ, 0x3 ;  /* 0x0000002322227211 */ /* 0x008fe200078f18ff */
[----:B------:R-:W-:Y:S02]  /*1c10*/  UIMAD UR11, UR36, UR9, UR6 ;  /* 0x00000009240b72a4 */ /* 0x000fe4000f8e0206 */
[----:B------:R-:W-:Y:S01]  /*1c20*/  UIMAD.WIDE UR8, UR8, UR14, UR4 ;  /* 0x0000000e080872a5 */ /* 0x000fe2000f8e0204 */
[----:B------:R-:W-:Y:S01]  /*1c30*/  SHF.R.S32.HI R34, RZ, 0x3, R34 ;  /* 0x00000003ff227819 */ /* 0x000fe20000011422 */
[----:B------:R-:W-:-:S02]  /*1c40*/  UIADD3 UR6, -UR7, UR10, UR22 ;  /* 0x0000000a07067290 */ /* 0x000fc4000fffe116 */
[----:B------:R-:W-:Y:S01]  /*1c50*/  ULDC.64 UR4, c[0x0][0x200] ;  /* 0x0000800000047ab9 */ /* 0x000fe20000000a00 */
[----:B------:R-:W-:Y:S01]  /*1c60*/  IADD3 R19, P0, R34, UR18, RZ ;  /* 0x0000001222137c10 */ /* 0x000fe2000ff1e0ff */
[----:B------:R-:W-:Y:S01]  /*1c70*/  ULDC UR13, c[0x0][0x2e8] ;  /* 0x0000ba00000d7ab9 */ /* 0x000fe20000000800 */
[----:B------:R-:W-:Y:S01]  /*1c80*/  SHF.R.S32.HI R29, RZ, 0x1f, R34 ;  /* 0x0000001fff1d7819 */ /* 0x000fe20000011422 */
[----:B------:R-:W-:Y:S02]  /*1c90*/  UMOV UR17, UR8 ;  /* 0x0000000800117c82 */ /* 0x000fe40008000000 */
[----:B------:R-:W-:Y:S01]  /*1ca0*/  UIADD3 UR8, UR18, UR15, URZ ;  /* 0x0000000f12087290 */ /* 0x000fe2000fffe03f */
[----:B------:R-:W-:Y:S01]  /*1cb0*/  IADD3.X R23, R29, UR33, RZ, P0, !PT ;  /* 0x000000211d177c10 */ /* 0x000fe200087fe4ff */
[----:B------:R-:W-:Y:S02]  /*1cc0*/  UMOV UR16, UR9 ;  /* 0x0000000900107c82 */ /* 0x000fe40008000000 */
[----:B------:R-:W-:Y:S01]  /*1cd0*/  UIMAD.WIDE UR8, UR8, UR14, UR4 ;  /* 0x0000000e080872a5 */ /* 0x000fe2000f8e0204 */
[----:B------:R1:W2:Y:S01]  /*1ce0*/  R2UR UR4, R4 ;  /* 0x00000000040473c2 */ /* 0x0002a200000e0000 */
[----:B------:R-:W-:Y:S01]  /*1cf0*/  UIADD3 UR6, UR6, -UR13, URZ ;  /* 0x8000000d06067290 */ /* 0x000fe2000fffe03f */
[----:B------:R-:W-:-:S03]  /*1d00*/  IMAD R8, R23, c[0x0][0x190], RZ ;  /* 0x0000640017087a24 */ /* 0x000fc600078e02ff */
[----:B------:R-:W-:Y:S01]  /*1d10*/  USHF.R.S32.HI UR18, URZ, 0x1f, UR6 ;  /* 0x0000001f3f127899 */ /* 0x000fe20008011406 */
[----:B------:R-:W-:Y:S01]  /*1d20*/  IMAD R27, R19, c[0x0][0x194], R8 ;  /* 0x00006500131b7a24 */ /* 0x000fe200078e0208 */
[----:B------:R-:W-:Y:S01]  /*1d30*/  UMOV UR15, UR8 ;  /* 0x00000008000f7c82 */ /* 0x000fe20008000000 */
[----:B------:R3:W4:Y:S01]  /*1d40*/  R2UR UR5, R5 ;  /* 0x00000000050573c2 */ /* 0x00072200000e0000 */
[----:B------:R-:W-:Y:S02]  /*1d50*/  ULEA.HI UR18, UR18, UR6, URZ, 0x6 ;  /* 0x0000000612127291 */ /* 0x000fe4000f8f303f */
[----:B------:R-:W-:Y:S02]  /*1d60*/  UMOV UR14, UR9 ;  /* 0x00000009000e7c82 */ /* 0x000fe40008000000 */
[----:B------:R-:W-:Y:S02]  /*1d70*/  USHF.R.S32.HI UR18, URZ, 0x6, UR18 ;  /* 0x000000063f127899 */ /* 0x000fe40008011412 */
[----:B------:R-:W-:-:S02]  /*1d80*/  UIADD3 UR8, UR35, -0x1, URZ ;  /* 0xffffffff23087890 */ /* 0x000fc4000fffe03f */
[----:B------:R-:W-:-:S04]  /*1d90*/  UISETP.LT.AND UP1, UPT, URZ, UR18, UPT ;  /* 0x000000123f00728c */ /* 0x000fc8000bf21270 */
[----:B------:R-:W-:Y:S01]  /*1da0*/  USEL UR18, URZ, UR18, !UP1 ;  /* 0x000000123f127287 */ /* 0x000fe2000c800000 */
[----:B-1----:R-:W-:-:S03]  /*1db0*/  LEA.HI R4, R31, R30, RZ, 0x5 ;  /* 0x0000001e1f047211 */ /* 0x002fc600078f28ff */
[----:B------:R-:W-:Y:S01]  /*1dc0*/  UISETP.GT.AND UP1, UPT, UR35, UR18, UPT ;  /* 0x000000122300728c */ /* 0x000fe2000bf24270 */
[----:B------:R-:W-:Y:S02]  /*1dd0*/  LOP3.LUT R6, R4, 0xffffffe0, RZ, 0xc0, !PT ;  /* 0xffffffe004067812 */ /* 0x000fe400078ec0ff */
[----:B------:R-:W-:-:S03]  /*1de0*/  SHF.R.S32.HI R4, RZ, 0x5, R4 ;  /* 0x00000005ff047819 */ /* 0x000fc60000011404 */
[----:B------:R-:W-:Y:S01]  /*1df0*/  PLOP3.LUT P2, PT, PT, PT, UP1, 0x80, 0x0 ;  /* 0x000000000000781c */ /* 0x000fe20003f4f018 */
[----:B------:R-:W-:-:S04]  /*1e00*/  IMAD.IADD R6, R30, 0x1, -R6 ;  /* 0x000000011e067824 */ /* 0x000fc800078e0a06 */
[----:B------:R-:W-:Y:S01]  /*1e10*/  IMAD R6, R4, UR48, R6 ;  /* 0x0000003004067c24 */ /* 0x000fe2000f8e0206 */
[----:B------:R-:W-:-:S04]  /*1e20*/  IADD3 R4, P1, R245, UR19, RZ ;  /* 0x00000013f5047c10 */ /* 0x000fc8000ff3e0ff */
[----:B---3--:R-:W-:Y:S02]  /*1e30*/  IADD3.X R5, R33, UR20, RZ, P1, !PT ;  /* 0x0000001421057c10 */ /* 0x008fe40008ffe4ff */
[----:B------:R-:W-:-:S03]  /*1e40*/  IADD3 R10, P0, R6, UR29, RZ ;  /* 0x0000001d060a7c10 */ /* 0x000fc6000ff1e0ff */
[----:B------:R-:W-:Y:S01]  /*1e50*/  IMAD.WIDE.U32 R4, R7, c[0x0][0x370], R4 ;  /* 0x0000dc0007047a25 */ /* 0x000fe200078e0004 */
[----:B------:R-:W-:-:S03]  /*1e60*/  LEA.HI.X.SX32 R12, R6, UR24, 0x1, P0 ;  /* 0x00000018060c7c11 */ /* 0x000fc600080f0eff */
        /* <DEDUP_REMOVED lines=50> */
.L_x_296:
[----:B------:R-:W-:Y:S01]  /*2190*/  PLOP3.LUT P0, PT, PT, PT, UP0, 0x40, 0x0 ;  /* 0x000000000000781c */ /* 0x000fe20003f0e808 */
[----:B------:R-:W-:Y:S02]  /*21a0*/  @UP0 UIADD3 UR6, UR23, UR26, URZ ;  /* 0x0000001a17060290 */ /* 0x000fe4000fffe03f */
[----:B------:R-:W-:Y:S02]  /*21b0*/  ULDC.64 UR10, c[0x0][0x3a8] ;  /* 0x0000ea00000a7ab9 */ /* 0x000fe40000000a00 */
[----:B------:R-:W-:-:S04]  /*21c0*/  @UP0 UIMAD.WIDE.U32 UR8, UR6, UR10, URZ ;  /* 0x0000000a060802a5 */ /* 0x000fc8000f8e003f */
[----:B------:R-:W-:-:S04]  /*21d0*/  @UP0 UIMAD UR11, UR6, UR11, UR9 ;  /* 0x0000000b060b02a4 */ /* 0x000fc8000f8e0209 */
        /* <DEDUP_REMOVED lines=12> */
.L_x_297:
        /* <DEDUP_REMOVED lines=28> */
.L_x_299:
[----:B------:R-:W-:Y:S05]  /*2460*/  BSYNC B0 ;  /* 0x0000000000007941 */ /* 0x000fea0003800000 */
.L_x_298:
        /* <DEDUP_REMOVED lines=27> */
.L_x_295:
        /* <DEDUP_REMOVED lines=62> */
.L_x_302:
[----:B------:R-:W-:Y:S05]  /*2a00*/  BSYNC B0 ;  /* 0x0000000000007941 */ /* 0x000fea0003800000 */
.L_x_301:
        /* <DEDUP_REMOVED lines=45> */
.L_x_304:
[----:B------:R-:W-:Y:S05]  /*2ce0*/  BSYNC B0 ;  /* 0x0000000000007941 */ /* 0x000fea0003800000 */
.L_x_303:
        /* <DEDUP_REMOVED lines=48> */
.L_x_306:
[----:B------:R-:W-:Y:S05]  /*2ff0*/  BSYNC B0 ;  /* 0x0000000000007941 */ /* 0x000fea0003800000 */
.L_x_305:
        /* <DEDUP_REMOVED lines=40> */
.L_x_308:
[----:B------:R-:W-:Y:S05]  /*3280*/  BSYNC B0 ;  /* 0x0000000000007941 */ /* 0x000fea0003800000 */
.L_x_307:
        /* <DEDUP_REMOVED lines=41> */
.L_x_310:
[----:B------:R-:W-:Y:S05]  /*3520*/  BSYNC B0 ;  /* 0x0000000000007941 */ /* 0x000fea0003800000 */
.L_x_309:
        /* <DEDUP_REMOVED lines=69> */
.L_x_312:
[----:B------:R-:W-:Y:S05]  /*3980*/  BSYNC B0 ;  /* 0x0000000000007941 */ /* 0x000fea0003800000 */
.L_x_311:
        /* <DEDUP_REMOVED lines=17> */
[----:B------:R-:W-:-:S05]  /*3aa0*/  IMAD.U32 R5, RZ, RZ, UR21 ;  /* 0x00000015ff057e24 */ /* 0x000fca000f8e00ff */
[----:B------:R1:W2:Y:S01]  /*3ab0*/  @P0 LDG.E R6, [R4.64] ;  /* 0x0000000404060981 */ /* 0x0002a2000c1e1900 */
[----:B------:R-:W2:Y:S01]  /*3ac0*/  @P0 MUFU.RCP R7, c[0x0][0x238] ;  /* 0x00008e0000070b08 */ /* 0x000ea20000001000 */
[----:B------:R-:W-:Y:S01]  /*3ad0*/  ULDC UR9, c[0x0][0x2e8] ;  /* 0x0000ba0000097ab9 */ /* 0x000fe20000000800 */
[----:B------:R-:W-:Y:S01]  /*3ae0*/  CS2R R126, SRZ ;  /* 0x00000000007e7805 */ /* 0x000fe2000001ff00 */
[----:B------:R4:W3:Y:S01]  /*3af0*/  LDSM.16.M88.4 R132, [R229+0x14000] ;  /* 0x01400000e584783b */ /* 0x0008e20000000200 */
[----:B------:R-:W-:Y:S01]  /*3b00*/  UIADD3 UR19, UR37, -UR9, -UR7 ;  /* 0x8000000925137290 */ /* 0x000fe2000fffe807 */
        /* <DEDUP_REMOVED lines=20> */
[----:B------:R-:W-:Y:S01]  /*3c50*/  IMAD.SHL.U32 R30, R30, 0x2, RZ ;  /* 0x000000021e1e7824 */ /* 0x000fe200078e00ff */
[----:B------:R-:W-:Y:S01]  /*3c60*/  CS2R R100, SRZ ;  /* 0x0000000000647805 */ /* 0x000fe2000001ff00 */
[----:B------:R4:W1:Y:S01]  /*3c70*/  LDSM.16.M88.4 R156, [R231+0x15000] ;  /* 0x01500000e79c783b */ /* 0x0008620000000200 */
[----:B------:R-:W-:Y:S01]  /*3c80*/  SHF.R.S32.HI R4, RZ, 0x7, R4 ;  /* 0x00000007ff047819 */ /* 0x000fe20000011404 */
[----:B------:R-:W-:Y:S01]  /*3c90*/  CS2R R38, SRZ ;  /* 0x0000000000267805 */ /* 0x000fe2000001ff00 */
[----:B------:R-:W-:Y:S01]  /*3ca0*/  CS2R R36, SRZ ;  /* 0x0000000000247805 */ /* 0x000fe2000001ff00 */
[----:B------:R4:W1:Y:S01]  /*3cb0*/  LDSM.16.M88.4 R160, [R236+0x1000] ;  /* 0x00100000eca0783b */ /* 0x0008620000000200 */
[----:B------:R-:W-:Y:S01]  /*3cc0*/  CS2R R42, SRZ ;  /* 0x00000000002a7805 */ /* 0x000fe2000001ff00 */
[----:B------:R-:W-:Y:S01]  /*3cd0*/  IMAD.SHL.U32 R5, R4, 0x10, RZ ;  /* 0x0000001004057824 */ /* 0x000fe200078e00ff */
[----:B------:R-:W-:Y:S01]  /*3ce0*/  CS2R R40, SRZ ;  /* 0x0000000000287805 */ /* 0x000fe2000001ff00 */
[----:B------:R4:W1:Y:S01]  /*3cf0*/  LDSM.16.M88.4 R164, [R229+0x16000] ;  /* 0x01600000e5a4783b */ /* 0x0008620000000200 */
[----:B------:R-:W-:Y:S01]  /*3d00*/  CS2R R34, SRZ ;  /* 0x0000000000227805 */ /* 0x000fe2000001ff00 */
[----:B------:R-:W-:Y:S01]  /*3d10*/  CS2R R32, SRZ ;  /* 0x0000000000207805 */ /* 0x000fe2000001ff00 */
[----:B------:R-:W-:Y:S01]  /*3d20*/  LOP3.LUT R5, R5, 0x6, R30, 0xf8, !PT ;  /* 0x0000000605057812 */ /* 0x000fe200078ef81e */
        /* <DEDUP_REMOVED lines=10> */
[----:B------:R-:W-:Y:S01]  /*3dd0*/  CS2R R18, SRZ ;  /* 0x0000000000127805 */ /* 0x000fe2000001ff00 */
[----:B------:R-:W-:Y:S01]  /*3de0*/  CS2R R16, SRZ ;  /* 0x0000000000107805 */ /* 0x000fe2000001ff00 */
[----:B------:R4:W1:Y:S01]  /*3df0*/  LDSM.16.M88.4 R180, [R229+0x17000] ;  /* 0x01700000e5b4783b */ /* 0x0008620000000200 */
[----:B------:R-:W-:Y:S01]  /*3e00*/  CS2R R14, SRZ ;  /* 0x00000000000e7805 */ /* 0x000fe2000001ff00 */
[----:B------:R-:W-:Y:S01]  /*3e10*/  CS2R R12, SRZ ;  /* 0x00000000000c7805 */ /* 0x000fe2000001ff00 */
[----:B------:R-:W-:Y:S01]  /*3e20*/  UMOV UR6, URZ ;  /* 0x0000003f00067c82 */ /* 0x000fe20008000000 */
[----:B------:R4:W1:Y:S01]  /*3e30*/  LDSM.16.M88.4 R184, [R230+0x17000] ;  /* 0x01700000e6b8783b */ /* 0x0008620000000200 */
[----:B------:R-:W-:-:S02]  /*3e40*/  ULDC UR13, c[0x0][0x2e4] ;  /* 0x0000b900000d7ab9 */ /* 0x000fc40000000800 */
[----:B------:R-:W-:Y:S01]  /*3e50*/  UIADD3 UR20, UR22, 0x20, URZ ;  /* 0x0000002016147890 */ /* 0x000fe2000fffe03f */
[----:B------:R4:W1:Y:S04]  /*3e60*/  LDSM.16.M88.4 R188, [R231+0x17000] ;  /* 0x01700000e7bc783b */ /* 0x0008680000000200 */
[----:B------:R4:W1:Y:S01]  /*3e70*/  LDSM.16.M88.4 R192, [R236+0x3000] ;  /* 0x00300000ecc0783b */ /* 0x0008620000000200 */
[----:B--2---:R-:W-:-:S04]  /*3e80*/  @P0 FMUL.FTZ R4, R6, R7 ;  /* 0x0000000706040220 */ /* 0x004fc80000410000 */
[----:B------:R2:W1:Y:S02]  /*3e90*/  @P0 R2UR UR9, R4 ;  /* 0x00000000040903c2 */ /* 0x00046400000e0000 */
[----:B--2---:R-:W-:Y:S01]  /*3ea0*/  IADD3 R4, R44, -UR10, -R240 ;  /* 0x8000000a2c047c10 */ /* 0x004fe2000fffe8f0 */
[----:B-1----:R-:W-:-:S03]  /*3eb0*/  @UP1 UMOV UR6, UR9 ;  /* 0x0000000900061c82 */ /* 0x002fc60008000000 */
[----:B------:R-:W-:-:S05]  /*3ec0*/  IADD3 R4, R4, UR7, RZ ;  /* 0x0000000704047c10 */ /* 0x000fca000fffe0ff */
[----:B---3--:R4:W-:Y:S02]  /*3ed0*/  STL [R1+0x10], R4 ;  /* 0x0000100401007387 */ /* 0x0089e40000100800 */
.L_x_317:
[----:B------:R-:W0:Y:S01]  /*3ee0*/  LDGDEPBAR ;  /* 0x00000000000079af */ /* 0x000e220000000000 */
[----:B------:R-:W-:Y:S02]  /*3ef0*/  USHF.L.U32 UR9, UR8, 0x6, URZ ;  /* 0x0000000608097899 */ /* 0x000fe4000800063f */
[----:B------:R-:W-:Y:S01]  /*3f00*/  ULDC UR11, c[0x0][0x2e4] ;  /* 0x0000b900000b7ab9 */ /* 0x000fe20000000800 */
[----:B------:R-:W2:Y:S01]  /*3f10*/  LDL R68, [R1+0x10] ;  /* 0x0000100001447983 */ /* 0x000ea20000100800 */
[----:B------:R-:W-:Y:S01]  /*3f20*/  UISETP.GE.AND UP0, UPT, UR9, UR19, UPT ;  /* 0x000000130900728c */ /* 0x000fe2000bf06270 */
[----:B------:R-:W-:Y:S04]  /*3f30*/  DEPBAR.LE SB0, 0x0 ;  /* 0x000080000000791a */ /* 0x000fe80000000000 */
[----:B------:R-:W-:Y:S06]  /*3f40*/  BAR.SYNC.DEFER_BLOCKING 0x0 ;  /* 0x0000000000007b1d */ /* 0x000fec0000010000 */
[----:B-1----:R-:W-:Y:S04]  /*3f50*/  LDSM.16.M88.4 R8, [R2] ;  /* 0x000000000208783b */ /* 0x002fe80000000200 */
[----:B------:R-:W1:Y:S04]  /*3f60*/  LDSM.16.M88.4 R44, [R229+0x10000] ;  /* 0x01000000e52c783b */ /* 0x000e680000000200 */
[----:B------:R-:W-:Y:S04]  /*3f70*/  LDSM.16.M88.4 R48, [R3] ;  /* 0x000000000330783b */ /* 0x000fe80000000200 */
[----:B------:R-:W3:Y:S04]  /*3f80*/  LDSM.16.M88.4 R52, [R230+0x10000] ;  /* 0x01000000e634783b */ /* 0x000ee80000000200 */
[----:B------:R-:W-:Y:S04]  /*3f90*/  LDSM.16.M88.4 R56, [R228] ;  /* 0x00000000e438783b */ /* 0x000fe80000000200 */
[----:B------:R-:W4:Y:S04]  /*3fa0*/  LDSM.16.M88.4 R60, [R231+0x10000] ;  /* 0x01000000e73c783b */ /* 0x000f280000000200 */
[----:B------:R-:W-:Y:S01]  /*3fb0*/  LDSM.16.M88.4 R64, [R232+0x10000] ;  /* 0x01000000e840783b */ /* 0x000fe20000000200 */
[C---:B-1--4-:R-:W-:Y:S08]  /*3fc0*/  HMMA.16816.F32.BF16 R4, R8.reuse, R44, RZ ;  /* 0x0000002c0804723c */ /* 0x052ff000000418ff */
[----:B------:R-:W-:Y:S01]  /*3fd0*/  HMMA.16816.F32.BF16 R8, R8, R46, RZ ;  /* 0x0000002e0808723c */ /* 0x000fe200000418ff */
[----:B------:R-:W1:Y:S11]  /*3fe0*/  LDSM.16.M88.4 R44, [R227] ;  /* 0x00000000e32c783b */ /* 0x000e760000000200 */
[----:B------:R-:W-:Y:S04]  /*3ff0*/  @!UPT UIADD3 URZ, URZ, URZ, URZ ;  /* 0x0000003f3f3ff290 */ /* 0x000fe8000fffe03f */
[C---:B---3--:R-:W-:Y:S08]  /*4000*/  HMMA.16816.F32.BF16 R4, R48.reuse, R52, R4 ;  /* 0x000000343004723c */ /* 0x048ff00000041804 */
[----:B------:R-:W-:Y:S01]  /*4010*/  HMMA.16816.F32.BF16 R8, R48, R54, R8 ;  /* 0x000000363008723c */ /* 0x000fe20000041808 */
[----:B------:R-:W-:Y:S04]  /*4020*/  LDSM.16.M88.4 R48, [R2+0x2000] ;  /* 0x002000000230783b */ /* 0x000fe80000000200 */
[----:B------:R-:W3:Y:S11]  /*4030*/  LDSM.16.M88.4 R52, [R229+0x11000] ;  /* 0x01100000e534783b */ /* 0x000ef60000000200 */
[C---:B------:R-:W-:Y:S07]  /*4040*/  HMMA.16816.F32.BF16 R4, R56.reuse, R60, R4 ;  /* 0x0000003c3804723c */ /* 0x040fee0000041804 */
[----:B------:R-:W-:Y:S01]  /*4050*/  IADD3 R60, P0, R249, UR17, RZ ;  /* 0x00000011f93c7c10 */ /* 0x000fe2000ff1e0ff */
[----:B------:R-:W-:Y:S01]  /*4060*/  HMMA.16816.F32.BF16 R8, R56, R62, R8 ;  /* 0x0000003e3808723c */ /* 0x000fe20000041808 */
[----:B------:R-:W-:Y:S03]  /*4070*/  LDSM.16.M88.4 R56, [R230+0x11000] ;  /* 0x01100000e638783b */ /* 0x000fe60000000200 */
[----:B------:R-:W-:Y:S05]  /*4080*/  IADD3.X R61, R248, UR16, RZ, P0, !PT ;  /* 0x00000010f83d7c10 */ /* 0x000fea00087fe4ff */
[----:B-----5:R2:W5:Y:S07]  /*4090*/  LDG.E R63, [R60.64+0x20] ;  /* 0x000020043c3f7981 */ /* 0x02056e000c1e1900 */
[C---:B-1----:R-:W-:Y:S01]  /*40a0*/  HMMA.16816.F32.BF16 R4, R44.reuse, R64, R4 ;  /* 0x000000402c04723c */ /* 0x042fe20000041804 */
[----:B------:R2:W5:Y:S07]  /*40b0*/  LDG.E R64, [R60.64] ;  /* 0x000000043c407981 */ /* 0x00056e000c1e1900 */
[----:B------:R-:W-:Y:S01]  /*40c0*/  HMMA.16816.F32.BF16 R8, R44, R66, R8 ;  /* 0x000000422c08723c */ /* 0x000fe20000041808 */
[----:B------:R-:W1:Y:S11]  /*40d0*/  LDSM.16.M88.4 R44, [R3+0x2000] ;  /* 0x00200000032c783b */ /* 0x000e760000000200 */
[----:B------:R-:W-:Y:S04]  /*40e0*/  @!UPT UIADD3 URZ, URZ, URZ, URZ ;  /* 0x0000003f3f3ff290 */ /* 0x000fe8000fffe03f */
        /* <DEDUP_REMOVED lines=16> */
[C---:B---3--:R-:W-:Y:S05]  /*41f0*/  HMMA.16816.F32.BF16 R4, R48.reuse, R52, R4 ;  /* 0x000000343004723c */ /* 0x048fea0000041804 */
[----:B--2---:R-:W-:Y:S03]  /*4200*/  IADD3 R60, R68, UR9, RZ ;  /* 0x00000009443c7c10 */ /* 0x004fe6000fffe0ff */
[----:B------:R-:W-:Y:S01]  /*4210*/  HMMA.16816.F32.BF16 R8, R48, R54, R8 ;  /* 0x000000363008723c */ /* 0x000fe20000041808 */
[----:B------:R-:W-:Y:S03]  /*4220*/  LDSM.16.M88.4 R48, [R228+0x4000] ;  /* 0x00400000e430783b */ /* 0x000fe60000000200 */
[C---:B------:R-:W-:Y:S01]  /*4230*/  IADD3 R61, R60.reuse, 0x8, RZ ;  /* 0x000000083c3d7810 */ /* 0x040fe20007ffe0ff */
[----:B------:R-:W2:Y:S01]  /*4240*/  LDSM.16.M88.4 R52, [R231+0x12000] ;  /* 0x01200000e734783b */ /* 0x000ea20000000200 */
[----:B------:R-:W-:Y:S02]  /*4250*/  IADD3 R62, R60, 0x7, RZ ;  /* 0x000000073c3e7810 */ /* 0x000fe40007ffe0ff */
[----:B------:R-:W-:Y:S02]  /*4260*/  ISETP.GE.AND P1, PT, R61, RZ, PT ;  /* 0x000000ff3d00720c */ /* 0x000fe40003f26270 */
[----:B------:R-:W-:Y:S02]  /*4270*/  ISETP.GE.AND P0, PT, R62, RZ, PT ;  /* 0x000000ff3e00720c */ /* 0x000fe40003f06270 */
[----:B------:R-:W-:Y:S04]  /*4280*/  IABS R65, R60 ;  /* 0x0000003c00417213 */ /* 0x000fe80000000000 */
[C---:B-1----:R-:W-:Y:S05]  /*4290*/  HMMA.16816.F32.BF16 R4, R44.reuse, R56, R4 ;  /* 0x000000382c04723c */ /* 0x042fea0000041804 */
[C---:B------:R-:W-:Y:S02]  /*42a0*/  @!P1 IADD3 R61, -R60.reuse, -0x8, RZ ;  /* 0xfffffff83c3d9810 */ /* 0x040fe40007ffe1ff */
[C---:B------:R-:W-:Y:S01]  /*42b0*/  @!P0 IADD3 R62, -R60.reuse, -0x7, RZ ;  /* 0xfffffff93c3e8810 */ /* 0x040fe20007ffe1ff */
[----:B------:R-:W-:Y:S01]  /*42c0*/  HMMA.16816.F32.BF16 R8, R44, R58, R8 ;  /* 0x0000003a2c08723c */ /* 0x000fe20000041808 */
[----:B------:R-:W-:Y:S02]  /*42d0*/  LDSM.16.M88.4 R44, [R227+0x4000] ;  /* 0x00400000e32c783b */ /* 0x000fe40000000200 */
[----:B------:R-:W1:Y:S02]  /*42e0*/  I2F R61, R61 ;  /* 0x0000003d003d7306 */ /* 0x000e640000201400 */
[----:B------:R-:W3:Y:S08]  /*42f0*/  LDSM.16.M88.4 R56, [R232+0x12000] ;  /* 0x01200000e838783b */ /* 0x000ef00000000200 */
[----:B------:R-:W4:Y:S03]  /*4300*/  I2F R62, R62 ;  /* 0x0000003e003e7306 */ /* 0x000f260000201400 */
        /* <DEDUP_REMOVED lines=16> */
[C---:B--2---:R-:W-:Y:S01]  /*4410*/  HMMA.16816.F32.BF16 R4, R48.reuse, R52, R4 ;  /* 0x000000343004723c */ /* 0x044fe20000041804 */
[----:B------:R-:W2:Y:S06]  /*4420*/  I2F R53, R65 ;  /* 0x0000004100357306 */ /* 0x000eac0000201400 */
[----:B------:R-:W-:Y:S01]  /*4430*/  IADD3 R52, R60, -0x1, RZ ;  /* 0xffffffff3c347810 */ /* 0x000fe20007ffe0ff */
[----:B------:R-:W-:Y:S03]  /*4440*/  HMMA.16816.F32.BF16 R8, R48, R54, R8 ;  /* 0x000000363008723c */ /* 0x000fe60000041808 */
[----:B------:R-:W-:Y:S04]  /*4450*/  ISETP.GE.AND P2, PT, R52, RZ, PT ;  /* 0x000000ff3400720c */ /* 0x000fe80003f46270 */
[C---:B------:R-:W-:Y:S02]  /*4460*/  IADD3 R48, R60.reuse, -0x8, RZ ;  /* 0xfffffff83c307810 */ /* 0x040fe40007ffe0ff */
[----:B------:R-:W-:Y:S02]  /*4470*/  IADD3 R49, R60, -0x9, RZ ;  /* 0xfffffff73c317810 */ /* 0x000fe40007ffe0ff */
[----:B------:R-:W-:Y:S02]  /*4480*/  ISETP.GE.AND P1, PT, R48, RZ, PT ;  /* 0x000000ff3000720c */ /* 0x000fe40003f26270 */
[----:B------:R-:W-:Y:S03]  /*4490*/  ISETP.GE.AND P0, PT, R49, RZ, PT ;  /* 0x000000ff3100720c */ /* 0x000fe60003f06270 */
[C---:B------:R-:W-:Y:S01]  /*44a0*/  @!P2 IADD3 R52, -R60.reuse, 0x1, RZ ;  /* 0x000000013c34a810 */ /* 0x040fe20007ffe1ff */
[C---:B---3--:R-:W-:Y:S05]  /*44b0*/  HMMA.16816.F32.BF16 R4, R44.reuse, R56, R4 ;  /* 0x000000382c04723c */ /* 0x048fea0000041804 */
[----:B------:R-:W3:Y:S02]  /*44c0*/  I2F R52, R52 ;  /* 0x0000003400347306 */ /* 0x000ee40000201400 */
[C---:B------:R-:W-:Y:S01]  /*44d0*/  @!P1 IADD3 R48, -R60.reuse, 0x8, RZ ;  /* 0x000000083c309810 */ /* 0x040fe20007ffe1ff */
[----:B------:R-:W-:Y:S04]  /*44e0*/  HMMA.16816.F32.BF16 R8, R44, R58, R8 ;  /* 0x0000003a2c08723c */ /* 0x000fe80000041808 */
[----:B------:R-:W-:Y:S02]  /*44f0*/  @!P0 IADD3 R49, -R60, 0x9, RZ ;  /* 0x000000093c318810 */ /* 0x000fe40007ffe1ff */
[----:B------:R-:W-:Y:S01]  /*4500*/  PLOP3.LUT P0, PT, PT, PT, UP0, 0x80, 0x0 ;  /* 0x000000000000781c */ /* 0x000fe20003f0f008 */
[----:B------:R-:W3:Y:S09]  /*4510*/  I2F R48, R48 ;  /* 0x0000003000307306 */ /* 0x000ef20000201400 */
[----:B-1----:R-:W-:Y:S01]  /*4520*/  FFMA.FTZ R6, R61, -UR6, R6 ;  /* 0x800000063d067c23 */ /* 0x002fe20008010006 */
[----:B------:R-:W1:Y:S01]  /*4530*/  I2F R49, R49 ;  /* 0x0000003100317306 */ /* 0x000e620000201400 */
[----:B----4-:R-:W-:Y:S02]  /*4540*/  FFMA.FTZ R7, R62, -UR6, R7 ;  /* 0x800000063e077c23 */ /* 0x010fe40008010007 */
[C---:B--2---:R-:W-:Y:S02]  /*4550*/  FFMA.FTZ R4, R53.reuse, -UR6, R4 ;  /* 0x8000000635047c23 */ /* 0x044fe40008010004 */
[C---:B---3--:R-:W-:Y:S02]  /*4560*/  FFMA.FTZ R5, R52.reuse, -UR6, R5 ;  /* 0x8000000634057c23 */ /* 0x048fe40008010005 */
[----:B------:R-:W-:Y:S02]  /*4570*/  FFMA.FTZ R10, R53, -UR6, R10 ;  /* 0x80000006350a7c23 */ /* 0x000fe4000801000a */
[----:B------:R-:W-:Y:S02]  /*4580*/  FFMA.FTZ R11, R52, -UR6, R11 ;  /* 0x80000006340b7c23 */ /* 0x000fe4000801000b */
[----:B------:R-:W-:Y:S02]  /*4590*/  FFMA.FTZ R8, R48, -UR6, R8 ;  /* 0x8000000630087c23 */ /* 0x000fe40008010008 */
[----:B-1----:R-:W-:Y:S01]  /*45a0*/  FFMA.FTZ R9, R49, -UR6, R9 ;  /* 0x8000000631097c23 */ /* 0x002fe20008010009 */
[----:B------:R-:W-:-:S05]  /*45b0*/  @!P0 BRA `(.L_x_313) ;  /* 0x000000a000008947 */ /* 0x000fca0003800000 */
[----:B------:R-:W-:Y:S01]  /*45c0*/  UIADD3 UR11, -UR7, UR10, UR22 ;  /* 0x0000000a070b7290 */ /* 0x000fe2000fffe116 */
[----:B------:R-:W-:Y:S03]  /*45d0*/  IMAD.U32 R44, RZ, RZ, UR20 ;  /* 0x00000014ff2c7e24 */ /* 0x000fe6000f8e00ff */
[----:B------:R-:W-:Y:S02]  /*45e0*/  UIADD3 UR12, UR11, UR13, URZ ;  /* 0x0000000d0b0c7290 */ /* 0x000fe4000fffe03f */
[----:B------:R-:W-:Y:S01]  /*45f0*/  UIADD3 UR11, UR9, 0x40, URZ ;  /* 0x00000040090b7890 */ /* 0x000fe2000fffe03f */
[----:B------:R-:W-:Y:S03]  /*4600*/  ISETP.LT.AND P0, PT, R44, UR7, PT ;  /* 0x000000072c007c0c */ /* 0x000fe6000bf01270 */
[----:B------:R-:W-:Y:S03]  /*4610*/  UISETP.GE.AND UP0, UPT, UR11, UR12, UPT ;  /* 0x0000000c0b00728c */ /* 0x000fe6000bf06270 */
[----:B------:R-:W-:Y:S03]  /*4620*/  UMOV UR11, UR13 ;  /* 0x0000000d000b7c82 */ /* 0x000fe60008000000 */
[----:B------:R-:W-:Y:S11]  /*4630*/  PLOP3.LUT P1, PT, PT, PT, UP0, 0x80, 0x0 ;  /* 0x000000000000781c */ /* 0x000ff60003f2f008 */
[----:B------:R-:W-:Y:S02]  /*4640*/  @!UPT UIADD3 URZ, URZ, URZ, URZ ;  /* 0x0000003f3f3ff290 */ /* 0x000fe4000fffe03f */
[----:B------:R-:W-:-:S05]  /*4650*/  @!P1 BRA P0, `(.L_x_314) ;  /* 0x000002a000009947 */ /* 0x000fca0000000000 */
.L_x_313:
[C---:B------:R-:W-:Y:S01]  /*4660*/  IADD3 R49, R240.reuse, 0x1, RZ ;  /* 0x00000001f0317810 */ /* 0x040fe20007ffe0ff */
[----:B------:R-:W2:Y:S01]  /*4670*/  LDL R44, [R1+0xc] ;  /* 0x00000c00012c7983 */ /* 0x000ea20000100800 */
[C---:B------:R-:W-:Y:S01]  /*4680*/  IADD3 R48, R240.reuse, 0x8, RZ ;  /* 0x00000008f0307810 */ /* 0x040fe20007ffe0ff */
[----:B------:R-:W-:Y:S01]  /*4690*/  UIADD3 UR13, UR7, 0x1, -UR10 ;  /* 0x00000001070d7890 */ /* 0x000fe2000fffe80a */
[----:B------:R-:W-:Y:S01]  /*46a0*/  IADD3 R47, R240, 0x9, RZ ;  /* 0x00000009f02f7810 */ /* 0x000fe20007ffe0ff */
[----:B------:R-:W-:Y:S01]  /*46b0*/  UIADD3 UR12, -UR11, UR7, -UR10 ;  /* 0x000000070b0c7290 */ /* 0x000fe2000fffe90a */
[----:B--2---:R-:W-:Y:S01]  /*46c0*/  IADD3 R45, R44, UR9, RZ ;  /* 0x000000092c2d7c10 */ /* 0x004fe2000fffe0ff */
[----:B------:R-:W-:Y:S04]  /*46d0*/  UIADD3 UR9, UR13, UR42, URZ ;  /* 0x0000002a0d097290 */ /* 0x000fe8000fffe03f */
[C---:B------:R-:W-:Y:S01]  /*46e0*/  IADD3 R44, R45.reuse, UR12, RZ ;  /* 0x0000000c2d2c7c10 */ /* 0x040fe2000fffe0ff */
[----:B------:R-:W-:Y:S01]  /*46f0*/  UMOV UR13, UR11 ;  /* 0x0000000b000d7c82 */ /* 0x000fe20008000000 */
[C---:B------:R-:W-:Y:S02]  /*4700*/  IADD3 R46, R45.reuse, UR9, RZ ;  /* 0x000000092d2e7c10 */ /* 0x040fe4000fffe0ff */
[----:B------:R-:W-:Y:S02]  /*4710*/  IMNMX R44, RZ, R44, !PT ;  /* 0x0000002cff2c7217 */ /* 0x000fe40007800200 */
[----:B------:R-:W-:Y:S02]  /*4720*/  IADD3 R45, R45, 0x8, RZ ;  /* 0x000000082d2d7810 */ /* 0x000fe40007ffe0ff */
[----:B------:R-:W-:Y:S02]  /*4730*/  IMNMX R46, R46, UR7, PT ;  /* 0x000000072e2e7c17 */ /* 0x000fe4000b800200 */
[CC--:B------:R-:W-:Y:S02]  /*4740*/  ISETP.GE.AND P1, PT, R240.reuse, R44.reuse, PT ;  /* 0x0000002cf000720c */ /* 0x0c0fe40003f26270 */
[----:B------:R-:W-:Y:S02]  /*4750*/  IADD3 R51, R45, UR12, RZ ;  /* 0x0000000c2d337c10 */ /* 0x000fe4000fffe0ff */
[----:B------:R-:W-:Y:S02]  /*4760*/  ISETP.GE.AND P0, PT, R49, R44, PT ;  /* 0x0000002c3100720c */ /* 0x000fe40003f06270 */
        /* <DEDUP_REMOVED lines=25> */
.L_x_314:
[----:B------:R-:W2:Y:S01]  /*4900*/  LDL R61, [R1+0x4] ;  /* 0x00000400013d7983 */ /* 0x000ea20000100800 */
[C---:B------:R-:W-:Y:S01]  /*4910*/  FMUL.FTZ R44, R246.reuse, 1.4426950216293334961 ;  /* 0x3fb8aa3bf62c7820 */ /* 0x040fe20000410000 */
[----:B------:R-:W-:Y:S01]  /*4920*/  FSETP.NEU.FTZ.AND P0, PT, R246, -INF , PT ;  /* 0xff800000f600780b */ /* 0x000fe20003f1d000 */
[----:B------:R-:W-:Y:S01]  /*4930*/  UISETP.GT.AND UP2, UPT, UR8, UR18, UPT ;  /* 0x000000120800728c */ /* 0x000fe2000bf44270 */
[----:B------:R-:W-:Y:S02]  /*4940*/  MOV R250, c[0x0][0x22c] ;  /* 0x00008b0000fa7a02 */ /* 0x000fe40000000f00 */
[----:B------:R-:W3:Y:S01]  /*4950*/  LDL R60, [R1] ;  /* 0x00000000013c7983 */ /* 0x000ee20000100800 */
        /* <DEDUP_REMOVED lines=11> */
[----:B-1----:R-:W-:Y:S05]  /*4a10*/  FMUL.FTZ R4, R247, 1.4426950216293334961 ;  /* 0x3fb8aa3bf7047820 */ /* 0x002fea0000410000 */
[----:B------:R-:W-:Y:S04]  /*4a20*/  FSEL R4, R4, RZ, P0 ;  /* 0x000000ff04047208 */ /* 0x000fe80000000000 */
[----:B------:R-:W1:Y:S01]  /*4a30*/  MUFU.EX2 R54, R44 ;  /* 0x0000002c00367308 */ /* 0x000e620000000800 */
        /* <DEDUP_REMOVED lines=9> */
[----:B-1----:R-:W-:Y:S02]  /*4ad0*/  F2FP.BF16.PACK_AB R5, R54, R55 ;  /* 0x000000373605723e */ /* 0x002fe400000010ff */
[----:B------:R-:W-:Y:S01]  /*4ae0*/  F2FP.BF16.PACK_AB R6, R56, R57 ;  /* 0x000000393806723e */ /* 0x000fe200000010ff */
[----:B------:R-:W-:Y:S01]  /*4af0*/  STS [R251+0x15000], R7 ;  /* 0x01500007fb007388 */ /* 0x000fe20000000800 */
[----:B------:R-:W-:Y:S05]  /*4b00*/  F2FP.BF16.PACK_AB R4, R52, R53 ;  /* 0x000000353404723e */ /* 0x000fea00000010ff */
[----:B--2---:R-:W-:Y:S06]  /*4b10*/  STS [R61+0x15000], R6 ;  /* 0x015000063d007388 */ /* 0x004fec0000000800 */
[----:B------:R-:W-:Y:S06]  /*4b20*/  STS [R252+0x15000], R5 ;  /* 0x01500005fc007388 */ /* 0x000fec0000000800 */
[----:B---3--:R-:W-:Y:S06]  /*4b30*/  STS [R60+0x15000], R4 ;  /* 0x015000043c007388 */ /* 0x008fec0000000800 */
        /* <DEDUP_REMOVED lines=203> */
.L_x_315:
        /* <DEDUP_REMOVED lines=376> */
.L_x_316:
        /* <DEDUP_REMOVED lines=123> */
.L_x_318:
        /* <DEDUP_REMOVED lines=16> */
.L_x_319:
        /* <DEDUP_REMOVED lines=49> */
.L_x_321:
[----:B------:R-:W-:Y:S05]  /*7b30*/  BSYNC B0 ;  /* 0x0000000000007941 */ /* 0x000fea0003800000 */
.L_x_320:
        /* <DEDUP_REMOVED lines=27> */
.L_x_300:
[----:B------:R-:W-:Y:S05]  /*7cf0*/  BSYNC B1 ;  /* 0x0000000000017941 */ /* 0x000fea0003800000 */
.L_x_290:
        /* <DEDUP_REMOVED lines=12> */
.L_x_322:
[----:B------:R-:W-:Y:S05]  /*7dc0*/  EXIT ;  /* 0x000000000000794d */ /* 0x000fea0003800000 */
.L_x_324:
        /* <DEDUP_REMOVED lines=11> */
.L_x_2008:


//--------------------- .text._ZN5flash44flash_bwd_dq_dk_dv_loop_seqk_parallel_kernelI23Flash_bwd_kernel_traitsILi256ELi64ELi32ELi8ELi4ELi1ELi2ELb1ELb1EN7cutlass10bfloat16_tE19Flash_kernel_traitsILi256ELi64ELi32ELi8ES3_EELb0ELb0ELb1ELb1ELb0ELb0ELb1EEEvNS_16Flash_bwd_paramsE --------------------------
	.section	.text._ZN5flash44flash_bwd_dq_dk_dv_loop_seqk_parallel_kernelI23Flash_bwd_kernel_traitsILi256ELi64ELi32ELi8ELi4ELi1ELi2ELb1ELb1EN7cutlass10bfloat16_tE19Flash_kernel_traitsILi256ELi64ELi32ELi8ES3_EELb0ELb0ELb1ELb1ELb0ELb0ELb1EEEvNS_16Flash_bwd_paramsE,"ax",@progbits
	.sectioninfo	@"SHI_REGISTERS=255"
	.align	128
        .global         _ZN5flash44flash_bwd_dq_dk_dv_loop_seqk_parallel_kernelI23Flash_bwd_kernel_traitsILi256ELi64ELi32ELi8ELi4ELi1ELi2ELb1ELb1EN7cutlass10bfloat16_tE19Flash_kernel_traitsILi256ELi64ELi32ELi8ES3_EELb0ELb0ELb1ELb1ELb0ELb0ELb1EEEvNS_16Flash_bwd_paramsE
        .type           _ZN5flash44flash_bwd_dq_dk_dv_loop_seqk_parallel_kernelI23Flash_bwd_kernel_traitsILi256ELi64ELi32ELi8ELi4ELi1ELi2ELb1ELb1EN7cutlass10bfloat16_tE19Flash_kernel_traitsILi256ELi64ELi32ELi8ES3_EELb0ELb0ELb1ELb1ELb0ELb0ELb1EEEvNS_16Flash_bwd_paramsE,@function
        .size           _ZN5flash44flash_bwd_dq_dk_dv_loop_seqk_parallel_kernelI23Flash_bwd_kernel_traitsILi256ELi64ELi32ELi8ELi4ELi1ELi2ELb1ELb1EN7cutlass10bfloat16_tE19Flash_kernel_traitsILi256ELi64ELi32ELi8ES3_EELb0ELb0ELb1ELb1ELb0ELb0ELb1EEEvNS_16Flash_bwd_paramsE,(.L_x_2009 - _ZN5flash44flash_bwd_dq_dk_dv_loop_seqk_parallel_kernelI23Flash_bwd_kernel_traitsILi256ELi64ELi32ELi8ELi4ELi1ELi2ELb1ELb1EN7cutlass10bfloat16_tE19Flash_kernel_traitsILi256ELi64ELi32ELi8ES3_EELb0ELb0ELb1ELb1ELb0ELb0ELb1EEEvNS_16Flash_bwd_paramsE)
        .other          _ZN5flash44flash_bwd_dq_dk_dv_loop_seqk_parallel_kernelI23Flash_bwd_kernel_traitsILi256ELi64ELi32ELi8ELi4ELi1ELi2ELb1ELb1EN7cutlass10bfloat16_tE19Flash_kernel_traitsILi256ELi64ELi32ELi8ES3_EELb0ELb0ELb1ELb1ELb0ELb0ELb1EEEvNS_16Flash_bwd_paramsE,@"STO_CUDA_ENTRY STV_DEFAULT"
_ZN5flash44flash_bwd_dq_dk_dv_loop_seqk_parallel_kernelI23Flash_bwd_kernel_traitsILi256ELi64ELi32ELi8ELi4ELi1ELi2ELb1ELb1EN7cutlass10bfloat16_tE19Flash_kernel_traitsILi256ELi64ELi32ELi8ES3_EELb0ELb0ELb1ELb1ELb0ELb0ELb1EEEvNS_16Flash_bwd_paramsE:
.text._ZN5flash44flash_bwd_dq_dk_dv_loop_seqk_parallel_kernelI23Flash_bwd_kernel_traitsILi256ELi64ELi32ELi8ELi4ELi1ELi2ELb1ELb1EN7cutlass10bfloat16_tE19Flash_kernel_traitsILi256ELi64ELi32ELi8ES3_EELb0ELb0ELb1ELb1ELb0ELb0ELb1EEEvNS_16Flash_bwd_paramsE:
        /* <DEDUP_REMOVED lines=206> */
.L_x_359:
        /* <DEDUP_REMOVED lines=53> */
.L_x_325:
        /* <DEDUP_REMOVED lines=67> */
.L_x_327:
        /* <DEDUP_REMOVED lines=19> */
.L_x_328:
        /* <DEDUP_REMOVED lines=71> */
.L_x_329:
[----:B------:R-:W-:Y:S02]  /*1a00*/  UMOV UR13, UR52 ;  /* 0x00000034000d7c82 */ /* 0x000fe40008000000 */
.L_x_330:
        /* <DEDUP_REMOVED lines=120> */
.L_x_332:
        /* <DEDUP_REMOVED lines=17> */
.L_x_333:
        /* <DEDUP_REMOVED lines=28> */
.L_x_335:
[----:B------:R-:W-:Y:S05]  /*2460*/  BSYNC B0 ;  /* 0x0000000000007941 */ /* 0x000fea0003800000 */
.L_x_334:
        /* <DEDUP_REMOVED lines=27> */
.L_x_331:
        /* <DEDUP_REMOVED lines=62> */
.L_x_338:
[----:B------:R-:W-:Y:S05]  /*2a00*/  BSYNC B0 ;  /* 0x0000000000007941 */ /* 0x000fea0003800000 */
.L_x_337:
        /* <DEDUP_REMOVED lines=45> */
.L_x_340:
[----:B------:R-:W-:Y:S05]  /*2ce0*/  BSYNC B0 ;  /* 0x0000000000007941 */ /* 0x000fea0003800000 */
.L_x_339:
        /* <DEDUP_REMOVED lines=48> */
.L_x_342:
[----:B------:R-:W-:Y:S05]  /*2ff0*/  BSYNC B0 ;  /* 0x0000000000007941 */ /* 0x000fea0003800000 */
.L_x_341:
        /* <DEDUP_REMOVED lines=40> */
.L_x_344:
[----:B------:R-:W-:Y:S05]  /*3280*/  BSYNC B0 ;  /* 0x0000000000007941 */ /* 0x000fea0003800000 */
.L_x_343:
        /* <DEDUP_REMOVED lines=41> */
.L_x_346:
[----:B------:R-:W-:Y:S05]  /*3520*/  BSYNC B0 ;  /* 0x0000000000007941 */ /* 0x000fea0003800000 */
.L_x_345:
        /* <DEDUP_REMOVED lines=69> */
.L_x_348:
[----:B------:R-:W-:Y:S05]  /*3980*/  BSYNC B0 ;  /* 0x0000000000007941 */ /* 0x000fea0003800000 */
.L_x_347:
        /* <DEDUP_REMOVED lines=85> */
.L_x_353:
[----:B------:R-:W0:Y:S01]  /*3ee0*/  LDGDEPBAR ;  /* 0x00000000000079af */ /* 0x000e220000000000 */
[----:B------:R-:W-:Y:S02]  /*3ef0*/  USHF.L.U32 UR9, UR8, 0x6, URZ ;  /* 0x0000000608097899 */ /* 0x000fe4000800063f */
[----:B------:R-:W-:Y:S02]  /*3f00*/  ULDC UR11, c[0x0][0x2e4] ;  /* 0x0000b900000b7ab9 */ /* 0x000fe40000000800 */
[----:B------:R-:W2:Y:S01]  /*3f10*/  LDL R70, [R1+0x10] ;  /* 0x0000100001467983 */ /* 0x000ea20000100800 */
[----:B------:R-:W-:Y:S01]  /*3f20*/  UISETP.GE.AND UP0, UPT, UR9, UR19, UPT ;  /* 0x000000130900728c */ /* 0x000fe2000bf06270 */
        /* <DEDUP_REMOVED lines=9> */
[C---:B-1--4-:R-:W-:Y:S08]  /*3fc0*/  HMMA.16816.F32.BF16 R4, R8.reuse, R44, RZ ;  /* 0x0000002c0804723c */ /* 0x052ff000000418ff */
[----:B------:R-:W-:Y:S01]  /*3fd0*/  HMMA.16816.F32.BF16 R8, R8, R46, RZ ;  /* 0x0000002e0808723c */ /* 0x000fe200000418ff */
[----:B------:R-:W1:Y:S11]  /*3fe0*/  LDSM.16.M88.4 R44, [R227] ;  /* 0x00000000e32c783b */ /* 0x000e760000000200 */
[----:B------:R-:W-:Y:S04]  /*3ff0*/  @!UPT UIADD3 URZ, URZ, URZ, URZ ;  /* 0x0000003f3f3ff290 */ /* 0x000fe8000fffe03f */
[C---:B---3--:R-:W-:Y:S08]  /*4000*/  HMMA.16816.F32.BF16 R4, R48.reuse, R52, R4 ;  /* 0x000000343004723c */ /* 0x048ff00000041804 */
[----:B------:R-:W-:Y:S01]  /*4010*/  HMMA.16816.F32.BF16 R8, R48, R54, R8 ;  /* 0x000000363008723c */ /* 0x000fe20000041808 */
[----:B------:R-:W-:Y:S05]  /*4020*/  LDSM.16.M88.4 R48, [R2+0x2000] ;  /* 0x002000000230783b */ /* 0x000fea0000000200 */
[----:B------:R-:W3:Y:S10]  /*4030*/  LDSM.16.M88.4 R52, [R229+0x11000] ;  /* 0x01100000e534783b */ /* 0x000ef40000000200 */
[C---:B------:R-:W-:Y:S08]  /*4040*/  HMMA.16816.F32.BF16 R4, R56.reuse, R60, R4 ;  /* 0x0000003c3804723c */ /* 0x040ff00000041804 */
        /* <DEDUP_REMOVED lines=15> */
[C---:B-1----:R-:W-:Y:S07]  /*4140*/  HMMA.16816.F32.BF16 R4, R44.reuse, R64, R4 ;  /* 0x000000402c04723c */ /* 0x042fee0000041804 */
[----:B------:R-:W-:Y:S01]  /*4150*/  IADD3 R64, P0, R249, UR17, RZ ;  /* 0x00000011f9407c10 */ /* 0x000fe2000ff1e0ff */
[----:B------:R-:W-:Y:S01]  /*4160*/  HMMA.16816.F32.BF16 R8, R44, R66, R8 ;  /* 0x000000422c08723c */ /* 0x000fe20000041808 */
[----:B------:R-:W-:Y:S03]  /*4170*/  LDSM.16.M88.4 R44, [R3+0x4000] ;  /* 0x00400000032c783b */ /* 0x000fe60000000200 */
[----:B------:R-:W-:Y:S05]  /*4180*/  IADD3.X R65, R248, UR16, RZ, P0, !PT ;  /* 0x00000010f8417c10 */ /* 0x000fea00087fe4ff */
[----:B-----5:R1:W5:Y:S05]  /*4190*/  LDG.E R69, [R64.64] ;  /* 0x0000000440457981 */ /* 0x02036a000c1e1900 */
[----:B------:R1:W5:Y:S02]  /*41a0*/  LDG.E R68, [R64.64+0x20] ;  /* 0x0000200440447981 */ /* 0x000364000c1e1900 */
[C---:B---3--:R-:W-:Y:S08]  /*41b0*/  HMMA.16816.F32.BF16 R4, R48.reuse, R52, R4 ;  /* 0x000000343004723c */ /* 0x048ff00000041804 */
[----:B------:R-:W-:Y:S01]  /*41c0*/  HMMA.16816.F32.BF16 R8, R48, R54, R8 ;  /* 0x000000363008723c */ /* 0x000fe20000041808 */
[----:B------:R-:W-:Y:S05]  /*41d0*/  LDSM.16.M88.4 R48, [R228+0x4000] ;  /* 0x00400000e430783b */ /* 0x000fea0000000200 */
[----:B------:R-:W-:Y:S05]  /*41e0*/  LDSM.16.M88.4 R52, [R231+0x12000] ;  /* 0x01200000e734783b */ /* 0x000fea0000000200 */
[----:B-1----:R-:W1:Y:S05]  /*41f0*/  LDSM.16.M88.4 R64, [R230+0x12000] ;  /* 0x01200000e640783b */ /* 0x002e6a0000000200 */
[C---:B----4-:R-:W-:Y:S08]  /*4200*/  HMMA.16816.F32.BF16 R4, R56.reuse, R60, R4 ;  /* 0x0000003c3804723c */ /* 0x050ff00000041804 */
[----:B------:R-:W-:Y:S01]  /*4210*/  HMMA.16816.F32.BF16 R8, R56, R62, R8 ;  /* 0x0000003e3808723c */ /* 0x000fe20000041808 */
[----:B------:R-:W-:Y:S05]  /*4220*/  LDSM.16.M88.4 R56, [R227+0x4000] ;  /* 0x00400000e338783b */ /* 0x000fea0000000200 */
[----:B------:R-:W3:Y:S10]  /*4230*/  LDSM.16.M88.4 R60, [R232+0x12000] ;  /* 0x01200000e83c783b */ /* 0x000ef40000000200 */
[C---:B-1----:R-:W-:Y:S08]  /*4240*/  HMMA.16816.F32.BF16 R4, R44.reuse, R64, R4 ;  /* 0x000000402c04723c */ /* 0x042ff00000041804 */
[----:B------:R-:W-:Y:S01]  /*4250*/  HMMA.16816.F32.BF16 R8, R44, R66, R8 ;  /* 0x000000422c08723c */ /* 0x000fe20000041808 */
[----:B------:R-:W-:Y:S05]  /*4260*/  LDSM.16.M88.4 R44, [R2+0x6000] ;  /* 0x00600000022c783b */ /* 0x000fea0000000200 */
[----:B------:R-:W1:Y:S10]  /*4270*/  LDSM.16.M88.4 R64, [R229+0x13000] ;  /* 0x01300000e540783b */ /* 0x000e740000000200 */
[C---:B------:R-:W-:Y:S08]  /*4280*/  HMMA.16816.F32.BF16 R4, R48.reuse, R52, R4 ;  /* 0x000000343004723c */ /* 0x040ff00000041804 */
[----:B------:R-:W-:Y:S01]  /*4290*/  HMMA.16816.F32.BF16 R8, R48, R54, R8 ;  /* 0x000000363008723c */ /* 0x000fe20000041808 */
[----:B------:R-:W-:Y:S05]  /*42a0*/  LDSM.16.M88.4 R48, [R3+0x6000] ;  /* 0x006000000330783b */ /* 0x000fea0000000200 */
[----:B------:R-:W4:Y:S10]  /*42b0*/  LDSM.16.M88.4 R52, [R230+0x13000] ;  /* 0x01300000e634783b */ /* 0x000f340000000200 */
[C---:B---3--:R-:W-:Y:S08]  /*42c0*/  HMMA.16816.F32.BF16 R4, R56.reuse, R60, R4 ;  /* 0x0000003c3804723c */ /* 0x048ff00000041804 */
[----:B------:R-:W-:Y:S01]  /*42d0*/  HMMA.16816.F32.BF16 R8, R56, R62, R8 ;  /* 0x0000003e3808723c */ /* 0x000fe20000041808 */
[----:B------:R-:W-:Y:S05]  /*42e0*/  LDSM.16.M88.4 R56, [R228+0x6000] ;  /* 0x00600000e438783b */ /* 0x000fea0000000200 */
[----:B------:R-:W3:Y:S10]  /*42f0*/  LDSM.16.M88.4 R60, [R231+0x13000] ;  /* 0x01300000e73c783b */ /* 0x000ef40000000200 */
[C---:B-1----:R-:W-:Y:S08]  /*4300*/  HMMA.16816.F32.BF16 R4, R44.reuse, R64, R4 ;  /* 0x000000402c04723c */ /* 0x042ff00000041804 */
[----:B------:R-:W-:Y:S01]  /*4310*/  HMMA.16816.F32.BF16 R8, R44, R66, R8 ;  /* 0x000000422c08723c */ /* 0x000fe20000041808 */
[----:B------:R-:W-:Y:S05]  /*4320*/  LDSM.16.M88.4 R44, [R227+0x6000] ;  /* 0x00600000e32c783b */ /* 0x000fea0000000200 */
[----:B------:R-:W1:Y:S10]  /*4330*/  LDSM.16.M88.4 R64, [R232+0x13000] ;  /* 0x01300000e840783b */ /* 0x000e740000000200 */
[C---:B----4-:R-:W-:Y:S07]  /*4340*/  HMMA.16816.F32.BF16 R4, R48.reuse, R52, R4 ;  /* 0x000000343004723c */ /* 0x050fee0000041804 */
[----:B--2---:R-:W-:Y:S01]  /*4350*/  IADD3 R52, R70, UR9, RZ ;  /* 0x0000000946347c10 */ /* 0x004fe2000fffe0ff */
[----:B------:R-:W-:Y:S07]  /*4360*/  HMMA.16816.F32.BF16 R8, R48, R54, R8 ;  /* 0x000000363008723c */ /* 0x000fee0000041808 */
[C---:B------:R-:W-:Y:S02]  /*4370*/  IADD3 R48, R52.reuse, 0x8, RZ ;  /* 0x0000000834307810 */ /* 0x040fe40007ffe0ff */
[----:B------:R-:W-:Y:S02]  /*4380*/  IADD3 R50, R52, 0x7, RZ ;  /* 0x0000000734327810 */ /* 0x000fe40007ffe0ff */
[----:B------:R-:W-:Y:S02]  /*4390*/  ISETP.GE.AND P1, PT, R48, RZ, PT ;  /* 0x000000ff3000720c */ /* 0x000fe40003f26270 */
[----:B------:R-:W-:Y:S02]  /*43a0*/  ISETP.GE.AND P0, PT, R50, RZ, PT ;  /* 0x000000ff3200720c */ /* 0x000fe40003f06270 */
[----:B------:R-:W-:Y:S01]  /*43b0*/  IABS R49, R52 ;  /* 0x0000003400317213 */ /* 0x000fe20000000000 */
[C---:B---3--:R-:W-:Y:S05]  /*43c0*/  HMMA.16816.F32.BF16 R4, R56.reuse, R60, R4 ;  /* 0x0000003c3804723c */ /* 0x048fea0000041804 */
[C---:B------:R-:W-:Y:S02]  /*43d0*/  IADD3 R51, R52.reuse, -0x1, RZ ;  /* 0xffffffff34337810 */ /* 0x040fe40007ffe0ff */
[----:B------:R-:W-:Y:S01]  /*43e0*/  MOV R60, R49 ;  /* 0x00000031003c7202 */ /* 0x000fe20000000f00 */
[----:B------:R-:W-:Y:S03]  /*43f0*/  HMMA.16816.F32.BF16 R8, R56, R62, R8 ;  /* 0x0000003e3808723c */ /* 0x000fe60000041808 */
[----:B------:R-:W-:Y:S02]  /*4400*/  ISETP.GE.AND P2, PT, R51, RZ, PT ;  /* 0x000000ff3300720c */ /* 0x000fe40003f46270 */
[----:B------:R-:W-:Y:S01]  /*4410*/  I2F R60, R60 ;  /* 0x0000003c003c7306 */ /* 0x000fe20000201400 */
[C---:B------:R-:W-:Y:S02]  /*4420*/  @!P1 IADD3 R48, -R52.reuse, -0x8, RZ ;  /* 0xfffffff834309810 */ /* 0x040fe40007ffe1ff */
[C---:B------:R-:W-:Y:S04]  /*4430*/  IADD3 R49, R52.reuse, -0x8, RZ ;  /* 0xfffffff834317810 */ /* 0x040fe80007ffe0ff */
[----:B------:R-:W-:Y:S02]  /*4440*/  ISETP.GE.AND P1, PT, R49, RZ, PT ;  /* 0x000000ff3100720c */ /* 0x000fe40003f26270 */
[C---:B------:R-:W-:Y:S01]  /*4450*/  @!P0 IADD3 R50, -R52.reuse, -0x7, RZ ;  /* 0xfffffff934328810 */ /* 0x040fe20007ffe1ff */
[----:B------:R2:W-:Y:S01]  /*4460*/  I2F R53, R48 ;  /* 0x0000003000357306 */ /* 0x0005e20000201400 */
[C---:B-1----:R-:W-:Y:S05]  /*4470*/  HMMA.16816.F32.BF16 R4, R44.reuse, R64, R4 ;  /* 0x000000402c04723c */ /* 0x042fea0000041804 */
[C---:B------:R-:W-:Y:S03]  /*4480*/  @!P2 IADD3 R51, -R52.reuse, 0x1, RZ ;  /* 0x000000013433a810 */ /* 0x040fe60007ffe1ff */
[----:B------:R-:W-:Y:S01]  /*4490*/  HMMA.16816.F32.BF16 R8, R44, R66, R8 ;  /* 0x000000422c08723c */ /* 0x000fe20000041808 */
[----:B------:R-:W-:Y:S03]  /*44a0*/  I2F R50, R50 ;  /* 0x0000003200327306 */ /* 0x000fe60000201400 */
[C---:B------:R-:W-:Y:S07]  /*44b0*/  @!P1 IADD3 R49, -R52.reuse, 0x8, RZ ;  /* 0x0000000834319810 */ /* 0x040fee0007ffe1ff */
[----:B------:R-:W-:Y:S01]  /*44c0*/  I2F R49, R49 ;  /* 0x0000003100317306 */ /* 0x000fe20000201400 */
[----:B--2---:R-:W-:Y:S04]  /*44d0*/  IADD3 R48, R52, -0x9, RZ ;  /* 0xfffffff734307810 */ /* 0x004fe80007ffe0ff */
[----:B------:R-:W-:Y:S02]  /*44e0*/  FMUL.FTZ R6, R6, c[0x0][0x2ec] ;  /* 0x0000bb0006067a20 */ /* 0x000fe40000410000 */
[----:B------:R-:W-:Y:S01]  /*44f0*/  FMUL.FTZ R5, R5, c[0x0][0x2ec] ;  /* 0x0000bb0005057a20 */ /* 0x000fe20000410000 */
[----:B------:R-:W-:Y:S01]  /*4500*/  ISETP.GE.AND P0, PT, R48, RZ, PT ;  /* 0x000000ff3000720c */ /* 0x000fe20003f06270 */
[----:B------:R-:W-:Y:S01]  /*4510*/  FMUL.FTZ R4, R4, c[0x0][0x2ec] ;  /* 0x0000bb0004047a20 */ /* 0x000fe20000410000 */
[----:B------:R1:W2:Y:S03]  /*4520*/  MUFU.TANH R54, R6 ;  /* 0x0000000600367308 */ /* 0x0002a60000002400 */
[----:B------:R-:W-:Y:S02]  /*4530*/  FMUL.FTZ R9, R9, c[0x0][0x2ec] ;  /* 0x0000bb0009097a20 */ /* 0x000fe40000410000 */
[----:B------:R-:W-:Y:S02]  /*4540*/  FMUL.FTZ R8, R8, c[0x0][0x2ec] ;  /* 0x0000bb0008087a20 */ /* 0x000fe40000410000 */
[----:B------:R-:W-:Y:S03]  /*4550*/  FMUL.FTZ R11, R11, c[0x0][0x2ec] ;  /* 0x0000bb000b0b7a20 */ /* 0x000fe60000410000 */
[----:B------:R-:W3:Y:S01]  /*4560*/  MUFU.TANH R4, R4 ;  /* 0x0000000400047308 */ /* 0x000ee20000002400 */
[----:B------:R-:W-:Y:S02]  /*4570*/  @!P0 IADD3 R48, -R52, 0x9, RZ ;  /* 0x0000000934308810 */ /* 0x000fe40007ffe1ff */
[----:B------:R-:W-:Y:S07]  /*4580*/  PLOP3.LUT P0, PT, PT, PT, UP0, 0x80, 0x0 ;  /* 0x000000000000781c */ /* 0x000fee0003f0f008 */
[----:B------:R4:W4:Y:S01]  /*4590*/  MUFU.TANH R47, R8 ;  /* 0x00000008002f7308 */ /* 0x0009220000002400 */
[----:B-1----:R-:W-:Y:S02]  /*45a0*/  FMUL.FTZ R6, R7, c[0x0][0x2ec] ;  /* 0x0000bb0007067a20 */ /* 0x002fe40000410000 */
[----:B--2---:R-:W-:Y:S02]  /*45b0*/  FFMA.FTZ R44, R53, -UR6, R54 ;  /* 0x80000006352c7c23 */ /* 0x004fe40008010036 */
[----:B------:R-:W-:Y:S05]  /*45c0*/  FFMA.FTZ R54, -R54, R54, 1 ;  /* 0x3f80000036367423 */ /* 0x000fea0000010136 */
[----:B------:R1:W2:Y:S01]  /*45d0*/  MUFU.TANH R7, R5 ;  /* 0x0000000500077308 */ /* 0x0002a20000002400 */
[----:B------:R-:W-:Y:S02]  /*45e0*/  FMUL.FTZ R59, R54, c[0x0][0x2ec] ;  /* 0x0000bb00363b7a20 */ /* 0x000fe40000410000 */
[----:B---3--:R-:W-:Y:S04]  /*45f0*/  FFMA.FTZ R53, -R4, R4, 1 ;  /* 0x3f80000004357423 */ /* 0x008fe80000010104 */
[----:B------:R-:W-:Y:S03]  /*4600*/  FMUL.FTZ R53, R53, c[0x0][0x2ec] ;  /* 0x0000bb0035357a20 */ /* 0x000fe60000410000 */
[----:B------:R-:W-:Y:S01]  /*4610*/  MUFU.TANH R6, R6 ;  /* 0x0000000600067308 */ /* 0x000fe20000002400 */
[----:B----4-:R-:W-:Y:S02]  /*4620*/  FFMA.FTZ R8, R60, -UR6, R4 ;  /* 0x800000063c087c23 */ /* 0x010fe40008010004 */
[----:B------:R-:W-:Y:S02]  /*4630*/  FFMA.FTZ R46, R49, -UR6, R47 ;  /* 0x80000006312e7c23 */ /* 0x000fe4000801002f */
[----:B------:R-:W-:Y:S05]  /*4640*/  FFMA.FTZ R47, -R47, R47, 1 ;  /* 0x3f8000002f2f7423 */ /* 0x000fea000001012f */
[----:B------:R-:W-:Y:S01]  /*4650*/  MUFU.TANH R9, R9 ;  /* 0x0000000900097308 */ /* 0x000fe20000002400 */
[----:B------:R-:W-:Y:S02]  /*4660*/  FMUL.FTZ R56, R47, c[0x0][0x2ec] ;  /* 0x0000bb002f387a20 */ /* 0x000fe40000410000 */
[----:B-1----:R-:W-:Y:S02]  /*4670*/  FMUL.FTZ R5, R10, c[0x0][0x2ec] ;  /* 0x0000bb000a057a20 */ /* 0x002fe40000410000 */
[----:B--2---:R-:W-:Y:S05]  /*4680*/  FFMA.FTZ R52, -R7, R7, 1 ;  /* 0x3f80000007347423 */ /* 0x004fea0000010107 */
[----:B------:R-:W1:Y:S01]  /*4690*/  MUFU.TANH R5, R5 ;  /* 0x0000000500057308 */ /* 0x000e620000002400 */
[----:B------:R-:W-:Y:S09]  /*46a0*/  FMUL.FTZ R52, R52, c[0x0][0x2ec] ;  /* 0x0000bb0034347a20 */ /* 0x000ff20000410000 */
[----:B------:R2:W3:Y:S10]  /*46b0*/  MUFU.TANH R55, R11 ;  /* 0x0000000b00377308 */ /* 0x0004f40000002400 */
[----:B------:R-:W4:Y:S01]  /*46c0*/  I2F R51, R51 ;  /* 0x0000003300337306 */ /* 0x000f220000201400 */
[----:B-1----:R-:W-:Y:S09]  /*46d0*/  FFMA.FTZ R10, R60, -UR6, R5 ;  /* 0x800000063c0a7c23 */ /* 0x002ff20008010005 */
[----:B------:R-:W1:Y:S01]  /*46e0*/  I2F R48, R48 ;  /* 0x0000003000307306 */ /* 0x000e620000201400 */
[----:B--2---:R-:W-:Y:S02]  /*46f0*/  FFMA.FTZ R11, R50, -UR6, R6 ;  /* 0x80000006320b7c23 */ /* 0x004fe40008010006 */
[----:B------:R-:W-:Y:S02]  /*4700*/  FFMA.FTZ R50, -R6, R6, 1 ;  /* 0x3f80000006327423 */ /* 0x000fe40000010106 */
[----:B------:R-:W-:Y:S02]  /*4710*/  FFMA.FTZ R6, -R5, R5, 1 ;  /* 0x3f80000005067423 */ /* 0x000fe40000010105 */
[----:B------:R-:W-:Y:S02]  /*4720*/  FFMA.FTZ R5, -R9, R9, 1 ;  /* 0x3f80000009057423 */ /* 0x000fe40000010109 */
[----:B---3--:R-:W-:Y:S02]  /*4730*/  FFMA.FTZ R4, -R55, R55, 1 ;  /* 0x3f80000037047423 */ /* 0x008fe40000010137 */
[----:B----4-:R-:W-:Y:S02]  /*4740*/  FFMA.FTZ R7, R51, -UR6, R7 ;  /* 0x8000000633077c23 */ /* 0x010fe40008010007 */
[----:B------:R-:W-:Y:S02]  /*4750*/  FMUL.FTZ R58, R50, c[0x0][0x2ec] ;  /* 0x0000bb00323a7a20 */ /* 0x000fe40000410000 */
[----:B------:R-:W-:Y:S02]  /*4760*/  FMUL.FTZ R57, R6, c[0x0][0x2ec] ;  /* 0x0000bb0006397a20 */ /* 0x000fe40000410000 */
[----:B------:R-:W-:Y:S02]  /*4770*/  FMUL.FTZ R54, R5, c[0x0][0x2ec] ;  /* 0x0000bb0005367a20 */ /* 0x000fe40000410000 */
[----:B-1----:R-:W-:Y:S02]  /*4780*/  FFMA.FTZ R45, R48, -UR6, R9 ;  /* 0x80000006302d7c23 */ /* 0x002fe40008010009 */
[----:B------:R-:W-:Y:S02]  /*4790*/  FFMA.FTZ R9, R51, -UR6, R55 ;  /* 0x8000000633097c23 */ /* 0x000fe40008010037 */
[----:B------:R-:W-:Y:S01]  /*47a0*/  FMUL.FTZ R55, R4, c[0x0][0x2ec] ;  /* 0x0000bb0004377a20 */ /* 0x000fe20000410000 */
        /* <DEDUP_REMOVED lines=11> */
.L_x_349:
        /* <DEDUP_REMOVED lines=42> */
.L_x_350:
[----:B------:R-:W2:Y:S01]  /*4b00*/  LDL R71, [R1+0x4] ;  /* 0x0000040001477983 */ /* 0x000ea20000100800 */
[C---:B------:R-:W-:Y:S01]  /*4b10*/  FMUL.FTZ R5, R246.reuse, 1.4426950216293334961 ;  /* 0x3fb8aa3bf6057820 */ /* 0x040fe20000410000 */
[----:B------:R-:W-:Y:S01]  /*4b20*/  FSETP.NEU.FTZ.AND P0, PT, R246, -INF , PT ;  /* 0xff800000f600780b */ /* 0x000fe20003f1d000 */
[----:B------:R-:W-:Y:S01]  /*4b30*/  FMUL.FTZ R4, R247, 1.4426950216293334961 ;  /* 0x3fb8aa3bf7047820 */ /* 0x000fe20000410000 */
[----:B------:R-:W-:Y:S01]  /*4b40*/  MOV R250, c[0x0][0x22c] ;  /* 0x00008b0000fa7a02 */ /* 0x000fe20000000f00 */
[----:B------:R-:W-:Y:S01]  /*4b50*/  UISETP.GT.AND UP0, UPT, UR8, UR18, UPT ;  /* 0x000000120800728c */ /* 0x000fe2000bf04270 */
[----:B------:R-:W3:Y:S01]  /*4b60*/  LDL R70, [R1] ;  /* 0x0000000001467983 */ /* 0x000ee20000100800 */
[----:B------:R-:W-:Y:S02]  /*4b70*/  FSEL R5, R5, RZ, P0 ;  /* 0x000000ff05057208 */ /* 0x000fe40000000000 */
[----:B------:R-:W-:Y:S01]  /*4b80*/  FSETP.NEU.FTZ.AND P0, PT, R247, -INF , PT ;  /* 0xff800000f700780b */ /* 0x000fe20003f1d000 */
[----:B------:R-:W-:Y:S01]  /*4b90*/  IMAD R250, R250, c[0x0][0x1c0], RZ ;  /* 0x00007000fafa7a24 */ /* 0x000fe200078e02ff */
[----:B------:R-:W-:Y:S01]  /*4ba0*/  PLOP3.LUT P2, PT, PT, PT, UP0, 0x80, 0x0 ;  /* 0x000000000000781c */ /* 0x000fe20003f4f008 */
[--C-:B------:R-:W-:Y:S01]  /*4bb0*/  FFMA.FTZ R8, R8, c[0x0][0x23c], -R5.reuse ;  /* 0x00008f0008087a23 */ /* 0x100fe20000010805 */
[----:B------:R-:W-:Y:S01]  /*4bc0*/  FSEL R4, R4, RZ, P0 ;  /* 0x000000ff04047208 */ /* 0x000fe20000000000 */
[--C-:B------:R-:W-:Y:S02]  /*4bd0*/  FFMA.FTZ R7, R7, c[0x0][0x23c], -R5.reuse ;  /* 0x00008f0007077a23 */ /* 0x100fe40000010805 */
[----:B------:R-:W-:Y:S01]  /*4be0*/  MUFU.EX2 R67, R8 ;  /* 0x0000000800437308 */ /* 0x000fe20000000800 */
[--C-:B------:R-:W-:Y:S02]  /*4bf0*/  FFMA.FTZ R46, R46, c[0x0][0x23c], -R5.reuse ;  /* 0x00008f002e2e7a23 */ /* 0x100fe40000010805 */
[--C-:B------:R-:W-:Y:S02]  /*4c00*/  FFMA.FTZ R44, R44, c[0x0][0x23c], -R4.reuse ;  /* 0x00008f002c2c7a23 */ /* 0x100fe40000010804 */
[--C-:B------:R-:W-:Y:S02]  /*4c10*/  FFMA.FTZ R11, R11, c[0x0][0x23c], -R4.reuse ;  /* 0x00008f000b0b7a23 */ /* 0x100fe40000010804 */
[----:B------:R-:W-:Y:S02]  /*4c20*/  FFMA.FTZ R5, R45, c[0x0][0x23c], -R5 ;  /* 0x00008f002d057a23 */ /* 0x000fe40000010805 */
[--C-:B------:R-:W-:Y:S01]  /*4c30*/  FFMA.FTZ R10, R10, c[0x0][0x23c], -R4.reuse ;  /* 0x00008f000a0a7a23 */ /* 0x100fe20000010804 */
[----:B------:R-:W1:Y:S01]  /*4c40*/  MUFU.EX2 R66, R7 ;  /* 0x0000000700427308 */ /* 0x000e620000000800 */
[----:B------:R-:W-:Y:S09]  /*4c50*/  FFMA.FTZ R4, R9, c[0x0][0x23c], -R4 ;  /* 0x00008f0009047a23 */ /* 0x000ff20000010804 */
[----:B------:R-:W-:Y:S10]  /*4c60*/  MUFU.EX2 R65, R44 ;  /* 0x0000002c00417308 */ /* 0x000ff40000000800 */
[----:B------:R-:W4:Y:S10]  /*4c70*/  MUFU.EX2 R64, R11 ;  /* 0x0000000b00407308 */ /* 0x000f340000000800 */
[----:B------:R-:W-:Y:S10]  /*4c80*/  MUFU.EX2 R63, R46 ;  /* 0x0000002e003f7308 */ /* 0x000ff40000000800 */
[----:B------:R-:W4:Y:S10]  /*4c90*/  MUFU.EX2 R62, R5 ;  /* 0x00000005003e7308 */ /* 0x000f340000000800 */
[----:B------:R-:W-:Y:S10]  /*4ca0*/  MUFU.EX2 R61, R10 ;  /* 0x0000000a003d7308 */ /* 0x000ff40000000800 */
[----:B------:R-:W4:Y:S01]  /*4cb0*/  MUFU.EX2 R60, R4 ;  /* 0x00000004003c7308 */ /* 0x000f220000000800 */
[----:B-1----:R-:W-:Y:S02]  /*4cc0*/  F2FP.BF16.PACK_AB R7, R66, R67 ;  /* 0x000000434207723e */ /* 0x002fe400000010ff */
[----:B----4-:R-:W-:Y:S02]  /*4cd0*/  F2FP.BF16.PACK_AB R6, R64, R65 ;  /* 0x000000414006723e */ /* 0x010fe400000010ff */
        /* <DEDUP_REMOVED lines=72> */
[C---:B------:R-:W-:Y:S02]  /*5160*/  FADD.FTZ R6, -R68.reuse, R6 ;  /* 0x0000000644067221 */ /* 0x040fe40000010100 */
[----:B------:R-:W-:Y:S02]  /*5170*/  FADD.FTZ R7, -R68, R7 ;  /* 0x0000000744077221 */ /* 0x000fe40000010100 */
[----:B------:R-:W-:Y:S02]  /*5180*/  FMUL.FTZ R4, R67, R4 ;  /* 0x0000000443047220 */ /* 0x000fe40000410000 */
[----:B------:R-:W-:Y:S02]  /*5190*/  FMUL.FTZ R46, R66, R5 ;  /* 0x00000005422e7220 */ /* 0x000fe40000410000 */
[----:B------:R-:W-:Y:S02]  /*51a0*/  FMUL.FTZ R5, R65, R6 ;  /* 0x0000000641057220 */ /* 0x000fe40000410000 */
[----:B------:R-:W-:Y:S02]  /*51b0*/  FMUL.FTZ R6, R64, R7 ;  /* 0x0000000740067220 */ /* 0x000fe40000410000 */
[----:B------:R-:W-:Y:S02]  /*51c0*/  FMUL.FTZ R4, R53, R4 ;  /* 0x0000000435047220 */ /* 0x000fe40000410000 */
[----:B------:R-:W-:Y:S02]  /*51d0*/  FMUL.FTZ R7, R52, R46 ;  /* 0x0000002e34077220 */ /* 0x000fe40000410000 */
[C---:B------:R-:W-:Y:S02]  /*51e0*/  FADD.FTZ R8, -R69.reuse, R8 ;  /* 0x0000000845087221 */ /* 0x040fe40000010100 */
[----:B------:R-:W-:Y:S01]  /*51f0*/  FADD.FTZ R9, -R69, R9 ;  /* 0x0000000945097221 */ /* 0x000fe20000010100 */
[----:B------:R-:W-:Y:S01]  /*5200*/  F2FP.BF16.PACK_AB R7, R7, R4 ;  /* 0x000000040707723e */ /* 0x000fe200000010ff */
[----:B------:R-:W-:Y:S02]  /*5210*/  FMUL.FTZ R5, R59, R5 ;  /* 0x000000053b057220 */ /* 0x000fe40000410000 */
[----:B------:R-:W-:Y:S02]  /*5220*/  FMUL.FTZ R6, R58, R6 ;  /* 0x000000063a067220 */ /* 0x000fe40000410000 */
[----:B------:R-:W-:Y:S01]  /*5230*/  FMUL.FTZ R45, R63, R8 ;  /* 0x000000083f2d7220 */ /* 0x000fe20000410000 */
[----:B------:R-:W-:Y:S01]  /*5240*/  STS [R251+0x14000], R7 ;  /* 0x01400007fb007388 */ /* 0x000fe20000000800 */
[----:B------:R-:W-:Y:S01]  /*5250*/  FMUL.FTZ R8, R62, R9 ;  /* 0x000000093e087220 */ /* 0x000fe20000410000 */
[----:B------:R-:W-:Y:S01]  /*5260*/  F2FP.BF16.PACK_AB R6, R6, R5 ;  /* 0x000000050606723e */ /* 0x000fe200000010ff */
[C---:B------:R-:W-:Y:S02]  /*5270*/  FADD.FTZ R10, -R68.reuse, R10 ;  /* 0x0000000a440a7221 */ /* 0x040fe40000010100 */
[----:B------:R-:W-:Y:S02]  /*5280*/  FADD.FTZ R11, -R68, R11 ;  /* 0x0000000b440b7221 */ /* 0x000fe40000010100 */
[----:B------:R-:W-:Y:S01]  /*5290*/  FMUL.FTZ R9, R56, R45 ;  /* 0x0000002d38097220 */ /* 0x000fe20000410000 */
[----:B------:R-:W-:Y:S01]  /*52a0*/  STS [R71+0x14000], R6 ;  /* 0x0140000647007388 */ /* 0x000fe20000000800 */
[----:B------:R-:W-:Y:S02]  /*52b0*/  FMUL.FTZ R8, R54, R8 ;  /* 0x0000000836087220 */ /* 0x000fe40000410000 */
[----:B------:R-:W-:Y:S02]  /*52c0*/  FMUL.FTZ R44, R61, R10 ;  /* 0x0000000a3d2c7220 */ /* 0x000fe40000410000 */
[----:B------:R-:W-:Y:S01]  /*52d0*/  FMUL.FTZ R10, R60, R11 ;  /* 0x0000000b3c0a7220 */ /* 0x000fe20000410000 */
        /* <DEDUP_REMOVED lines=121> */
.L_x_351:
        /* <DEDUP_REMOVED lines=376> */
.L_x_352:
        /* <DEDUP_REMOVED lines=123> */
.L_x_354:
        /* <DEDUP_REMOVED lines=16> */
.L_x_355:
[----:B------:R-:W-:Y:S01]  /*7aa0*/  BAR.SYNC.DEFER_BLOCKING 0x0 ;  /* 0x0000000000007b1d */ /* 0x000fe20000010000 */
[----:B------:R-:W-:Y:S01]  /*7ab0*/  UIADD3 UR7, -UR22, UR7, URZ ;  /* 0x0000000716077290 */ /* 0x000fe2000fffe13f */
[----:B-1----:R-:W-:Y:S02]  /*7ac0*/  SHF.R.S32.HI R44, RZ, 0x1f, R245 ;  /* 0x0000001fff2c7819 */ /* 0x002fe400000114f5 */
[C---:B------:R-:W-:Y:S02]  /*7ad0*/  IADD3 R42, R245.reuse, 0xc0, RZ ;  /* 0x000000c0f52a7810 */ /* 0x040fe40007ffe0ff */
[----:B------:R-:W1:Y:S01]  /*7ae0*/  S2R R45, SR_TID.X ;  /* 0x00000000002d7919 */ /* 0x000e620000002100 */
[----:B------:R-:W-:Y:S01]  /*7af0*/  BSSY B0, `(.L_x_356) ;  /* 0x000002c000007945 */ /* 0x000fe20003800000 */
[C---:B------:R-:W-:Y:S02]  /*7b00*/  IADD3 R41, R245.reuse, 0x80, RZ ;  /* 0x00000080f5297810 */ /* 0x040fe40007ffe0ff */
        /* <DEDUP_REMOVED lines=42> */
.L_x_357:
[----:B------:R-:W-:Y:S05]  /*7db0*/  BSYNC B0 ;  /* 0x0000000000007941 */ /* 0x000fea0003800000 */
.L_x_356:
        /* <DEDUP_REMOVED lines=27> */
.L_x_336:
[----:B------:R-:W-:Y:S05]  /*7f70*/  BSYNC B1 ;  /* 0x0000000000017941 */ /* 0x000fea0003800000 */
.L_x_326:
        /* <DEDUP_REMOVED lines=12> */
.L_x_358:
[----:B------:R-:W-:Y:S05]  /*8040*/  EXIT ;  /* 0x000000000000794d */ /* 0x000fea0003800000 */
.L_x_360:
        /* <DEDUP_REMOVED lines=11> */
.L_x_2009:


//--------------------- .text._ZN5flash25flash_bwd_dot_do_o_kernelILb0E23Flash_bwd_kernel_traitsILi256ELi64ELi32ELi8ELi4ELi1ELi2ELb1ELb1EN7cutlass10bfloat16_tE19Flash_kernel_traitsILi256ELi64ELi32ELi8ES3_EEEEvNS_16Flash_bwd_paramsE --------------------------
	.section	.text._ZN5flash25flash_bwd_dot_do_o_kernelILb0E23Flash_bwd_kernel_traitsILi256ELi64ELi32ELi8ELi4ELi1ELi2ELb1ELb1EN7cutlass10bfloat16_tE19Flash_kernel_traitsILi256ELi64ELi32ELi8ES3_EEEEvNS_16Flash_bwd_paramsE,"ax",@progbits
	.sectioninfo	@"SHI_REGISTERS=79"
	.align	128
        .global         _ZN5flash25flash_bwd_dot_do_o_kernelILb0E23Flash_bwd_kernel_traitsILi256ELi64ELi32ELi8ELi4ELi1ELi2ELb1ELb1EN7cutlass10bfloat16_tE19Flash_kernel_traitsILi256ELi64ELi32ELi8ES3_EEEEvNS_16Flash_bwd_paramsE
        .type           _ZN5flash25flash_bwd_dot_do_o_kernelILb0E23Flash_bwd_kernel_traitsILi256ELi64ELi32ELi8ELi4ELi1ELi2ELb1ELb1EN7cutlass10bfloat16_tE19Flash_kernel_traitsILi256ELi64ELi32ELi8ES3_EEEEvNS_16Flash_bwd_paramsE,@function
        .size           _ZN5flash25flash_bwd_dot_do_o_kernelILb0E23Flash_bwd_kernel_traitsILi256ELi64ELi32ELi8ELi4ELi1ELi2ELb1ELb1EN7cutlass10bfloat16_tE19Flash_kernel_traitsILi256ELi64ELi32ELi8ES3_EEEEvNS_16Flash_bwd_paramsE,(.L_x_2010 - _ZN5flash25flash_bwd_dot_do_o_kernelILb0E23Flash_bwd_kernel_traitsILi256ELi64ELi32ELi8ELi4ELi1ELi2ELb1ELb1EN7cutlass10bfloat16_tE19Flash_kernel_traitsILi256ELi64ELi32ELi8ES3_EEEEvNS_16Flash_bwd_paramsE)
        .other          _ZN5flash25flash_bwd_dot_do_o_kernelILb0E23Flash_bwd_kernel_traitsILi256ELi64ELi32ELi8ELi4ELi1ELi2ELb1ELb1EN7cutlass10bfloat16_tE19Flash_kernel_traitsILi256ELi64ELi32ELi8ES3_EEEEvNS_16Flash_bwd_paramsE,@"STO_CUDA_ENTRY STV_DEFAULT"
_ZN5flash25flash_bwd_dot_do_o_kernelILb0E23Flash_bwd_kernel_traitsILi256ELi64ELi32ELi8ELi4ELi1ELi2ELb1ELb1EN7cutlass10bfloat16_tE19Flash_kernel_traitsILi256ELi64ELi32ELi8ES3_EEEEvNS_16Flash_bwd_paramsE:
.text._ZN5flash25flash_bwd_dot_do_o_kernelILb0E23Flash_bwd_kernel_traitsILi256ELi64ELi32ELi8ELi4ELi1ELi2ELb1ELb1EN7cutlass10bfloat16_tE19Flash_kernel_traitsILi256ELi64ELi32ELi8ES3_EEEEvNS_16Flash_bwd_paramsE:
[----:B------:R-:W-:Y:S02]  /*0000*/  IMAD.MOV.U32 R1, RZ, RZ, c[0x0][0x28] ;  /* 0x00000a00ff017624 */ /* 0x000fe400078e00ff */
[----:B------:R-:W0:Y:S01]  /*0010*/  S2R R0, SR_CTAID.Y ;  /* 0x0000000000007919 */ /* 0x000e220000002600 */
[----:B------:R-:W-:Y:S01]  /*0020*/  ISETP.NE.U32.AND P0, PT, RZ, c[0x0][0x240], PT ;  /* 0x00009000ff007a0c */ /* 0x000fe20003f05070 */
[----:B------:R-:W-:Y:S01]  /*0030*/  IMAD.MOV.U32 R13, RZ, RZ, -0x1 ;  /* 0xffffffffff0d7424 */ /* 0x000fe200078e00ff */
[----:B------:R-:W-:Y:S02]  /*0040*/  ULDC.64 UR4, c[0x0][0x118] ;  /* 0x0000460000047ab9 */ /* 0x000fe40000000a00 */
[----:B------:R-:W-:-:S13]  /*0050*/  ISETP.NE.AND.EX P0, PT, RZ, c[0x0][0x244], PT, P0 ;  /* 0x00009100ff007a0c */ /* 0x000fda0003f05300 */
[----:B------:R-:W-:Y:S01]  /*0060*/  @P0 MOV R5, 0x4 ;  /* 0x0000000400050802 */ /* 0x000fe20000000f00 */
[----:B------:R-:W-:Y:S01]  /*0070*/  @P0 IMAD.MOV.U32 R3, RZ, RZ, 0x4 ;  /* 0x00000004ff030424 */ /* 0x000fe200078e00ff */
[----:B0-----:R-:W-:-:S03]  /*0080*/  @P0 IADD3 R4, R0, 0x1, RZ ;  /* 0x0000000100040810 */ /* 0x001fc60007ffe0ff */
[----:B------:R-:W-:-:S04]  /*0090*/  @P0 IMAD.WIDE R2, R0, R3, c[0x0][0x240] ;  /* 0x0000900000020625 */ /* 0x000fc800078e0203 */
[----:B------:R-:W-:Y:S01]  /*00a0*/  @P0 IMAD.WIDE R4, R4, R5, c[0x0][0x240] ;  /* 0x0000900004040625 */ /* 0x000fe200078e0205 */
[----:B------:R-:W2:Y:S05]  /*00b0*/  @P0 LDG.E R13, [R2.64] ;  /* 0x00000004020d0981 */ /* 0x000eaa000c1e1900 */
[----:B------:R-:W2:Y:S04]  /*00c0*/  @P0 LDG.E R4, [R4.64] ;  /* 0x0000000404040981 */ /* 0x000ea8000c1e1900 */
[----:B------:R-:W0:Y:S02]  /*00d0*/  S2R R9, SR_CTAID.X ;  /* 0x0000000000097919 */ /* 0x000e240000002500 */
[----:B0-----:R-:W-:Y:S01]  /*00e0*/  SHF.L.U32 R9, R9, 0x6, RZ ;  /* 0x0000000609097819 */ /* 0x001fe200000006ff */
[----:B--2---:R-:W-:-:S02]  /*00f0*/  @P0 IMAD.IADD R8, R4, 0x1, -R13 ;  /* 0x0000000104080824 */ /* 0x004fc400078e0a0d */
[----:B------:R-:W-:-:S05]  /*0100*/  @!P0 IMAD.MOV.U32 R8, RZ, RZ, c[0x0][0x214] ;  /* 0x00008500ff088624 */ /* 0x000fca00078e00ff */
[----:B------:R-:W-:-:S13]  /*0110*/  ISETP.GT.AND P0, PT, R8, R9, PT ;  /* 0x000000090800720c */ /* 0x000fda0003f04270 */
[----:B------:R-:W-:Y:S05]  /*0120*/  @!P0 EXIT ;  /* 0x000000000000894d */ /* 0x000fea0003800000 */
[----:B------:R-:W-:Y:S01]  /*0130*/  ISETP.NE.AND P1, PT, R13, -0x1, PT ;  /* 0xffffffff0d00780c */ /* 0x000fe20003f25270 */
[----:B------:R-:W0:Y:S01]  /*0140*/  S2R R11, SR_CTAID.Z ;  /* 0x00000000000b7919 */ /* 0x000e220000002700 */
[----:B------:R-:W-:Y:S02]  /*0150*/  ULDC.U8 UR6, c[0x0][0x328] ;  /* 0x0000ca0000067ab9 */ /* 0x000fe40000000000 */
[----:B------:R-:W-:-:S09]  /*0160*/  ISETP.NE.AND P0, PT, RZ, UR6, PT ;  /* 0x00000006ff007c0c */ /* 0x000fd2000bf05270 */
[----:B------:R-:W-:Y:S01]  /*0170*/  @P1 IMAD.WIDE.U32 R2, R13, c[0x0][0x370], RZ ;  /* 0x0000dc000d021a25 */ /* 0x000fe200078e00ff */
[----:B------:R-:W-:-:S03]  /*0180*/  @!P1 SHF.R.S32.HI R23, RZ, 0x1f, R0 ;  /* 0x0000001fff179819 */ /* 0x000fc60000011400 */
[C---:B------:R-:W-:Y:S02]  /*0190*/  @P1 IMAD R19, R13.reuse, c[0x0][0x374], R3 ;  /* 0x0000dd000d131a24 */ /* 0x040fe400078e0203 */
[----:B------:R-:W1:Y:S01]  /*01a0*/  S2R R3, SR_TID.X ;  /* 0x0000000000037919 */ /* 0x000e620000002100 */
[----:B------:R-:W-:Y:S01]  /*01b0*/  @P1 IMAD.MOV.U32 R17, RZ, RZ, R2 ;  /* 0x000000ffff111224 */ /* 0x000fe200078e0002 */
[----:B------:R-:W-:Y:S01]  /*01c0*/  @!P1 SHF.R.S32.HI R2, RZ, 0x1f, R0 ;  /* 0x0000001fff029819 */ /* 0x000fe20000011400 */
[----:B------:R-:W-:-:S04]  /*01d0*/  @P1 IMAD.WIDE.U32 R4, R13, c[0x0][0x1e8], RZ ;  /* 0x00007a000d041a25 */ /* 0x000fc800078e00ff */
[----:B------:R-:W-:Y:S01]  /*01e0*/  @!P1 IMAD R7, R2, c[0x0][0x368], RZ ;  /* 0x0000da0002079a24 */ /* 0x000fe200078e02ff */
[----:B------:R-:W-:Y:S01]  /*01f0*/  @P1 MOV R71, R4 ;  /* 0x0000000400471202 */ /* 0x000fe20000000f00 */
[----:B------:R-:W-:Y:S02]  /*0200*/  @!P1 IMAD R23, R23, c[0x0][0x1e0], RZ ;  /* 0x0000780017179a24 */ /* 0x000fe400078e02ff */
[C---:B------:R-:W-:Y:S02]  /*0210*/  @!P1 IMAD R21, R0.reuse, c[0x0][0x36c], R7 ;  /* 0x0000db0000159a24 */ /* 0x040fe400078e0207 */
[----:B------:R-:W-:Y:S02]  /*0220*/  @P1 IMAD R15, R13, c[0x0][0x1ec], R5 ;  /* 0x00007b000d0f1a24 */ /* 0x000fe400078e0205 */
[----:B------:R-:W-:-:S04]  /*0230*/  @!P1 IMAD.WIDE.U32 R6, R0, c[0x0][0x1e0], RZ ;  /* 0x0000780000069a25 */ /* 0x000fc800078e00ff */
[----:B------:R-:W-:Y:S01]  /*0240*/  @!P1 IMAD.WIDE.U32 R4, R0, c[0x0][0x368], RZ ;  /* 0x0000da0000049a25 */ /* 0x000fe200078e00ff */
[----:B------:R-:W-:-:S03]  /*0250*/  @!P1 MOV R71, R6 ;  /* 0x0000000600479202 */ /* 0x000fc60000000f00 */
[----:B------:R-:W-:Y:S02]  /*0260*/  @!P1 IMAD R23, R0, c[0x0][0x1e4], R23 ;  /* 0x0000790000179a24 */ /* 0x000fe400078e0217 */
[----:B------:R-:W-:Y:S02]  /*0270*/  @!P1 IMAD.MOV.U32 R17, RZ, RZ, R4 ;  /* 0x000000ffff119224 */ /* 0x000fe400078e0004 */
[----:B------:R-:W-:Y:S02]  /*0280*/  @!P1 IMAD.IADD R19, R5, 0x1, R21 ;  /* 0x0000000105139824 */ /* 0x000fe400078e0215 */
[----:B------:R-:W-:Y:S01]  /*0290*/  @!P1 IMAD.IADD R15, R7, 0x1, R23 ;  /* 0x00000001070f9824 */ /* 0x000fe200078e0217 */
[----:B------:R-:W-:Y:S05]  /*02a0*/  @!P0 BRA `(.L_x_361) ;  /* 0x0000007000008947 */ /* 0x000fea0003800000 */
[C---:B01----:R-:W-:Y:S01]  /*02b0*/  @!P1 IMAD R13, R0.reuse, c[0x0][0x224], RZ ;  /* 0x00008900000d9a24 */ /* 0x043fe200078e02ff */
[----:B------:R-:W-:Y:S01]  /*02c0*/  MOV R7, c[0x0][0x210] ;  /* 0x0000840000077a02 */ /* 0x000fe20000000f00 */
[----:B------:R-:W-:Y:S02]  /*02d0*/  IMAD.MOV.U32 R2, RZ, RZ, 0x80 ;  /* 0x00000080ff027424 */ /* 0x000fe400078e00ff */
[----:B------:R-:W-:-:S02]  /*02e0*/  IMAD R5, R0, 0x80, R13 ;  /* 0x0000008000057824 */ /* 0x000fc400078e020d */
[----:B------:R-:W-:-:S04]  /*02f0*/  IMAD R0, R2, R7, c[0x0][0x234] ;  /* 0x00008d0002007624 */ /* 0x000fc800078e0207 */
[----:B------:R-:W-:Y:S01]  /*0300*/  IMAD R0, R0, R11, R5 ;  /* 0x0000000b00007224 */ /* 0x000fe200078e0205 */
[----:B------:R-:W-:Y:S05]  /*0310*/  BRA `(.L_x_362) ;  /* 0x0000002000007947 */ /* 0x000fea0003800000 */
.L_x_361:
[----:B01----:R-:W-:-:S04]  /*0320*/  IMAD R0, R0, c[0x0][0x1c0], R11 ;  /* 0x0000700000007a24 */ /* 0x003fc800078e020b */
[----:B------:R-:W-:Y:S02]  /*0330*/  IMAD R0, R0, c[0x0][0x224], RZ ;  /* 0x0000890000007a24 */ /* 0x000fe400078e02ff */
.L_x_362:
[----:B------:R-:W-:Y:S01]  /*0340*/  SHF.R.S32.HI R2, RZ, 0x1f, R3 ;  /* 0x0000001fff027819 */ /* 0x000fe20000011403 */
[----:B------:R-:W-:Y:S01]  /*0350*/  IMAD.IADD R8, R8, 0x1, -R9 ;  /* 0x0000000108087824 */ /* 0x000fe200078e0a09 */
[----:B------:R-:W-:Y:S01]  /*0360*/  SHF.R.S32.HI R10, RZ, 0x1f, R11 ;  /* 0x0000001fff0a7819 */ /* 0x000fe2000001140b */
[----:B------:R-:W-:Y:S01]  /*0370*/  BSSY B0, `(.L_x_363) ;  /* 0x0000041000007945 */ /* 0x000fe20003800000 */
[----:B------:R-:W-:Y:S01]  /*0380*/  LEA.HI R2, R2, R3, RZ, 0x3 ;  /* 0x0000000302027211 */ /* 0x000fe200078f18ff */
[----:B------:R-:W-:Y:S01]  /*0390*/  IMAD.IADD R0, R9, 0x1, R0 ;  /* 0x0000000109007824 */ /* 0x000fe200078e0200 */
[----:B------:R-:W-:Y:S01]  /*03a0*/  CS2R R26, SRZ ;  /* 0x00000000001a7805 */ /* 0x000fe2000001ff00 */
[----:B------:R-:W-:Y:S01]  /*03b0*/  CS2R R34, SRZ ;  /* 0x0000000000227805 */ /* 0x000fe2000001ff00 */
[----:B------:R-:W-:Y:S01]  /*03c0*/  LOP3.LUT R4, R2, 0x1ffffff8, RZ, 0xc0, !PT ;  /* 0x1ffffff802047812 */ /* 0x000fe200078ec0ff */
[----:B------:R-:W-:Y:S01]  /*03d0*/  CS2R R32, SRZ ;  /* 0x0000000000207805 */ /* 0x000fe2000001ff00 */
[----:B------:R-:W-:Y:S01]  /*03e0*/  SHF.R.S32.HI R75, RZ, 0x3, R2 ;  /* 0x00000003ff4b7819 */ /* 0x000fe20000011402 */
[----:B------:R-:W-:Y:S01]  /*03f0*/  CS2R R62, SRZ ;  /* 0x00000000003e7805 */ /* 0x000fe2000001ff00 */
[----:B------:R-:W-:Y:S01]  /*0400*/  CS2R R60, SRZ ;  /* 0x00000000003c7805 */ /* 0x000fe2000001ff00 */
[----:B------:R-:W-:Y:S01]  /*0410*/  IMAD.IADD R4, R3, 0x1, -R4 ;  /* 0x0000000103047824 */ /* 0x000fe200078e0a04 */
[----:B------:R-:W-:Y:S01]  /*0420*/  IADD3 R2, R75, 0x20, RZ ;  /* 0x000000204b027810 */ /* 0x000fe20007ffe0ff */
[----:B------:R-:W-:Y:S01]  /*0430*/  CS2R R66, SRZ ;  /* 0x0000000000427805 */ /* 0x000fe2000001ff00 */
[----:B------:R-:W-:Y:S01]  /*0440*/  CS2R R64, SRZ ;  /* 0x0000000000407805 */ /* 0x000fe2000001ff00 */
[----:B------:R-:W-:Y:S01]  /*0450*/  CS2R R24, SRZ ;  /* 0x0000000000187805 */ /* 0x000fe2000001ff00 */
[----:B------:R-:W-:Y:S01]  /*0460*/  SHF.L.U32 R68, R4, 0x3, RZ ;  /* 0x0000000304447819 */ /* 0x000fe200000006ff */
[----:B------:R-:W-:Y:S01]  /*0470*/  CS2R R58, SRZ ;  /* 0x00000000003a7805 */ /* 0x000fe2000001ff00 */
[----:B------:R-:W-:Y:S01]  /*0480*/  SHF.R.S32.HI R4, RZ, 0x1f, R9 ;  /* 0x0000001fff047819 */ /* 0x000fe20000011409 */
[----:B------:R-:W-:Y:S01]  /*0490*/  CS2R R56, SRZ ;  /* 0x0000000000387805 */ /* 0x000fe2000001ff00 */
[--C-:B------:R-:W-:Y:S01]  /*04a0*/  SHF.R.S32.HI R69, RZ, 0x1f, R68.reuse ;  /* 0x0000001fff457819 */ /* 0x100fe20000011444 */
[----:B------:R-:W-:Y:S01]  /*04b0*/  CS2R R46, SRZ ;  /* 0x00000000002e7805 */ /* 0x000fe2000001ff00 */
[----:B------:R-:W-:Y:S01]  /*04c0*/  CS2R R44, SRZ ;  /* 0x00000000002c7805 */ /* 0x000fe2000001ff00 */
[C---:B------:R-:W-:Y:S01]  /*04d0*/  IMAD R12, R4.reuse, c[0x0][0x370], RZ ;  /* 0x0000dc00040c7a24 */ /* 0x040fe200078e02ff */
[----:B------:R-:W-:Y:S01]  /*04e0*/  SHF.R.S32.HI R74, RZ, 0x1f, R75 ;  /* 0x0000001fff4a7819 */ /* 0x000fe2000001144b */
[----:B------:R-:W-:Y:S01]  /*04f0*/  IMAD R14, R4, c[0x0][0x1e8], RZ ;  /* 0x00007a00040e7a24 */ /* 0x000fe200078e02ff */
[----:B------:R-:W-:Y:S01]  /*0500*/  IADD3 R76, R68, 0x40, RZ ;  /* 0x00000040444c7810 */ /* 0x000fe20007ffe0ff */
[----:B------:R-:W-:-:S04]  /*0510*/  IMAD.WIDE.U32 R4, R9, c[0x0][0x370], R68 ;  /* 0x0000dc0009047a25 */ /* 0x000fc800078e0044 */
[----:B------:R-:W-:Y:S01]  /*0520*/  IMAD R13, R9, c[0x0][0x374], R12 ;  /* 0x0000dd00090d7a24 */ /* 0x000fe200078e020c */
[----:B------:R-:W-:Y:S01]  /*0530*/  IADD3 R12, P0, R17, R4, RZ ;  /* 0x00000004110c7210 */ /* 0x000fe20007f1e0ff */
[----:B------:R-:W-:-:S03]  /*0540*/  IMAD.WIDE.U32 R6, R9, c[0x0][0x1e8], R68 ;  /* 0x00007a0009067a25 */ /* 0x000fc600078e0044 */
[----:B------:R-:W-:Y:S01]  /*0550*/  IADD3.X R13, R19, R5, R13, P0, !PT ;  /* 0x00000005130d7210 */ /* 0x000fe200007fe40d */
[----:B------:R-:W-:Y:S01]  /*0560*/  IMAD R14, R9, c[0x0][0x1ec], R14 ;  /* 0x00007b00090e7a24 */ /* 0x000fe200078e020e */
[----:B------:R-:W-:Y:S01]  /*0570*/  ISETP.GE.AND P0, PT, R75, R8, PT ;  /* 0x000000084b00720c */ /* 0x000fe20003f06270 */
[C---:B------:R-:W-:Y:S01]  /*0580*/  IMAD R4, R10.reuse, c[0x0][0x378], RZ ;  /* 0x0000de000a047a24 */ /* 0x040fe200078e02ff */
[----:B------:R-:W-:Y:S01]  /*0590*/  IADD3 R70, P1, R71, R6, RZ ;  /* 0x0000000647467210 */ /* 0x000fe20007f3e0ff */
[----:B------:R-:W-:Y:S02]  /*05a0*/  IMAD R10, R10, c[0x0][0x1f0], RZ ;  /* 0x00007c000a0a7a24 */ /* 0x000fe400078e02ff */
[----:B------:R-:W-:Y:S01]  /*05b0*/  IMAD R17, R11, c[0x0][0x37c], R4 ;  /* 0x0000df000b117a24 */ /* 0x000fe200078e0204 */
[----:B------:R-:W-:Y:S01]  /*05c0*/  IADD3.X R71, R15, R7, R14, P1, !PT ;  /* 0x000000070f477210 */ /* 0x000fe20000ffe40e */
[C---:B------:R-:W-:Y:S01]  /*05d0*/  IMAD.WIDE.U32 R12, R11.reuse, c[0x0][0x378], R12 ;  /* 0x0000de000b0c7a25 */ /* 0x040fe200078e000c */
[----:B------:R-:W-:Y:S01]  /*05e0*/  ISETP.GE.AND P1, PT, R2, R8, PT ;  /* 0x000000080200720c */ /* 0x000fe20003f26270 */
[----:B------:R-:W-:Y:S01]  /*05f0*/  CS2R R6, SRZ ;  /* 0x0000000000067805 */ /* 0x000fe2000001ff00 */
[----:B------:R-:W-:Y:S01]  /*0600*/  CS2R R4, SRZ ;  /* 0x0000000000047805 */ /* 0x000fe2000001ff00 */
[C---:B------:R-:W-:Y:S01]  /*0610*/  IMAD R73, R11.reuse, c[0x0][0x1f4], R10 ;  /* 0x00007d000b497a24 */ /* 0x040fe200078e020a */
[----:B------:R-:W-:Y:S01]  /*0620*/  CS2R R8, SRZ ;  /* 0x0000000000087805 */ /* 0x000fe2000001ff00 */
[----:B------:R-:W-:Y:S01]  /*0630*/  IMAD.WIDE.U32 R70, R11, c[0x0][0x1f0], R70 ;  /* 0x00007c000b467a25 */ /* 0x000fe200078e0046 */
[----:B------:R-:W-:Y:S01]  /*0640*/  IADD3 R17, R13, R17, RZ ;  /* 0x000000110d117210 */ /* 0x000fe20007ffe0ff */
[----:B------:R-:W-:Y:S01]  /*0650*/  CS2R R10, SRZ ;  /* 0x00000000000a7805 */ /* 0x000fe2000001ff00 */
[----:B------:R-:W-:Y:S05]  /*0660*/  @P0 BRA `(.L_x_364) ;  /* 0x0000011000000947 */ /* 0x000fea0003800000 */
[----:B------:R-:W-:Y:S01]  /*0670*/  IMAD R2, R74, c[0x0][0x370], RZ ;  /* 0x0000dc004a027a24 */ /* 0x000fe200078e02ff */
[C---:B------:R-:W-:Y:S01]  /*0680*/  IADD3 R18, R68.reuse, 0x80, RZ ;  /* 0x0000008044127810 */ /* 0x040fe20007ffe0ff */
[----:B------:R-:W-:Y:S01]  /*0690*/  IMAD.MOV.U32 R16, RZ, RZ, R12 ;  /* 0x000000ffff107224 */ /* 0x000fe200078e000c */
[----:B------:R-:W-:Y:S01]  /*06a0*/  IADD3 R20, R68, 0xc0, RZ ;  /* 0x000000c044147810 */ /* 0x000fe20007ffe0ff */
[C---:B------:R-:W-:Y:S01]  /*06b0*/  IMAD R19, R75.reuse, c[0x0][0x374], R2 ;  /* 0x0000dd004b137a24 */ /* 0x040fe200078e0202 */
[----:B------:R-:W-:Y:S01]  /*06c0*/  ISETP.GE.AND P4, PT, R18, c[0x0][0x220], PT ;  /* 0x0000880012007a0c */ /* 0x000fe20003f86270 */
[----:B------:R-:W-:Y:S01]  /*06d0*/  IMAD.WIDE.U32 R14, R75, c[0x0][0x370], R16 ;  /* 0x0000dc004b0e7a25 */ /* 0x000fe200078e0010 */
[----:B------:R-:W-:-:S02]  /*06e0*/  ISETP.GE.AND P5, PT, R20, c[0x0][0x220], PT ;  /* 0x0000880014007a0c */ /* 0x000fc40003fa6270 */
[----:B------:R-:W-:Y:S01]  /*06f0*/  ISETP.GE.AND P2, PT, R68, c[0x0][0x220], PT ;  /* 0x0000880044007a0c */ /* 0x000fe20003f46270 */
[----:B------:R-:W-:Y:S01]  /*0700*/  IMAD.IADD R15, R15, 0x1, R19 ;  /* 0x000000010f0f7824 */ /* 0x000fe200078e0213 */
[----:B------:R-:W-:Y:S02]  /*0710*/  ISETP.GE.AND P3, PT, R76, c[0x0][0x220], PT ;  /* 0x000088004c007a0c */ /* 0x000fe40003f66270 */
[----:B------:R-:W-:-:S04]  /*0720*/  LEA R18, P6, R14, c[0x0][0x330], 0x1 ;  /* 0x0000cc000e127a11 */ /* 0x000fc800078c08ff */
[----:B------:R-:W-:-:S05]  /*0730*/  LEA.HI.X R19, R14, c[0x0][0x334], R15, 0x1, P6 ;  /* 0x0000cd000e137a11 */ /* 0x000fca00030f0c0f */
[----:B------:R0:W5:Y:S04]  /*0740*/  @!P2 LDG.E.128 R64, [R18.64] ;  /* 0x000000041240a981 */ /* 0x000168000c1e1d00 */
[----:B------:R0:W5:Y:S04]  /*0750*/  @!P3 LDG.E.128 R60, [R18.64+0x80] ;  /* 0x00008004123cb981 */ /* 0x000168000c1e1d00 */
[----:B------:R0:W5:Y:S04]  /*0760*/  @!P4 LDG.E.128 R32, [R18.64+0x100] ;  /* 0x000100041220c981 */ /* 0x000168000c1e1d00 */
[----:B------:R0:W5:Y:S02]  /*0770*/  @!P5 LDG.E.128 R4, [R18.64+0x180] ;  /* 0x000180041204d981 */ /* 0x000164000c1e1d00 */
.L_x_364:
[----:B------:R-:W-:Y:S05]  /*0780*/  BSYNC B0 ;  /* 0x0000000000007941 */ /* 0x000fea0003800000 */
.L_x_363:
[----:B------:R-:W-:Y:S01]  /*0790*/  BSSY B0, `(.L_x_365) ;  /* 0x0000015000007945 */ /* 0x000fe20003800000 */
[----:B------:R-:W-:Y:S05]  /*07a0*/  @P1 BRA `(.L_x_366) ;  /* 0x0000013000001947 */ /* 0x000fea0003800000 */
[----:B------:R-:W-:Y:S01]  /*07b0*/  IADD3 R15, P2, R75, 0x20, RZ ;  /* 0x000000204b0f7810 */ /* 0x000fe20007f5e0ff */
[----:B------:R-:W-:Y:S01]  /*07c0*/  IMAD.MOV.U32 R13, RZ, RZ, R17 ;  /* 0x000000ffff0d7224 */ /* 0x000fe200078e0011 */
[----:B------:R-:W-:-:S02]  /*07d0*/  IADD3 R14, R68, 0x80, RZ ;  /* 0x00000080440e7810 */ /* 0x000fc40007ffe0ff */
[----:B------:R-:W-:Y:S01]  /*07e0*/  IADD3.X R2, RZ, R74, RZ, P2, !PT ;  /* 0x0000004aff027210 */ /* 0x000fe200017fe4ff */
[C---:B------:R-:W-:Y:S01]  /*07f0*/  IMAD.WIDE.U32 R12, R15.reuse, c[0x0][0x370], R12 ;  /* 0x0000dc000f0c7a25 */ /* 0x040fe200078e000c */
[----:B------:R-:W-:Y:S02]  /*0800*/  IADD3 R16, R68, 0xc0, RZ ;  /* 0x000000c044107810 */ /* 0x000fe40007ffe0ff */
[----:B------:R-:W-:Y:S01]  /*0810*/  ISETP.GE.AND P5, PT, R14, c[0x0][0x220], PT ;  /* 0x000088000e007a0c */ /* 0x000fe20003fa6270 */
[----:B------:R-:W-:Y:S01]  /*0820*/  IMAD R2, R2, c[0x0][0x370], RZ ;  /* 0x0000dc0002027a24 */ /* 0x000fe200078e02ff */
[----:B------:R-:W-:Y:S02]  /*0830*/  ISETP.GE.AND P6, PT, R16, c[0x0][0x220], PT ;  /* 0x0000880010007a0c */ /* 0x000fe40003fc6270 */
[----:B------:R-:W-:Y:S01]  /*0840*/  ISETP.GE.AND P3, PT, R68, c[0x0][0x220], PT ;  /* 0x0000880044007a0c */ /* 0x000fe20003f66270 */
[----:B------:R-:W-:Y:S01]  /*0850*/  IMAD R15, R15, c[0x0][0x374], R2 ;  /* 0x0000dd000f0f7a24 */ /* 0x000fe200078e0202 */
[----:B------:R-:W-:-:S02]  /*0860*/  ISETP.GE.AND P4, PT, R76, c[0x0][0x220], PT ;  /* 0x000088004c007a0c */ /* 0x000fc40003f86270 */
[----:B------:R-:W-:Y:S01]  /*0870*/  LEA R14, P2, R12, c[0x0][0x330], 0x1 ;  /* 0x0000cc000c0e7a11 */ /* 0x000fe200078408ff */
[----:B------:R-:W-:-:S05]  /*0880*/  IMAD.IADD R13, R13, 0x1, R15 ;  /* 0x000000010d0d7824 */ /* 0x000fca00078e020f */
[----:B------:R-:W-:-:S05]  /*0890*/  LEA.HI.X R15, R12, c[0x0][0x334], R13, 0x1, P2 ;  /* 0x0000cd000c0f7a11 */ /* 0x000fca00010f0c0d */
[----:B------:R1:W5:Y:S04]  /*08a0*/  @!P3 LDG.E.128 R44, [R14.64] ;  /* 0x000000040e2cb981 */ /* 0x000368000c1e1d00 */
[----:B------:R1:W5:Y:S04]  /*08b0*/  @!P4 LDG.E.128 R56, [R14.64+0x80] ;  /* 0x000080040e38c981 */ /* 0x000368000c1e1d00 */
[----:B------:R1:W5:Y:S04]  /*08c0*/  @!P5 LDG.E.128 R24, [R14.64+0x100] ;  /* 0x000100040e18d981 */ /* 0x000368000c1e1d00 */
[----:B------:R1:W5:Y:S02]  /*08d0*/  @!P6 LDG.E.128 R8, [R14.64+0x180] ;  /* 0x000180040e08e981 */ /* 0x000364000c1e1d00 */
.L_x_366:
[----:B------:R-:W-:Y:S05]  /*08e0*/  BSYNC B0 ;  /* 0x0000000000007941 */ /* 0x000fea0003800000 */
.L_x_365:
[----:B------:R-:W-:Y:S01]  /*08f0*/  BSSY B0, `(.L_x_367) ;  /* 0x000001c000007945 */ /* 0x000fe20003800000 */
[----:B------:R-:W-:Y:S01]  /*0900*/  CS2R R38, SRZ ;  /* 0x0000000000267805 */ /* 0x000fe2000001ff00 */
[----:B------:R-:W-:Y:S01]  /*0910*/  CS2R R36, SRZ ;  /* 0x0000000000247805 */ /* 0x000fe2000001ff00 */
[----:B------:R-:W-:Y:S01]  /*0920*/  CS2R R50, SRZ ;  /* 0x0000000000327805 */ /* 0x000fe2000001ff00 */
[----:B------:R-:W-:Y:S01]  /*0930*/  CS2R R48, SRZ ;  /* 0x0000000000307805 */ /* 0x000fe2000001ff00 */
[----:B------:R-:W-:Y:S01]  /*0940*/  CS2R R42, SRZ ;  /* 0x00000000002a7805 */ /* 0x000fe2000001ff00 */
[----:B------:R-:W-:Y:S01]  /*0950*/  CS2R R40, SRZ ;  /* 0x0000000000287805 */ /* 0x000fe2000001ff00 */
[----:B-1----:R-:W-:Y:S01]  /*0960*/  CS2R R14, SRZ ;  /* 0x00000000000e7805 */ /* 0x002fe2000001ff00 */
[----:B------:R-:W-:Y:S01]  /*0970*/  CS2R R12, SRZ ;  /* 0x00000000000c7805 */ /* 0x000fe2000001ff00 */
[----:B------:R-:W-:Y:S01]  /*0980*/  IADD3 R73, R71, R73, RZ ;  /* 0x0000004947497210 */ /* 0x000fe20007ffe0ff */
[----:B------:R-:W-:Y:S05]  /*0990*/  @P0 BRA `(.L_x_368) ;  /* 0x0000011000000947 */ /* 0x000fea0003800000 */
[----:B------:R-:W-:Y:S01]  /*09a0*/  IMAD R2, R74, c[0x0][0x1e8], RZ ;  /* 0x00007a004a027a24 */ /* 0x000fe200078e02ff */
[C---:B0-----:R-:W-:Y:S01]  /*09b0*/  IADD3 R18, R68.reuse, 0x80, RZ ;  /* 0x0000008044127810 */ /* 0x041fe20007ffe0ff */
        /* <DEDUP_REMOVED lines=15> */
.L_x_368:
[----:B------:R-:W-:Y:S05]  /*0ab0*/  BSYNC B0 ;  /* 0x0000000000007941 */ /* 0x000fea0003800000 */
.L_x_367:
[----:B------:R-:W-:Y:S01]  /*0ac0*/  BSSY B0, `(.L_x_369) ;  /* 0x000001d000007945 */ /* 0x000fe20003800000 */
[----:B------:R-:W-:Y:S01]  /*0ad0*/  CS2R R22, SRZ ;  /* 0x0000000000167805 */ /* 0x000fe2000001ff00 */
[----:B------:R-:W-:Y:S01]  /*0ae0*/  CS2R R20, SRZ ;  /* 0x0000000000147805 */ /* 0x000fe2000001ff00 */
[----:B------:R-:W-:Y:S01]  /*0af0*/  CS2R R30, SRZ ;  /* 0x00000000001e7805 */ /* 0x000fe2000001ff00 */
[----:B------:R-:W-:Y:S01]  /*0b00*/  CS2R R28, SRZ ;  /* 0x00000000001c7805 */ /* 0x000fe2000001ff00 */
[----:B0-----:R-:W-:Y:S01]  /*0b10*/  CS2R R18, SRZ ;  /* 0x0000000000127805 */ /* 0x001fe2000001ff00 */
[----:B------:R-:W-:Y:S01]  /*0b20*/  CS2R R16, SRZ ;  /* 0x0000000000107805 */ /* 0x000fe2000001ff00 */
[----:B------:R-:W-:Y:S01]  /*0b30*/  CS2R R54, SRZ ;  /* 0x0000000000367805 */ /* 0x000fe2000001ff00 */
[----:B------:R-:W-:Y:S01]  /*0b40*/  CS2R R52, SRZ ;  /* 0x0000000000347805 */ /* 0x000fe2000001ff00 */
[----:B------:R-:W-:Y:S05]  /*0b50*/  @P1 BRA `(.L_x_370) ;  /* 0x0000013000001947 */ /* 0x000fea0003800000 */
[----:B------:R-:W-:Y:S01]  /*0b60*/  IADD3 R2, P0, R75, 0x20, RZ ;  /* 0x000000204b027810 */ /* 0x000fe20007f1e0ff */
[----:B------:R-:W-:Y:S01]  /*0b70*/  IMAD.MOV.U32 R71, RZ, RZ, R73 ;  /* 0x000000ffff477224 */ /* 0x000fe200078e0049 */
[----:B------:R-:W-:-:S02]  /*0b80*/  ISETP.GE.AND P2, PT, R76, c[0x0][0x220], PT ;  /* 0x000088004c007a0c */ /* 0x000fc40003f46270 */
[----:B------:R-:W-:Y:S01]  /*0b90*/  IADD3.X R69, RZ, R74, RZ, P0, !PT ;  /* 0x0000004aff457210 */ /* 0x000fe200007fe4ff */
[----:B------:R-:W-:Y:S01]  /*0ba0*/  IMAD.WIDE.U32 R70, R2, c[0x0][0x1e8], R70 ;  /* 0x00007a0002467a25 */ /* 0x000fe200078e0046 */
[----:B------:R-:W-:-:S03]  /*0bb0*/  ISETP.GE.AND P1, PT, R68, c[0x0][0x220], PT ;  /* 0x0000880044007a0c */ /* 0x000fc60003f26270 */
[----:B------:R-:W-:-:S04]  /*0bc0*/  IMAD R69, R69, c[0x0][0x1e8], RZ ;  /* 0x00007a0045457a24 */ /* 0x000fc800078e02ff */
[----:B------:R-:W-:Y:S01]  /*0bd0*/  IMAD R69, R2, c[0x0][0x1ec], R69 ;  /* 0x00007b0002457a24 */ /* 0x000fe200078e0245 */
[----:B------:R-:W-:-:S03]  /*0be0*/  IADD3 R2, R68, 0x80, RZ ;  /* 0x0000008044027810 */ /* 0x000fc60007ffe0ff */
[----:B------:R-:W-:Y:S01]  /*0bf0*/  IMAD.IADD R69, R71, 0x1, R69 ;  /* 0x0000000147457824 */ /* 0x000fe200078e0245 */
[----:B------:R-:W-:Y:S02]  /*0c00*/  ISETP.GE.AND P3, PT, R2, c[0x0][0x220], PT ;  /* 0x0000880002007a0c */ /* 0x000fe40003f66270 */
[----:B------:R-:W-:Y:S02]  /*0c10*/  IADD3 R2, R68, 0xc0, RZ ;  /* 0x000000c044027810 */ /* 0x000fe40007ffe0ff */
[----:B------:R-:W-:Y:S02]  /*0c20*/  LEA R68, P0, R70, c[0x0][0x1d0], 0x1 ;  /* 0x0000740046447a11 */ /* 0x000fe400078008ff */
[----:B------:R-:W-:Y:S02]  /*0c30*/  ISETP.GE.AND P4, PT, R2, c[0x0][0x220], PT ;  /* 0x0000880002007a0c */ /* 0x000fe40003f86270 */
[----:B------:R-:W-:-:S05]  /*0c40*/  LEA.HI.X R69, R70, c[0x0][0x1d4], R69, 0x1, P0 ;  /* 0x0000750046457a11 */ /* 0x000fca00000f0c45 */
[----:B------:R0:W5:Y:S04]  /*0c50*/  @!P1 LDG.E.128 R52, [R68.64] ;  /* 0x0000000444349981 */ /* 0x000168000c1e1d00 */
[----:B------:R0:W5:Y:S04]  /*0c60*/  @!P2 LDG.E.128 R28, [R68.64+0x80] ;  /* 0x00008004441ca981 */ /* 0x000168000c1e1d00 */
[----:B------:R0:W5:Y:S04]  /*0c70*/  @!P3 LDG.E.128 R20, [R68.64+0x100] ;  /* 0x000100044414b981 */ /* 0x000168000c1e1d00 */
[----:B------:R0:W5:Y:S02]  /*0c80*/  @!P4 LDG.E.128 R16, [R68.64+0x180] ;  /* 0x000180044410c981 */ /* 0x000164000c1e1d00 */
.L_x_370:
[----:B------:R-:W-:Y:S05]  /*0c90*/  BSYNC B0 ;  /* 0x0000000000007941 */ /* 0x000fea0003800000 */
.L_x_369:
[----:B-----5:R-:W-:Y:S02]  /*0ca0*/  LOP3.LUT R2, R64, 0xffff0000, RZ, 0xc0, !PT ;  /* 0xffff000040027812 */ /* 0x020fe400078ec0ff */
[----:B0-----:R-:W-:-:S02]  /*0cb0*/  LOP3.LUT R69, R40, 0xffff0000, RZ, 0xc0, !PT ;  /* 0xffff000028457812 */ /* 0x001fc400078ec0ff */
[----:B------:R-:W-:Y:S02]  /*0cc0*/  LOP3.LUT R70, R45, 0xffff0000, RZ, 0xc0, !PT ;  /* 0xffff00002d467812 */ /* 0x000fe400078ec0ff */
[----:B------:R-:W-:Y:S01]  /*0cd0*/  LOP3.LUT P0, RZ, R3, 0x7, RZ, 0xc0, !PT ;  /* 0x0000000703ff7812 */ /* 0x000fe2000780c0ff */
[----:B------:R-:W-:Y:S01]  /*0ce0*/  FMUL.FTZ R68, R2, R69 ;  /* 0x0000004502447220 */ /* 0x000fe20000410000 */
[----:B------:R-:W-:Y:S01]  /*0cf0*/  SHF.L.U32 R2, R64, 0x10, RZ ;  /* 0x0000001040027819 */ /* 0x000fe200000006ff */
[----:B------:R-:W-:Y:S01]  /*0d00*/  IMAD.U32 R69, R40, 0x10000, RZ ;  /* 0x0001000028457824 */ /* 0x000fe200078e00ff */
[----:B------:R-:W-:Y:S02]  /*0d10*/  LOP3.LUT R40, R52, 0xffff0000, RZ, 0xc0, !PT ;  /* 0xffff000034287812 */ /* 0x000fe400078ec0ff */
[----:B------:R-:W-:Y:S01]  /*0d20*/  SHF.L.U32 R64, R66, 0x10, RZ ;  /* 0x0000001042407819 */ /* 0x000fe200000006ff */
[----:B------:R-:W-:Y:S01]  /*0d30*/  FFMA.FTZ R2, R2, R69, R68 ;  /* 0x0000004502027223 */ /* 0x000fe20000010044 */
[C---:B------:R-:W-:Y:S01]  /*0d40*/  LOP3.LUT R69, R44.reuse, 0xffff0000, RZ, 0xc0, !PT ;  /* 0xffff00002c457812 */ /* 0x040fe200078ec0ff */
[----:B------:R-:W-:Y:S01]  /*0d50*/  IMAD.U32 R44, R44, 0x10000, RZ ;  /* 0x000100002c2c7824 */ /* 0x000fe200078e00ff */
[----:B------:R-:W-:-:S02]  /*0d60*/  LOP3.LUT R68, R41, 0xffff0000, RZ, 0xc0, !PT ;  /* 0xffff000029447812 */ /* 0x000fc400078ec0ff */
[----:B------:R-:W-:Y:S01]  /*0d70*/  LEA.HI R3, P1, R3, R0, RZ, 0x1d ;  /* 0x0000000003037211 */ /* 0x000fe2000783e8ff */
[----:B------:R-:W-:Y:S01]  /*0d80*/  FMUL.FTZ R40, R40, R69 ;  /* 0x0000004528287220 */ /* 0x000fe20000410000 */
[----:B------:R-:W-:Y:S01]  /*0d90*/  SHF.L.U32 R69, R52, 0x10, RZ ;  /* 0x0000001034457819 */ /* 0x000fe200000006ff */
[----:B------:R-:W-:Y:S01]  /*0da0*/  IMAD.U32 R52, R45, 0x10000, RZ ;  /* 0x000100002d347824 */ /* 0x000fe200078e00ff */
[----:B------:R-:W-:-:S03]  /*0db0*/  SHF.L.U32 R45, R60, 0x10, RZ ;  /* 0x000000103c2d7819 */ /* 0x000fc600000006ff */
[----:B------:R-:W-:Y:S01]  /*0dc0*/  FFMA.FTZ R40, R69, R44, R40 ;  /* 0x0000002c45287223 */ /* 0x000fe20000010028 */
[----:B------:R-:W-:Y:S01]  /*0dd0*/  SHF.L.U32 R44, R65, 0x10, RZ ;  /* 0x00000010412c7819 */ /* 0x000fe200000006ff */
[----:B------:R-:W-:Y:S02]  /*0de0*/  IMAD.U32 R69, R41, 0x10000, RZ ;  /* 0x0001000029457824 */ /* 0x000fe400078e00ff */
[C---:B------:R-:W-:Y:S01]  /*0df0*/  IMAD.U32 R41, R43.reuse, 0x10000, RZ ;  /* 0x000100002b297824 */ /* 0x040fe200078e00ff */
[----:B------:R-:W-:Y:S01]  /*0e00*/  LOP3.LUT R43, R43, 0xffff0000, RZ, 0xc0, !PT ;  /* 0xffff00002b2b7812 */ /* 0x000fe200078ec0ff */
[----:B------:R-:W-:Y:S01]  /*0e10*/  FFMA.FTZ R44, R44, R69, R2 ;  /* 0x000000452c2c7223 */ /* 0x000fe20000010002 */
[----:B------:R-:W-:Y:S01]  /*0e20*/  LOP3.LUT R69, R65, 0xffff0000, RZ, 0xc0, !PT ;  /* 0xffff000041457812 */ /* 0x000fe200078ec0ff */
[----:B------:R-:W-:Y:S01]  /*0e30*/  IMAD.U32 R2, R67, 0x10000, RZ ;  /* 0x0001000043027824 */ /* 0x000fe200078e00ff */
[C---:B------:R-:W-:Y:S02]  /*0e40*/  SHF.L.U32 R65, R53.reuse, 0x10, RZ ;  /* 0x0000001035417819 */ /* 0x040fe400000006ff */
[----:B------:R-:W-:Y:S01]  /*0e50*/  LOP3.LUT R53, R53, 0xffff0000, RZ, 0xc0, !PT ;  /* 0xffff000035357812 */ /* 0x000fe200078ec0ff */
[----:B------:R-:W-:Y:S01]  /*0e60*/  FFMA.FTZ R68, R69, R68, R44 ;  /* 0x0000004445447223 */ /* 0x000fe2000001002c */
[----:B------:R-:W-:Y:S01]  /*0e70*/  LOP3.LUT R44, R60, 0xffff0000, RZ, 0xc0, !PT ;  /* 0xffff00003c2c7812 */ /* 0x000fe200078ec0ff */
[----:B------:R-:W-:Y:S01]  /*0e80*/  FFMA.FTZ R52, R65, R52, R40 ;  /* 0x0000003441347223 */ /* 0x000fe20000010028 */
[----:B------:R-:W-:-:S02]  /*0e90*/  LOP3.LUT R40, R66, 0xffff0000, RZ, 0xc0, !PT ;  /* 0xffff000042287812 */ /* 0x000fc400078ec0ff */
[----:B------:R-:W-:Y:S01]  /*0ea0*/  LOP3.LUT R66, R67, 0xffff0000, RZ, 0xc0, !PT ;  /* 0xffff000043427812 */ /* 0x000fe200078ec0ff */
[----:B------:R-:W-:Y:S01]  /*0eb0*/  FFMA.FTZ R70, R53, R70, R52 ;  /* 0x0000004635467223 */ /* 0x000fe20000010034 */
[C---:B------:R-:W-:Y:S01]  /*0ec0*/  SHF.L.U32 R67, R42.reuse, 0x10, RZ ;  /* 0x000000102a437819 */ /* 0x040fe200000006ff */
[----:B------:R-:W-:Y:S01]  /*0ed0*/  IMAD.U32 R53, R49, 0x10000, RZ ;  /* 0x0001000031357824 */ /* 0x000fe200078e00ff */
[----:B------:R-:W-:Y:S01]  /*0ee0*/  LOP3.LUT R65, R42, 0xffff0000, RZ, 0xc0, !PT ;  /* 0xffff00002a417812 */ /* 0x000fe200078ec0ff */
[----:B------:R-:W-:Y:S01]  /*0ef0*/  IMAD.U32 R42, R61, 0x10000, RZ ;  /* 0x000100003d2a7824 */ /* 0x000fe200078e00ff */
[----:B------:R-:W-:Y:S01]  /*0f00*/  SHF.L.U32 R52, R48, 0x10, RZ ;  /* 0x0000001030347819 */ /* 0x000fe200000006ff */
[----:B------:R-:W-:Y:S01]  /*0f10*/  FFMA.FTZ R64, R64, R67, R68 ;  /* 0x0000004340407223 */ /* 0x000fe20000010044 */
[----:B------:R-:W-:Y:S01]  /*0f20*/  SHF.L.U32 R67, R54, 0x10, RZ ;  /* 0x0000001036437819 */ /* 0x000fe200000006ff */
[----:B------:R-:W-:Y:S01]  /*0f30*/  IMAD.U32 R68, R46, 0x10000, RZ ;  /* 0x000100002e447824 */ /* 0x000fe200078e00ff */
[----:B------:R-:W-:Y:S01]  /*0f40*/  LOP3.LUT R54, R54, 0xffff0000, RZ, 0xc0, !PT ;  /* 0xffff000036367812 */ /* 0x000fe200078ec0ff */
[----:B------:R-:W-:Y:S01]  /*0f50*/  FFMA.FTZ R64, R40, R65, R64 ;  /* 0x0000004128407223 */ /* 0x000fe20000010040 */
[----:B------:R-:W-:Y:S01]  /*0f60*/  LOP3.LUT R65, R46, 0xffff0000, RZ, 0xc0, !PT ;  /* 0xffff00002e417812 */ /* 0x000fe200078ec0ff */
[----:B------:R-:W-:Y:S01]  /*0f70*/  FFMA.FTZ R67, R67, R68, R70 ;  /* 0x0000004443437223 */ /* 0x000fe20000010046 */
[----:B------:R-:W-:Y:S01]  /*0f80*/  LOP3.LUT R60, R61, 0xffff0000, RZ, 0xc0, !PT ;  /* 0xffff00003d3c7812 */ /* 0x000fe200078ec0ff */
[----:B------:R-:W-:Y:S01]  /*0f90*/  FFMA.FTZ R2, R2, R41, R64 ;  /* 0x0000002902027223 */ /* 0x000fe20000010040 */
[----:B------:R-:W-:Y:S01]  /*0fa0*/  SHF.L.U32 R41, R50, 0x10, RZ ;  /* 0x0000001032297819 */ /* 0x000fe200000006ff */
[----:B------:R-:W-:Y:S01]  /*0fb0*/  FFMA.FTZ R54, R54, R65, R67 ;  /* 0x0000004136367223 */ /* 0x000fe20000010043 */
[----:B------:R-:W-:Y:S01]  /*0fc0*/  LOP3.LUT R65, R50, 0xffff0000, RZ, 0xc0, !PT ;  /* 0xffff000032417812 */ /* 0x000fe200078ec0ff */
[----:B------:R-:W-:Y:S01]  /*0fd0*/  IMAD.U32 R67, R55, 0x10000, RZ ;  /* 0x0001000037437824 */ /* 0x000fe200078e00ff */
[----:B------:R-:W-:Y:S01]  /*0fe0*/  SHF.L.U32 R50, R47, 0x10, RZ ;  /* 0x000000102f327819 */ /* 0x000fe200000006ff */
[----:B------:R-:W-:Y:S01]  /*0ff0*/  FFMA.FTZ R66, R66, R43, R2 ;  /* 0x0000002b42427223 */ /* 0x000fe20000010002 */
[----:B------:R-:W-:Y:S01]  /*1000*/  LOP3.LUT R55, R55, 0xffff0000, RZ, 0xc0, !PT ;  /* 0xffff000037377812 */ /* 0x000fe200078ec0ff */
[----:B------:R-:W-:Y:S01]  /*1010*/  IMAD.U32 R64, R56, 0x10000, RZ ;  /* 0x0001000038407824 */ /* 0x000fe200078e00ff */
[----:B------:R-:W-:Y:S01]  /*1020*/  LOP3.LUT R47, R47, 0xffff0000, RZ, 0xc0, !PT ;  /* 0xffff00002f2f7812 */ /* 0x000fe200078ec0ff */
[----:B------:R-:W-:Y:S01]  /*1030*/  FFMA.FTZ R50, R67, R50, R54 ;  /* 0x0000003243327223 */ /* 0x000fe20000010036 */
[----:B------:R-:W-:Y:S01]  /*1040*/  LOP3.LUT R61, R48, 0xffff0000, RZ, 0xc0, !PT ;  /* 0xffff0000303d7812 */ /* 0x000fe200078ec0ff */
[----:B------:R-:W-:Y:S01]  /*1050*/  FFMA.FTZ R52, R45, R52, R66 ;  /* 0x000000342d347223 */ /* 0x000fe20000010042 */
[----:B------:R-:W-:Y:S01]  /*1060*/  SHF.L.U32 R54, R28, 0x10, RZ ;  /* 0x000000101c367819 */ /* 0x000fe200000006ff */
[----:B------:R-:W-:Y:S01]  /*1070*/  FFMA.FTZ R55, R55, R47, R50 ;  /* 0x0000002f37377223 */ /* 0x000fe20000010032 */
[----:B------:R-:W-:Y:S01]  /*1080*/  LOP3.LUT R56, R56, 0xffff0000, RZ, 0xc0, !PT ;  /* 0xffff000038387812 */ /* 0x000fe200078ec0ff */
[----:B------:R-:W-:Y:S01]  /*1090*/  FFMA.FTZ R52, R44, R61, R52 ;  /* 0x0000003d2c347223 */ /* 0x000fe20000010034 */
[----:B------:R-:W-:Y:S01]  /*10a0*/  LOP3.LUT R49, R49, 0xffff0000, RZ, 0xc0, !PT ;  /* 0xffff000031317812 */ /* 0x000fe200078ec0ff */
[----:B------:R-:W-:Y:S01]  /*10b0*/  FFMA.FTZ R54, R54, R64, R55 ;  /* 0x0000004036367223 */ /* 0x000fe20000010037 */
[----:B------:R-:W-:Y:S01]  /*10c0*/  LOP3.LUT R55, R28, 0xffff0000, RZ, 0xc0, !PT ;  /* 0xffff00001c377812 */ /* 0x000fe200078ec0ff */
[----:B------:R-:W-:Y:S01]  /*10d0*/  FFMA.FTZ R42, R42, R53, R52 ;  /* 0x000000352a2a7223 */ /* 0x000fe20000010034 */
[----:B------:R-:W-:Y:S01]  /*10e0*/  SHF.L.U32 R52, R57, 0x10, RZ ;  /* 0x0000001039347819 */ /* 0x000fe200000006ff */
[----:B------:R-:W-:Y:S01]  /*10f0*/  IMAD.U32 R46, R63, 0x10000, RZ ;  /* 0x000100003f2e7824 */ /* 0x000fe200078e00ff */
[----:B------:R-:W-:Y:S01]  /*1100*/  SHF.L.U32 R40, R62, 0x10, RZ ;  /* 0x000000103e287819 */ /* 0x000fe200000006ff */
[----:B------:R-:W-:Y:S01]  /*1110*/  FFMA.FTZ R54, R55, R56, R54 ;  /* 0x0000003837367223 */ /* 0x000fe20000010036 */
[----:B------:R-:W-:Y:S01]  /*1120*/  LOP3.LUT R56, R57, 0xffff0000, RZ, 0xc0, !PT ;  /* 0xffff000039387812 */ /* 0x000fe200078ec0ff */
[C---:B------:R-:W-:Y:S01]  /*1130*/  IMAD.U32 R55, R29.reuse, 0x10000, RZ ;  /* 0x000100001d377824 */ /* 0x040fe200078e00ff */
        /* <DEDUP_REMOVED lines=8> */
[----:B------:R-:W-:Y:S01]  /*11c0*/  LOP3.LUT R30, R30, 0xffff0000, RZ, 0xc0, !PT ;  /* 0xffff00001e1e7812 */ /* 0x000fe200078ec0ff */
[----:B------:R-:W-:Y:S01]  /*11d0*/  FFMA.FTZ R29, R29, R56, R52 ;  /* 0x000000381d1d7223 */ /* 0x000fe20000010034 */
[----:B------:R-:W-:Y:S01]  /*11e0*/  LOP3.LUT R41, R58, 0xffff0000, RZ, 0xc0, !PT ;  /* 0xffff00003a297812 */ /* 0x000fe200078ec0ff */
[C---:B------:R-:W-:Y:S01]  /*11f0*/  IMAD.U32 R63, R51.reuse, 0x10000, RZ ;  /* 0x00010000333f7824 */ /* 0x040fe200078e00ff */
[----:B------:R-:W-:Y:S01]  /*1200*/  LOP3.LUT R51, R51, 0xffff0000, RZ, 0xc0, !PT ;  /* 0xffff000033337812 */ /* 0x000fe200078ec0ff */
[----:B------:R-:W-:Y:S01]  /*1210*/  FFMA.FTZ R40, R48, R65, R40 ;  /* 0x0000004130287223 */ /* 0x000fe20000010028 */
[----:B------:R-:W-:Y:S01]  /*1220*/  SHF.L.U32 R42, R31, 0x10, RZ ;  /* 0x000000101f2a7819 */ /* 0x000fe200000006ff */
[----:B------:R-:W-:Y:S01]  /*1230*/  FFMA.FTZ R29, R54, R49, R29 ;  /* 0x00000031361d7223 */ /* 0x000fe2000001001d */
[----:B------:R-:W-:Y:S01]  /*1240*/  SHF.L.U32 R43, R32, 0x10, RZ ;  /* 0x00000010202b7819 */ /* 0x000fe200000006ff */
[----:B------:R-:W-:Y:S01]  /*1250*/  FFMA.FTZ R40, R46, R63, R40 ;  /* 0x0000003f2e287223 */ /* 0x000fe20000010028 */
[----:B------:R-:W-:Y:S01]  /*1260*/  SHF.L.U32 R50, R36, 0x10, RZ ;  /* 0x0000001024327819 */ /* 0x000fe200000006ff */
[C---:B------:R-:W-:Y:S01]  /*1270*/  IMAD.U32 R48, R59.reuse, 0x10000, RZ ;  /* 0x000100003b307824 */ /* 0x040fe200078e00ff */
[----:B------:R-:W-:Y:S01]  /*1280*/  LOP3.LUT R58, R59, 0xffff0000, RZ, 0xc0, !PT ;  /* 0xffff00003b3a7812 */ /* 0x000fe200078ec0ff */
        /* <DEDUP_REMOVED lines=9> */
[----:B------:R-:W-:Y:S01]  /*1320*/  LOP3.LUT R20, R20, 0xffff0000, RZ, 0xc0, !PT ;  /* 0xffff000014147812 */ /* 0x000fe200078ec0ff */
[----:B------:R-:W-:Y:S01]  /*1330*/  FFMA.FTZ R29, R30, R58, R29 ;  /* 0x0000003a1e1d7223 */ /* 0x000fe2000001001d */
[----:B------:R-:W-:Y:S01]  /*1340*/  LOP3.LUT R24, R24, 0xffff0000, RZ, 0xc0, !PT ;  /* 0xffff000018187812 */ /* 0x000fe200078ec0ff */
[C---:B------:R-:W-:Y:S01]  /*1350*/  IMAD.U32 R2, R33.reuse, 0x10000, RZ ;  /* 0x0001000021027824 */ /* 0x040fe200078e00ff */
        /* <DEDUP_REMOVED lines=19> */
[C---:B------:R-:W-:Y:S01]  /*1490*/  IMAD.U32 R28, R35.reuse, 0x10000, RZ ;  /* 0x00010000231c7824 */ /* 0x040fe200078e00ff */
[----:B------:R-:W-:Y:S01]  /*14a0*/  LOP3.LUT R34, R35, 0xffff0000, RZ, 0xc0, !PT ;  /* 0xffff000023227812 */ /* 0x000fe200078ec0ff */
[----:B------:R-:W-:-:S02]  /*14b0*/  IMAD.U32 R29, R26, 0x10000, RZ ;  /* 0x000100001a1d7824 */ /* 0x000fc400078e00ff */
        /* <DEDUP_REMOVED lines=9> */
[C---:B------:R-:W-:Y:S01]  /*1550*/  SHF.L.U32 R2, R4.reuse, 0x10, RZ ;  /* 0x0000001004027819 */ /* 0x040fe200000006ff */
[----:B------:R-:W-:Y:S01]  /*1560*/  FFMA.FTZ R20, R21, R22, R20 ;  /* 0x0000001615147223 */ /* 0x000fe20000010014 */
[----:B------:R-:W-:Y:S01]  /*1570*/  LOP3.LUT R4, R4, 0xffff0000, RZ, 0xc0, !PT ;  /* 0xffff000004047812 */ /* 0x000fe200078ec0ff */
[----:B------:R-:W-:Y:S01]  /*1580*/  IMAD.U32 R21, R12, 0x10000, RZ ;  /* 0x000100000c157824 */ /* 0x000fe200078e00ff */
[----:B------:R-:W-:Y:S01]  /*1590*/  LOP3.LUT R23, R23, 0xffff0000, RZ, 0xc0, !PT ;  /* 0xffff000017177812 */ /* 0x000fe200078ec0ff */
[----:B------:R-:W-:Y:S01]  /*15a0*/  FFMA.FTZ R28, R34, R39, R28 ;  /* 0x00000027221c7223 */ /* 0x000fe2000001001c */
[C---:B------:R-:W-:Y:S01]  /*15b0*/  LOP3.LUT R26, R27.reuse, 0xffff0000, RZ, 0xc0, !PT ;  /* 0xffff00001b1a7812 */ /* 0x040fe200078ec0ff */
[----:B------:R-:W-:-:S02]  /*15c0*/  IMAD.U32 R24, R27, 0x10000, RZ ;  /* 0x000100001b187824 */ /* 0x000fc400078e00ff */
        /* <DEDUP_REMOVED lines=11> */
[----:B------:R-:W-:Y:S01]  /*1680*/  SHF.L.U32 R23, R16, 0x10, RZ ;  /* 0x0000001010177819 */ /* 0x000fe200000006ff */
        /* <DEDUP_REMOVED lines=19> */
[----:B------:R-:W-:Y:S01]  /*17c0*/  SHF.L.U32 R2, R7, 0x10, RZ ;  /* 0x0000001007027819 */ /* 0x000fe200000006ff */
[C---:B------:R-:W-:Y:S01]  /*17d0*/  IMAD.U32 R4, R10.reuse, 0x10000, RZ ;  /* 0x000100000a047824 */ /* 0x040fe200078e00ff */
        /* <DEDUP_REMOVED lines=9> */
[C---:B------:R-:W-:Y:S01]  /*1870*/  IMAD.U32 R6, R11.reuse, 0x10000, RZ ;  /* 0x000100000b067824 */ /* 0x040fe200078e00ff */
[----:B------:R-:W-:Y:S01]  /*1880*/  LOP3.LUT R11, R11, 0xffff0000, RZ, 0xc0, !PT ;  /* 0xffff00000b0b7812 */ /* 0x000fe200078ec0ff */
[----:B------:R-:W-:-:S02]  /*1890*/  FFMA.FTZ R2, R7, R4, R2 ;  /* 0x0000000407027223 */ /* 0x000fc40000010002 */
[----:B------:R-:W-:-:S03]  /*18a0*/  FFMA.FTZ R6, R5, R6, R8 ;  /* 0x0000000605067223 */ /* 0x000fc60000010008 */
[----:B------:R-:W0:Y:S01]  /*18b0*/  SHFL.BFLY PT, R5, R2, 0x4, 0x1f ;  /* 0x0c801f0002057f89 */ /* 0x000e2200000e0000 */
[----:B------:R-:W-:-:S05]  /*18c0*/  FFMA.FTZ R6, R19, R11, R6 ;  /* 0x0000000b13067223 */ /* 0x000fca0000010006 */
[----:B------:R-:W1:Y:S01]  /*18d0*/  SHFL.BFLY PT, R7, R6, 0x4, 0x1f ;  /* 0x0c801f0006077f89 */ /* 0x000e6200000e0000 */
[----:B0-----:R-:W-:-:S05]  /*18e0*/  FADD.FTZ R5, R2, R5 ;  /* 0x0000000502057221 */ /* 0x001fca0000010000 */
[----:B------:R-:W0:Y:S01]  /*18f0*/  SHFL.BFLY PT, R4, R5, 0x2, 0x1f ;  /* 0x0c401f0005047f89 */ /* 0x000e2200000e0000 */
[----:B-1----:R-:W-:-:S05]  /*1900*/  FADD.FTZ R7, R6, R7 ;  /* 0x0000000706077221 */ /* 0x002fca0000010000 */
[----:B------:R-:W1:Y:S01]  /*1910*/  SHFL.BFLY PT, R8, R7, 0x2, 0x1f ;  /* 0x0c401f0007087f89 */ /* 0x000e6200000e0000 */
[----:B0-----:R-:W-:Y:S01]  /*1920*/  FADD.FTZ R10, R5, R4 ;  /* 0x00000004050a7221 */ /* 0x001fe20000010000 */
[----:B------:R-:W-:-:S04]  /*1930*/  SHF.R.S32.HI R4, RZ, 0x1f, R0 ;  /* 0x0000001fff047819 */ /* 0x000fc80000011400 */
[----:B------:R-:W0:Y:S01]  /*1940*/  SHFL.BFLY PT, R11, R10, 0x1, 0x1f ;  /* 0x0c201f000a0b7f89 */ /* 0x000e2200000e0000 */
[----:B-1----:R-:W-:Y:S01]  /*1950*/  FADD.FTZ R8, R7, R8 ;  /* 0x0000000807087221 */ /* 0x002fe20000010000 */
[----:B------:R-:W-:Y:S02]  /*1960*/  IADD3.X R4, RZ, R4, RZ, P1, !PT ;  /* 0x00000004ff047210 */ /* 0x000fe40000ffe4ff */
[C---:B------:R-:W-:Y:S02]  /*1970*/  LEA R2, P1, R3.reuse, c[0x0][0x3c8], 0x2 ;  /* 0x0000f20003027a11 */ /* 0x040fe400078210ff */
[----:B------:R-:W1:Y:S02]  /*1980*/  SHFL.BFLY PT, R9, R8, 0x1, 0x1f ;  /* 0x0c201f0008097f89 */ /* 0x000e6400000e0000 */
[----:B------:R-:W-:Y:S01]  /*1990*/  LEA.HI.X R3, R3, c[0x0][0x3cc], R4, 0x2, P1 ;  /* 0x0000f30003037a11 */ /* 0x000fe200008f1404 */
[----:B0-----:R-:W-:-:S04]  /*19a0*/  @!P0 FADD.FTZ R0, R10, R11 ;  /* 0x0000000b0a008221 */ /* 0x001fc80000010000 */
[----:B------:R-:W-:Y:S02]  /*19b0*/  @!P0 FMUL.FTZ R5, R0, c[0x0][0x2d4] ;  /* 0x0000b50000058a20 */ /* 0x000fe40000410000 */
[----:B-1----:R-:W-:-:S03]  /*19c0*/  FADD.FTZ R9, R8, R9 ;  /* 0x0000000908097221 */ /* 0x002fc60000010000 */
[----:B------:R0:W-:Y:S01]  /*19d0*/  @!P0 STG.E [R2.64], R5 ;  /* 0x0000000502008986 */ /* 0x0001e2000c101904 */
[----:B------:R-:W-:Y:S05]  /*19e0*/  @P0 EXIT ;  /* 0x000000000000094d */ /* 0x000fea0003800000 */
[----:B------:R-:W-:-:S05]  /*19f0*/  FMUL.FTZ R9, R9, c[0x0][0x2d4] ;  /* 0x0000b50009097a20 */ /* 0x000fca0000410000 */
[----:B------:R-:W-:Y:S01]  /*1a00*/  STG.E [R2.64+0x80], R9 ;  /* 0x0000800902007986 */ /* 0x000fe2000c101904 */
[----:B------:R-:W-:Y:S05]  /*1a10*/  EXIT ;  /* 0x000000000000794d */ /* 0x000fea0003800000 */
.L_x_371:
        /* <DEDUP_REMOVED lines=14> */
.L_x_2010:


//--------------------- .text._ZN5flash25flash_bwd_dot_do_o_kernelILb1E23Flash_bwd_kernel_traitsILi256ELi64ELi32ELi8ELi4ELi1ELi2ELb1ELb1EN7cutlass10bfloat16_tE19Flash_kernel_traitsILi256ELi64ELi32ELi8ES3_EEEEvNS_16Flash_bwd_paramsE --------------------------
	.section	.text._ZN5flash25flash_bwd_dot_do_o_kernelILb1E23Flash_bwd_kernel_traitsILi256ELi64ELi32ELi8ELi4ELi1ELi2ELb1ELb1EN7cutlass10bfloat16_tE19Flash_kernel_traitsILi256ELi64ELi32ELi8ES3_EEEEvNS_16Flash_bwd_paramsE,"ax",@progbits
	.sectioninfo	@"SHI_REGISTERS=81"
	.align	128
        .global         _ZN5flash25flash_bwd_dot_do_o_kernelILb1E23Flash_bwd_kernel_traitsILi256ELi64ELi32ELi8ELi4ELi1ELi2ELb1ELb1EN7cutlass10bfloat16_tE19Flash_kernel_traitsILi256ELi64ELi32ELi8ES3_EEEEvNS_16Flash_bwd_paramsE
        .type           _ZN5flash25flash_bwd_dot_do_o_kernelILb1E23Flash_bwd_kernel_traitsILi256ELi64ELi32ELi8ELi4ELi1ELi2ELb1ELb1EN7cutlass10bfloat16_tE19Flash_kernel_traitsILi256ELi64ELi32ELi8ES3_EEEEvNS_16Flash_bwd_paramsE,@function
        .size           _ZN5flash25flash_bwd_dot_do_o_kernelILb1E23Flash_bwd_kernel_traitsILi256ELi64ELi32ELi8ELi4ELi1ELi2ELb1ELb1EN7cutlass10bfloat16_tE19Flash_kernel_traitsILi256ELi64ELi32ELi8ES3_EEEEvNS_16Flash_bwd_paramsE,(.L_x_2011 - _ZN5flash25flash_bwd_dot_do_o_kernelILb1E23Flash_bwd_kernel_traitsILi256ELi64ELi32ELi8ELi4ELi1ELi2ELb1ELb1EN7cutlass10bfloat16_tE19Flash_kernel_traitsILi256ELi64ELi32ELi8ES3_EEEEvNS_16Flash_bwd_paramsE)
        .other          _ZN5flash25flash_bwd_dot_do_o_kernelILb1E23Flash_bwd_kernel_traitsILi256ELi64ELi32ELi8ELi4ELi1ELi2ELb1ELb1EN7cutlass10bfloat16_tE19Flash_kernel_traitsILi256ELi64ELi32ELi8ES3_EEEEvNS_16Flash_bwd_paramsE,@"STO_CUDA_ENTRY STV_DEFAULT"
_ZN5flash25flash_bwd_dot_do_o_kernelILb1E23Flash_bwd_kernel_traitsILi256ELi64ELi32ELi8ELi4ELi1ELi2ELb1ELb1EN7cutlass10bfloat16_tE19Flash_kernel_traitsILi256ELi64ELi32ELi8ES3_EEEEvNS_16Flash_bwd_paramsE:
.text._ZN5flash25flash_bwd_dot_do_o_kernelILb1E23Flash_bwd_kernel_traitsILi256ELi64ELi32ELi8ELi4ELi1ELi2ELb1ELb1EN7cutlass10bfloat16_tE19Flash_kernel_traitsILi256ELi64ELi32ELi8ES3_EEEEvNS_16Flash_bwd_paramsE:
        /* <DEDUP_REMOVED lines=20> */
[----:B------:R-:W-:Y:S01]  /*0140*/  IMAD.WIDE R2, R17, 0x80, RZ ;  /* 0x0000008011027825 */ /* 0x000fe200078e02ff */
[----:B------:R-:W-:Y:S01]  /*0150*/  MOV R68, c[0x0][0x1c0] ;  /* 0x0000700000447a02 */ /* 0x000fe20000000f00 */
[----:B------:R-:W0:Y:S01]  /*0160*/  S2R R74, SR_CTAID.Z ;  /* 0x00000000004a7919 */ /* 0x000e220000002700 */
[----:B------:R-:W-:Y:S02]  /*0170*/  ULDC.U8 UR6, c[0x0][0x328] ;  /* 0x0000ca0000067ab9 */ /* 0x000fe40000000000 */
[----:B------:R-:W-:Y:S01]  /*0180*/  SEL R12, R2, RZ, P0 ;  /* 0x000000ff020c7207 */ /* 0x000fe20000000000 */
[----:B------:R-:W1:Y:S01]  /*0190*/  S2R R69, SR_TID.X ;  /* 0x0000000000457919 */ /* 0x000e620000002100 */
[----:B------:R-:W-:Y:S02]  /*01a0*/  SHF.R.S32.HI R13, RZ, 0x1f, R68 ;  /* 0x0000001fff0d7819 */ /* 0x000fe40000011444 */
[----:B------:R-:W-:-:S02]  /*01b0*/  SEL R15, R3, RZ, P0 ;  /* 0x000000ff030f7207 */ /* 0x000fc40000000000 */
[----:B------:R-:W-:Y:S01]  /*01c0*/  IADD3 R21, P0, R5, R12, RZ ;  /* 0x0000000c05157210 */ /* 0x000fe20007f1e0ff */
[C---:B------:R-:W-:Y:S01]  /*01d0*/  @P1 IMAD.WIDE.U32 R6, R19.reuse, c[0x0][0x370], RZ ;  /* 0x0000dc0013061a25 */ /* 0x040fe200078e00ff */
[--C-:B------:R-:W-:Y:S02]  /*01e0*/  @!P1 SHF.R.S32.HI R0, RZ, 0x1f, R17.reuse ;  /* 0x0000001fff009819 */ /* 0x100fe40000011411 */
[----:B------:R-:W-:Y:S01]  /*01f0*/  @!P1 SHF.R.S32.HI R18, RZ, 0x1f, R17 ;  /* 0x0000001fff129819 */ /* 0x000fe20000011411 */
[----:B------:R-:W-:Y:S02]  /*0200*/  @P1 IMAD R2, R19, c[0x0][0x374], R7 ;  /* 0x0000dd0013021a24 */ /* 0x000fe400078e0207 */
[----:B------:R-:W-:Y:S02]  /*0210*/  @P1 IMAD.MOV.U32 R4, RZ, RZ, R6 ;  /* 0x000000ffff041224 */ /* 0x000fe400078e0006 */
[----:B------:R-:W-:-:S04]  /*0220*/  IMAD.WIDE R6, R17, c[0x0][0x224], RZ ;  /* 0x0000890011067a25 */ /* 0x000fc800078e02ff */
[----:B------:R-:W-:Y:S02]  /*0230*/  @!P1 IMAD R0, R0, c[0x0][0x368], RZ ;  /* 0x0000da0000009a24 */ /* 0x000fe400078e02ff */
[----:B------:R-:W-:Y:S02]  /*0240*/  IMAD R16, R7, c[0x0][0x1c0], RZ ;  /* 0x0000700007107a24 */ /* 0x000fe400078e02ff */
[----:B------:R-:W-:-:S04]  /*0250*/  @!P1 IMAD.WIDE.U32 R8, R17, c[0x0][0x368], RZ ;  /* 0x0000da0011089a25 */ /* 0x000fc800078e00ff */
[----:B------:R-:W-:Y:S02]  /*0260*/  @!P1 IMAD R7, R17, c[0x0][0x36c], R0 ;  /* 0x0000db0011079a24 */ /* 0x000fe400078e0200 */
[----:B------:R-:W-:Y:S02]  /*0270*/  @!P1 IMAD R0, R18, c[0x0][0x1e0], RZ ;  /* 0x0000780012009a24 */ /* 0x000fe400078e02ff */
[----:B------:R-:W-:Y:S01]  /*0280*/  @P1 IMAD.WIDE.U32 R10, R19, c[0x0][0x1e8], RZ ;  /* 0x00007a00130a1a25 */ /* 0x000fe200078e00ff */
[----:B------:R-:W-:-:S03]  /*0290*/  @!P1 IADD3 R2, R9, R7, RZ ;  /* 0x0000000709029210 */ /* 0x000fc60007ffe0ff */
[----:B------:R-:W-:Y:S02]  /*02a0*/  @!P1 IMAD.MOV.U32 R4, RZ, RZ, R8 ;  /* 0x000000ffff049224 */ /* 0x000fe400078e0008 */
[----:B------:R-:W-:-:S04]  /*02b0*/  @!P1 IMAD.WIDE.U32 R8, R17, c[0x0][0x1e0], RZ ;  /* 0x0000780011089a25 */ /* 0x000fc800078e00ff */
[----:B------:R-:W-:Y:S02]  /*02c0*/  @!P1 IMAD R7, R17, c[0x0][0x1e4], R0 ;  /* 0x0000790011079a24 */ /* 0x000fe400078e0200 */
[----:B------:R-:W-:Y:S02]  /*02d0*/  @P1 IMAD R3, R19, c[0x0][0x1ec], R11 ;  /* 0x00007b0013031a24 */ /* 0x000fe400078e020b */
[----:B------:R-:W-:Y:S01]  /*02e0*/  @P1 IMAD.MOV.U32 R23, RZ, RZ, R10 ;  /* 0x000000ffff171224 */ /* 0x000fe200078e000a */
[----:B------:R-:W-:Y:S01]  /*02f0*/  @!P1 IADD3 R3, R9, R7, RZ ;  /* 0x0000000709039210 */ /* 0x000fe20007ffe0ff */
[C---:B------:R-:W-:Y:S01]  /*0300*/  IMAD R13, R6.reuse, R13, R16 ;  /* 0x0000000d060d7224 */ /* 0x040fe200078e0210 */
[----:B------:R-:W-:Y:S01]  /*0310*/  SHF.R.S32.HI R16, RZ, 0x1f, R5 ;  /* 0x0000001fff107819 */ /* 0x000fe20000011405 */
[----:B------:R-:W-:-:S04]  /*0320*/  IMAD.WIDE.U32 R10, R6, c[0x0][0x1c0], RZ ;  /* 0x00007000060a7a25 */ /* 0x000fc800078e00ff */
[----:B------:R-:W-:Y:S01]  /*0330*/  IMAD.MOV.U32 R9, RZ, RZ, c[0x0][0x22c] ;  /* 0x00008b00ff097624 */ /* 0x000fe200078e00ff */
[----:B------:R-:W-:Y:S01]  /*0340*/  IADD3 R0, R11, R13, RZ ;  /* 0x0000000d0b007210 */ /* 0x000fe20007ffe0ff */
[----:B------:R-:W-:Y:S01]  /*0350*/  @P1 IMAD.MOV.U32 R25, RZ, RZ, R19 ;  /* 0x000000ffff191224 */ /* 0x000fe200078e0013 */
[----:B------:R-:W-:Y:S01]  /*0360*/  IADD3.X R13, R16, R15, RZ, P0, !PT ;  /* 0x0000000f100d7210 */ /* 0x000fe200007fe4ff */
[----:B------:R-:W-:Y:S01]  /*0370*/  IMAD.WIDE R6, R68, c[0x0][0x22c], RZ ;  /* 0x00008b0044067a25 */ /* 0x000fe200078e02ff */
[----:B------:R-:W-:Y:S02]  /*0380*/  ISETP.NE.AND P0, PT, RZ, UR6, PT ;  /* 0x00000006ff007c0c */ /* 0x000fe4000bf05270 */
[----:B------:R-:W-:Y:S01]  /*0390*/  SHF.R.S32.HI R9, RZ, 0x1f, R9 ;  /* 0x0000001fff097819 */ /* 0x000fe20000011409 */
[----:B------:R-:W-:Y:S02]  /*03a0*/  @!P1 IMAD.MOV.U32 R25, RZ, RZ, -0x1 ;  /* 0xffffffffff199424 */ /* 0x000fe400078e00ff */
[----:B------:R-:W-:-:S02]  /*03b0*/  IMAD R0, R0, c[0x0][0x22c], RZ ;  /* 0x00008b0000007a24 */ /* 0x000fc400078e02ff */
[----:B------:R-:W-:Y:S02]  /*03c0*/  @!P1 IMAD.MOV.U32 R23, RZ, RZ, R8 ;  /* 0x000000ffff179224 */ /* 0x000fe400078e0008 */
[----:B------:R-:W-:Y:S02]  /*03d0*/  IMAD.MOV.U32 R11, RZ, RZ, RZ ;  /* 0x000000ffff0b7224 */ /* 0x000fe400078e00ff */
[----:B------:R-:W-:Y:S02]  /*03e0*/  IMAD R8, R7, R25, RZ ;  /* 0x0000001907087224 */ /* 0x000fe400078e02ff */
[----:B------:R-:W-:Y:S02]  /*03f0*/  IMAD R27, R9, R10, R0 ;  /* 0x0000000a091b7224 */ /* 0x000fe400078e0200 */
[----:B------:R-:W-:Y:S02]  /*0400*/  IMAD R0, R13, R6, RZ ;  /* 0x000000060d007224 */ /* 0x000fe400078e02ff */
[----:B------:R-:W-:-:S02]  /*0410*/  IMAD R29, R6, R11, R8 ;  /* 0x0000000b061d7224 */ /* 0x000fc400078e0208 */
[----:B------:R-:W-:-:S04]  /*0420*/  IMAD.WIDE.U32 R10, R10, c[0x0][0x22c], RZ ;  /* 0x00008b000a0a7a25 */ /* 0x000fc800078e00ff */
[----:B------:R-:W-:-:S04]  /*0430*/  IMAD.WIDE.U32 R8, R6, R25, RZ ;  /* 0x0000001906087225 */ /* 0x000fc800078e00ff */
[----:B0-----:R-:W-:Y:S01]  /*0440*/  IMAD R15, R74, c[0x0][0x22c], RZ ;  /* 0x00008b004a0f7a24 */ /* 0x001fe200078e02ff */
[----:B------:R-:W-:Y:S01]  /*0450*/  SEL R20, R10, R8, !P1 ;  /* 0x000000080a147207 */ /* 0x000fe20004800000 */
[----:B------:R-:W-:-:S03]  /*0460*/  IMAD.WIDE.U32 R12, R21, R6, RZ ;  /* 0x00000006150c7225 */ /* 0x000fc600078e00ff */
[----:B------:R-:W-:Y:S01]  /*0470*/  SHF.R.S32.HI R18, RZ, 0x1f, R15 ;  /* 0x0000001fff127819 */ /* 0x000fe2000001140f */
[----:B------:R-:W-:Y:S02]  /*0480*/  IMAD R21, R7, R21, R0 ;  /* 0x0000001507157224 */ /* 0x000fe400078e0200 */
[----:B------:R-:W-:Y:S01]  /*0490*/  IMAD.IADD R27, R11, 0x1, R27 ;  /* 0x000000010b1b7824 */ /* 0x000fe200078e021b */
[----:B------:R-:W-:Y:S01]  /*04a0*/  @P1 IADD3 R27, R9, R29, RZ ;  /* 0x0000001d091b1210 */ /* 0x000fe20007ffe0ff */
[----:B------:R-:W-:Y:S01]  /*04b0*/  IMAD.IADD R21, R13, 0x1, R21 ;  /* 0x000000010d157824 */ /* 0x000fe200078e0215 */
[----:B------:R-:W-:Y:S01]  /*04c0*/  SHF.R.S32.HI R11, RZ, 0x1f, R74 ;  /* 0x0000001fff0b7819 */ /* 0x000fe2000001144a */
[----:B------:R-:W-:Y:S05]  /*04d0*/  @!P0 BRA `(.L_x_372) ;  /* 0x0000007000008947 */ /* 0x000fea0003800000 */
[----:B-1----:R-:W-:Y:S01]  /*04e0*/  HFMA2.MMA R7, -RZ, RZ, 0, 7.62939453125e-06 ;  /* 0x00000080ff077435 */ /* 0x002fe200000001ff */
[----:B------:R-:W-:Y:S02]  /*04f0*/  @!P1 IMAD R19, R17, c[0x0][0x224], RZ ;  /* 0x0000890011139a24 */ /* 0x000fe400078e02ff */
[----:B------:R-:W-:-:S03]  /*0500*/  IMAD.MOV.U32 R6, RZ, RZ, c[0x0][0x210] ;  /* 0x00008400ff067624 */ /* 0x000fc600078e00ff */
[----:B------:R-:W-:-:S04]  /*0510*/  LEA R0, R17, R19, 0x7 ;  /* 0x0000001311007211 */ /* 0x000fc800078e38ff */
[----:B------:R-:W-:-:S04]  /*0520*/  IMAD R7, R7, R6, c[0x0][0x234] ;  /* 0x00008d0007077624 */ /* 0x000fc800078e0206 */
[----:B------:R-:W-:Y:S01]  /*0530*/  IMAD R0, R7, R74, R0 ;  /* 0x0000004a07007224 */ /* 0x000fe200078e0200 */
[----:B------:R-:W-:Y:S05]  /*0540*/  BRA `(.L_x_373) ;  /* 0x0000002000007947 */ /* 0x000fea0003800000 */
.L_x_372:
[----:B-1----:R-:W-:-:S04]  /*0550*/  IMAD R0, R17, c[0x0][0x1c0], R74 ;  /* 0x0000700011007a24 */ /* 0x002fc800078e024a */
[----:B------:R-:W-:Y:S02]  /*0560*/  IMAD R0, R0, c[0x0][0x224], RZ ;  /* 0x0000890000007a24 */ /* 0x000fe400078e02ff */
.L_x_373:
[----:B------:R-:W-:Y:S01]  /*0570*/  SHF.R.S32.HI R6, RZ, 0x1f, R69 ;  /* 0x0000001fff067819 */ /* 0x000fe20000011445 */
[----:B------:R-:W-:Y:S01]  /*0580*/  IMAD R68, R68, c[0x0][0x22c], RZ ;  /* 0x00008b0044447a24 */ /* 0x000fe200078e02ff */
[----:B------:R-:W-:Y:S01]  /*0590*/  IADD3 R13, P0, P1, R12, R20, R15 ;  /* 0x000000140c0d7210 */ /* 0x000fe2000791e00f */
[----:B------:R-:W-:Y:S01]  /*05a0*/  IMAD.IADD R0, R5, 0x1, R0 ;  /* 0x0000000105007824 */ /* 0x000fe200078e0200 */
[CC--:B------:R-:W-:Y:S01]  /*05b0*/  LEA.HI R7, R6.reuse, R69.reuse, RZ, 0x4 ;  /* 0x0000004506077211 */ /* 0x0c0fe200078f20ff */
[----:B------:R-:W-:Y:S01]  /*05c0*/  BSSY B0, `(.L_x_374) ;  /* 0x000004a000007945 */ /* 0x000fe20003800000 */
[-C--:B------:R-:W-:Y:S01]  /*05d0*/  LEA.HI R6, R6, R69.reuse, RZ, 0x3 ;  /* 0x0000004506067211 */ /* 0x080fe200078f18ff */
[----:B------:R-:W-:Y:S01]  /*05e0*/  CS2R R24, SRZ ;  /* 0x0000000000187805 */ /* 0x000fe2000001ff00 */
[----:B------:R-:W-:Y:S01]  /*05f0*/  LOP3.LUT R10, R7, 0x3ffffff0, RZ, 0xc0, !PT ;  /* 0x3ffffff0070a7812 */ /* 0x000fe200078ec0ff */
[----:B------:R-:W-:Y:S01]  /*0600*/  CS2R R32, SRZ ;  /* 0x0000000000207805 */ /* 0x000fe2000001ff00 */
[----:B------:R-:W-:Y:S01]  /*0610*/  LOP3.LUT R8, R6, 0x1ffffff8, RZ, 0xc0, !PT ;  /* 0x1ffffff806087812 */ /* 0x000fe200078ec0ff */
[----:B------:R-:W-:Y:S01]  /*0620*/  CS2R R28, SRZ ;  /* 0x00000000001c7805 */ /* 0x000fe2000001ff00 */
[----:B------:R-:W-:Y:S01]  /*0630*/  SHF.R.S32.HI R9, RZ, 0x4, R7 ;  /* 0x00000004ff097819 */ /* 0x000fe20000011407 */
[----:B------:R-:W-:Y:S01]  /*0640*/  IMAD.IADD R10, R69, 0x1, -R10 ;  /* 0x00000001450a7824 */ /* 0x000fe200078e0a0a */
[----:B------:R-:W-:Y:S01]  /*0650*/  IADD3 R8, -R8, R69, RZ ;  /* 0x0000004508087210 */ /* 0x000fe20007ffe1ff */
[----:B------:R-:W-:Y:S01]  /*0660*/  CS2R R30, SRZ ;  /* 0x00000000001e7805 */ /* 0x000fe2000001ff00 */
[----:B------:R-:W-:Y:S01]  /*0670*/  SHF.R.S32.HI R72, RZ, 0x3, R6 ;  /* 0x00000003ff487819 */ /* 0x000fe20000011406 */
[----:B------:R-:W-:Y:S01]  /*0680*/  IMAD.SHL.U32 R7, R10, 0x4, RZ ;  /* 0x000000040a077824 */ /* 0x000fe200078e00ff */
[----:B------:R-:W-:Y:S01]  /*0690*/  SHF.L.U32 R70, R8, 0x3, RZ ;  /* 0x0000000308467819 */ /* 0x000fe200000006ff */
[C---:B------:R-:W-:Y:S01]  /*06a0*/  IMAD R8, R16.reuse, c[0x0][0x370], RZ ;  /* 0x0000dc0010087a24 */ /* 0x040fe200078e02ff */
[----:B------:R-:W-:Y:S01]  /*06b0*/  IADD3 R14, -R5, R14, RZ ;  /* 0x0000000e050e7210 */ /* 0x000fe20007ffe1ff */
[----:B------:R-:W-:Y:S01]  /*06c0*/  IMAD R10, R9, R68, R7 ;  /* 0x00000044090a7224 */ /* 0x000fe200078e0207 */
[----:B------:R-:W-:Y:S01]  /*06d0*/  SHF.R.S32.HI R71, RZ, 0x1f, R70 ;  /* 0x0000001fff477819 */ /* 0x000fe20000011446 */
[----:B------:R-:W-:Y:S01]  /*06e0*/  IMAD R16, R16, c[0x0][0x1e8], RZ ;  /* 0x00007a0010107a24 */ /* 0x000fe200078e02ff */
[----:B------:R-:W-:Y:S01]  /*06f0*/  IADD3.X R15, R21, R27, R18, P0, P1 ;  /* 0x0000001b150f7210 */ /* 0x000fe200007e2412 */
[C---:B------:R-:W-:Y:S01]  /*0700*/  IMAD R17, R5.reuse, c[0x0][0x374], R8 ;  /* 0x0000dd0005117a24 */ /* 0x040fe200078e0208 */
[----:B------:R-:W-:Y:S01]  /*0710*/  ISETP.GE.AND P0, PT, R72, R14, PT ;  /* 0x0000000e4800720c */ /* 0x000fe20003f06270 */
[C---:B------:R-:W-:Y:S01]  /*0720*/  IMAD.WIDE.U32 R6, R5.reuse, c[0x0][0x370], R70 ;  /* 0x0000dc0005067a25 */ /* 0x040fe200078e0046 */
[----:B------:R-:W-:Y:S01]  /*0730*/  IADD3 R12, P2, R10, R13, RZ ;  /* 0x0000000d0a0c7210 */ /* 0x000fe20007f5e0ff */
[----:B------:R-:W-:Y:S01]  /*0740*/  CS2R R18, SRZ ;  /* 0x0000000000127805 */ /* 0x000fe2000001ff00 */
[----:B------:R-:W-:Y:S01]  /*0750*/  CS2R R20, SRZ ;  /* 0x0000000000147805 */ /* 0x000fe2000001ff00 */
[C---:B------:R-:W-:Y:S01]  /*0760*/  IMAD R16, R5.reuse, c[0x0][0x1ec], R16 ;  /* 0x00007b0005107a24 */ /* 0x040fe200078e0210 */
[----:B------:R-:W-:Y:S01]  /*0770*/  IADD3 R4, P3, R4, R6, RZ ;  /* 0x0000000604047210 */ /* 0x000fe20007f7e0ff */
[----:B------:R-:W-:Y:S01]  /*0780*/  IMAD.WIDE.U32 R8, R5, c[0x0][0x1e8], R70 ;  /* 0x00007a0005087a25 */ /* 0x000fe200078e0046 */
[----:B------:R-:W-:Y:S01]  /*0790*/  IADD3 R5, R72, 0x20, RZ ;  /* 0x0000002048057810 */ /* 0x000fe20007ffe0ff */
[----:B------:R-:W-:Y:S01]  /*07a0*/  CS2R R26, SRZ ;  /* 0x00000000001a7805 */ /* 0x000fe2000001ff00 */
[----:B------:R-:W-:Y:S01]  /*07b0*/  LEA.HI.X.SX32 R13, R10, R15, 0x1, P2 ;  /* 0x0000000f0a0d7211 */ /* 0x000fe200010f0eff */
[----:B------:R-:W-:Y:S01]  /*07c0*/  IMAD R15, R11, c[0x0][0x378], RZ ;  /* 0x0000de000b0f7a24 */ /* 0x000fe200078e02ff */
[----:B------:R-:W-:Y:S01]  /*07d0*/  ISETP.GE.AND P1, PT, R5, R14, PT ;  /* 0x0000000e0500720c */ /* 0x000fe20003f26270 */
[----:B------:R-:W-:Y:S01]  /*07e0*/  IMAD R11, R11, c[0x0][0x1f0], RZ ;  /* 0x00007c000b0b7a24 */ /* 0x000fe200078e02ff */
[----:B------:R-:W-:Y:S01]  /*07f0*/  IADD3.X R5, R2, R7, R17, P3, !PT ;  /* 0x0000000702057210 */ /* 0x000fe20001ffe411 */
[C---:B------:R-:W-:Y:S01]  /*0800*/  IMAD R39, R74.reuse, c[0x0][0x37c], R15 ;  /* 0x0000df004a277a24 */ /* 0x040fe200078e020f */
[----:B------:R-:W-:Y:S01]  /*0810*/  IADD3 R6, P3, R23, R8, RZ ;  /* 0x0000000817067210 */ /* 0x000fe20007f7e0ff */
[----:B------:R-:W-:Y:S01]  /*0820*/  IMAD R77, R74, c[0x0][0x1f4], R11 ;  /* 0x00007d004a4d7a24 */ /* 0x000fe200078e020b */
[----:B------:R-:W-:Y:S01]  /*0830*/  LEA R2, P2, R12, c[0x0][0x350], 0x2 ;  /* 0x0000d4000c027a11 */ /* 0x000fe200078410ff */
[----:B------:R-:W-:Y:S01]  /*0840*/  IMAD.WIDE.U32 R40, R74, c[0x0][0x378], R4 ;  /* 0x0000de004a287a25 */ /* 0x000fe200078e0004 */
[----:B------:R-:W-:Y:S01]  /*0850*/  IADD3.X R7, R3, R9, R16, P3, !PT ;  /* 0x0000000903077210 */ /* 0x000fe20001ffe410 */
[----:B------:R-:W-:Y:S01]  /*0860*/  CS2R R4, SRZ ;  /* 0x0000000000047805 */ /* 0x000fe2000001ff00 */
[----:B------:R-:W-:Y:S01]  /*0870*/  LEA.HI.X R3, R12, c[0x0][0x354], R13, 0x2, P2 ;  /* 0x0000d5000c037a11 */ /* 0x000fe200010f140d */
[----:B------:R-:W-:Y:S01]  /*0880*/  CS2R R16, SRZ ;  /* 0x0000000000107805 */ /* 0x000fe2000001ff00 */
[----:B------:R-:W-:Y:S01]  /*0890*/  CS2R R8, SRZ ;  /* 0x0000000000087805 */ /* 0x000fe2000001ff00 */
[----:B------:R-:W-:Y:S01]  /*08a0*/  IMAD.WIDE.U32 R74, R74, c[0x0][0x1f0], R6 ;  /* 0x00007c004a4a7a25 */ /* 0x000fe200078e0006 */
[----:B------:R-:W-:Y:S01]  /*08b0*/  CS2R R10, SRZ ;  /* 0x00000000000a7805 */ /* 0x000fe2000001ff00 */
[----:B------:R-:W-:Y:S01]  /*08c0*/  CS2R R6, SRZ ;  /* 0x0000000000067805 */ /* 0x000fe2000001ff00 */
[----:B------:R-:W-:Y:S01]  /*08d0*/  CS2R R12, SRZ ;  /* 0x00000000000c7805 */ /* 0x000fe2000001ff00 */
[----:B------:R-:W-:Y:S01]  /*08e0*/  CS2R R14, SRZ ;  /* 0x00000000000e7805 */ /* 0x000fe2000001ff00 */
[----:B------:R-:W-:Y:S01]  /*08f0*/  CS2R R22, SRZ ;  /* 0x0000000000167805 */ /* 0x000fe2000001ff00 */
[----:B------:R-:W-:Y:S01]  /*0900*/  CS2R R34, SRZ ;  /* 0x0000000000227805 */ /* 0x000fe2000001ff00 */
[----:B------:R-:W-:Y:S01]  /*0910*/  SHF.R.S32.HI R73, RZ, 0x1f, R72 ;  /* 0x0000001fff497819 */ /* 0x000fe20000011448 */
[----:B------:R-:W-:Y:S01]  /*0920*/  IMAD.IADD R39, R41, 0x1, R39 ;  /* 0x0000000129277824 */ /* 0x000fe200078e0227 */
[----:B------:R-:W-:Y:S01]  /*0930*/  IADD3 R78, R70, 0x40, RZ ;  /* 0x00000040464e7810 */ /* 0x000fe20007ffe0ff */
[----:B------:R-:W-:Y:S05]  /*0940*/  @P0 BRA `(.L_x_375) ;  /* 0x0000011000000947 */ /* 0x000fea0003800000 */
[----:B------:R-:W-:Y:S01]  /*0950*/  MOV R38, R40 ;  /* 0x0000002800267202 */ /* 0x000fe20000000f00 */
[----:B------:R-:W-:Y:S01]  /*0960*/  IMAD R43, R73, c[0x0][0x370], RZ ;  /* 0x0000dc00492b7a24 */ /* 0x000fe200078e02ff */
[----:B------:R-:W-:-:S02]  /*0970*/  IADD3 R42, R70, 0x80, RZ ;  /* 0x00000080462a7810 */ /* 0x000fc40007ffe0ff */
[----:B------:R-:W-:Y:S01]  /*0980*/  IADD3 R44, R70, 0xc0, RZ ;  /* 0x000000c0462c7810 */ /* 0x000fe20007ffe0ff */
[----:B------:R-:W-:Y:S01]  /*0990*/  IMAD.WIDE.U32 R36, R72, c[0x0][0x370], R38 ;  /* 0x0000dc0048247a25 */ /* 0x000fe200078e0026 */
[----:B------:R-:W-:Y:S02]  /*09a0*/  ISETP.GE.AND P4, PT, R42, c[0x0][0x220], PT ;  /* 0x000088002a007a0c */ /* 0x000fe40003f86270 */
[----:B------:R-:W-:Y:S01]  /*09b0*/  ISETP.GE.AND P5, PT, R44, c[0x0][0x220], PT ;  /* 0x000088002c007a0c */ /* 0x000fe20003fa6270 */
[----:B------:R-:W-:Y:S01]  /*09c0*/  IMAD R43, R72, c[0x0][0x374], R43 ;  /* 0x0000dd00482b7a24 */ /* 0x000fe200078e022b */
[----:B------:R-:W-:Y:S02]  /*09d0*/  ISETP.GE.AND P2, PT, R70, c[0x0][0x220], PT ;  /* 0x0000880046007a0c */ /* 0x000fe40003f46270 */
[----:B------:R-:W-:Y:S01]  /*09e0*/  ISETP.GE.AND P3, PT, R78, c[0x0][0x220], PT ;  /* 0x000088004e007a0c */ /* 0x000fe20003f66270 */
[----:B------:R-:W-:Y:S01]  /*09f0*/  IMAD.IADD R37, R37, 0x1, R43 ;  /* 0x0000000125257824 */ /* 0x000fe200078e022b */
[----:B------:R-:W-:-:S04]  /*0a00*/  LEA R42, P6, R36, c[0x0][0x330], 0x1 ;  /* 0x0000cc00242a7a11 */ /* 0x000fc800078c08ff */
[----:B------:R-:W-:-:S05]  /*0a10*/  LEA.HI.X R43, R36, c[0x0][0x334], R37, 0x1, P6 ;  /* 0x0000cd00242b7a11 */ /* 0x000fca00030f0c25 */
[----:B------:R0:W5:Y:S04]  /*0a20*/  @!P2 LDG.E.128 R4, [R42.64] ;  /* 0x000000042a04a981 */ /* 0x000168000c1e1d00 */
[----:B------:R0:W5:Y:S04]  /*0a30*/  @!P3 LDG.E.128 R8, [R42.64+0x80] ;  /* 0x000080042a08b981 */ /* 0x000168000c1e1d00 */
[----:B------:R0:W5:Y:S04]  /*0a40*/  @!P4 LDG.E.128 R12, [R42.64+0x100] ;  /* 0x000100042a0cc981 */ /* 0x000168000c1e1d00 */
[----:B------:R0:W5:Y:S02]  /*0a50*/  @!P5 LDG.E.128 R28, [R42.64+0x180] ;  /* 0x000180042a1cd981 */ /* 0x000164000c1e1d00 */
.L_x_375:
[----:B------:R-:W-:Y:S05]  /*0a60*/  BSYNC B0 ;  /* 0x0000000000007941 */ /* 0x000fea0003800000 */
.L_x_374:
[----:B------:R-:W-:Y:S01]  /*0a70*/  BSSY B0, `(.L_x_376) ;  /* 0x0000016000007945 */ /* 0x000fe20003800000 */
[----:B------:R-:W-:Y:S05]  /*0a80*/  @P1 BRA `(.L_x_377) ;  /* 0x0000014000001947 */ /* 0x000fea0003800000 */
[----:B------:R-:W-:Y:S01]  /*0a90*/  IADD3 R41, P2, R72, 0x20, RZ ;  /* 0x0000002048297810 */ /* 0x000fe20007f5e0ff */
[----:B------:R-:W-:Y:S01]  /*0aa0*/  IMAD.MOV.U32 R36, RZ, RZ, R40 ;  /* 0x000000ffff247224 */ /* 0x000fe200078e0028 */
[----:B------:R-:W-:-:S02]  /*0ab0*/  MOV R37, R39 ;  /* 0x0000002700257202 */ /* 0x000fc40000000f00 */
[----:B------:R-:W-:Y:S02]  /*0ac0*/  IADD3.X R38, RZ, R73, RZ, P2, !PT ;  /* 0x00000049ff267210 */ /* 0x000fe400017fe4ff */
[C---:B0-----:R-:W-:Y:S01]  /*0ad0*/  IADD3 R42, R70.reuse, 0x80, RZ ;  /* 0x00000080462a7810 */ /* 0x041fe20007ffe0ff */
[----:B------:R-:W-:Y:S01]  /*0ae0*/  IMAD.WIDE.U32 R36, R41, c[0x0][0x370], R36 ;  /* 0x0000dc0029247a25 */ /* 0x000fe200078e0024 */
        /* <DEDUP_REMOVED lines=14> */
.L_x_377:
[----:B------:R-:W-:Y:S05]  /*0bd0*/  BSYNC B0 ;  /* 0x0000000000007941 */ /* 0x000fea0003800000 */
.L_x_376:
[----:B------:R-:W-:Y:S01]  /*0be0*/  BSSY B0, `(.L_x_378) ;  /* 0x000001c000007945 */ /* 0x000fe20003800000 */
[----:B------:R-:W-:Y:S01]  /*0bf0*/  CS2R R36, SRZ ;  /* 0x0000000000247805 */ /* 0x000fe2000001ff00 */
[----:B0-----:R-:W-:Y:S01]  /*0c00*/  CS2R R38, SRZ ;  /* 0x0000000000267805 */ /* 0x001fe2000001ff00 */
[----:B------:R-:W-:Y:S01]  /*0c10*/  CS2R R40, SRZ ;  /* 0x0000000000287805 */ /* 0x000fe2000001ff00 */
[----:B------:R-:W-:Y:S01]  /*0c20*/  CS2R R42, SRZ ;  /* 0x00000000002a7805 */ /* 0x000fe2000001ff00 */
[----:B------:R-:W-:Y:S01]  /*0c30*/  CS2R R44, SRZ ;  /* 0x00000000002c7805 */ /* 0x000fe2000001ff00 */
[----:B------:R-:W-:Y:S01]  /*0c40*/  CS2R R46, SRZ ;  /* 0x00000000002e7805 */ /* 0x000fe2000001ff00 */
[----:B------:R-:W-:Y:S01]  /*0c50*/  CS2R R48, SRZ ;  /* 0x0000000000307805 */ /* 0x000fe2000001ff00 */
[----:B------:R-:W-:Y:S01]  /*0c60*/  CS2R R50, SRZ ;  /* 0x0000000000327805 */ /* 0x000fe2000001ff00 */
[----:B------:R-:W-:Y:S01]  /*0c70*/  IADD3 R77, R75, R77, RZ ;  /* 0x0000004d4b4d7210 */ /* 0x000fe20007ffe0ff */
[----:B------:R-:W-:Y:S05]  /*0c80*/  @P0 BRA `(.L_x_379) ;  /* 0x0000011000000947 */ /* 0x000fea0003800000 */
[----:B------:R-:W-:Y:S01]  /*0c90*/  IMAD R55, R73, c[0x0][0x1e8], RZ ;  /* 0x00007a0049377a24 */ /* 0x000fe200078e02ff */
[C---:B------:R-:W-:Y:S01]  /*0ca0*/  IADD3 R54, R70.reuse, 0x80, RZ ;  /* 0x0000008046367810 */ /* 0x040fe20007ffe0ff */
[----:B------:R-:W-:Y:S01]  /*0cb0*/  IMAD.MOV.U32 R76, RZ, RZ, R74 ;  /* 0x000000ffff4c7224 */ /* 0x000fe200078e004a */
[----:B------:R-:W-:Y:S01]  /*0cc0*/  IADD3 R56, R70, 0xc0, RZ ;  /* 0x000000c046387810 */ /* 0x000fe20007ffe0ff */
[----:B------:R-:W-:Y:S01]  /*0cd0*/  IMAD R55, R72, c[0x0][0x1ec], R55 ;  /* 0x00007b0048377a24 */ /* 0x000fe200078e0237 */
[----:B------:R-:W-:Y:S01]  /*0ce0*/  ISETP.GE.AND P4, PT, R54, c[0x0][0x220], PT ;  /* 0x0000880036007a0c */ /* 0x000fe20003f86270 */
[----:B------:R-:W-:Y:S01]  /*0cf0*/  IMAD.WIDE.U32 R52, R72, c[0x0][0x1e8], R76 ;  /* 0x00007a0048347a25 */ /* 0x000fe200078e004c */
[----:B------:R-:W-:-:S02]  /*0d00*/  ISETP.GE.AND P5, PT, R56, c[0x0][0x220], PT ;  /* 0x0000880038007a0c */ /* 0x000fc40003fa6270 */
[----:B------:R-:W-:Y:S02]  /*0d10*/  ISETP.GE.AND P2, PT, R70, c[0x0][0x220], PT ;  /* 0x0000880046007a0c */ /* 0x000fe40003f46270 */
[----:B------:R-:W-:Y:S02]  /*0d20*/  ISETP.GE.AND P3, PT, R78, c[0x0][0x220], PT ;  /* 0x000088004e007a0c */ /* 0x000fe40003f66270 */
[----:B------:R-:W-:Y:S02]  /*0d30*/  IADD3 R53, R53, R55, RZ ;  /* 0x0000003735357210 */ /* 0x000fe40007ffe0ff */
[----:B------:R-:W-:-:S04]  /*0d40*/  LEA R54, P0, R52, c[0x0][0x1d0], 0x1 ;  /* 0x0000740034367a11 */ /* 0x000fc800078008ff */
[----:B------:R-:W-:-:S05]  /*0d50*/  LEA.HI.X R55, R52, c[0x0][0x1d4], R53, 0x1, P0 ;  /* 0x0000750034377a11 */ /* 0x000fca00000f0c35 */
[----:B------:R0:W5:Y:S04]  /*0d60*/  @!P2 LDG.E.128 R36, [R54.64] ;  /* 0x000000043624a981 */ /* 0x000168000c1e1d00 */
[----:B------:R0:W5:Y:S04]  /*0d70*/  @!P3 LDG.E.128 R40, [R54.64+0x80] ;  /* 0x000080043628b981 */ /* 0x000168000c1e1d00 */
[----:B------:R0:W5:Y:S04]  /*0d80*/  @!P4 LDG.E.128 R44, [R54.64+0x100] ;  /* 0x00010004362cc981 */ /* 0x000168000c1e1d00 */
[----:B------:R0:W5:Y:S02]  /*0d90*/  @!P5 LDG.E.128 R48, [R54.64+0x180] ;  /* 0x000180043630d981 */ /* 0x000164000c1e1d00 */
.L_x_379:
[----:B------:R-:W-:Y:S05]  /*0da0*/  BSYNC B0 ;  /* 0x0000000000007941 */ /* 0x000fea0003800000 */
.L_x_378:
        /* <DEDUP_REMOVED lines=9> */
[----:B------:R-:W-:Y:S05]  /*0e40*/  @P1 BRA `(.L_x_381) ;  /* 0x0000014000001947 */ /* 0x000fea0003800000 */
[----:B------:R-:W-:Y:S02]  /*0e50*/  IADD3 R75, P0, R72, 0x20, RZ ;  /* 0x00000020484b7810 */ /* 0x000fe40007f1e0ff */
[----:B------:R-:W-:-:S02]  /*0e60*/  MOV R72, R74 ;  /* 0x0000004a00487202 */ /* 0x000fc40000000f00 */
[----:B------:R-:W-:Y:S01]  /*0e70*/  ISETP.GE.AND P1, PT, R78, c[0x0][0x220], PT ;  /* 0x000088004e007a0c */ /* 0x000fe20003f26270 */
[----:B------:R-:W-:Y:S02]  /*0e80*/  IMAD.X R71, RZ, RZ, R73, P0 ;  /* 0x000000ffff477224 */ /* 0x000fe400000e0649 */
[----:B------:R-:W-:Y:S02]  /*0e90*/  IMAD.MOV.U32 R73, RZ, RZ, R77 ;  /* 0x000000ffff497224 */ /* 0x000fe400078e004d */
[----:B------:R-:W-:Y:S02]  /*0ea0*/  IMAD R71, R71, c[0x0][0x1e8], RZ ;  /* 0x00007a0047477a24 */ /* 0x000fe400078e02ff */
[----:B------:R-:W-:-:S04]  /*0eb0*/  IMAD.WIDE.U32 R72, R75, c[0x0][0x1e8], R72 ;  /* 0x00007a004b487a25 */ /* 0x000fc800078e0048 */
[----:B------:R-:W-:Y:S01]  /*0ec0*/  IMAD R71, R75, c[0x0][0x1ec], R71 ;  /* 0x00007b004b477a24 */ /* 0x000fe200078e0247 */
[----:B------:R-:W-:-:S04]  /*0ed0*/  LEA R74, P0, R72, c[0x0][0x1d0], 0x1 ;  /* 0x00007400484a7a11 */ /* 0x000fc800078008ff */
[----:B------:R-:W-:-:S04]  /*0ee0*/  IADD3 R71, R73, R71, RZ ;  /* 0x0000004749477210 */ /* 0x000fc80007ffe0ff */
[----:B------:R-:W-:Y:S02]  /*0ef0*/  LEA.HI.X R75, R72, c[0x0][0x1d4], R71, 0x1, P0 ;  /* 0x00007500484b7a11 */ /* 0x000fe400000f0c47 */
[C---:B------:R-:W-:Y:S02]  /*0f00*/  ISETP.GE.AND P0, PT, R70.reuse, c[0x0][0x220], PT ;  /* 0x0000880046007a0c */ /* 0x040fe40003f06270 */
[C---:B------:R-:W-:Y:S01]  /*0f10*/  IADD3 R71, R70.reuse, 0x80, RZ ;  /* 0x0000008046477810 */ /* 0x040fe20007ffe0ff */
[----:B------:R0:W5:Y:S01]  /*0f20*/  @!P1 LDG.E.128 R60, [R74.64+0x80] ;  /* 0x000080044a3c9981 */ /* 0x000162000c1e1d00 */
[----:B------:R-:W-:Y:S02]  /*0f30*/  IADD3 R70, R70, 0xc0, RZ ;  /* 0x000000c046467810 */ /* 0x000fe40007ffe0ff */
[----:B------:R-:W-:Y:S02]  /*0f40*/  ISETP.GE.AND P2, PT, R71, c[0x0][0x220], PT ;  /* 0x0000880047007a0c */ /* 0x000fe40003f46270 */
[----:B------:R-:W-:-:S05]  /*0f50*/  ISETP.GE.AND P3, PT, R70, c[0x0][0x220], PT ;  /* 0x0000880046007a0c */ /* 0x000fca0003f66270 */
[----:B------:R0:W5:Y:S06]  /*0f60*/  @!P0 LDG.E.128 R52, [R74.64] ;  /* 0x000000044a348981 */ /* 0x00016c000c1e1d00 */
[----:B------:R0:W5:Y:S04]  /*0f70*/  @!P2 LDG.E.128 R64, [R74.64+0x100] ;  /* 0x000100044a40a981 */ /* 0x000168000c1e1d00 */
[----:B------:R0:W5:Y:S02]  /*0f80*/  @!P3 LDG.E.128 R56, [R74.64+0x180] ;  /* 0x000180044a38b981 */ /* 0x000164000c1e1d00 */
.L_x_381:
[----:B------:R-:W-:Y:S05]  /*0f90*/  BSYNC B0 ;  /* 0x0000000000007941 */ /* 0x000fea0003800000 */
.L_x_380:
[C---:B-----5:R-:W-:Y:S01]  /*0fa0*/  LOP3.LUT R70, R4.reuse, 0xffff0000, RZ, 0xc0, !PT ;  /* 0xffff000004467812 */ /* 0x060fe200078ec0ff */
[----:B------:R-:W-:Y:S01]  /*0fb0*/  IMAD.U32 R4, R4, 0x10000, RZ ;  /* 0x0001000004047824 */ /* 0x000fe200078e00ff */
[----:B------:R-:W-:-:S02]  /*0fc0*/  LOP3.LUT R71, R36, 0xffff0000, RZ, 0xc0, !PT ;  /* 0xffff000024477812 */ /* 0x000fc400078ec0ff */
[C---:B------:R-:W-:Y:S02]  /*0fd0*/  LOP3.LUT R73, R16.reuse, 0xffff0000, RZ, 0xc0, !PT ;  /* 0xffff000010497812 */ /* 0x040fe400078ec0ff */
[----:B------:R-:W-:Y:S01]  /*0fe0*/  SHF.L.U32 R16, R16, 0x10, RZ ;  /* 0x0000001010107819 */ /* 0x000fe200000006ff */
[----:B------:R-:W-:Y:S01]  /*0ff0*/  FMUL.FTZ R70, R70, R71 ;  /* 0x0000004746467220 */ /* 0x000fe20000410000 */
[----:B------:R-:W-:Y:S02]  /*1000*/  SHF.L.U32 R71, R36, 0x10, RZ ;  /* 0x0000001024477819 */ /* 0x000fe400000006ff */
[C---:B------:R-:W-:Y:S02]  /*1010*/  LOP3.LUT P0, RZ, R69.reuse, 0x7, RZ, 0xc0, !PT ;  /* 0x0000000745ff7812 */ /* 0x040fe4000780c0ff */
[----:B------:R-:W-:Y:S01]  /*1020*/  LEA.HI R69, P1, R69, R0, RZ, 0x1d ;  /* 0x0000000045457211 */ /* 0x000fe2000783e8ff */
[----:B------:R-:W-:Y:S01]  /*1030*/  FFMA.FTZ R70, R4, R71, R70 ;  /* 0x0000004704467223 */ /* 0x000fe20000010046 */
[----:B------:R-:W-:Y:S01]  /*1040*/  SHF.L.U32 R71, R37, 0x10, RZ ;  /* 0x0000001025477819 */ /* 0x000fe200000006ff */
[----:B------:R-:W-:Y:S01]  /*1050*/  IMAD.U32 R4, R5, 0x10000, RZ ;  /* 0x0001000005047824 */ /* 0x000fe200078e00ff */
[----:B------:R-:W-:-:S02]  /*1060*/  LOP3.LUT R37, R37, 0xffff0000, RZ, 0xc0, !PT ;  /* 0xffff000025257812 */ /* 0x000fc400078ec0ff */
[----:B------:R-:W-:Y:S01]  /*1070*/  LEA.HI.X.SX32 R0, R0, RZ, 0x1, P1 ;  /* 0x000000ff00007211 */ /* 0x000fe200008f0eff */
[----:B------:R-:W-:Y:S01]  /*1080*/  FFMA.FTZ R70, R4, R71, R70 ;  /* 0x0000004704467223 */ /* 0x000fe20000010046 */
[----:B------:R-:W-:Y:S02]  /*1090*/  LOP3.LUT R4, R5, 0xffff0000, RZ, 0xc0, !PT ;  /* 0xffff000005047812 */ /* 0x000fe400078ec0ff */
[----:B------:R-:W-:Y:S02]  /*10a0*/  SHF.L.U32 R5, R38, 0x10, RZ ;  /* 0x0000001026057819 */ /* 0x000fe400000006ff */
[----:B------:R-:W-:Y:S01]  /*10b0*/  LOP3.LUT R71, R39, 0xffff0000, RZ, 0xc0, !PT ;  /* 0xffff000027477812 */ /* 0x000fe200078ec0ff */
[----:B------:R-:W-:Y:S01]  /*10c0*/  FFMA.FTZ R37, R4, R37, R70 ;  /* 0x0000002504257223 */ /* 0x000fe20000010046 */
[----:B------:R-:W-:Y:S01]  /*10d0*/  LOP3.LUT R70, R9, 0xffff0000, RZ, 0xc0, !PT ;  /* 0xffff000009467812 */ /* 0x000fe200078ec0ff */
[----:B------:R-:W-:-:S04]  /*10e0*/  IMAD.U32 R4, R6, 0x10000, RZ ;  /* 0x0001000006047824 */ /* 0x000fc800078e00ff */
[----:B------:R-:W-:Y:S01]  /*10f0*/  FFMA.FTZ R36, R4, R5, R37 ;  /* 0x0000000504247223 */ /* 0x000fe20000010025 */
[----:B------:R-:W-:Y:S01]  /*1100*/  LOP3.LUT R4, R6, 0xffff0000, RZ, 0xc0, !PT ;  /* 0xffff000006047812 */ /* 0x000fe200078ec0ff */
[----:B------:R-:W-:Y:S01]  /*1110*/  IMAD.U32 R5, R7, 0x10000, RZ ;  /* 0x0001000007057824 */ /* 0x000fe200078e00ff */
[----:B------:R-:W-:Y:S02]  /*1120*/  LOP3.LUT R37, R38, 0xffff0000, RZ, 0xc0, !PT ;  /* 0xffff000026257812 */ /* 0x000fe400078ec0ff */
[----:B------:R-:W-:Y:S02]  /*1130*/  SHF.L.U32 R38, R39, 0x10, RZ ;  /* 0x0000001027267819 */ /* 0x000fe400000006ff */
[----:B------:R-:W-:Y:S01]  /*1140*/  LOP3.LUT R6, R7, 0xffff0000, RZ, 0xc0, !PT ;  /* 0xffff000007067812 */ /* 0x000fe200078ec0ff */
[----:B------:R-:W-:Y:S01]  /*1150*/  FFMA.FTZ R4, R4, R37, R36 ;  /* 0x0000002504047223 */ /* 0x000fe20000010024 */
[C---:B------:R-:W-:Y:S01]  /*1160*/  LOP3.LUT R36, R8.reuse, 0xffff0000, RZ, 0xc0, !PT ;  /* 0xffff000008247812 */ /* 0x040fe200078ec0ff */
[----:B------:R-:W-:Y:S01]  /*1170*/  IMAD.U32 R7, R8, 0x10000, RZ ;  /* 0x0001000008077824 */ /* 0x000fe200078e00ff */
[----:B------:R-:W-:Y:S01]  /*1180*/  SHF.L.U32 R39, R9, 0x10, RZ ;  /* 0x0000001009277819 */ /* 0x000fe200000006ff */
[----:B------:R-:W-:Y:S01]  /*1190*/  FFMA.FTZ R4, R5, R38, R4 ;  /* 0x0000002605047223 */ /* 0x000fe20000010004 */
[C---:B------:R-:W-:Y:S01]  /*11a0*/  LOP3.LUT R9, R40.reuse, 0xffff0000, RZ, 0xc0, !PT ;  /* 0xffff000028097812 */ /* 0x040fe200078ec0ff */
[----:B------:R-:W-:Y:S01]  /*11b0*/  IMAD.U32 R8, R40, 0x10000, RZ ;  /* 0x0001000028087824 */ /* 0x000fe200078e00ff */
[C---:B------:R-:W-:Y:S01]  /*11c0*/  SHF.L.U32 R40, R41.reuse, 0x10, RZ ;  /* 0x0000001029287819 */ /* 0x040fe200000006ff */
[----:B------:R-:W-:Y:S01]  /*11d0*/  FFMA.FTZ R71, R6, R71, R4 ;  /* 0x0000004706477223 */ /* 0x000fe20000010004 */
[----:B------:R-:W-:Y:S01]  /*11e0*/  LOP3.LUT R41, R41, 0xffff0000, RZ, 0xc0, !PT ;  /* 0xffff000029297812 */ /* 0x000fe200078ec0ff */
[C---:B------:R-:W-:Y:S01]  /*11f0*/  IMAD.U32 R4, R10.reuse, 0x10000, RZ ;  /* 0x000100000a047824 */ /* 0x040fe200078e00ff */
[----:B------:R-:W-:Y:S01]  /*1200*/  LOP3.LUT R6, R10, 0xffff0000, RZ, 0xc0, !PT ;  /* 0xffff00000a067812 */ /* 0x000fe200078ec0ff */
[----:B------:R-:W-:Y:S01]  /*1210*/  FFMA.FTZ R7, R7, R8, R71 ;  /* 0x0000000807077223 */ /* 0x000fe20000010047 */
[C---:B------:R-:W-:Y:S01]  /*1220*/  SHF.L.U32 R5, R11.reuse, 0x10, RZ ;  /* 0x000000100b057819 */ /* 0x040fe200000006ff */
[----:B------:R-:W-:Y:S01]  /*1230*/  IMAD.U32 R71, R44, 0x10000, RZ ;  /* 0x000100002c477824 */ /* 0x000fe200078e00ff */
[----:B------:R-:W-:Y:S01]  /*1240*/  LOP3.LUT R10, R11, 0xffff0000, RZ, 0xc0, !PT ;  /* 0xffff00000b0a7812 */ /* 0x000fe200078ec0ff */
[----:B------:R-:W-:Y:S01]  /*1250*/  FFMA.FTZ R7, R36, R9, R7 ;  /* 0x0000000924077223 */ /* 0x000fe20000010007 */
[C---:B------:R-:W-:Y:S01]  /*1260*/  LOP3.LUT R11, R42.reuse, 0xffff0000, RZ, 0xc0, !PT ;  /* 0xffff00002a0b7812 */ /* 0x040fe200078ec0ff */
[----:B------:R-:W-:Y:S01]  /*1270*/  IMAD.U32 R37, R42, 0x10000, RZ ;  /* 0x000100002a257824 */ /* 0x000fe200078e00ff */
[----:B------:R-:W-:Y:S01]  /*1280*/  SHF.L.U32 R8, R43, 0x10, RZ ;  /* 0x000000102b087819 */ /* 0x000fe200000006ff */
[----:B------:R-:W-:Y:S01]  /*1290*/  FFMA.FTZ R7, R39, R40, R7 ;  /* 0x0000002827077223 */ /* 0x000fe20000010007 */
[----:B------:R-:W-:Y:S01]  /*12a0*/  LOP3.LUT R39, R44, 0xffff0000, RZ, 0xc0, !PT ;  /* 0xffff00002c277812 */ /* 0x000fe200078ec0ff */
[----:B------:R-:W-:Y:S01]  /*12b0*/  IMAD.U32 R38, R12, 0x10000, RZ ;  /* 0x000100000c267824 */ /* 0x000fe200078e00ff */
[C---:B------:R-:W-:Y:S01]  /*12c0*/  SHF.L.U32 R40, R45.reuse, 0x10, RZ ;  /* 0x000000102d287819 */ /* 0x040fe200000006ff */
[----:B------:R-:W-:Y:S01]  /*12d0*/  IMAD.U32 R42, R14, 0x10000, RZ ;  /* 0x000100000e2a7824 */ /* 0x000fe200078e00ff */
[----:B------:R-:W-:Y:S01]  /*12e0*/  LOP3.LUT R44, R45, 0xffff0000, RZ, 0xc0, !PT ;  /* 0xffff00002d2c7812 */ /* 0x000fe200078ec0ff */
[----:B------:R-:W-:Y:S01]  /*12f0*/  FFMA.FTZ R45, R70, R41, R7 ;  /* 0x00000029462d7223 */ /* 0x000fe20000010007 */
[----:B------:R-:W-:-:S02]  /*1300*/  LOP3.LUT R70, R52, 0xffff0000, RZ, 0xc0, !PT ;  /* 0xffff000034467812 */ /* 0x000fc400078ec0ff */
[----:B------:R-:W-:Y:S01]  /*1310*/  LOP3.LUT R43, R43, 0xffff0000, RZ, 0xc0, !PT ;  /* 0xffff00002b2b7812 */ /* 0x000fe200078ec0ff */
[----:B------:R-:W-:Y:S01]  /*1320*/  FFMA.FTZ R4, R4, R37, R45 ;  /* 0x0000002504047223 */ /* 0x000fe2000001002d */
[----:B------:R-:W-:Y:S01]  /*1330*/  LOP3.LUT R36, R12, 0xffff0000, RZ, 0xc0, !PT ;  /* 0xffff00000c247812 */ /* 0x000fe200078ec0ff */
[----:B------:R-:W-:Y:S01]  /*1340*/  FMUL.FTZ R70, R70, R73 ;  /* 0x0000004946467220 */ /* 0x000fe20000410000 */
[----:B------:R-:W-:Y:S01]  /*1350*/  SHF.L.U32 R9, R13, 0x10, RZ ;  /* 0x000000100d097819 */ /* 0x000fe200000006ff */
[----:B------:R-:W-:Y:S01]  /*1360*/  IMAD.U32 R73, R52, 0x10000, RZ ;  /* 0x0001000034497824 */ /* 0x000fe200078e00ff */
[C---:B------:R-:W-:Y:S01]  /*1370*/  SHF.L.U32 R52, R17.reuse, 0x10, RZ ;  /* 0x0000001011347819 */ /* 0x040fe200000006ff */
[----:B------:R-:W-:Y:S01]  /*1380*/  FFMA.FTZ R4, R6, R11, R4 ;  /* 0x0000000b06047223 */ /* 0x000fe20000010004 */
[----:B------:R-:W-:Y:S01]  /*1390*/  LOP3.LUT R17, R17, 0xffff0000, RZ, 0xc0, !PT ;  /* 0xffff000011117812 */ /* 0x000fe200078ec0ff */
[----:B------:R-:W-:Y:S01]  /*13a0*/  FFMA.FTZ R16, R73, R16, R70 ;  /* 0x0000001049107223 */ /* 0x000fe20000010046 */
[----:B------:R-:W-:Y:S01]  /*13b0*/  SHF.L.U32 R6, R23, 0x10, RZ ;  /* 0x0000001017067819 */ /* 0x000fe200000006ff */
[C---:B------:R-:W-:Y:S01]  /*13c0*/  IMAD.U32 R73, R53.reuse, 0x10000, RZ ;  /* 0x0001000035497824 */ /* 0x040fe200078e00ff */
[----:B------:R-:W-:Y:S01]  /*13d0*/  LOP3.LUT R53, R53, 0xffff0000, RZ, 0xc0, !PT ;  /* 0xffff000035357812 */ /* 0x000fe200078ec0ff */
[C---:B------:R-:W-:Y:S01]  /*13e0*/  IMAD.U32 R11, R63.reuse, 0x10000, RZ ;  /* 0x000100003f0b7824 */ /* 0x040fe200078e00ff */
[----:B------:R-:W-:Y:S01]  /*13f0*/  LOP3.LUT R63, R63, 0xffff0000, RZ, 0xc0, !PT ;  /* 0xffff00003f3f7812 */ /* 0x000fe200078ec0ff */
[----:B------:R-:W-:Y:S01]  /*1400*/  FFMA.FTZ R16, R73, R52, R16 ;  /* 0x0000003449107223 */ /* 0x000fe20000010010 */
[C---:B------:R-:W-:Y:S01]  /*1410*/  SHF.L.U32 R52, R18.reuse, 0x10, RZ ;  /* 0x0000001012347819 */ /* 0x040fe200000006ff */
        /* <DEDUP_REMOVED lines=49> */
[----:B------:R-:W-:Y:S01]  /*1730*/  SHF.L.U32 R18, R67, 0x10, RZ ;  /* 0x0000001043127819 */ /* 0x000fe200000006ff */
        /* <DEDUP_REMOVED lines=8> */
[C---:B------:R-:W-:Y:S01]  /*17c0*/  IMAD.U32 R4, R28.reuse, 0x10000, RZ ;  /* 0x000100001c047824 */ /* 0x040fe200078e00ff */
[----:B------:R-:W-:Y:S01]  /*17d0*/  LOP3.LUT R28, R28, 0xffff0000, RZ, 0xc0, !PT ;  /* 0xffff00001c1c7812 */ /* 0x000fe200078ec0ff */
[----:B------:R-:W-:Y:S01]  /*17e0*/  FFMA.FTZ R5, R5, R8, R6 ;  /* 0x0000000805057223 */ /* 0x000fe20000010006 */
[----:B------:R-:W-:Y:S01]  /*17f0*/  SHF.L.U32 R8, R25, 0x10, RZ ;  /* 0x0000001019087819 */ /* 0x000fe200000006ff */
[----:B------:R-:W-:Y:S01]  /*1800*/  IMAD.U32 R6, R65, 0x10000, RZ ;  /* 0x0001000041067824 */ /* 0x000fe200078e00ff */
[----:B------:R-:W-:Y:S01]  /*1810*/  LOP3.LUT R12, R49, 0xffff0000, RZ, 0xc0, !PT ;  /* 0xffff0000310c7812 */ /* 0x000fe200078ec0ff */
[----:B------:R-:W-:Y:S01]  /*1820*/  FFMA.FTZ R5, R10, R11, R5 ;  /* 0x0000000b0a057223 */ /* 0x000fe20000010005 */
[----:B------:R-:W-:Y:S01]  /*1830*/  LOP3.LUT R10, R66, 0xffff0000, RZ, 0xc0, !PT ;  /* 0xffff0000420a7812 */ /* 0x000fe200078ec0ff */
[----:B------:R-:W-:Y:S01]  /*1840*/  IMAD.U32 R7, R48, 0x10000, RZ ;  /* 0x0001000030077824 */ /* 0x000fe200078e00ff */
[----:B------:R-:W-:Y:S01]  /*1850*/  LOP3.LUT R11, R26, 0xffff0000, RZ, 0xc0, !PT ;  /* 0xffff00001a0b7812 */ /* 0x000fe200078ec0ff */
[----:B------:R-:W-:Y:S01]  /*1860*/  FFMA.FTZ R5, R6, R8, R5 ;  /* 0x0000000806057223 */ /* 0x000fe20000010005 */
[----:B------:R-:W-:Y:S01]  /*1870*/  LOP3.LUT R13, R50, 0xffff0000, RZ, 0xc0, !PT ;  /* 0xffff0000320d7812 */ /* 0x000fe200078ec0ff */
[----:B------:R-:W-:Y:S01]  /*1880*/  IMAD.U32 R6, R66, 0x10000, RZ ;  /* 0x0001000042067824 */ /* 0x000fe200078e00ff */
        /* <DEDUP_REMOVED lines=12> */
[----:B------:R-:W-:Y:S01]  /*1950*/  LOP3.LUT R9, R48, 0xffff0000, RZ, 0xc0, !PT ;  /* 0xffff000030097812 */ /* 0x000fe200078ec0ff */
[----:B------:R-:W-:Y:S01]  /*1960*/  IMAD.U32 R14, R57, 0x10000, RZ ;  /* 0x00010000390e7824 */ /* 0x000fe200078e00ff */
        /* <DEDUP_REMOVED lines=19> */
[----:B------:R-:W-:Y:S01]  /*1aa0*/  IMAD.U32 R11, R50, 0x10000, RZ ;  /* 0x00010000320b7824 */ /* 0x000fe200078e00ff */
[----:B------:R-:W-:Y:S01]  /*1ab0*/  SHF.L.U32 R8, R31, 0x10, RZ ;  /* 0x000000101f087819 */ /* 0x000fe200000006ff */
[----:B------:R-:W-:Y:S01]  /*1ac0*/  FFMA.FTZ R4, R29, R12, R4 ;  /* 0x0000000c1d047223 */ /* 0x000fe20000010004 */
[----:B------:R-:W-:Y:S01]  /*1ad0*/  LOP3.LUT R31, R31, 0xffff0000, RZ, 0xc0, !PT ;  /* 0xffff00001f1f7812 */ /* 0x000fe200078ec0ff */
[C---:B------:R-:W-:Y:S01]  /*1ae0*/  IMAD.U32 R12, R58.reuse, 0x10000, RZ ;  /* 0x000100003a0c7824 */ /* 0x040fe200078e00ff */
[----:B------:R-:W-:Y:S01]  /*1af0*/  LOP3.LUT R58, R58, 0xffff0000, RZ, 0xc0, !PT ;  /* 0xffff00003a3a7812 */ /* 0x000fe200078ec0ff */
[----:B------:R-:W-:-:S02]  /*1b00*/  FFMA.FTZ R7, R10, R33, R7 ;  /* 0x000000210a077223 */ /* 0x000fc40000010007 */
[----:B------:R-:W-:Y:S02]  /*1b10*/  FFMA.FTZ R4, R6, R11, R4 ;  /* 0x0000000b06047223 */ /* 0x000fe40000010004 */
[----:B------:R-:W-:Y:S01]  /*1b20*/  FFMA.FTZ R5, R12, R5, R7 ;  /* 0x000000050c057223 */ /* 0x000fe20000010007 */
[C---:B------:R-:W-:Y:S01]  /*1b30*/  SHF.L.U32 R7, R35.reuse, 0x10, RZ ;  /* 0x0000001023077819 */ /* 0x040fe200000006ff */
[----:B------:R-:W-:Y:S01]  /*1b40*/  FFMA.FTZ R4, R30, R13, R4 ;  /* 0x0000000d1e047223 */ /* 0x000fe20000010004 */
[----:B------:R-:W-:Y:S01]  /*1b50*/  LOP3.LUT R35, R35, 0xffff0000, RZ, 0xc0, !PT ;  /* 0xffff000023237812 */ /* 0x000fe200078ec0ff */
[----:B------:R-:W-:Y:S01]  /*1b60*/  IMAD.U32 R6, R59, 0x10000, RZ ;  /* 0x000100003b067824 */ /* 0x000fe200078e00ff */
[----:B------:R-:W-:Y:S01]  /*1b70*/  LEA R12, P1, R69, c[0x0][0x3c8], 0x2 ;  /* 0x0000f200450c7a11 */ /* 0x000fe200078210ff */
[----:B------:R-:W-:Y:S02]  /*1b80*/  FFMA.FTZ R5, R58, R34, R5 ;  /* 0x000000223a057223 */ /* 0x000fe40000010005 */
[----:B------:R-:W-:Y:S01]  /*1b90*/  FFMA.FTZ R4, R8, R15, R4 ;  /* 0x0000000f08047223 */ /* 0x000fe20000010004 */
[----:B------:R-:W-:Y:S01]  /*1ba0*/  LOP3.LUT R8, R59, 0xffff0000, RZ, 0xc0, !PT ;  /* 0xffff00003b087812 */ /* 0x000fe200078ec0ff */
[----:B------:R-:W-:-:S02]  /*1bb0*/  FFMA.FTZ R5, R6, R7, R5 ;  /* 0x0000000706057223 */ /* 0x000fc40000010005 */
[----:B------:R-:W-:Y:S02]  /*1bc0*/  FFMA.FTZ R4, R31, R16, R4 ;  /* 0x000000101f047223 */ /* 0x000fe40000010004 */
[----:B------:R-:W-:Y:S02]  /*1bd0*/  FFMA.FTZ R8, R8, R35, R5 ;  /* 0x0000002308087223 */ /* 0x000fe40000010005 */
[----:B------:R-:W-:Y:S01]  /*1be0*/  IMAD.SHL.U32 R11, R68, 0x4, RZ ;  /* 0x00000004440b7824 */ /* 0x000fe200078e00ff */
[----:B------:R-:W1:Y:S04]  /*1bf0*/  SHFL.BFLY PT, R5, R4, 0x4, 0x1f ;  /* 0x0c801f0004057f89 */ /* 0x000e6800000e0000 */
[----:B------:R-:W2:Y:S01]  /*1c00*/  SHFL.BFLY PT, R7, R8, 0x4, 0x1f ;  /* 0x0c801f0008077f89 */ /* 0x000ea200000e0000 */
[----:B-1----:R-:W-:-:S02]  /*1c10*/  FADD.FTZ R5, R4, R5 ;  /* 0x0000000504057221 */ /* 0x002fc40000010000 */
[----:B--2---:R-:W-:-:S03]  /*1c20*/  FADD.FTZ R7, R8, R7 ;  /* 0x0000000708077221 */ /* 0x004fc60000010000 */
[----:B------:R-:W1:Y:S01]  /*1c30*/  SHFL.BFLY PT, R6, R5, 0x2, 0x1f ;  /* 0x0c401f0005067f89 */ /* 0x000e6200000e0000 */
[----:B------:R-:W-:-:S03]  /*1c40*/  IADD3 R8, R11, 0x10, R11 ;  /* 0x000000100b087810 */ /* 0x000fc60007ffe00b */
[----:B------:R-:W2:Y:S01]  /*1c50*/  SHFL.BFLY PT, R10, R7, 0x2, 0x1f ;  /* 0x0c401f00070a7f89 */ /* 0x000ea200000e0000 */
[----:B-1----:R-:W-:Y:S02]  /*1c60*/  FADD.FTZ R14, R5, R6 ;  /* 0x00000006050e7221 */ /* 0x002fe40000010000 */
[C---:B------:R-:W-:Y:S01]  /*1c70*/  IMAD.WIDE R4, R11.reuse, 0x10, R2 ;  /* 0x000000100b047825 */ /* 0x040fe200078e0202 */
[----:B------:R-:W-:Y:S02]  /*1c80*/  IADD3 R11, R11, R8, RZ ;  /* 0x000000080b0b7210 */ /* 0x000fe40007ffe0ff */
[----:B------:R-:W1:Y:S01]  /*1c90*/  SHFL.BFLY PT, R13, R14, 0x1, 0x1f ;  /* 0x0c201f000e0d7f89 */ /* 0x000e6200000e0000 */
[----:B--2---:R-:W-:-:S05]  /*1ca0*/  FADD.FTZ R10, R7, R10 ;  /* 0x0000000a070a7221 */ /* 0x004fca0000010000 */
[----:B------:R-:W2:Y:S01]  /*1cb0*/  SHFL.BFLY PT, R9, R10, 0x1, 0x1f ;  /* 0x0c201f000a097f89 */ /* 0x000ea200000e0000 */
[----:B-1----:R-:W-:Y:S01]  /*1cc0*/  @!P0 FADD.FTZ R6, R14, R13 ;  /* 0x0000000d0e068221 */ /* 0x002fe20000010000 */
[----:B------:R-:W-:-:S03]  /*1cd0*/  LEA.HI.X R13, R69, c[0x0][0x3cc], R0, 0x2, P1 ;  /* 0x0000f300450d7a11 */ /* 0x000fc600008f1400 */
[----:B------:R-:W-:Y:S02]  /*1ce0*/  @!P0 FMUL.FTZ R15, R6, c[0x0][0x2d4] ;  /* 0x0000b500060f8a20 */ /* 0x000fe40000410000 */
[----:B--2---:R-:W-:Y:S02]  /*1cf0*/  FADD.FTZ R9, R10, R9 ;  /* 0x000000090a097221 */ /* 0x004fe40000010000 */
[C---:B------:R-:W-:Y:S01]  /*1d00*/  IMAD.WIDE R6, R68.reuse, 0x40, R4 ;  /* 0x0000004044067825 */ /* 0x040fe200078e0204 */
[----:B------:R-:W-:Y:S03]  /*1d10*/  @!P0 STG.E [R12.64], R15 ;  /* 0x0000000f0c008986 */ /* 0x000fe6000c101904 */
[----:B------:R-:W-:Y:S02]  /*1d20*/  FMUL.FTZ R17, R9, c[0x0][0x2d4] ;  /* 0x0000b50009117a20 */ /* 0x000fe40000410000 */
[----:B------:R-:W-:-:S03]  /*1d30*/  IMAD.WIDE R68, R68, 0x40, R6 ;  /* 0x0000004044447825 */ /* 0x000fc600078e0206 */
[----:B------:R-:W-:Y:S01]  /*1d40*/  @!P0 STG.E [R12.64+0x80], R17 ;  /* 0x000080110c008986 */ /* 0x000fe2000c101904 */
[----:B------:R-:W-:-:S03]  /*1d50*/  IMAD.WIDE R8, R8, 0x10, R2 ;  /* 0x0000001008087825 */ /* 0x000fc600078e0202 */
[----:B------:R-:W-:Y:S01]  /*1d60*/  STG.E.128 [R2.64], RZ ;  /* 0x000000ff02007986 */ /* 0x000fe2000c101d04 */
[----:B------:R-:W-:-:S03]  /*1d70*/  IMAD.WIDE R10, R11, 0x10, R2 ;  /* 0x000000100b0a7825 */ /* 0x000fc600078e0202 */
[----:B------:R-:W-:Y:S04]  /*1d80*/  STG.E.128 [R4.64], RZ ;  /* 0x000000ff04007986 */ /* 0x000fe8000c101d04 */
[----:B------:R-:W-:Y:S04]  /*1d90*/  STG.E.128 [R6.64], RZ ;  /* 0x000000ff06007986 */ /* 0x000fe8000c101d04 */
[----:B------:R-:W-:Y:S04]  /*1da0*/  STG.E.128 [R68.64], RZ ;  /* 0x000000ff44007986 */ /* 0x000fe8000c101d04 */
[----:B------:R-:W-:Y:S04]  /*1db0*/  STG.E.128 [R2.64+0x100], RZ ;  /* 0x000100ff02007986 */ /* 0x000fe8000c101d04 */
[----:B------:R-:W-:Y:S04]  /*1dc0*/  STG.E.128 [R4.64+0x100], RZ ;  /* 0x000100ff04007986 */ /* 0x000fe8000c101d04 */
[----:B------:R-:W-:Y:S04]  /*1dd0*/  STG.E.128 [R8.64], RZ ;  /* 0x000000ff08007986 */ /* 0x000fe8000c101d04 */
[----:B------:R-:W-:Y:S04]  /*1de0*/  STG.E.128 [R10.64], RZ ;  /* 0x000000ff0a007986 */ /* 0x000fe8000c101d04 */
[----:B------:R-:W-:Y:S04]  /*1df0*/  STG.E.128 [R2.64+0x200], RZ ;  /* 0x000200ff02007986 */ /* 0x000fe8000c101d04 */
[----:B------:R-:W-:Y:S04]  /*1e00*/  STG.E.128 [R4.64+0x200], RZ ;  /* 0x000200ff04007986 */ /* 0x000fe8000c101d04 */
[----:B------:R-:W-:Y:S04]  /*1e10*/  STG.E.128 [R8.64+0x100], RZ ;  /* 0x000100ff08007986 */ /* 0x000fe8000c101d04 */
[----:B------:R-:W-:Y:S04]  /*1e20*/  STG.E.128 [R10.64+0x100], RZ ;  /* 0x000100ff0a007986 */ /* 0x000fe8000c101d04 */
[----:B------:R-:W-:Y:S04]  /*1e30*/  STG.E.128 [R2.64+0x300], RZ ;  /* 0x000300ff02007986 */ /* 0x000fe8000c101d04 */
[----:B------:R-:W-:Y:S04]  /*1e40*/  STG.E.128 [R4.64+0x300], RZ ;  /* 0x000300ff04007986 */ /* 0x000fe8000c101d04 */
[----:B------:R-:W-:Y:S04]  /*1e50*/  STG.E.128 [R8.64+0x200], RZ ;  /* 0x000200ff08007986 */ /* 0x000fe8000c101d04 */
[----:B------:R-:W-:Y:S01]  /*1e60*/  STG.E.128 [R10.64+0x200], RZ ;  /* 0x000200ff0a007986 */ /* 0x000fe2000c101d04 */
[----:B------:R-:W-:Y:S05]  /*1e70*/  EXIT ;  /* 0x000000000000794d */ /* 0x000fea0003800000 */
.L_x_382:
        /* <DEDUP_REMOVED lines=16> */
.L_x_2011:


//--------------------- .text._ZN5flash44flash_bwd_dq_dk_dv_loop_seqk_parallel_kernelI23Flash_bwd_kernel_traitsILi256ELi64ELi64ELi8ELi4ELi2ELi2ELb0ELb1EN7cutlass10bfloat16_tE19Flash_kernel_traitsILi256ELi64ELi64ELi8ES3_EELb0ELb0ELb0ELb0ELb0ELb0ELb0EEEvNS_16Flash_bwd_paramsE --------------------------
	.section	.text._ZN5flash44flash_bwd_dq_dk_dv_loop_seqk_parallel_kernelI23Flash_bwd_kernel_traitsILi256ELi64ELi64ELi8ELi4ELi2ELi2ELb0ELb1EN7cutlass10bfloat16_tE19Flash_kernel_traitsILi256ELi64ELi64ELi8ES3_EELb0ELb0ELb0ELb0ELb0ELb0ELb0EEEvNS_16Flash_bwd_paramsE,"ax",@progbits
	.sectioninfo	@"SHI_REGISTERS=255"
	.align	128
        .global         _ZN5flash44flash_bwd_dq_dk_dv_loop_seqk_parallel_kernelI23Flash_bwd_kernel_traitsILi256ELi64ELi64ELi8ELi4ELi2ELi2ELb0ELb1EN7cutlass10bfloat16_tE19Flash_kernel_traitsILi256ELi64ELi64ELi8ES3_EELb0ELb0ELb0ELb0ELb0ELb0ELb0EEEvNS_16Flash_bwd_paramsE
        .type           _ZN5flash44flash_bwd_dq_dk_dv_loop_seqk_parallel_kernelI23Flash_bwd_kernel_traitsILi256ELi64ELi64ELi8ELi4ELi2ELi2ELb0ELb1EN7cutlass10bfloat16_tE19Flash_kernel_traitsILi256ELi64ELi64ELi8ES3_EELb0ELb0ELb0ELb0ELb0ELb0ELb0EEEvNS_16Flash_bwd_paramsE,@function
        .size           _ZN5flash44flash_bwd_dq_dk_dv_loop_seqk_parallel_kernelI23Flash_bwd_kernel_traitsILi256ELi64ELi64ELi8ELi4ELi2ELi2ELb0ELb1EN7cutlass10bfloat16_tE19Flash_kernel_traitsILi256ELi64ELi64ELi8ES3_EELb0ELb0ELb0ELb0ELb0ELb0ELb0EEEvNS_16Flash_bwd_paramsE,(.L_x_2012 - _ZN5flash44flash_bwd_dq_dk_dv_loop_seqk_parallel_kernelI23Flash_bwd_kernel_traitsILi256ELi64ELi64ELi8ELi4ELi2ELi2ELb0ELb1EN7cutlass10bfloat16_tE19Flash_kernel_traitsILi256ELi64ELi64ELi8ES3_EELb0ELb0ELb0ELb0ELb0ELb0ELb0EEEvNS_16Flash_bwd_paramsE)
        .other          _ZN5flash44flash_bwd_dq_dk_dv_loop_seqk_parallel_kernelI23Flash_bwd_kernel_traitsILi256ELi64ELi64ELi8ELi4ELi2ELi2ELb0ELb1EN7cutlass10bfloat16_tE19Flash_kernel_traitsILi256ELi64ELi64ELi8ES3_EELb0ELb0ELb0ELb0ELb0ELb0ELb0EEEvNS_16Flash_bwd_paramsE,@"STO_CUDA_ENTRY STV_DEFAULT"
_ZN5flash44flash_bwd_dq_dk_dv_loop_seqk_parallel_kernelI23Flash_bwd_kernel_traitsILi256ELi64ELi64ELi8ELi4ELi2ELi2ELb0ELb1EN7cutlass10bfloat16_tE19Flash_kernel_traitsILi256ELi64ELi64ELi8ES3_EELb0ELb0ELb0ELb0ELb0ELb0ELb0EEEvNS_16Flash_bwd_paramsE:
.text._ZN5flash44flash_bwd_dq_dk_dv_loop_seqk_parallel_kernelI23Flash_bwd_kernel_traitsILi256ELi64ELi64ELi8ELi4ELi2ELi2ELb0ELb1EN7cutlass10bfloat16_tE19Flash_kernel_traitsILi256ELi64ELi64ELi8ES3_EELb0ELb0ELb0ELb0ELb0ELb0ELb0EEEvNS_16Flash_bwd_paramsE:
[----:B------:R-:W-:Y:S02]  /*0000*/  MOV R1, c[0x0][0x28] ;  /* 0x00000a0000017a02 */ /* 0x000fe40000000f00 */
[----:B------:R-:W1:Y:S01]  /*0010*/  S2UR UR19, SR_CTAID.X ;  /* 0x00000000001379c3 */ /* 0x000e620000002500 */
[----:B------:R-:W-:Y:S02]  /*0020*/  ULDC UR4, c[0x0][0x218] ;  /* 0x0000860000047ab9 */ /* 0x000fe40000000800 */
[----:B------:R-:W-:-:S04]  /*0030*/  UIADD3 UR5, UR4, 0x3f, URZ ;  /* 0x0000003f04057890 */ /* 0x000fc8000fffe03f */
        /* <DEDUP_REMOVED lines=8> */
[----:B------:R-:W-:Y:S01]  /*00c0*/  IMAD.MOV.U32 R222, RZ, RZ, 0x20 ;  /* 0x00000020ffde7424 */ /* 0x000fe200078e00ff */
[----:B------:R-:W-:Y:S01]  /*00d0*/  ULDC.U8 UR7, c[0x0][0x328] ;  /* 0x0000ca0000077ab9 */ /* 0x000fe20000000000 */
[----:B------:R-:W-:Y:S01]  /*00e0*/  IMAD.MOV.U32 R218, RZ, RZ, 0x40 ;  /* 0x00000040ffda7424 */ /* 0x000fe200078e00ff */
[----:B------:R-:W-:Y:S01]  /*00f0*/  UISETP.NE.AND UP2, UPT, UR7, URZ, UPT ;  /* 0x0000003f0700728c */ /* 0x000fe2000bf45270 */
[----:B------:R-:W-:Y:S01]  /*0100*/  IMAD.MOV.U32 R235, RZ, RZ, -0x10 ;  /* 0xfffffff0ffeb7424 */ /* 0x000fe200078e00ff */
[----:B------:R-:W-:Y:S02]  /*0110*/  ULDC UR12, c[0x0][0x224] ;  /* 0x00008900000c7ab9 */ /* 0x000fe40000000800 */
[----:B------:R-:W3:Y:S01]  /*0120*/  S2UR UR35, SR_CTAID.Z ;  /* 0x00000000002379c3 */ /* 0x000ee20000002700 */
[----:B------:R-:W-:-:S02]  /*0130*/  UMOV UR6, 0x80 ;  /* 0x0000008000067882 */ /* 0x000fc40000000000 */
[----:B------:R-:W-:Y:S02]  /*0140*/  ULDC UR4, c[0x0][0x210] ;  /* 0x0000840000047ab9 */ /* 0x000fe40000000800 */
[----:B------:R-:W-:Y:S02]  /*0150*/  ULDC UR56, c[0x0][0x234] ;  /* 0x00008d0000387ab9 */ /* 0x000fe40000000800 */
[----:B------:R-:W-:Y:S02]  /*0160*/  ULDC UR47, c[0x0][0x22c] ;  /* 0x00008b00002f7ab9 */ /* 0x000fe40000000800 */
[----:B------:R-:W-:Y:S02]  /*0170*/  ULDC UR36, c[0x0][0x1c0] ;  /* 0x0000700000247ab9 */ /* 0x000fe40000000800 */
[----:B------:R-:W-:Y:S02]  /*0180*/  ULDC UR10, c[0x0][0x1c0] ;  /* 0x00007000000a7ab9 */ /* 0x000fe40000000800 */
[----:B------:R-:W-:Y:S01]  /*0190*/  USHF.R.S32.HI UR5, URZ, 0x1f, UR12 ;  /* 0x0000001f3f057899 */ /* 0x000fe2000801140c */
[----:B-1----:R-:W-:Y:S01]  /*01a0*/  SHF.R.S32.HI R10, RZ, 0x1f, R13 ;  /* 0x0000001fff0a7819 */ /* 0x002fe2000001140d */
[----:B------:R-:W-:Y:S01]  /*01b0*/  IMAD.SHL.U32 R247, R13, 0x2, RZ ;  /* 0x000000020df77824 */ /* 0x000fe200078e00ff */
[----:B--2---:R-:W-:-:S02]  /*01c0*/  UIMAD.WIDE.U32 UR44, UR33, UR12, URZ ;  /* 0x0000000c212c72a5 */ /* 0x004fc4000f8e003f */
[CC--:B------:R-:W-:Y:S01]  /*01d0*/  LEA.HI R5, R10.reuse, R13.reuse, RZ, 0x5 ;  /* 0x0000000d0a057211 */ /* 0x0c0fe200078f28ff */
[----:B------:R-:W-:Y:S01]  /*01e0*/  UIMAD UR56, UR6, UR4, UR56 ;  /* 0x00000004063872a4 */ /* 0x000fe2000f8e0238 */
[-C--:B------:R-:W-:Y:S01]  /*01f0*/  LEA.HI R6, R10, R13.reuse, RZ, 0x4 ;  /* 0x0000000d0a067211 */ /* 0x080fe200078f20ff */
[----:B------:R-:W-:Y:S01]  /*0200*/  UIMAD.WIDE UR36, UR47, UR36, URZ ;  /* 0x000000242f2472a5 */ /* 0x000fe2000f8e023f */
[--C-:B------:R-:W-:Y:S01]  /*0210*/  SHF.R.S32.HI R4, RZ, 0x5, R5.reuse ;  /* 0x00000005ff047819 */ /* 0x100fe20000011405 */
[----:B------:R-:W-:Y:S01]  /*0220*/  USHF.L.U32 UR12, UR33, 0x7, URZ ;  /* 0x00000007210c7899 */ /* 0x000fe2000800063f */
[----:B------:R-:W-:Y:S01]  /*0230*/  SHF.R.S32.HI R0, RZ, 0x1f, R5 ;  /* 0x0000001fff007819 */ /* 0x000fe20000011405 */
[----:B---3--:R-:W-:Y:S01]  /*0240*/  UIMAD UR48, UR35, UR47, URZ ;  /* 0x0000002f233072a4 */ /* 0x008fe2000f8e023f */
[-C--:B------:R-:W-:Y:S01]  /*0250*/  LEA.HI R3, R5, R4.reuse, RZ, 0x1 ;  /* 0x0000000405037211 */ /* 0x080fe200078f08ff */
[----:B------:R-:W-:Y:S01]  /*0260*/  USHF.R.S32.HI UR6, URZ, 0x1f, UR35 ;  /* 0x0000001f3f067899 */ /* 0x000fe20008011423 */
[----:B------:R-:W-:Y:S01]  /*0270*/  LEA.HI R0, R0, R4, RZ, 0x2 ;  /* 0x0000000400007211 */ /* 0x000fe200078f10ff */
[----:B------:R-:W-:Y:S01]  /*0280*/  UIMAD UR47, UR47, UR10, URZ ;  /* 0x0000000a2f2f72a4 */ /* 0x000fe2000f8e023f */
[----:B------:R-:W-:Y:S01]  /*0290*/  LEA.HI R15, R10, R13, RZ, 0x2 ;  /* 0x0000000d0a0f7211 */ /* 0x000fe200078f10ff */
[----:B------:R-:W-:Y:S01]  /*02a0*/  ULDC UR11, c[0x0][0x1c0] ;  /* 0x00007000000b7ab9 */ /* 0x000fe20000000800 */
[----:B------:R-:W-:Y:S01]  /*02b0*/  LOP3.LUT R2, R0, 0xfffffffc, RZ, 0xc0, !PT ;  /* 0xfffffffc00027812 */ /* 0x000fe200078ec0ff */
[----:B------:R-:W-:Y:S01]  /*02c0*/  ULDC UR9, c[0x0][0x1c0] ;  /* 0x0000700000097ab9 */ /* 0x000fe20000000800 */
[----:B------:R-:W-:Y:S01]  /*02d0*/  LOP3.LUT R0, R3, 0xfffffffe, RZ, 0xc0, !PT ;  /* 0xfffffffe03007812 */ /* 0x000fe200078ec0ff */
[----:B------:R-:W-:Y:S01]  /*02e0*/  UIMAD UR53, UR5, UR33, URZ ;  /* 0x00000021053572a4 */ /* 0x000fe2000f8e023f */
[----:B------:R-:W-:Y:S01]  /*02f0*/  SHF.R.S32.HI R3, RZ, 0x4, R6 ;  /* 0x00000004ff037819 */ /* 0x000fe20000011406 */
[C---:B------:R-:W-:Y:S01]  /*0300*/  IMAD.IADD R214, R4.reuse, 0x1, -R2 ;  /* 0x0000000104d67824 */ /* 0x040fe200078e0a02 */
[--C-:B------:R-:W-:Y:S01]  /*0310*/  SHF.R.S32.HI R7, RZ, 0x2, R15.reuse ;  /* 0x00000002ff077819 */ /* 0x100fe2000001140f */
[----:B------:R-:W-:Y:S01]  /*0320*/  IMAD.IADD R220, R4, 0x1, -R0 ;  /* 0x0000000104dc7824 */ /* 0x000fe200078e0a00 */
[----:B------:R-:W-:Y:S01]  /*0330*/  LEA.HI R0, R6, R3, RZ, 0x1 ;  /* 0x0000000306007211 */ /* 0x000fe200078f08ff */
[----:B------:R-:W-:Y:S01]  /*0340*/  UIMAD UR4, UR33, UR9, UR35 ;  /* 0x00000009210472a4 */ /* 0x000fe2000f8e0223 */
[----:B------:R-:W-:Y:S01]  /*0350*/  SHF.R.S32.HI R4, RZ, 0x1f, R15 ;  /* 0x0000001fff047819 */ /* 0x000fe2000001140f */
[----:B------:R-:W-:Y:S01]  /*0360*/  @!UP2 UIMAD UR5, UR33, UR11, UR35 ;  /* 0x0000000b2105a2a4 */ /* 0x000fe2000f8e0223 */
[----:B------:R-:W-:Y:S01]  /*0370*/  LOP3.LUT R2, R0, 0xfffffffe, RZ, 0xc0, !PT ;  /* 0xfffffffe00027812 */ /* 0x000fe200078ec0ff */
[----:B------:R-:W-:Y:S01]  /*0380*/  USHF.L.U32 UR46, UR47, 0x6, URZ ;  /* 0x000000062f2e7899 */ /* 0x000fe2000800063f */
[----:B------:R-:W-:Y:S01]  /*0390*/  LEA.HI R0, R4, R7, RZ, 0x3 ;  /* 0x0000000704007211 */ /* 0x000fe200078f18ff */
[----:B------:R-:W-:Y:S01]  /*03a0*/  ULDC UR50, c[0x0][0x214] ;  /* 0x0000850000327ab9 */ /* 0x000fe20000000800 */
[-C--:B------:R-:W-:Y:S01]  /*03b0*/  LEA.HI R14, R10, R13.reuse, RZ, 0x3 ;  /* 0x0000000d0a0e7211 */ /* 0x080fe200078f18ff */
[----:B------:R-:W-:Y:S01]  /*03c0*/  IMAD.IADD R11, R3, 0x1, -R2 ;  /* 0x00000001030b7824 */ /* 0x000fe200078e0a02 */
[----:B------:R-:W-:Y:S01]  /*03d0*/  LOP3.LUT R0, R0, 0xfffffff8, RZ, 0xc0, !PT ;  /* 0xfffffff800007812 */ /* 0x000fe200078ec0ff */
[----:B------:R-:W-:Y:S01]  /*03e0*/  IMAD.U32 R252, RZ, RZ, UR12 ;  /* 0x0000000cfffc7e24 */ /* 0x000fe2000f8e00ff */
[----:B------:R-:W-:Y:S01]  /*03f0*/  LOP3.LUT R2, R6, 0xfffffff0, RZ, 0xc0, !PT ;  /* 0xfffffff006027812 */ /* 0x000fe200078ec0ff */
[----:B------:R-:W-:Y:S01]  /*0400*/  IMAD.U32 R251, RZ, RZ, UR6 ;  /* 0x00000006fffb7e24 */ /* 0x000fe2000f8e00ff */
[----:B------:R-:W-:Y:S01]  /*0410*/  SHF.R.S32.HI R244, RZ, 0x3, R14 ;  /* 0x00000003fff47819 */ /* 0x000fe2000001140e */
[----:B------:R-:W-:Y:S01]  /*0420*/  IMAD.IADD R7, R7, 0x1, -R0 ;  /* 0x0000000107077824 */ /* 0x000fe200078e0a00 */
[----:B------:R-:W-:Y:S01]  /*0430*/  LOP3.LUT R0, R5, 0xffffffe0, RZ, 0xc0, !PT ;  /* 0xffffffe005007812 */ /* 0x000fe200078ec0ff */
[C---:B------:R-:W-:Y:S01]  /*0440*/  IMAD.IADD R2, R13.reuse, 0x1, -R2 ;  /* 0x000000010d027824 */ /* 0x040fe200078e0a02 */
[----:B------:R-:W-:Y:S01]  /*0450*/  LOP3.LUT R5, R14, 0xfffffff8, RZ, 0xc0, !PT ;  /* 0xfffffff80e057812 */ /* 0x000fe200078ec0ff */
[----:B------:R-:W-:Y:S01]  /*0460*/  IMAD.SHL.U32 R3, R244, 0x40, RZ ;  /* 0x00000040f4037824 */ /* 0x000fe200078e00ff */
[----:B------:R-:W-:Y:S01]  /*0470*/  ULDC UR57, c[0x0][0x1c8] ;  /* 0x0000720000397ab9 */ /* 0x000fe20000000800 */
[C---:B------:R-:W-:Y:S01]  /*0480*/  IMAD.IADD R4, R13.reuse, 0x1, -R0 ;  /* 0x000000010d047824 */ /* 0x040fe200078e0a00 */
[----:B------:R-:W-:Y:S01]  /*0490*/  ULDC.U8 UR8, c[0x0][0x3d0] ;  /* 0x0000f40000087ab9 */ /* 0x000fe20000000000 */
[----:B------:R-:W-:Y:S01]  /*04a0*/  IMAD.IADD R0, R13, 0x1, -R5 ;  /* 0x000000010d007824 */ /* 0x000fe200078e0a05 */
[----:B------:R-:W-:Y:S01]  /*04b0*/  SHF.R.S32.HI R5, RZ, 0x1f, R2 ;  /* 0x0000001fff057819 */ /* 0x000fe20000011402 */
[----:B------:R-:W-:Y:S01]  /*04c0*/  ULDC UR51, c[0x0][0x224] ;  /* 0x0000890000337ab9 */ /* 0x000fe20000000800 */
[----:B------:R-:W-:Y:S01]  /*04d0*/  SHF.R.S32.HI R6, RZ, 0x1f, R4 ;  /* 0x0000001fff067819 */ /* 0x000fe20000011404 */
[----:B------:R-:W-:Y:S01]  /*04e0*/  IMAD.SHL.U32 R232, R0, 0x8, RZ ;  /* 0x0000000800e87824 */ /* 0x000fe200078e00ff */
[----:B------:R-:W-:Y:S01]  /*04f0*/  LOP3.LUT R3, R3, 0x1c0, RZ, 0xc0, !PT ;  /* 0x000001c003037812 */ /* 0x000fe200078ec0ff */
[----:B------:R-:W-:Y:S01]  /*0500*/  @UP2 UIMAD UR55, UR33, UR50, URZ ;  /* 0x00000032213722a4 */ /* 0x000fe2000f8e023f */
[----:B------:R-:W-:Y:S01]  /*0510*/  LEA.HI R12, R5, R2, RZ, 0x3 ;  /* 0x00000002050c7211 */ /* 0x000fe200078f18ff */
[----:B------:R-:W-:Y:S01]  /*0520*/  UMOV UR39, URZ ;  /* 0x0000003f00277c82 */ /* 0x000fe20008000000 */
[----:B------:R-:W-:Y:S01]  /*0530*/  LEA.HI R16, R6, R4, RZ, 0x2 ;  /* 0x0000000406107211 */ /* 0x000fe200078f10ff */
[----:B------:R-:W-:Y:S01]  /*0540*/  ULOP3.LUT UR57, UR35, UR57, URZ, 0x3c, !UPT ;  /* 0x0000003923397292 */ /* 0x000fe2000f8e3c3f */
[----:B------:R-:W-:Y:S01]  /*0550*/  LOP3.LUT R5, R3, 0x38, R232, 0xf8, !PT ;  /* 0x0000003803057812 */ /* 0x000fe200078ef8e8 */
[----:B------:R-:W-:Y:S01]  /*0560*/  UISETP.NE.AND UP3, UPT, UR8, URZ, UPT ;  /* 0x0000003f0800728c */ /* 0x000fe2000bf65270 */
[----:B------:R-:W-:Y:S01]  /*0570*/  SHF.R.U32.HI R4, RZ, 0x3, R3 ;  /* 0x00000003ff047819 */ /* 0x000fe20000011603 */
[----:B------:R-:W-:Y:S01]  /*0580*/  USHF.R.S32.HI UR61, URZ, 0x1f, UR33 ;  /* 0x0000001f3f3d7899 */ /* 0x000fe20008011421 */
[----:B------:R-:W-:Y:S01]  /*0590*/  LOP3.LUT R3, R12, 0xfffffff8, RZ, 0xc0, !PT ;  /* 0xfffffff80c037812 */ /* 0x000fe200078ec0ff */
[----:B------:R-:W-:Y:S01]  /*05a0*/  USHF.R.S32.HI UR60, URZ, 0x1f, UR35 ;  /* 0x0000001f3f3c7899 */ /* 0x000fe20008011423 */
[C---:B------:R-:W-:Y:S01]  /*05b0*/  LOP3.LUT P4, RZ, R0.reuse, 0x4, RZ, 0xc0, !PT ;  /* 0x0000000400ff7812 */ /* 0x040fe2000788c0ff */
[----:B------:R-:W-:Y:S01]  /*05c0*/  USHF.R.S32.HI UR59, URZ, 0x1f, UR33 ;  /* 0x0000001f3f3b7899 */ /* 0x000fe20008011421 */
[C---:B------:R-:W-:Y:S01]  /*05d0*/  LOP3.LUT P3, RZ, R0.reuse, 0x2, RZ, 0xc0, !PT ;  /* 0x0000000200ff7812 */ /* 0x040fe2000786c0ff */
[----:B------:R-:W-:Y:S01]  /*05e0*/  IMAD.SHL.U32 R0, R0, 0x40, RZ ;  /* 0x0000004000007824 */ /* 0x000fe200078e00ff */
[-C--:B------:R-:W-:Y:S01]  /*05f0*/  LEA.HI R6, R10, R13.reuse, RZ, 0x7 ;  /* 0x0000000d0a067211 */ /* 0x080fe200078f38ff */
[----:B------:R-:W-:Y:S01]  /*0600*/  IMAD.IADD R9, R2, 0x1, -R3 ;  /* 0x0000000102097824 */ /* 0x000fe200078e0a03 */
[----:B------:R-:W-:Y:S01]  /*0610*/  LOP3.LUT R3, R7, 0x1, RZ, 0xc0, !PT ;  /* 0x0000000107037812 */ /* 0x000fe200078ec0ff */
[----:B------:R-:W-:Y:S01]  /*0620*/  IMAD.SHL.U32 R2, R220, 0x10, RZ ;  /* 0x00000010dc027824 */ /* 0x000fe200078e00ff */
[----:B------:R-:W-:Y:S01]  /*0630*/  LOP3.LUT R0, R0, 0x1c0, RZ, 0xc0, !PT ;  /* 0x000001c000007812 */ /* 0x000fe200078ec0ff */
[----:B------:R-:W-:Y:S01]  /*0640*/  USHF.R.S32.HI UR58, URZ, 0x1f, UR35 ;  /* 0x0000001f3f3a7899 */ /* 0x000fe20008011423 */
[----:B------:R-:W-:Y:S01]  /*0650*/  LOP3.LUT R8, R5, R4, RZ, 0x3c, !PT ;  /* 0x0000000405087212 */ /* 0x000fe200078e3cff */
[----:B------:R-:W-:Y:S01]  /*0660*/  UIMAD.WIDE.U32 UR42, UR36, UR44, URZ ;  /* 0x0000002c242a72a5 */ /* 0x000fe2000f8e003f */
[C---:B------:R-:W-:Y:S01]  /*0670*/  LOP3.LUT R2, R0.reuse, 0x10, R2, 0xf8, !PT ;  /* 0x0000001000027812 */ /* 0x040fe200078ef802 */
[----:B------:R-:W-:Y:S01]  /*0680*/  UIMAD UR52, UR37, UR44, URZ ;  /* 0x0000002c253472a4 */ /* 0x000fe2000f8e023f */
[----:B------:R-:W-:Y:S01]  /*0690*/  ISETP.NE.U32.AND P0, PT, R3, 0x1, PT ;  /* 0x000000010300780c */ /* 0x000fe20003f05070 */
[----:B------:R-:W-:Y:S01]  /*06a0*/  IMAD.SHL.U32 R3, R11, 0x200, RZ ;  /* 0x000002000b037824 */ /* 0x000fe200078e00ff */
[----:B------:R-:W-:Y:S01]  /*06b0*/  SHF.R.S32.HI R6, RZ, 0x7, R6 ;  /* 0x00000007ff067819 */ /* 0x000fe20000011406 */
[----:B------:R-:W-:Y:S01]  /*06c0*/  USHF.R.S32.HI UR54, URZ, 0x1f, UR48 ;  /* 0x0000001f3f367899 */ /* 0x000fe20008011430 */
[----:B------:R-:W-:Y:S01]  /*06d0*/  LOP3.LUT R4, R0, 0x8, R14, 0xf8, !PT ;  /* 0x0000000800047812 */ /* 0x000fe200078ef80e */
[----:B------:R-:W-:Y:S01]  /*06e0*/  UIMAD UR51, UR4, UR51, URZ ;  /* 0x00000033043372a4 */ /* 0x000fe2000f8e023f */
[----:B------:R-:W-:Y:S01]  /*06f0*/  SHF.R.U32.HI R216, RZ, 0x3, R0 ;  /* 0x00000003ffd87819 */ /* 0x000fe20000011600 */
[----:B------:R-:W-:Y:S01]  /*0700*/  IMAD R0, R6, 0x800, R3 ;  /* 0x0000080006007824 */ /* 0x000fe200078e0203 */
[----:B------:R-:W-:Y:S01]  /*0710*/  LOP3.LUT R5, R2, 0x8, R14, 0xf8, !PT ;  /* 0x0000000802057812 */ /* 0x000fe200078ef80e */
[----:B------:R-:W-:Y:S01]  /*0720*/  @!UP2 UIMAD UR50, UR5, UR50, URZ ;  /* 0x000000320532a2a4 */ /* 0x000fe2000f8e023f */
[----:B------:R-:W-:Y:S01]  /*0730*/  LOP3.LUT R2, R4, R216, RZ, 0x3c, !PT ;  /* 0x000000d804027212 */ /* 0x000fe200078e3cff */
[----:B------:R-:W-:Y:S01]  /*0740*/  USHF.R.S32.HI UR49, URZ, 0x1f, UR46 ;  /* 0x0000001f3f317899 */ /* 0x000fe2000801142e */
[----:B------:R-:W-:Y:S01]  /*0750*/  LEA.HI R4, R10, R13, RZ, 0x6 ;  /* 0x0000000d0a047211 */ /* 0x000fe200078f30ff */
[----:B------:R-:W-:Y:S01]  /*0760*/  ULDC.64 UR40, c[0x0][0x118] ;  /* 0x0000460000287ab9 */ /* 0x000fe20000000a00 */
[----:B------:R-:W-:Y:S01]  /*0770*/  LOP3.LUT R216, R3, R5, R216, 0xf6, !PT ;  /* 0x0000000503d87212 */ /* 0x000fe200078ef6d8 */
[----:B------:R-:W-:Y:S01]  /*0780*/  IMAD.IADD R2, R0, 0x1, R2 ;  /* 0x0000000100027824 */ /* 0x000fe200078e0202 */
[----:B------:R-:W-:Y:S01]  /*0790*/  SHF.R.S32.HI R0, RZ, 0x6, R4 ;  /* 0x00000006ff007819 */ /* 0x000fe20000011404 */
[----:B------:R-:W-:Y:S01]  /*07a0*/  IMAD.SHL.U32 R4, R6, 0x20, RZ ;  /* 0x0000002006047824 */ /* 0x000fe200078e00ff */
[----:B------:R-:W-:Y:S01]  /*07b0*/  LOP3.LUT R3, R15, 0x7ffffffc, RZ, 0xc0, !PT ;  /* 0x7ffffffc0f037812 */ /* 0x000fe200078ec0ff */
[----:B------:R-:W-:Y:S01]  /*07c0*/  IMAD.SHL.U32 R6, R11, 0x20, RZ ;  /* 0x000000200b067824 */ /* 0x000fe200078e00ff */
[----:B------:R-:W-:Y:S01]  /*07d0*/  R2P PR, R7, 0x6 ;  /* 0x0000000607007804 */ /* 0x000fe20000000000 */
[----:B------:R-:W-:Y:S01]  /*07e0*/  IMAD R226, R0, 0x200, R8 ;  /* 0x0000020000e27824 */ /* 0x000fe200078e0208 */
[----:B------:R-:W-:Y:S01]  /*07f0*/  LOP3.LUT R247, R4, 0x6, R247, 0xf8, !PT ;  /* 0x0000000604f77812 */ /* 0x000fe200078ef8f7 */
[----:B------:R-:W-:Y:S01]  /*0800*/  IMAD.SHL.U32 R5, R0, 0x8, RZ ;  /* 0x0000000800057824 */ /* 0x000fe200078e00ff */
[----:B------:R-:W-:Y:S01]  /*0810*/  LOP3.LUT P6, RZ, R9, 0x4, RZ, 0xc0, !PT ;  /* 0x0000000409ff7812 */ /* 0x000fe200078cc0ff */
[----:B------:R-:W-:Y:S01]  /*0820*/  IMAD.SHL.U32 R0, R7, 0x40, RZ ;  /* 0x0000004007007824 */ /* 0x000fe200078e00ff */
[----:B------:R-:W-:Y:S01]  /*0830*/  LOP3.LUT P5, RZ, R9, 0x2, RZ, 0xc0, !PT ;  /* 0x0000000209ff7812 */ /* 0x000fe200078ac0ff */
[----:B------:R-:W-:Y:S01]  /*0840*/  IMAD.IADD R8, R13, 0x1, -R3 ;  /* 0x000000010d087824 */ /* 0x000fe200078e0a03 */
[----:B------:R-:W-:Y:S01]  /*0850*/  LOP3.LUT R3, R5, 0x18, RZ, 0xc0, !PT ;  /* 0x0000001805037812 */ /* 0x000fe200078ec0ff */
[----:B------:R-:W-:Y:S01]  /*0860*/  IMAD.SHL.U32 R2, R2, 0x2, RZ ;  /* 0x0000000202027824 */ /* 0x000fe200078e00ff */
[----:B------:R-:W-:Y:S01]  /*0870*/  LOP3.LUT R0, R0, 0x1c0, RZ, 0xc0, !PT ;  /* 0x000001c000007812 */ /* 0x000fe200078ec0ff */
[----:B------:R-:W-:Y:S01]  /*0880*/  IMAD.SHL.U32 R217, R216, 0x2, RZ ;  /* 0x00000002d8d97824 */ /* 0x000fe200078e00ff */
[----:B------:R-:W-:Y:S01]  /*0890*/  LOP3.LUT R10, R3, 0x20, R6, 0xf8, !PT ;  /* 0x00000020030a7812 */ /* 0x000fe200078ef806 */
[----:B------:R-:W-:Y:S01]  /*08a0*/  IMAD.SHL.U32 R6, R9, 0x40, RZ ;  /* 0x0000004009067824 */ /* 0x000fe200078e00ff */
[----:B------:R-:W-:Y:S01]  /*08b0*/  SHF.R.U32.HI R5, RZ, 0x3, R0 ;  /* 0x00000003ff057819 */ /* 0x000fe20000011600 */
[----:B------:R-:W-:Y:S01]  /*08c0*/  IMAD.SHL.U32 R226, R226, 0x2, RZ ;  /* 0x00000002e2e27824 */ /* 0x000fe200078e00ff */
[----:B------:R-:W-:-:S02]  /*08d0*/  LOP3.LUT R4, R0, 0x20, R4, 0xf8, !PT ;  /* 0x0000002000047812 */ /* 0x000fc400078ef804 */
[----:B------:R-:W-:Y:S01]  /*08e0*/  LOP3.LUT R7, R5, R0, R3, 0x1e, !PT ;  /* 0x0000000005077212 */ /* 0x000fe200078e1e03 */
[----:B------:R-:W-:Y:S01]  /*08f0*/  IMAD.SHL.U32 R0, R8, 0x2, RZ ;  /* 0x0000000208007824 */ /* 0x000fe200078e00ff */
[----:B------:R-:W-:Y:S02]  /*0900*/  LOP3.LUT R5, R4, R5, RZ, 0x3c, !PT ;  /* 0x0000000504057212 */ /* 0x000fe400078e3cff */
[----:B------:R-:W-:Y:S01]  /*0910*/  SEL R212, R218, 0xffffffc0, !P4 ;  /* 0xffffffc0dad47807 */ /* 0x000fe20006000000 */
[--C-:B------:R-:W-:Y:S01]  /*0920*/  IMAD R4, R214, 0x400, R0.reuse ;  /* 0x00000400d6047824 */ /* 0x100fe200078e0200 */
[----:B------:R-:W-:Y:S01]  /*0930*/  SEL R218, R218, 0xffffffc0, !P6 ;  /* 0xffffffc0dada7807 */ /* 0x000fe20007000000 */
[----:B------:R-:W-:Y:S01]  /*0940*/  IMAD R3, R220, 0x400, R0 ;  /* 0x00000400dc037824 */ /* 0x000fe200078e0200 */
[----:B------:R-:W-:Y:S01]  /*0950*/  LOP3.LUT R0, R6, 0x1c0, RZ, 0xc0, !PT ;  /* 0x000001c006007812 */ /* 0x000fe200078ec0ff */
[----:B------:R-:W-:Y:S01]  /*0960*/  IMAD.IADD R231, R4, 0x1, R5 ;  /* 0x0000000104e77824 */ /* 0x000fe200078e0205 */
[----:B------:R-:W-:Y:S01]  /*0970*/  SEL R235, R235, 0x10, !P0 ;  /* 0x00000010ebeb7807 */ /* 0x000fe20004000000 */
[----:B------:R-:W-:Y:S01]  /*0980*/  IMAD.IADD R245, R3, 0x1, R7 ;  /* 0x0000000103f57824 */ /* 0x000fe200078e0207 */
[--C-:B------:R-:W-:Y:S01]  /*0990*/  SHF.R.U32.HI R3, RZ, 0x3, R0.reuse ;  /* 0x00000003ff037819 */ /* 0x100fe20000011600 */
[----:B------:R-:W-:Y:S01]  /*09a0*/  IMAD.SHL.U32 R4, R11, 0x8, RZ ;  /* 0x000000080b047824 */ /* 0x000fe200078e00ff */
[----:B------:R-:W-:Y:S01]  /*09b0*/  IADD3 R240, R232, 0x40, RZ ;  /* 0x00000040e8f07810 */ /* 0x000fe20007ffe0ff */
[----:B------:R-:W-:Y:S01]  /*09c0*/  IMAD.SHL.U32 R5, R12, 0x40, RZ ;  /* 0x000000400c057824 */ /* 0x000fe200078e00ff */
[----:B------:R-:W-:Y:S01]  /*09d0*/  LOP3.LUT R7, R3, R10, R0, 0x1e, !PT ;  /* 0x0000000a03077212 */ /* 0x000fe200078e1e00 */
[----:B------:R-:W-:Y:S01]  /*09e0*/  IMAD.SHL.U32 R231, R231, 0x2, RZ ;  /* 0x00000002e7e77824 */ /* 0x000fe200078e00ff */
[----:B------:R-:W-:Y:S01]  /*09f0*/  LOP3.LUT R6, R0, 0x8, R4, 0xf8, !PT ;  /* 0x0000000800067812 */ /* 0x000fe200078ef804 */
[--C-:B------:R-:W-:Y:S01]  /*0a00*/  IMAD R216, R216, 0x2, R212.reuse ;  /* 0x00000002d8d87824 */ /* 0x100fe200078e02d4 */
[----:B------:R-:W-:Y:S01]  /*0a10*/  LOP3.LUT R0, R5, 0xfffffe00, RZ, 0xc0, !PT ;  /* 0xfffffe0005007812 */ /* 0x000fe200078ec0ff */
[----:B------:R-:W-:Y:S01]  /*0a20*/  IMAD.IADD R213, R2, 0x1, R212 ;  /* 0x0000000102d57824 */ /* 0x000fe200078e02d4 */
[----:B------:R-:W-:Y:S01]  /*0a30*/  SHF.R.S32.HI R4, RZ, 0x2, R16 ;  /* 0x00000002ff047819 */ /* 0x000fe20000011410 */
[C---:B------:R-:W-:Y:S01]  /*0a40*/  IMAD.IADD R236, R231.reuse, 0x1, R235 ;  /* 0x00000001e7ec7824 */ /* 0x040fe200078e02eb */
[----:B------:R-:W-:Y:S01]  /*0a50*/  LOP3.LUT R3, R6, R3, RZ, 0x3c, !PT ;  /* 0x0000000306037212 */ /* 0x000fe200078e3cff */
[----:B------:R-:W-:Y:S01]  /*0a60*/  IMAD R220, R220, 0x400, R0 ;  /* 0x00000400dcdc7824 */ /* 0x000fe200078e0200 */
[----:B------:R-:W-:Y:S01]  /*0a70*/  IADD3 R234, R231, 0x20, RZ ;  /* 0x00000020e7ea7810 */ /* 0x000fe20007ffe0ff */
[C---:B------:R-:W-:Y:S01]  /*0a80*/  IMAD R249, R214.reuse, 0x10, R4 ;  /* 0x00000010d6f97824 */ /* 0x040fe200078e0204 */
[----:B------:R-:W-:Y:S01]  /*0a90*/  LEA R245, R245, 0x10000, 0x1 ;  /* 0x00010000f5f57811 */ /* 0x000fe200078e08ff */
[----:B------:R-:W-:Y:S01]  /*0aa0*/  IMAD R214, R214, 0x400, R0 ;  /* 0x00000400d6d67824 */ /* 0x000fe200078e0200 */
[----:B------:R-:W-:Y:S01]  /*0ab0*/  LOP3.LUT R0, R7, R0, RZ, 0xfc, !PT ;  /* 0x0000000007007212 */ /* 0x000fe200078efcff */
[----:B------:R-:W-:Y:S01]  /*0ac0*/  IMAD.IADD R220, R3, 0x1, R220 ;  /* 0x0000000103dc7824 */ /* 0x000fe200078e02dc */
[----:B------:R-:W-:Y:S01]  /*0ad0*/  @P1 IADD3 R234, R231, -0x20, RZ ;  /* 0xffffffe0e7ea1810 */ /* 0x000fe20007ffe0ff */
[----:B------:R-:W-:Y:S01]  /*0ae0*/  IMAD.IADD R214, R214, 0x1, R3 ;  /* 0x00000001d6d67824 */ /* 0x000fe200078e0203 */
[----:B------:R-:W-:Y:S01]  /*0af0*/  SEL R3, R222, 0xffffffe0, !P3 ;  /* 0xffffffe0de037807 */ /* 0x000fe20005800000 */
[----:B------:R-:W-:Y:S01]  /*0b00*/  IMAD.SHL.U32 R0, R0, 0x2, RZ ;  /* 0x0000000200007824 */ /* 0x000fe200078e00ff */
[----:B------:R-:W-:Y:S01]  /*0b10*/  SEL R222, R222, 0xffffffe0, !P5 ;  /* 0xffffffe0dede7807 */ /* 0x000fe20006800000 */
[----:B------:R-:W-:Y:S01]  /*0b20*/  IMAD.SHL.U32 R214, R214, 0x2, RZ ;  /* 0x00000002d6d67824 */ /* 0x000fe200078e00ff */
[----:B------:R-:W-:Y:S01]  /*0b30*/  LEA R220, R220, 0x20000, 0x1 ;  /* 0x00020000dcdc7811 */ /* 0x000fe200078e08ff */
[----:B------:R-:W-:Y:S01]  /*0b40*/  IMAD.IADD R3, R2, 0x1, R3 ;  /* 0x0000000102037824 */ /* 0x000fe200078e0203 */
[C---:B------:R-:W-:Y:S01]  /*0b50*/  IADD3 R246, R245.reuse, 0x40, RZ ;  /* 0x00000040f5f67810 */ /* 0x040fe20007ffe0ff */
[----:B------:R-:W-:Y:S01]  /*0b60*/  IMAD.IADD R215, R214, 0x1, R222 ;  /* 0x00000001d6d77824 */ /* 0x000fe200078e02de */
[----:B------:R-:W-:Y:S01]  /*0b70*/  IADD3 R239, R232, 0x80, RZ ;  /* 0x00000080e8ef7810 */ /* 0x000fe20007ffe0ff */
[----:B------:R-:W-:Y:S01]  /*0b80*/  IMAD.IADD R221, R218, 0x1, R220 ;  /* 0x00000001dadd7824 */ /* 0x000fe200078e02dc */
[----:B------:R-:W-:Y:S01]  /*0b90*/  IADD3 R241, R232, 0xc0, RZ ;  /* 0x000000c0e8f17810 */ /* 0x000fe20007ffe0ff */
[----:B------:R-:W-:Y:S01]  /*0ba0*/  IMAD.IADD R219, R214, 0x1, R218 ;  /* 0x00000001d6db7824 */ /* 0x000fe200078e02da */
[----:B------:R-:W-:Y:S01]  /*0bb0*/  @P2 IADD3 R246, R245, -0x40, RZ ;  /* 0xffffffc0f5f62810 */ /* 0x000fe20007ffe0ff */
[----:B------:R-:W-:-:S02]  /*0bc0*/  IMAD.IADD R223, R222, 0x1, R220 ;  /* 0x00000001dedf7824 */ /* 0x000fc400078e02dc */
[----:B------:R-:W-:Y:S02]  /*0bd0*/  IMAD.IADD R212, R212, 0x1, R3 ;  /* 0x00000001d4d47824 */ /* 0x000fe400078e0203 */
[----:B------:R-:W-:Y:S02]  /*0be0*/  IMAD.IADD R235, R235, 0x1, R234 ;  /* 0x00000001ebeb7824 */ /* 0x000fe400078e02ea */
[----:B------:R-:W-:Y:S02]  /*0bf0*/  IMAD.IADD R218, R215, 0x1, R218 ;  /* 0x00000001d7da7824 */ /* 0x000fe400078e02da */
[----:B------:R-:W-:Y:S02]  /*0c00*/  IMAD.IADD R222, R222, 0x1, R221 ;  /* 0x00000001dede7824 */ /* 0x000fe400078e02dd */
.L_x_427:
[----:B------:R-:W-:Y:S02]  /*0c10*/  ULDC.64 UR4, c[0x0][0x240] ;  /* 0x0000900000047ab9 */ /* 0x000fe40000000a00 */
[----:B------:R-:W-:Y:S02]  /*0c20*/  ULDC.64 UR6, c[0x0][0x250] ;  /* 0x0000940000067ab9 */ /* 0x000fe40000000a00 */
[----:B------:R-:W-:-:S02]  /*0c30*/  UISETP.NE.U32.AND UP6, UPT, URZ, UR4, UPT ;  /* 0x000000043f00728c */ /* 0x000fc4000bfc5070 */
[----:B------:R-:W-:Y:S02]  /*0c40*/  UISETP.NE.U32.AND UP4, UPT, URZ, UR6, UPT ;  /* 0x000000063f00728c */ /* 0x000fe4000bf85070 */
[----:B------:R-:W-:Y:S02]  /*0c50*/  USHF.R.S32.HI UR38, URZ, 0x1f, UR33 ;  /* 0x0000001f3f267899 */ /* 0x000fe40008011421 */
[----:B------:R-:W-:Y:S02]  /*0c60*/  USHF.L.U32 UR12, UR33, 0x2, URZ ;  /* 0x00000002210c7899 */ /* 0x000fe4000800063f */
[----:B------:R-:W-:Y:S02]  /*0c70*/  UISETP.NE.AND.EX UP6, UPT, URZ, UR5, UPT, UP6 ;  /* 0x000000053f00728c */ /* 0x000fe4000bfc5360 */
[----:B------:R-:W-:Y:S02]  /*0c80*/  UISETP.NE.AND.EX UP4, UPT, URZ, UR7, UPT, UP4 ;  /* 0x000000073f00728c */ /* 0x000fe4000bf85340 */
[----:B------:R-:W-:-:S02]  /*0c90*/  USHF.L.U64.HI UR11, UR33, 0x2, UR38 ;  /* 0x00000002210b7899 */ /* 0x000fc40008010226 */
[----:B------:R-:W-:Y:S01]  /*0ca0*/  UIADD3 UR4, UP0, UR12, UR4, URZ ;  /* 0x000000040c047290 */ /* 0x000fe2000ff1e03f */
[----:B------:R-:W-:Y:S01]  /*0cb0*/  PLOP3.LUT P2, PT, PT, PT, UP6, 0x80, 0x0 ;  /* 0x000000000000781c */ /* 0x000fe20003f4f068 */
[----:B------:R-:W-:Y:S02]  /*0cc0*/  ULDC.U8 UR10, c[0x0][0x312] ;  /* 0x0000c480000a7ab9 */ /* 0x000fe40000000000 */
[----:B------:R-:W-:Y:S02]  /*0cd0*/  UIADD3.X UR5, UR11, UR5, URZ, UP0, !UPT ;  /* 0x000000050b057290 */ /* 0x000fe400087fe43f */
[----:B------:R-:W-:Y:S01]  /*0ce0*/  ULDC.64 UR8, c[0x0][0x248] ;  /* 0x0000920000087ab9 */ /* 0x000fe20000000a00 */
[----:B-12---:R-:W-:Y:S01]  /*0cf0*/  IMAD.U32 R4, RZ, RZ, UR4 ;  /* 0x00000004ff047e24 */ /* 0x006fe2000f8e00ff */
[----:B------:R-:W-:Y:S02]  /*0d00*/  UISETP.NE.AND UP5, UPT, UR10, URZ, UPT ;  /* 0x0000003f0a00728c */ /* 0x000fe4000bfa5270 */
[----:B------:R-:W-:Y:S01]  /*0d10*/  UISETP.EQ.U32.AND UP1, UPT, URZ, UR8, UPT ;  /* 0x000000083f00728c */ /* 0x000fe2000bf22070 */
[----:B------:R-:W-:Y:S01]  /*0d20*/  IMAD.U32 R5, RZ, RZ, UR5 ;  /* 0x00000005ff057e24 */ /* 0x000fe2000f8e00ff */
[----:B------:R-:W-:-:S02]  /*0d30*/  @UP4 UIADD3 UR6, UP0, UR12, UR6, URZ ;  /* 0x000000060c064290 */ /* 0x000fc4000ff1e03f */
[----:B------:R-:W-:Y:S02]  /*0d40*/  UISETP.EQ.OR.EX UP1, UPT, URZ, UR9, !UP5, UP1 ;  /* 0x000000093f00728c */ /* 0x000fe4000ef22710 */
[----:B------:R-:W-:Y:S02]  /*0d50*/  @UP4 UIADD3.X UR7, UR11, UR7, URZ, UP0, !UPT ;  /* 0x000000070b074290 */ /* 0x000fe400087fe43f */
[----:B------:R-:W-:Y:S01]  /*0d60*/  ULDC.64 UR4, c[0x0][0x118] ;  /* 0x0000460000047ab9 */ /* 0x000fe20000000a00 */
[----:B------:R-:W-:Y:S01]  /*0d70*/  PLOP3.LUT P0, PT, PT, PT, UP4, 0x80, 0x0 ;  /* 0x000000000000781c */ /* 0x000fe20003f0f048 */
[----:B------:R-:W-:Y:S01]  /*0d80*/  UIADD3 UR10, UP0, UR12, UR8, URZ ;  /* 0x000000080c0a7290 */ /* 0x000fe2000ff1e03f */
[----:B------:R1:W2:Y:S01]  /*0d90*/  @P2 LDG.E R9, [R4.64] ;  /* 0x0000000404092981 */ /* 0x0002a2000c1e1900 */
[----:B------:R-:W-:-:S03]  /*0da0*/  PLOP3.LUT P1, PT, PT, PT, UP1, 0x80, 0x0 ;  /* 0x000000000000781c */ /* 0x000fc60003f2f018 */
[----:B------:R1:W3:Y:S01]  /*0db0*/  @P2 LDG.E R8, [R4.64+0x4] ;  /* 0x0000040404082981 */ /* 0x0002e2000c1e1900 */
[----:B------:R-:W-:Y:S01]  /*0dc0*/  UIADD3.X UR8, UR11, UR9, URZ, UP0, !UPT ;  /* 0x000000090b087290 */ /* 0x000fe200087fe43f */
[----:B------:R-:W-:Y:S02]  /*0dd0*/  IMAD.U32 R6, RZ, RZ, UR6 ;  /* 0x00000006ff067e24 */ /* 0x000fe4000f8e00ff */
[----:B----4-:R-:W-:-:S05]  /*0de0*/  IMAD.U32 R7, RZ, RZ, UR7 ;  /* 0x00000007ff077e24 */ /* 0x010fca000f8e00ff */
[----:B-----5:R4:W5:Y:S01]  /*0df0*/  @P0 LDG.E R6, [R6.64] ;  /* 0x0000000406060981 */ /* 0x020962000c1e1900 */
[----:B-1----:R-:W-:Y:S02]  /*0e00*/  IMAD.U32 R4, RZ, RZ, UR10 ;  /* 0x0000000aff047e24 */ /* 0x002fe4000f8e00ff */
[----:B------:R-:W-:-:S05]  /*0e10*/  IMAD.U32 R5, RZ, RZ, UR8 ;  /* 0x00000008ff057e24 */ /* 0x000fca000f8e00ff */
[----:B----4-:R-:W4:Y:S01]  /*0e20*/  @!P1 LDG.E R7, [R4.64] ;  /* 0x0000000404079981 */ /* 0x010f22000c1e1900 */
[----:B------:R-:W1:Y:S01]  /*0e30*/  S2UR UR28, SR_CTAID.X ;  /* 0x00000000001c79c3 */ /* 0x000e620000002500 */
[----:B------:R-:W-:Y:S02]  /*0e40*/  UMOV UR16, 0xffffffff ;  /* 0xffffffff00107882 */ /* 0x000fe40000000000 */
[----:B------:R-:W-:Y:S02]  /*0e50*/  UMOV UR25, 0xffffffff ;  /* 0xffffffff00197882 */ /* 0x000fe40000000000 */
[----:B------:R-:W-:Y:S02]  /*0e60*/  ULDC UR8, c[0x0][0xc] ;  /* 0x0000030000087ab9 */ /* 0x000fe40000000800 */
[----:B------:R-:W-:Y:S02]  /*0e70*/  USHF.L.U32 UR8, UR8, 0x6, URZ ;  /* 0x0000000608087899 */ /* 0x000fe4000800063f */
[----:B------:R-:W-:Y:S01]  /*0e80*/  UMOV UR17, URZ ;  /* 0x0000003f00117c82 */ /* 0x000fe20008000000 */
[----:B------:R-:W-:Y:S01]  /*0e90*/  SHF.R.S32.HI R23, RZ, 0x1f, R244 ;  /* 0x0000001fff177819 */ /* 0x000fe200000114f4 */
[----:B-1----:R-:W-:-:S04]  /*0ea0*/  USHF.L.U32 UR6, UR28, 0x6, URZ ;  /* 0x000000061c067899 */ /* 0x002fc8000800063f */
[----:B------:R-:W-:-:S03]  /*0eb0*/  UIMAD UR6, UR8, UR39, UR6 ;  /* 0x00000027080672a4 */ /* 0x000fc6000f8e0206 */
[----:B------:R-:W-:Y:S01]  /*0ec0*/  ULDC UR8, c[0x0][0x218] ;  /* 0x0000860000087ab9 */ /* 0x000fe20000000800 */
[----:B--2---:R-:W1:Y:S08]  /*0ed0*/  @P2 R2UR UR16, R9 ;  /* 0x00000000091023c2 */ /* 0x004e7000000e0000 */
[----:B---3--:R-:W1:Y:S08]  /*0ee0*/  @P2 R2UR UR7, R8 ;  /* 0x00000000080723c2 */ /* 0x008e7000000e0000 */
[----:B-----5:R2:W3:Y:S01]  /*0ef0*/  @P0 R2UR UR17, R6 ;  /* 0x00000000061103c2 */ /* 0x0204e200000e0000 */
[----:B------:R-:W-:-:S07]  /*0f00*/  IADD3 R19, P0, R244, UR6, RZ ;  /* 0x00000006f4137c10 */ /* 0x000fce000ff1e0ff */
[----:B----4-:R4:W3:Y:S01]  /*0f10*/  @!P1 R2UR UR25, R7 ;  /* 0x00000000071993c2 */ /* 0x0108e200000e0000 */
[----:B------:R-:W-:-:S04]  /*0f20*/  ISETP.NE.U32.AND P1, PT, RZ, c[0x0][0x248], PT ;  /* 0x00009200ff007a0c */ /* 0x000fc80003f25070 */
[----:B------:R-:W-:Y:S01]  /*0f30*/  ISETP.NE.AND.EX P1, PT, RZ, c[0x0][0x24c], PT, P1 ;  /* 0x00009300ff007a0c */ /* 0x000fe20003f25310 */
[----:B-1----:R-:W-:Y:S01]  /*0f40*/  @UP6 UIADD3 UR31, UR7, -UR16, URZ ;  /* 0x80000010071f6290 */ /* 0x002fe2000fffe03f */
[----:B--2---:R-:W-:-:S06]  /*0f50*/  IMAD.U32 R6, RZ, RZ, UR6 ;  /* 0x00000006ff067e24 */ /* 0x004fcc000f8e00ff */
[----:B------:R-:W-:Y:S01]  /*0f60*/  @!UP6 ULDC UR31, c[0x0][0x214] ;  /* 0x00008500001feab9 */ /* 0x000fe20000000800 */
[----:B------:R-:W-:-:S04]  /*0f70*/  LEA.HI.X.SX32 R20, R6, R23, 0x1, P0 ;  /* 0x0000001706147211 */ /* 0x000fc800000f0eff */
[----:B------:R-:W-:Y:S05]  /*0f80*/  @!P1 BRA `(.L_x_383) ;  /* 0x0000007000009947 */ /* 0x000fea0003800000 */
[----:B------:R-:W-:-:S13]  /*0f90*/  PLOP3.LUT P0, PT, PT, PT, UP5, 0x80, 0x0 ;  /* 0x000000000000781c */ /* 0x000fda0003f0f058 */
[----:B------:R-:W2:Y:S04]  /*0fa0*/  @P0 LDG.E R6, [R4.64+0x4] ;  /* 0x0000040404060981 */ /* 0x000ea8000c1e1900 */
[----:B------:R-:W5:Y:S01]  /*0fb0*/  @!P0 LDG.E R4, [R4.64] ;  /* 0x0000000404048981 */ /* 0x000f62000c1e1900 */
[----:B--2---:R-:W1:Y:S02]  /*0fc0*/  @P0 R2UR UR6, R6 ;  /* 0x00000000060603c2 */ /* 0x004e6400000e0000 */
[----:B-1-3--:R-:W-:-:S11]  /*0fd0*/  @UP5 UIADD3 UR8, UR6, -UR25, URZ ;  /* 0x8000001906085290 */ /* 0x00afd6000fffe03f */
[----:B-----5:R1:W2:Y:S01]  /*0fe0*/  @!P0 R2UR UR8, R4 ;  /* 0x00000000040883c2 */ /* 0x0202a200000e0000 */
[----:B------:R-:W-:-:S07]  /*0ff0*/  DEPBAR.LE SB1, 0x0, {2} ;  /* 0x000090040000791a */ /* 0x000fce0000000000 */
.L_x_383:
[----:B------:R-:W-:Y:S02]  /*1000*/  ULDC.64 UR6, c[0x0][0x258] ;  /* 0x0000960000067ab9 */ /* 0x000fe40000000a00 */
        /* <DEDUP_REMOVED lines=8> */
[----:B------:R-:W2:Y:S01]  /*1090*/  @P0 LDG.E R4, [R4.64] ;  /* 0x0000000404040981 */ /* 0x000ea2000c1e1900 */
[----:B------:R-:W-:Y:S02]  /*10a0*/  @!UP1 UISETP.NE.U32.AND UP0, UPT, URZ, UR6, UPT ;  /* 0x000000063f00928c */ /* 0x000fe4000bf05070 */
[----:B------:R-:W-:Y:S02]  /*10b0*/  ULDC UR10, c[0x0][0x21c] ;  /* 0x00008700000a7ab9 */ /* 0x000fe40000000800 */
[----:B------:R-:W-:Y:S02]  /*10c0*/  @!UP1 UISETP.NE.AND.EX UP0, UPT, URZ, UR7, UPT, UP0 ;  /* 0x000000073f00928c */ /* 0x000fe4000bf05300 */
[----:B------:R-:W-:Y:S02]  /*10d0*/  USHF.L.U32 UR24, UR19, 0x6, URZ ;  /* 0x0000000613187899 */ /* 0x000fe4000800063f */
[----:B------:R-:W-:Y:S01]  /*10e0*/  @!UP1 USEL UR7, URZ, UR10, !UP0 ;  /* 0x0000000a3f079287 */ /* 0x000fe2000c000000 */
[----:B--2---:R-:W1:Y:S02]  /*10f0*/  @P0 R2UR UR9, R4 ;  /* 0x00000000040903c2 */ /* 0x004e6400000e0000 */
[----:B-1-3--:R-:W-:-:S02]  /*1100*/  @UP1 UIADD3 UR6, UR9, -UR17, URZ ;  /* 0x8000001109061290 */ /* 0x00afc4000fffe03f */
[----:B------:R-:W-:-:S04]  /*1110*/  @!UP1 UIADD3 UR6, UR7, UR8, -UR17 ;  /* 0x0000000807069290 */ /* 0x000fc8000fffe811 */
[----:B------:R-:W-:-:S06]  /*1120*/  UISETP.GT.AND UP0, UPT, UR6, UR24, UPT ;  /* 0x000000180600728c */ /* 0x000fcc000bf04270 */
[----:B------:R-:W-:-:S13]  /*1130*/  PLOP3.LUT P0, PT, PT, PT, UP0, 0x80, 0x0 ;  /* 0x000000000000781c */ /* 0x000fda0003f0f008 */
[----:B------:R-:W-:Y:S05]  /*1140*/  @!P0 BRA `(.L_x_384) ;  /* 0x00008ce000008947 */ /* 0x000fea0003800000 */
[----:B------:R-:W-:Y:S02]  /*1150*/  UISETP.NE.AND UP0, UPT, UR25, -0x1, UPT ;  /* 0xffffffff1900788c */ /* 0x000fe4000bf05270 */
[----:B------:R-:W-:Y:S02]  /*1160*/  UIADD3 UR7, UR31, 0x3f, URZ ;  /* 0x0000003f1f077890 */ /* 0x000fe4000fffe03f */
[----:B------:R-:W-:Y:S02]  /*1170*/  UISETP.NE.AND UP1, UPT, UR16, -0x1, UPT ;  /* 0xffffffff1000788c */ /* 0x000fe4000bf25270 */
[----:B------:R-:W-:Y:S01]  /*1180*/  ULDC.64 UR12, c[0x0][0x178] ;  /* 0x00005e00000c7ab9 */ /* 0x000fe20000000a00 */
[----:B------:R-:W-:Y:S01]  /*1190*/  PLOP3.LUT P0, PT, PT, PT, UP0, 0x80, 0x0 ;  /* 0x000000000000781c */ /* 0x000fe20003f0f008 */
[----:B------:R-:W-:Y:S02]  /*11a0*/  UIMAD UR14, UR38, UR12, URZ ;  /* 0x0000000c260e72a4 */ /* 0x000fe4000f8e023f */
[----:B------:R-:W-:-:S02]  /*11b0*/  ULDC.64 UR10, c[0x0][0x190] ;  /* 0x00006400000a7ab9 */ /* 0x000fc40000000a00 */
[----:B------:R-:W-:Y:S02]  /*11c0*/  USHF.R.S32.HI UR15, URZ, 0x1f, UR7 ;  /* 0x0000001f3f0f7899 */ /* 0x000fe40008011407 */
[----:B------:R-:W-:Y:S02]  /*11d0*/  UIMAD.WIDE.U32 UR8, UR16, UR10, URZ ;  /* 0x0000000a100872a5 */ /* 0x000fe4000f8e003f */
[----:B------:R-:W-:Y:S02]  /*11e0*/  UIMAD UR18, UR16, UR11, URZ ;  /* 0x0000000b101272a4 */ /* 0x000fe4000f8e023f */
[----:B------:R-:W-:Y:S02]  /*11f0*/  UIMAD.WIDE.U32 UR10, UR33, UR12, URZ ;  /* 0x0000000c210a72a5 */ /* 0x000fe4000f8e003f */
[----:B------:R-:W-:Y:S02]  /*1200*/  UIMAD UR13, UR33, UR13, UR14 ;  /* 0x0000000d210d72a4 */ /* 0x000fe4000f8e020e */
[----:B------:R-:W-:-:S02]  /*1210*/  ULEA.HI UR34, UR15, UR7, URZ, 0x6 ;  /* 0x000000070f227291 */ /* 0x000fc4000f8f303f */
[----:B------:R-:W-:Y:S02]  /*1220*/  @UP0 UIADD3 UR7, UR17, UR25, URZ ;  /* 0x0000001911070290 */ /* 0x000fe4000fffe03f */
[----:B------:R-:W-:Y:S02]  /*1230*/  ULDC.64 UR14, c[0x0][0x198] ;  /* 0x00006600000e7ab9 */ /* 0x000fe40000000a00 */
[----:B------:R-:W-:Y:S02]  /*1240*/  UIADD3 UR29, UR11, UR13, URZ ;  /* 0x0000000d0b1d7290 */ /* 0x000fe4000fffe03f */
[----:B------:R-:W-:Y:S02]  /*1250*/  USEL UR30, UR10, UR8, !UP1 ;  /* 0x000000080a1e7287 */ /* 0x000fe4000c800000 */
[----:B------:R-:W-:Y:S02]  /*1260*/  @UP1 UIADD3 UR29, UR9, UR18, URZ ;  /* 0x00000012091d1290 */ /* 0x000fe4000fffe03f */
[----:B------:R-:W-:-:S02]  /*1270*/  ULOP3.LUT UR10, UR34, 0xffffffc0, URZ, 0xc0, !UPT ;  /* 0xffffffc0220a7892 */ /* 0x000fc4000f8ec03f */
[----:B------:R-:W-:Y:S02]  /*1280*/  @UP0 UIMAD.WIDE.U32 UR8, UR7, UR14, URZ ;  /* 0x0000000e070802a5 */ /* 0x000fe4000f8e003f */
[----:B------:R-:W-:Y:S02]  /*1290*/  UIADD3 UR20, UR10, -0x40, URZ ;  /* 0xffffffc00a147890 */ /* 0x000fe4000fffe03f */
[----:B------:R-:W-:Y:S02]  /*12a0*/  @UP0 UIMAD UR27, UR7, UR15, UR9 ;  /* 0x0000000f071b02a4 */ /* 0x000fe4000f8e0209 */
[----:B------:R-:W-:Y:S02]  /*12b0*/  USHF.R.S32.HI UR32, URZ, 0x1f, UR20 ;  /* 0x0000001f3f207899 */ /* 0x000fe40008011414 */
[----:B------:R-:W-:Y:S01]  /*12c0*/  @UP0 UMOV UR26, UR8 ;  /* 0x00000008001a0c82 */ /* 0x000fe20008000000 */
[----:B------:R-:W-:Y:S05]  /*12d0*/  @P0 BRA `(.L_x_385) ;  /* 0x000000c000000947 */ /* 0x000fea0003800000 */
[----:B------:R-:W-:Y:S02]  /*12e0*/  USHF.R.S32.HI UR7, URZ, 0x1f, UR17 ;  /* 0x0000001f3f077899 */ /* 0x000fe40008011411 */
[----:B------:R-:W-:-:S02]  /*12f0*/  ULDC.64 UR10, c[0x0][0x198] ;  /* 0x00006600000a7ab9 */ /* 0x000fc40000000a00 */
        /* <DEDUP_REMOVED lines=10> */
.L_x_385:
[----:B------:R-:W-:Y:S01]  /*13a0*/  IABS R8, c[0x0][0x1c8] ;  /* 0x0000720000087a13 */ /* 0x000fe20000000000 */
[----:B------:R-:W-:Y:S01]  /*13b0*/  @UP0 UIADD3 UR7, UR17, UR25, URZ ;  /* 0x0000001911070290 */ /* 0x000fe2000fffe03f */
[----:B----4-:R-:W-:Y:S01]  /*13c0*/  IABS R7, UR35 ;  /* 0x0000002300077c13 */ /* 0x010fe20008000000 */
[----:B------:R-:W-:Y:S01]  /*13d0*/  ULDC.64 UR10, c[0x0][0x1a0] ;  /* 0x00006800000a7ab9 */ /* 0x000fe20000000a00 */
[----:B------:R-:W1:Y:S01]  /*13e0*/  I2F.RP R4, R8 ;  /* 0x0000000800047306 */ /* 0x000e620000209400 */
[----:B------:R-:W-:Y:S01]  /*13f0*/  ISETP.LE.AND P1, PT, RZ, UR57, PT ;  /* 0x00000039ff007c0c */ /* 0x000fe2000bf23270 */
[----:B------:R-:W-:-:S04]  /*1400*/  @UP0 UIMAD.WIDE.U32 UR8, UR7, UR10, URZ ;  /* 0x0000000a070802a5 */ /* 0x000fc8000f8e003f */
[----:B------:R-:W-:-:S03]  /*1410*/  @UP0 UIMAD UR23, UR7, UR11, UR9 ;  /* 0x0000000b071702a4 */ /* 0x000fc6000f8e0209 */
[----:B------:R-:W-:Y:S01]  /*1420*/  @UP0 UMOV UR22, UR8 ;  /* 0x0000000800160c82 */ /* 0x000fe20008000000 */
[----:B-1----:R-:W1:Y:S02]  /*1430*/  MUFU.RCP R4, R4 ;  /* 0x0000000400047308 */ /* 0x002e640000001000 */
[----:B-1----:R-:W-:-:S06]  /*1440*/  IADD3 R4, R4, 0xffffffe, RZ ;  /* 0x0ffffffe04047810 */ /* 0x002fcc0007ffe0ff */
[----:B------:R-:W1:Y:S02]  /*1450*/  F2I.FTZ.U32.TRUNC.NTZ R5, R4 ;  /* 0x0000000400057305 */ /* 0x000e64000021f000 */
[----:B-1----:R-:W-:-:S04]  /*1460*/  IMAD.MOV R4, RZ, RZ, -R5 ;  /* 0x000000ffff047224 */ /* 0x002fc800078e0a05 */
[----:B------:R-:W-:Y:S02]  /*1470*/  IMAD R6, R4, R8, RZ ;  /* 0x0000000804067224 */ /* 0x000fe400078e02ff */
[----:B------:R-:W-:-:S04]  /*1480*/  IMAD.MOV.U32 R4, RZ, RZ, RZ ;  /* 0x000000ffff047224 */ /* 0x000fc800078e00ff */
[----:B------:R-:W-:-:S04]  /*1490*/  IMAD.HI.U32 R4, R5, R6, R4 ;  /* 0x0000000605047227 */ /* 0x000fc800078e0004 */
[----:B------:R-:W-:-:S04]  /*14a0*/  IMAD.MOV.U32 R5, RZ, RZ, R7 ;  /* 0x000000ffff057224 */ /* 0x000fc800078e0007 */
[----:B------:R-:W-:-:S04]  /*14b0*/  IMAD.HI.U32 R4, R4, R5, RZ ;  /* 0x0000000504047227 */ /* 0x000fc800078e00ff */
[----:B------:R-:W-:-:S04]  /*14c0*/  IMAD.MOV R6, RZ, RZ, -R4 ;  /* 0x000000ffff067224 */ /* 0x000fc800078e0a04 */
[----:B------:R-:W-:-:S05]  /*14d0*/  IMAD R5, R8, R6, R5 ;  /* 0x0000000608057224 */ /* 0x000fca00078e0205 */
[----:B------:R-:W-:-:S13]  /*14e0*/  ISETP.GT.U32.AND P2, PT, R8, R5, PT ;  /* 0x000000050800720c */ /* 0x000fda0003f44070 */
[----:B------:R-:W-:Y:S01]  /*14f0*/  @!P2 IMAD.IADD R5, R5, 0x1, -R8 ;  /* 0x000000010505a824 */ /* 0x000fe200078e0a08 */
[----:B------:R-:W-:Y:S02]  /*1500*/  @!P2 IADD3 R4, R4, 0x1, RZ ;  /* 0x000000010404a810 */ /* 0x000fe40007ffe0ff */
[----:B------:R-:W-:Y:S02]  /*1510*/  ISETP.NE.AND P2, PT, RZ, c[0x0][0x1c8], PT ;  /* 0x00007200ff007a0c */ /* 0x000fe40003f45270 */
[----:B------:R-:W-:-:S13]  /*1520*/  ISETP.GE.U32.AND P3, PT, R5, R8, PT ;  /* 0x000000080500720c */ /* 0x000fda0003f66070 */
[----:B------:R-:W-:-:S05]  /*1530*/  @P3 IADD3 R4, R4, 0x1, RZ ;  /* 0x0000000104043810 */ /* 0x000fca0007ffe0ff */
[----:B------:R-:W-:-:S04]  /*1540*/  IMAD.MOV.U32 R15, RZ, RZ, R4 ;  /* 0x000000ffff0f7224 */ /* 0x000fc800078e0004 */
[----:B------:R-:W-:Y:S01]  /*1550*/  @!P1 IMAD.MOV R15, RZ, RZ, -R15 ;  /* 0x000000ffff0f9224 */ /* 0x000fe200078e0a0f */
[----:B------:R-:W-:-:S04]  /*1560*/  @!P2 LOP3.LUT R15, RZ, c[0x0][0x1c8], RZ, 0x33, !PT ;  /* 0x00007200ff0faa12 */ /* 0x000fc800078e33ff */
[----:B------:R-:W-:Y:S01]  /*1570*/  SHF.R.S32.HI R21, RZ, 0x1f, R15 ;  /* 0x0000001fff157819 */ /* 0x000fe2000001140f */
        /* <DEDUP_REMOVED lines=13> */
.L_x_386:
[----:B------:R-:W-:Y:S01]  /*1650*/  ULDC.64 UR10, c[0x0][0x370] ;  /* 0x0000dc00000a7ab9 */ /* 0x000fe20000000a00 */
[----:B------:R-:W-:Y:S01]  /*1660*/  PLOP3.LUT P0, PT, PT, PT, UP2, 0x80, 0x0 ;  /* 0x000000000000781c */ /* 0x000fe20003f0f028 */
[----:B------:R-:W-:Y:S02]  /*1670*/  @UP1 UIMAD.WIDE.U32 UR8, UR16, UR10, URZ ;  /* 0x0000000a100812a5 */ /* 0x000fe4000f8e003f */
[----:B------:R-:W-:Y:S02]  /*1680*/  ULDC UR13, c[0x0][0x224] ;  /* 0x00008900000d7ab9 */ /* 0x000fe40000000800 */
[----:B------:R-:W-:Y:S02]  /*1690*/  @UP1 UIMAD UR21, UR16, UR11, UR9 ;  /* 0x0000000b101512a4 */ /* 0x000fe4000f8e0209 */
[----:B------:R-:W-:Y:S02]  /*16a0*/  USHF.L.U32 UR14, UR33, 0x7, URZ ;  /* 0x00000007210e7899 */ /* 0x000fe4000800063f */
[----:B------:R-:W-:-:S02]  /*16b0*/  @UP1 UMOV UR18, UR8 ;  /* 0x0000000800121c82 */ /* 0x000fc40008000000 */
[----:B------:R-:W-:Y:S02]  /*16c0*/  ULDC.64 UR8, c[0x0][0x368] ;  /* 0x0000da0000087ab9 */ /* 0x000fe40000000a00 */
[----:B------:R-:W-:Y:S02]  /*16d0*/  @!UP1 UIMAD UR7, UR38, UR8, URZ ;  /* 0x00000008260792a4 */ /* 0x000fe4000f8e023f */
[----:B------:R-:W-:Y:S02]  /*16e0*/  ULDC.64 UR10, c[0x0][0x3d8] ;  /* 0x0000f600000a7ab9 */ /* 0x000fe40000000a00 */
[----:B------:R-:W-:Y:S02]  /*16f0*/  @!UP1 UIMAD UR7, UR33, UR9, UR7 ;  /* 0x00000009210792a4 */ /* 0x000fe4000f8e0207 */
[----:B------:R-:W-:-:S04]  /*1700*/  @!UP1 UIMAD.WIDE.U32 UR8, UR33, UR8, URZ ;  /* 0x00000008210892a5 */ /* 0x000fc8000f8e003f */
[----:B------:R-:W-:Y:S02]  /*1710*/  @!UP1 UIADD3 UR21, UR9, UR7, URZ ;  /* 0x0000000709159290 */ /* 0x000fe4000fffe03f */
[----:B------:R-:W-:Y:S02]  /*1720*/  UIMAD UR7, UR38, UR13, UR53 ;  /* 0x0000000d260772a4 */ /* 0x000fe4000f8e0235 */
[----:B------:R-:W-:Y:S02]  /*1730*/  @!UP1 UMOV UR18, UR8 ;  /* 0x0000000800129c82 */ /* 0x000fe40008000000 */
[----:B------:R-:W-:Y:S02]  /*1740*/  UIADD3 UR7, UR45, UR7, URZ ;  /* 0x000000072d077290 */ /* 0x000fe4000fffe03f */
[----:B------:R-:W-:Y:S02]  /*1750*/  UIMAD.WIDE.U32 UR8, UR28, UR10, URZ ;  /* 0x0000000a1c0872a5 */ /* 0x000fe4000f8e003f */
[----:B------:R-:W-:-:S02]  /*1760*/  UIMAD UR7, UR36, UR7, UR52 ;  /* 0x00000007240772a4 */ /* 0x000fc4000f8e0234 */
[----:B------:R-:W-:Y:S02]  /*1770*/  UIMAD UR12, UR28, UR11, UR9 ;  /* 0x0000000b1c0c72a4 */ /* 0x000fe4000f8e0209 */
[----:B------:R-:W-:Y:S02]  /*1780*/  UIADD3 UR13, UR43, UR7, URZ ;  /* 0x000000072b0d7290 */ /* 0x000fe4000fffe03f */
[----:B------:R-:W-:Y:S02]  /*1790*/  UIMAD UR7, UR37, UR16, URZ ;  /* 0x00000010250772a4 */ /* 0x000fe4000f8e023f */
[----:B------:R-:W-:Y:S02]  /*17a0*/  UIMAD.WIDE.U32 UR10, UR36, UR16, URZ ;  /* 0x00000010240a72a5 */ /* 0x000fe4000f8e003f */
[----:B------:R-:W-:Y:S02]  /*17b0*/  USEL UR15, UR8, URZ, UP3 ;  /* 0x0000003f080f7287 */ /* 0x000fe40009800000 */
[----:B------:R-:W-:-:S02]  /*17c0*/  @UP1 UIADD3 UR13, UR11, UR7, URZ ;  /* 0x000000070b0d1290 */ /* 0x000fc4000fffe03f */
[----:B------:R-:W-:Y:S02]  /*17d0*/  USHF.L.U64.HI UR7, UR33, 0x7, UR38 ;  /* 0x0000000721077899 */ /* 0x000fe40008010226 */
[----:B------:R-:W-:Y:S02]  /*17e0*/  USEL UR8, UR14, URZ, UP6 ;  /* 0x0000003f0e087287 */ /* 0x000fe4000b000000 */
[----:B------:R-:W-:Y:S02]  /*17f0*/  USEL UR7, UR7, URZ, UP6 ;  /* 0x0000003f07077287 */ /* 0x000fe4000b000000 */
[----:B------:R-:W-:Y:S02]  /*1800*/  UIADD3 UR8, UP0, UR20, UR8, URZ ;  /* 0x0000000814087290 */ /* 0x000fe4000ff1e03f */
[----:B------:R-:W-:Y:S02]  /*1810*/  USEL UR28, UR42, UR10, !UP1 ;  /* 0x0000000a2a1c7287 */ /* 0x000fe4000c800000 */
[----:B------:R-:W-:-:S02]  /*1820*/  UIADD3.X UR9, UR32, UR7, URZ, UP0, !UPT ;  /* 0x0000000720097290 */ /* 0x000fc400087fe43f */
[----:B------:R-:W-:Y:S02]  /*1830*/  UIMAD UR7, UR37, UR8, URZ ;  /* 0x00000008250772a4 */ /* 0x000fe4000f8e023f */
[----:B------:R-:W-:Y:S02]  /*1840*/  ULDC UR14, c[0x0][0x234] ;  /* 0x00008d00000e7ab9 */ /* 0x000fe40000000800 */
[----:B------:R-:W-:Y:S02]  /*1850*/  UIMAD UR10, UR36, UR9, UR7 ;  /* 0x00000009240a72a4 */ /* 0x000fe4000f8e0207 */
[----:B------:R-:W-:Y:S02]  /*1860*/  @UP2 USEL UR7, UR55, UR16, !UP1 ;  /* 0x0000001037072287 */ /* 0x000fe4000c800000 */
[----:B------:R-:W-:Y:S02]  /*1870*/  UIMAD.WIDE.U32 UR8, UR36, UR8, URZ ;  /* 0x00000008240872a5 */ /* 0x000fe4000f8e003f */
[----:B------:R-:W-:-:S02]  /*1880*/  @UP2 UIMAD UR14, UR35, UR14, UR7 ;  /* 0x0000000e230e22a4 */ /* 0x000fc4000f8e0207 */
[----:B------:R-:W-:Y:S02]  /*1890*/  USEL UR12, UR12, URZ, UP3 ;  /* 0x0000003f0c0c7287 */ /* 0x000fe40009800000 */
[----:B------:R-:W-:-:S03]  /*18a0*/  UIADD3 UR10, UR9, UR10, URZ ;  /* 0x0000000a090a7290 */ /* 0x000fc6000fffe03f */
[----:B------:R-:W-:Y:S01]  /*18b0*/  @!UP2 UMOV UR14, UR50 ;  /* 0x00000032000eac82 */ /* 0x000fe20008000000 */
[----:B------:R-:W-:Y:S05]  /*18c0*/  @!P0 BRA `(.L_x_387) ;  /* 0x0000005000008947 */ /* 0x000fea0003800000 */
[----:B------:R-:W-:Y:S02]  /*18d0*/  ULDC UR7, c[0x0][0x224] ;  /* 0x0000890000077ab9 */ /* 0x000fe40000000800 */
[----:B------:R-:W-:-:S04]  /*18e0*/  @!UP1 UIMAD UR16, UR33, UR7, URZ ;  /* 0x00000007211092a4 */ /* 0x000fc8000f8e023f */
[----:B------:R-:W-:-:S04]  /*18f0*/  ULEA UR7, UR33, UR16, 0x7 ;  /* 0x0000001021077291 */ /* 0x000fc8000f8e383f */
[----:B------:R-:W-:Y:S01]  /*1900*/  UIMAD UR11, UR56, UR35, UR7 ;  /* 0x00000023380b72a4 */ /* 0x000fe2000f8e0207 */
[----:B------:R-:W-:Y:S05]  /*1910*/  BRA `(.L_x_388) ;  /* 0x0000001000007947 */ /* 0x000fea0003800000 */
.L_x_387:
[----:B------:R-:W-:-:S03]  /*1920*/  UMOV UR11, UR51 ;  /* 0x00000033000b7c82 */ /* 0x000fc60008000000 */
.L_x_388:
[----:B------:R-:W1:Y:S01]  /*1930*/  S2R R8, SR_TID.X ;  /* 0x0000000000087919 */ /* 0x000e620000002100 */
[----:B------:R-:W-:Y:S01]  /*1940*/  SHF.R.S32.HI R233, RZ, 0x1f, R232 ;  /* 0x0000001fffe97819 */ /* 0x000fe200000114e8 */
[----:B------:R-:W-:Y:S01]  /*1950*/  IMAD.U32 R6, RZ, RZ, UR20 ;  /* 0x00000014ff067e24 */ /* 0x000fe2000f8e00ff */
[----:B------:R-:W-:Y:S01]  /*1960*/  IADD3 R4, P0, R232, UR18, RZ ;  /* 0x00000012e8047c10 */ /* 0x000fe2000ff1e0ff */
[----:B------:R-:W-:Y:S01]  /*1970*/  UIADD3 UR8, UP5, UP4, UR8, UR46, UR48 ;  /* 0x0000002e08087290 */ /* 0x000fe2000fcbe030 */
[----:B------:R-:W-:Y:S01]  /*1980*/  IADD3 R14, P1, R244, UR20, RZ ;  /* 0x00000014f40e7c10 */ /* 0x000fe2000ff3e0ff */
[----:B------:R-:W-:Y:S01]  /*1990*/  USHF.R.S32.HI UR16, URZ, 0x1f, UR35 ;  /* 0x0000001f3f107899 */ /* 0x000fe20008011423 */
[----:B------:R-:W-:Y:S01]  /*19a0*/  IADD3.X R5, R233, UR21, RZ, P0, !PT ;  /* 0x00000015e9057c10 */ /* 0x000fe200087fe4ff */
[----:B------:R-:W-:Y:S01]  /*19b0*/  UIADD3 UR15, UP1, UP0, UR15, UR8, UR28 ;  /* 0x000000080f0f7290 */ /* 0x000fe2000f83e01c */
[----:B------:R-:W-:Y:S01]  /*19c0*/  IADD3.X R11, R23, UR32, RZ, P1, !PT ;  /* 0x00000020170b7c10 */ /* 0x000fe20008ffe4ff */
[----:B------:R-:W-:Y:S01]  /*19d0*/  UIADD3.X UR7, UR10, UR49, UR54, UP5, UP4 ;  /* 0x000000310a077290 */ /* 0x000fe2000afe8436 */
[----:B------:R-:W-:Y:S01]  /*19e0*/  IMAD.U32 R16, RZ, RZ, UR5 ;  /* 0x00000005ff107e24 */ /* 0x000fe2000f8e00ff */
[----:B------:R-:W-:Y:S01]  /*19f0*/  ULDC.64 UR8, c[0x0][0x370] ;  /* 0x0000dc0000087ab9 */ /* 0x000fe20000000a00 */
[----:B------:R-:W-:Y:S01]  /*1a00*/  IMAD.WIDE.U32 R4, R6, c[0x0][0x370], R4 ;  /* 0x0000dc0006047a25 */ /* 0x000fe200078e0004 */
[----:B------:R-:W-:Y:S01]  /*1a10*/  UIADD3.X UR12, UR12, UR7, UR13, UP1, UP0 ;  /* 0x000000070c0c7290 */ /* 0x000fe20008fe040d */
[----:B------:R-:W-:Y:S01]  /*1a20*/  BSSY B1, `(.L_x_384) ;  /* 0x0000840000017945 */ /* 0x000fe20003800000 */
[----:B------:R-:W-:Y:S01]  /*1a30*/  UISETP.GE.AND UP0, UPT, UR31, 0x1, UPT ;  /* 0x000000011f00788c */ /* 0x000fe2000bf06270 */
[----:B------:R-:W-:Y:S01]  /*1a40*/  IMAD.U32 R13, RZ, RZ, UR4 ;  /* 0x00000004ff0d7e24 */ /* 0x000fe2000f8e00ff */
[----:B------:R-:W-:-:S02]  /*1a50*/  UIMAD UR7, UR32, UR8, URZ ;  /* 0x00000008200772a4 */ /* 0x000fc4000f8e023f */
[----:B------:R-:W-:Y:S02]  /*1a60*/  UIADD3 UR14, UR20, UR14, URZ ;  /* 0x0000000e140e7290 */ /* 0x000fe4000fffe03f */
[----:B------:R-:W-:Y:S01]  /*1a70*/  UIMAD UR10, UR20, UR9, UR7 ;  /* 0x00000009140a72a4 */ /* 0x000fe2000f8e0207 */
[----:B-1----:R-:W-:Y:S02]  /*1a80*/  SHF.R.S32.HI R6, RZ, 0x1f, R8 ;  /* 0x0000001fff067819 */ /* 0x002fe40000011408 */
[----:B------:R-:W-:Y:S02]  /*1a90*/  ULDC.64 UR8, c[0x0][0x378] ;  /* 0x0000de0000087ab9 */ /* 0x000fe40000000a00 */
[----:B------:R-:W-:Y:S01]  /*1aa0*/  UIMAD UR7, UR16, UR8, URZ ;  /* 0x00000008100772a4 */ /* 0x000fe2000f8e023f */
[----:B------:R-:W-:Y:S01]  /*1ab0*/  LEA.HI R6, R6, R8, RZ, 0x5 ;  /* 0x0000000806067211 */ /* 0x000fe200078f28ff */
[----:B------:R-:W-:Y:S01]  /*1ac0*/  UIADD3 UR8, UR20, UR11, URZ ;  /* 0x0000000b14087290 */ /* 0x000fe2000fffe03f */
[----:B------:R-:W-:Y:S01]  /*1ad0*/  IADD3 R5, R5, UR10, RZ ;  /* 0x0000000a05057c10 */ /* 0x000fe2000fffe0ff */
[----:B------:R-:W-:Y:S01]  /*1ae0*/  ULDC.64 UR4, c[0x0][0x3c8] ;  /* 0x0000f20000047ab9 */ /* 0x000fe20000000a00 */
[----:B------:R-:W-:Y:S01]  /*1af0*/  LOP3.LUT R7, R6, 0xffffffe0, RZ, 0xc0, !PT ;  /* 0xffffffe006077812 */ /* 0x000fe200078ec0ff */
[----:B------:R-:W-:Y:S01]  /*1b00*/  UIMAD UR16, UR35, UR9, UR7 ;  /* 0x00000009231072a4 */ /* 0x000fe2000f8e0207 */
[----:B------:R-:W-:Y:S01]  /*1b10*/  SHF.R.S32.HI R6, RZ, 0x5, R6 ;  /* 0x00000005ff067819 */ /* 0x000fe20000011406 */
[----:B------:R-:W-:-:S02]  /*1b20*/  UMOV UR13, 0x4 ;  /* 0x00000004000d7882 */ /* 0x000fc40000000000 */
[----:B------:R-:W-:Y:S01]  /*1b30*/  IMAD.IADD R7, R8, 0x1, -R7 ;  /* 0x0000000108077824 */ /* 0x000fe200078e0a07 */
[----:B------:R-:W-:Y:S01]  /*1b40*/  ULDC.64 UR10, c[0x0][0x200] ;  /* 0x00008000000a7ab9 */ /* 0x000fe20000000a00 */
[----:B------:R-:W-:Y:S01]  /*1b50*/  IMAD.WIDE.U32 R8, R14, c[0x0][0x190], R232 ;  /* 0x000064000e087a25 */ /* 0x000fe200078e00e8 */
[----:B------:R-:W-:Y:S01]  /*1b60*/  UIMAD.WIDE UR8, UR8, UR13, UR4 ;  /* 0x0000000d080872a5 */ /* 0x000fe2000f8e0204 */
[----:B------:R1:W2:Y:S01]  /*1b70*/  R2UR UR5, R16 ;  /* 0x00000000100573c2 */ /* 0x0002a200000e0000 */
[----:B------:R-:W-:Y:S01]  /*1b80*/  ULEA.HI.SX32 UR7, UR34, 0xffffffff, 0x1a ;  /* 0xffffffff22077891 */ /* 0x000fe2000f8fd23f */
[----:B------:R-:W-:Y:S01]  /*1b90*/  IMAD R6, R6, UR47, R7 ;  /* 0x0000002f06067c24 */ /* 0x000fe2000f8e0207 */
[----:B------:R-:W-:Y:S01]  /*1ba0*/  IADD3 R8, P1, R8, UR30, RZ ;  /* 0x0000001e08087c10 */ /* 0x000fe2000ff3e0ff */
[----:B------:R-:W-:-:S03]  /*1bb0*/  IMAD.U32 R7, RZ, RZ, UR35 ;  /* 0x00000023ff077e24 */ /* 0x000fc6000f8e00ff */
[C---:B------:R-:W-:Y:S01]  /*1bc0*/  IADD3 R10, P0, R6.reuse, UR15, RZ ;  /* 0x0000000f060a7c10 */ /* 0x040fe2000ff1e0ff */
[----:B------:R-:W-:Y:S01]  /*1bd0*/  IMAD.WIDE.U32 R4, R7, c[0x0][0x378], R4 ;  /* 0x0000de0007047a25 */ /* 0x000fe200078e0004 */
[----:B------:R1:W3:Y:S01]  /*1be0*/  R2UR UR4, R13 ;  /* 0x000000000d0473c2 */ /* 0x0002e200000e0000 */
[----:B------:R-:W-:Y:S01]  /*1bf0*/  UIMAD.WIDE UR14, UR14, UR13, UR10 ;  /* 0x0000000d0e0e72a5 */ /* 0x000fe2000f8e020a */
[----:B------:R-:W-:Y:S01]  /*1c00*/  LEA.HI.X.SX32 R12, R6, UR12, 0x1, P0 ;  /* 0x0000000c060c7c11 */ /* 0x000fe200080f0eff */
[----:B------:R-:W-:Y:S01]  /*1c10*/  IMAD R6, R11, c[0x0][0x190], RZ ;  /* 0x000064000b067a24 */ /* 0x000fe200078e02ff */
[----:B------:R-:W-:Y:S02]  /*1c20*/  LEA R224, P0, R10, c[0x0][0x350], 0x2 ;  /* 0x0000d4000ae07a11 */ /* 0x000fe400078010ff */
[----:B------:R-:W-:Y:S01]  /*1c30*/  IADD3 R7, R5, UR16, RZ ;  /* 0x0000001005077c10 */ /* 0x000fe2000fffe0ff */
[----:B------:R-:W-:Y:S01]  /*1c40*/  IMAD R17, R14, c[0x0][0x194], R6 ;  /* 0x000065000e117a24 */ /* 0x000fe200078e0206 */
[----:B------:R-:W-:Y:S01]  /*1c50*/  LEA.HI.X R225, R10, c[0x0][0x354], R12, 0x2, P0 ;  /* 0x0000d5000ae17a11 */ /* 0x000fe200000f140c */
[----:B------:R-:W-:Y:S01]  /*1c60*/  IMAD.MOV.U32 R6, RZ, RZ, R4 ;  /* 0x000000ffff067224 */ /* 0x000fe200078e0004 */
[----:B------:R-:W-:-:S02]  /*1c70*/  PLOP3.LUT P0, PT, PT, PT, UP0, 0x80, 0x0 ;  /* 0x000000000000781c */ /* 0x000fc40003f0f008 */
[----:B------:R-:W-:-:S11]  /*1c80*/  IADD3.X R9, R9, UR29, R17, P1, !PT ;  /* 0x0000001d09097c10 */ /* 0x000fd60008ffe411 */
[----:B-123--:R-:W-:Y:S05]  /*1c90*/  @!P0 BRA `(.L_x_389) ;  /* 0x0000784000008947 */ /* 0x00efea0003800000 */
[----:B------:R-:W-:Y:S01]  /*1ca0*/  PLOP3.LUT P0, PT, PT, PT, UP3, 0x80, 0x0 ;  /* 0x000000000000781c */ /* 0x000fe20003f0f038 */
[----:B------:R-:W-:Y:S01]  /*1cb0*/  USHF.R.S32.HI UR12, URZ, 0x1f, UR35 ;  /* 0x0000001f3f0c7899 */ /* 0x000fe20008011423 */
[----:B------:R-:W-:Y:S01]  /*1cc0*/  IMAD.U32 R12, RZ, RZ, UR35 ;  /* 0x00000023ff0c7e24 */ /* 0x000fe2000f8e00ff */
[----:B------:R-:W-:Y:S01]  /*1cd0*/  UMOV UR11, UR8 ;  /* 0x00000008000b7c82 */ /* 0x000fe20008000000 */
[----:B------:R-:W-:Y:S01]  /*1ce0*/  IMAD R4, R23, c[0x0][0x370], RZ ;  /* 0x0000dc0017047a24 */ /* 0x000fe200078e02ff */
[----:B------:R-:W-:Y:S01]  /*1cf0*/  UMOV UR10, UR9 ;  /* 0x00000009000a7c82 */ /* 0x000fe20008000000 */
[----:B------:R-:W-:Y:S01]  /*1d00*/  IMAD.WIDE.U32 R6, R244, c[0x0][0x370], R6 ;  /* 0x0000dc00f4067a25 */ /* 0x000fe200078e0006 */
[----:B------:R-:W-:Y:S01]  /*1d10*/  ULDC.64 UR8, c[0x0][0x1a8] ;  /* 0x00006a0000087ab9 */ /* 0x000fe20000000a00 */
[----:B------:R-:W-:Y:S01]  /*1d20*/  BSSY B0, `(.L_x_390) ;  /* 0x000003d000007945 */ /* 0x000fe20003800000 */
[----:B------:R-:W-:Y:S01]  /*1d30*/  UIMAD UR13, UR12, UR8, URZ ;  /* 0x000000080c0d72a4 */ /* 0x000fe2000f8e023f */
[----:B------:R-:W-:Y:S01]  /*1d40*/  IMAD.WIDE.U32 R12, R12, c[0x0][0x1a8], R8 ;  /* 0x00006a000c0c7a25 */ /* 0x000fe200078e0008 */
[----:B------:R-:W-:-:S02]  /*1d50*/  UIMAD UR12, UR7, -0x40, UR31 ;  /* 0xffffffc0070c78a4 */ /* 0x000fc4000f8e021f */
[----:B------:R-:W-:Y:S01]  /*1d60*/  @P0 BAR.SYNC.DEFER_BLOCKING 0x0 ;  /* 0x0000000000000b1d */ /* 0x000fe20000010000 */
[----:B------:R-:W-:Y:S01]  /*1d70*/  UIMAD UR13, UR35, UR9, UR13 ;  /* 0x00000009230d72a4 */ /* 0x000fe2000f8e020d */
[----:B------:R-:W-:Y:S01]  /*1d80*/  IMAD R4, R244, c[0x0][0x374], R4 ;  /* 0x0000dd00f4047a24 */ /* 0x000fe200078e0204 */
[----:B------:R-:W-:Y:S02]  /*1d90*/  LEA R228, P0, R6, c[0x0][0x330], 0x1 ;  /* 0x0000cc0006e47a11 */ /* 0x000fe400078008ff */
[----:B------:R-:W-:Y:S01]  /*1da0*/  ISETP.GE.AND P6, PT, R244, UR12, PT ;  /* 0x0000000cf4007c0c */ /* 0x000fe2000bfc6270 */
[----:B------:R-:W-:Y:S01]  /*1db0*/  IMAD.IADD R16, R7, 0x1, R4 ;  /* 0x0000000107107824 */ /* 0x000fe200078e0204 */
[----:B------:R-:W-:Y:S01]  /*1dc0*/  LEA R227, P1, R12, c[0x0][0x160], 0x1 ;  /* 0x000058000ce37a11 */ /* 0x000fe200078208ff */
[----:B------:R-:W-:Y:S01]  /*1dd0*/  UMOV UR9, UR14 ;  /* 0x0000000e00097c82 */ /* 0x000fe20008000000 */
[----:B------:R-:W-:Y:S01]  /*1de0*/  IADD3 R18, R13, UR13, RZ ;  /* 0x0000000d0d127c10 */ /* 0x000fe2000fffe0ff */
[----:B------:R-:W-:Y:S01]  /*1df0*/  UMOV UR8, UR15 ;  /* 0x0000000f00087c82 */ /* 0x000fe20008000000 */
[----:B------:R-:W-:-:S02]  /*1e00*/  LEA.HI.X R230, R6, c[0x0][0x334], R16, 0x1, P0 ;  /* 0x0000cd0006e67a11 */ /* 0x000fc400000f0c10 */
[----:B------:R-:W-:-:S05]  /*1e10*/  LEA.HI.X R229, R12, c[0x0][0x164], R18, 0x1, P1 ;  /* 0x000059000ce57a11 */ /* 0x000fca00008f0c12 */
[----:B------:R1:W-:Y:S04]  /*1e20*/  @P6 STS.128 [R226+0x8000], RZ ;  /* 0x008000ffe2006388 */ /* 0x0003e80000000c00 */
[----:B------:R1:W-:Y:S04]  /*1e30*/  @P6 STS.128 [R226+0xa000], RZ ;  /* 0x00a000ffe2006388 */ /* 0x0003e80000000c00 */
[----:B------:R1:W-:Y:S04]  /*1e40*/  @P6 STS.128 [R226+0xc000], RZ ;  /* 0x00c000ffe2006388 */ /* 0x0003e80000000c00 */
[----:B------:R1:W-:Y:S01]  /*1e50*/  @P6 STS.128 [R226+0xe000], RZ ;  /* 0x00e000ffe2006388 */ /* 0x0003e20000000c00 */
[----:B------:R-:W-:Y:S05]  /*1e60*/  @P6 BRA `(.L_x_391) ;  /* 0x0000028000006947 */ /* 0x000fea0003800000 */
[----:B------:R-:W-:Y:S01]  /*1e70*/  MOV R5, UR21 ;  /* 0x0000001500057c02 */ /* 0x000fe20008000f00 */
[----:B------:R-:W-:Y:S01]  /*1e80*/  IMAD R8, R11, c[0x0][0x370], RZ ;  /* 0x0000dc000b087a24 */ /* 0x000fe200078e02ff */
[----:B------:R-:W-:Y:S01]  /*1e90*/  ISETP.GE.AND P4, PT, R232, c[0x0][0x220], PT ;  /* 0x00008800e8007a0c */ /* 0x000fe20003f86270 */
[----:B------:R-:W-:Y:S01]  /*1ea0*/  IMAD.U32 R4, RZ, RZ, UR18 ;  /* 0x00000012ff047e24 */ /* 0x000fe2000f8e00ff */
[----:B------:R-:W-:Y:S01]  /*1eb0*/  ISETP.GE.AND P3, PT, R240, c[0x0][0x220], PT ;  /* 0x00008800f0007a0c */ /* 0x000fe20003f66270 */
[C---:B------:R-:W-:Y:S01]  /*1ec0*/  IMAD R8, R14.reuse, c[0x0][0x374], R8 ;  /* 0x0000dd000e087a24 */ /* 0x040fe200078e0208 */
[----:B------:R-:W-:Y:S01]  /*1ed0*/  ISETP.GE.AND P2, PT, R239, c[0x0][0x220], PT ;  /* 0x00008800ef007a0c */ /* 0x000fe20003f46270 */
[----:B------:R-:W-:Y:S01]  /*1ee0*/  IMAD.WIDE.U32 R4, R14, c[0x0][0x370], R4 ;  /* 0x0000dc000e047a25 */ /* 0x000fe200078e0004 */
[----:B------:R-:W-:-:S03]  /*1ef0*/  ISETP.GE.AND P1, PT, R241, c[0x0][0x220], PT ;  /* 0x00008800f1007a0c */ /* 0x000fc60003f26270 */
[----:B------:R-:W-:Y:S01]  /*1f00*/  IMAD.IADD R5, R5, 0x1, R8 ;  /* 0x0000000105057824 */ /* 0x000fe200078e0208 */
[----:B------:R-:W-:Y:S01]  /*1f10*/  MOV R8, UR35 ;  /* 0x0000002300087c02 */ /* 0x000fe20008000f00 */
[----:B------:R-:W-:Y:S02]  /*1f20*/  IMAD.MOV.U32 R10, RZ, RZ, 0x2 ;  /* 0x00000002ff0a7424 */ /* 0x000fe400078e00ff */
[----:B------:R2:W-:Y:S02]  /*1f30*/  @P4 STS.128 [R226+0x8000], RZ ;  /* 0x008000ffe2004388 */ /* 0x0005e40000000c00 */
[----:B------:R-:W-:-:S04]  /*1f40*/  IMAD.WIDE.U32 R8, R8, c[0x0][0x378], R4 ;  /* 0x0000de0008087a25 */ /* 0x000fc800078e0004 */
[----:B------:R-:W-:Y:S01]  /*1f50*/  IMAD.WIDE R4, R232, R10, c[0x0][0x330] ;  /* 0x0000cc00e8047625 */ /* 0x000fe200078e020a */
[----:B------:R-:W-:-:S04]  /*1f60*/  IADD3 R9, R9, UR16, RZ ;  /* 0x0000001009097c10 */ /* 0x000fc8000fffe0ff */
[----:B------:R-:W-:-:S04]  /*1f70*/  LEA R4, P0, R8, R4, 0x1 ;  /* 0x0000000408047211 */ /* 0x000fc800078008ff */
[----:B------:R-:W-:Y:S01]  /*1f80*/  LEA.HI.X R5, R8, R5, R9, 0x1, P0 ;  /* 0x0000000508057211 */ /* 0x000fe200000f0c09 */
[----:B------:R-:W-:Y:S01]  /*1f90*/  @!P4 IMAD.MOV.U32 R9, RZ, RZ, R230 ;  /* 0x000000ffff09c224 */ /* 0x000fe200078e00e6 */
        /* <DEDUP_REMOVED lines=21> */
.L_x_391:
[----:B------:R-:W-:Y:S05]  /*20f0*/  BSYNC B0 ;  /* 0x0000000000007941 */ /* 0x000fea0003800000 */
.L_x_390:
[----:B------:R-:W-:Y:S01]  /*2100*/  IADD3 R22, R244, 0x20, RZ ;  /* 0x00000020f4167810 */ /* 0x000fe20007ffe0ff */
        /* <DEDUP_REMOVED lines=8> */
[----:B------:R-:W-:Y:S01]  /*2190*/  ISETP.GE.AND P4, PT, R232, c[0x0][0x220], PT ;  /* 0x00008800e8007a0c */ /* 0x000fe20003f86270 */
[----:B--23--:R-:W-:Y:S01]  /*21a0*/  IMAD.WIDE.U32 R4, R24, c[0x0][0x370], RZ ;  /* 0x0000dc0018047a25 */ /* 0x00cfe200078e00ff */
[----:B------:R-:W-:-:S02]  /*21b0*/  ISETP.GE.AND P3, PT, R240, c[0x0][0x220], PT ;  /* 0x00008800f0007a0c */ /* 0x000fc40003f66270 */
[----:B------:R-:W-:Y:S01]  /*21c0*/  ISETP.GE.AND P2, PT, R239, c[0x0][0x220], PT ;  /* 0x00008800ef007a0c */ /* 0x000fe20003f46270 */
[----:B------:R-:W-:Y:S01]  /*21d0*/  IMAD R8, R24, c[0x0][0x374], RZ ;  /* 0x0000dd0018087a24 */ /* 0x000fe200078e02ff */
[----:B------:R-:W-:-:S04]  /*21e0*/  IADD3 R4, P1, R6, R4, RZ ;  /* 0x0000000406047210 */ /* 0x000fc80007f3e0ff */
[----:B------:R-:W-:-:S03]  /*21f0*/  IADD3.X R5, R16, R5, R8, P1, !PT ;  /* 0x0000000510057210 */ /* 0x000fc60000ffe408 */
[----:B------:R-:W-:Y:S01]  /*2200*/  @!P4 IMAD.MOV.U32 R7, RZ, RZ, c[0x0][0x370] ;  /* 0x0000dc00ff07c624 */ /* 0x000fe200078e00ff */
[----:B------:R2:W-:Y:S01]  /*2210*/  @P4 STS.128 [R226+0x9000], RZ ;  /* 0x009000ffe2004388 */ /* 0x0005e20000000c00 */
[----:B------:R-:W-:-:S03]  /*2220*/  @!P4 IMAD.MOV.U32 R6, RZ, RZ, c[0x0][0x374] ;  /* 0x0000dd00ff06c624 */ /* 0x000fc600078e00ff */
[----:B------:R-:W-:-:S04]  /*2230*/  @!P4 LEA R10, P0, R7, R228, 0x6 ;  /* 0x000000e4070ac211 */ /* 0x000fc800078030ff */
[----:B------:R-:W-:Y:S02]  /*2240*/  @!P4 LEA.HI.X R11, R7, R230, R6, 0x6, P0 ;  /* 0x000000e6070bc211 */ /* 0x000fe400000f3406 */
[C---:B------:R-:W-:Y:S02]  /*2250*/  @!P3 LEA R8, P0, R4.reuse, c[0x0][0x330], 0x1 ;  /* 0x0000cc000408ba11 */ /* 0x040fe400078008ff */
[C---:B------:R-:W-:Y:S01]  /*2260*/  @!P2 LEA R6, P1, R4.reuse, c[0x0][0x330], 0x1 ;  /* 0x0000cc000406aa11 */ /* 0x040fe200078208ff */
[----:B------:R-:W-:Y:S01]  /*2270*/  @!PT LDS RZ, [RZ] ;  /* 0x00000000fffff984 */ /* 0x000fe20000000800 */
[----:B------:R-:W-:Y:S01]  /*2280*/  @!PT LDS RZ, [RZ] ;  /* 0x00000000fffff984 */ /* 0x000fe20000000800 */
[----:B------:R-:W-:Y:S01]  /*2290*/  @!PT LDS RZ, [RZ] ;  /* 0x00000000fffff984 */ /* 0x000fe20000000800 */
[----:B------:R2:W-:Y:S01]  /*22a0*/  @!P4 LDGSTS.E.BYPASS.LTC128B.128 [R226+0x9000], [R10.64] ;  /* 0x090000000ae2cfae */ /* 0x0005e2000b901d44 */
[C-C-:B------:R-:W-:Y:S02]  /*22b0*/  @!P3 LEA.HI.X R9, R4.reuse, c[0x0][0x334], R5.reuse, 0x1, P0 ;  /* 0x0000cd000409ba11 */ /* 0x140fe400000f0c05 */
[----:B------:R-:W-:Y:S01]  /*22c0*/  ISETP.GE.AND P0, PT, R241, c[0x0][0x220], PT ;  /* 0x00008800f1007a0c */ /* 0x000fe20003f06270 */
[----:B------:R2:W-:Y:S01]  /*22d0*/  @P3 STS.128 [R226+0xb000], RZ ;  /* 0x00b000ffe2003388 */ /* 0x0005e20000000c00 */
[----:B------:R-:W-:-:S03]  /*22e0*/  @!P2 LEA.HI.X R7, R4, c[0x0][0x334], R5, 0x1, P1 ;  /* 0x0000cd000407aa11 */ /* 0x000fc600008f0c05 */
        /* <DEDUP_REMOVED lines=11> */
[----:B--2---:R-:W-:-:S04]  /*23a0*/  LEA R6, P0, R4, c[0x0][0x330], 0x1 ;  /* 0x0000cc0004067a11 */ /* 0x004fc800078008ff */
[----:B------:R-:W-:-:S05]  /*23b0*/  LEA.HI.X R7, R4, c[0x0][0x334], R5, 0x1, P0 ;  /* 0x0000cd0004077a11 */ /* 0x000fca00000f0c05 */
[----:B------:R-:W-:Y:S01]  /*23c0*/  @!PT LDS RZ, [RZ] ;  /* 0x00000000fffff984 */ /* 0x000fe20000000800 */
[----:B------:R-:W-:Y:S01]  /*23d0*/  @!PT LDS RZ, [RZ] ;  /* 0x00000000fffff984 */ /* 0x000fe20000000800 */
[----:B------:R-:W-:Y:S01]  /*23e0*/  @!PT LDS RZ, [RZ] ;  /* 0x00000000fffff984 */ /* 0x000fe20000000800 */
[----:B------:R2:W-:Y:S04]  /*23f0*/  LDGSTS.E.BYPASS.LTC128B.128 [R226+0xf000], [R6.64+0x180] ;  /* 0x0f00018006e27fae */ /* 0x0005e8000b901d44 */
.L_x_393:
[----:B------:R-:W-:Y:S05]  /*2400*/  BSYNC B0 ;  /* 0x0000000000007941 */ /* 0x000fea0003800000 */
.L_x_392:
[----:B------:R1:W-:Y:S01]  /*2410*/  @P6 STS.128 [R226], RZ ;  /* 0x000000ffe2006388 */ /* 0x0003e20000000c00 */
[----:B------:R-:W-:Y:S03]  /*2420*/  BSSY B0, `(.L_x_394) ;  /* 0x000002b000007945 */ /* 0x000fe60003800000 */
[----:B------:R1:W-:Y:S04]  /*2430*/  @P6 STS.128 [R226+0x2000], RZ ;  /* 0x002000ffe2006388 */ /* 0x0003e80000000c00 */
[----:B------:R1:W-:Y:S04]  /*2440*/  @P6 STS.128 [R226+0x4000], RZ ;  /* 0x004000ffe2006388 */ /* 0x0003e80000000c00 */
[----:B------:R1:W-:Y:S01]  /*2450*/  @P6 STS.128 [R226+0x6000], RZ ;  /* 0x006000ffe2006388 */ /* 0x0003e20000000c00 */
[----:B------:R-:W-:Y:S05]  /*2460*/  @P6 BRA `(.L_x_395) ;  /* 0x0000026000006947 */ /* 0x000fea0003800000 */
[----:B--23--:R-:W-:Y:S01]  /*2470*/  IMAD.U32 R4, RZ, RZ, UR30 ;  /* 0x0000001eff047e24 */ /* 0x00cfe2000f8e00ff */
[----:B------:R-:W-:Y:S01]  /*2480*/  MOV R8, 0x2 ;  /* 0x0000000200087802 */ /* 0x000fe20000000f00 */
[----:B------:R-:W-:Y:S01]  /*2490*/  IMAD.U32 R5, RZ, RZ, UR29 ;  /* 0x0000001dff057e24 */ /* 0x000fe2000f8e00ff */
[----:B------:R-:W-:Y:S01]  /*24a0*/  ISETP.GE.AND P3, PT, R232, c[0x0][0x220], PT ;  /* 0x00008800e8007a0c */ /* 0x000fe20003f66270 */
[----:B------:R-:W-:Y:S01]  /*24b0*/  IMAD.U32 R6, RZ, RZ, UR35 ;  /* 0x00000023ff067e24 */ /* 0x000fe2000f8e00ff */
[----:B------:R-:W-:Y:S01]  /*24c0*/  ISETP.GE.AND P2, PT, R240, c[0x0][0x220], PT ;  /* 0x00008800f0007a0c */ /* 0x000fe20003f46270 */
[----:B------:R-:W-:Y:S01]  /*24d0*/  IMAD.WIDE.U32 R4, R14, c[0x0][0x190], R4 ;  /* 0x000064000e047a25 */ /* 0x000fe200078e0004 */
[----:B------:R-:W-:-:S02]  /*24e0*/  ISETP.GE.AND P1, PT, R239, c[0x0][0x220], PT ;  /* 0x00008800ef007a0c */ /* 0x000fc40003f26270 */
[----:B------:R-:W-:Y:S02]  /*24f0*/  ISETP.GE.AND P0, PT, R241, c[0x0][0x220], PT ;  /* 0x00008800f1007a0c */ /* 0x000fe40003f06270 */
[----:B------:R-:W-:-:S05]  /*2500*/  IADD3 R5, R17, R5, RZ ;  /* 0x0000000511057210 */ /* 0x000fca0007ffe0ff */
[----:B------:R-:W-:Y:S01]  /*2510*/  IMAD.WIDE.U32 R6, R6, c[0x0][0x1a8], R4 ;  /* 0x00006a0006067a25 */ /* 0x000fe200078e0004 */
[----:B------:R2:W-:Y:S03]  /*2520*/  @P3 STS.128 [R226], RZ ;  /* 0x000000ffe2003388 */ /* 0x0005e60000000c00 */
        /* <DEDUP_REMOVED lines=26> */
.L_x_395:
[----:B------:R-:W-:Y:S05]  /*26d0*/  BSYNC B0 ;  /* 0x0000000000007941 */ /* 0x000fea0003800000 */
.L_x_394:
[----:B------:R1:W-:Y:S01]  /*26e0*/  @P5 STS.128 [R226+0x1000], RZ ;  /* 0x001000ffe2005388 */ /* 0x0003e20000000c00 */
[----:B------:R-:W-:Y:S03]  /*26f0*/  BSSY B0, `(.L_x_396) ;  /* 0x000002c000007945 */ /* 0x000fe60003800000 */
        /* <DEDUP_REMOVED lines=13> */
[----:B------:R-:W-:Y:S01]  /*27d0*/  @!P4 IMAD.MOV.U32 R7, RZ, RZ, c[0x0][0x194] ;  /* 0x00006500ff07c624 */ /* 0x000fe200078e00ff */
[----:B------:R-:W-:Y:S02]  /*27e0*/  @!P3 LEA R8, P5, R4, c[0x0][0x160], 0x1 ;  /* 0x000058000408ba11 */ /* 0x000fe400078a08ff */
[----:B------:R-:W-:Y:S02]  /*27f0*/  @!P4 LEA R10, P0, R6, R227, 0x6 ;  /* 0x000000e3060ac211 */ /* 0x000fe400078030ff */
[----:B------:R-:W-:Y:S02]  /*2800*/  @!P3 LEA.HI.X R9, R4, c[0x0][0x164], R5, 0x1, P5 ;  /* 0x000059000409ba11 */ /* 0x000fe400028f0c05 */
[----:B------:R-:W-:Y:S02]  /*2810*/  @!P4 LEA.HI.X R11, R6, R229, R7, 0x6, P0 ;  /* 0x000000e5060bc211 */ /* 0x000fe400000f3407 */
[----:B------:R-:W-:-:S02]  /*2820*/  ISETP.GE.AND P0, PT, R241, c[0x0][0x220], PT ;  /* 0x00008800f1007a0c */ /* 0x000fc40003f06270 */
[C---:B------:R-:W-:Y:S01]  /*2830*/  @!P2 LEA R6, P1, R4.reuse, c[0x0][0x160], 0x1 ;  /* 0x000058000406aa11 */ /* 0x040fe200078208ff */
[----:B------:R-:W-:Y:S01]  /*2840*/  @!PT LDS RZ, [RZ] ;  /* 0x00000000fffff984 */ /* 0x000fe20000000800 */
[----:B------:R-:W-:Y:S01]  /*2850*/  @!PT LDS RZ, [RZ] ;  /* 0x00000000fffff984 */ /* 0x000fe20000000800 */
[----:B------:R-:W-:Y:S01]  /*2860*/  @!PT LDS RZ, [RZ] ;  /* 0x00000000fffff984 */ /* 0x000fe20000000800 */
[----:B------:R2:W-:Y:S03]  /*2870*/  @!P4 LDGSTS.E.BYPASS.LTC128B.128 [R226+0x1000], [R10.64] ;  /* 0x010000000ae2cfae */ /* 0x0005e6000b901d44 */
[----:B------:R-:W-:Y:S01]  /*2880*/  @!P2 LEA.HI.X R7, R4, c[0x0][0x164], R5, 0x1, P1 ;  /* 0x000059000407aa11 */ /* 0x000fe200008f0c05 */
        /* <DEDUP_REMOVED lines=18> */
.L_x_397:
[----:B------:R-:W-:Y:S05]  /*29b0*/  BSYNC B0 ;  /* 0x0000000000007941 */ /* 0x000fea0003800000 */
.L_x_396:
[----:B------:R-:W-:Y:S01]  /*29c0*/  UIADD3 UR13, -UR24, UR6, URZ ;  /* 0x00000006180d7290 */ /* 0x000fe2000fffe13f */
[C---:B--23--:R-:W-:Y:S01]  /*29d0*/  IADD3 R4, R249.reuse, 0x8, RZ ;  /* 0x00000008f9047810 */ /* 0x04cfe20007ffe0ff */
[C---:B------:R-:W-:Y:S01]  /*29e0*/  IMAD.SHL.U32 R5, R249.reuse, 0x4, RZ ;  /* 0x00000004f9057824 */ /* 0x040fe200078e00ff */
[----:B------:R-:W-:Y:S01]  /*29f0*/  SHF.R.S32.HI R242, RZ, 0x1f, R249 ;  /* 0x0000001ffff27819 */ /* 0x000fe200000114f9 */
[----:B------:R-:W-:Y:S01]  /*2a00*/  ULDC.64 UR14, c[0x0][0x198] ;  /* 0x00006600000e7ab9 */ /* 0x000fe20000000a00 */
[----:B------:R-:W-:Y:S01]  /*2a10*/  ISETP.GE.AND P2, PT, R249, UR12, PT ;  /* 0x0000000cf9007c0c */ /* 0x000fe2000bf46270 */
[----:B------:R-:W-:Y:S01]  /*2a20*/  IMAD.MOV.U32 R237, RZ, RZ, 0x7f800000 ;  /* 0x7f800000ffed7424 */ /* 0x000fe200078e00ff */
[----:B------:R-:W-:Y:S01]  /*2a30*/  ISETP.GE.AND P5, PT, R244, UR13, PT ;  /* 0x0000000df4007c0c */ /* 0x000fe2000bfa6270 */
[----:B------:R-:W-:Y:S01]  /*2a40*/  IMAD.MOV.U32 R238, RZ, RZ, 0x7f800000 ;  /* 0x7f800000ffee7424 */ /* 0x000fe200078e00ff */
[----:B------:R-:W-:Y:S01]  /*2a50*/  ISETP.GE.AND P1, PT, R4, UR12, PT ;  /* 0x0000000c04007c0c */ /* 0x000fe2000bf26270 */
[----:B------:R-:W-:Y:S01]  /*2a60*/  USHF.R.S32.HI UR12, URZ, 0x1f, UR24 ;  /* 0x0000001f3f0c7899 */ /* 0x000fe20008011418 */
[----:B------:R-:W-:-:S02]  /*2a70*/  IADD3 R4, P0, R5, UR9, RZ ;  /* 0x0000000905047c10 */ /* 0x000fc4000ff1e0ff */
[----:B------:R-:W-:Y:S01]  /*2a80*/  SHF.L.U64.HI R5, R249, 0x2, R242 ;  /* 0x00000002f9057819 */ /* 0x000fe200000102f2 */
[----:B------:R-:W-:Y:S01]  /*2a90*/  UIMAD UR14, UR12, UR14, URZ ;  /* 0x0000000e0c0e72a4 */ /* 0x000fe2000f8e023f */
[----:B------:R-:W-:Y:S02]  /*2aa0*/  IMAD.U32 R17, RZ, RZ, UR24 ;  /* 0x00000018ff117e24 */ /* 0x000fe4000f8e00ff */
[----:B------:R-:W-:Y:S01]  /*2ab0*/  IADD3.X R5, R5, UR8, RZ, P0, !PT ;  /* 0x0000000805057c10 */ /* 0x000fe200087fe4ff */
[----:B------:R-:W-:Y:S02]  /*2ac0*/  UIMAD UR14, UR24, UR15, UR14 ;  /* 0x0000000f180e72a4 */ /* 0x000fe4000f8e020e */
[----:B------:R2:W-:Y:S04]  /*2ad0*/  @P5 STS.128 [R226+0x10000], RZ ;  /* 0x010000ffe2005388 */ /* 0x0005e80000000c00 */
[----:B------:R2:W-:Y:S04]  /*2ae0*/  @P5 STS.128 [R226+0x12000], RZ ;  /* 0x012000ffe2005388 */ /* 0x0005e80000000c00 */
[----:B------:R2:W-:Y:S04]  /*2af0*/  @P5 STS.128 [R226+0x14000], RZ ;  /* 0x014000ffe2005388 */ /* 0x0005e80000000c00 */
[----:B------:R2:W-:Y:S04]  /*2b00*/  @P5 STS.128 [R226+0x16000], RZ ;  /* 0x016000ffe2005388 */ /* 0x0005e80000000c00 */
[----:B------:R3:W5:Y:S04]  /*2b10*/  @!P2 LDG.E R237, [R4.64] ;  /* 0x0000000404eda981 */ /* 0x000768000c1e1900 */
[----:B------:R3:W5:Y:S01]  /*2b20*/  @!P1 LDG.E R238, [R4.64+0x20] ;  /* 0x0000200404ee9981 */ /* 0x000762000c1e1900 */
[----:B------:R-:W-:Y:S01]  /*2b30*/  IMAD.U32 R6, RZ, RZ, UR14 ;  /* 0x0000000eff067e24 */ /* 0x000fe2000f8e00ff */
[----:B------:R-:W-:Y:S01]  /*2b40*/  BSSY B0, `(.L_x_398) ;  /* 0x0000036000007945 */ /* 0x000fe20003800000 */
[----:B---3--:R-:W-:-:S05]  /*2b50*/  IMAD.WIDE.U32 R4, R17, c[0x0][0x198], R232 ;  /* 0x0000660011047a25 */ /* 0x008fca00078e00e8 */
[----:B------:R-:W-:-:S04]  /*2b60*/  IADD3 R4, P0, R4, UR26, RZ ;  /* 0x0000001a04047c10 */ /* 0x000fc8000ff1e0ff */
[----:B------:R-:W-:Y:S01]  /*2b70*/  IADD3.X R5, R5, UR27, R6, P0, !PT ;  /* 0x0000001b05057c10 */ /* 0x000fe200087fe406 */
[----:B------:R-:W-:-:S04]  /*2b80*/  IMAD R6, R21, c[0x0][0x1b0], RZ ;  /* 0x00006c0015067a24 */ /* 0x000fc800078e02ff */
[C---:B------:R-:W-:Y:S02]  /*2b90*/  IMAD R14, R15.reuse, c[0x0][0x1b4], R6 ;  /* 0x00006d000f0e7a24 */ /* 0x040fe400078e0206 */
[----:B------:R-:W-:-:S04]  /*2ba0*/  IMAD.WIDE.U32 R10, R15, c[0x0][0x1b0], R4 ;  /* 0x00006c000f0a7a25 */ /* 0x000fc800078e0004 */
[----:B------:R-:W-:Y:S01]  /*2bb0*/  IMAD.IADD R16, R11, 0x1, R14 ;  /* 0x000000010b107824 */ /* 0x000fe200078e020e */
[----:B------:R-:W-:Y:S05]  /*2bc0*/  @P5 BRA `(.L_x_399) ;  /* 0x000002d000005947 */ /* 0x000fea0003800000 */
[----:B--2---:R-:W-:Y:S01]  /*2bd0*/  ISETP.GE.AND P3, PT, R232, c[0x0][0x220], PT ;  /* 0x00008800e8007a0c */ /* 0x004fe20003f66270 */
[----:B------:R-:W-:Y:S01]  /*2be0*/  IMAD.U32 R4, RZ, RZ, UR26 ;  /* 0x0000001aff047e24 */ /* 0x000fe2000f8e00ff */
[----:B------:R-:W-:Y:S01]  /*2bf0*/  ISETP.GE.AND P2, PT, R240, c[0x0][0x220], PT ;  /* 0x00008800f0007a0c */ /* 0x000fe20003f46270 */
[----:B------:R-:W-:Y:S01]  /*2c00*/  IMAD.U32 R5, RZ, RZ, UR27 ;  /* 0x0000001bff057e24 */ /* 0x000fe2000f8e00ff */
[----:B------:R-:W-:Y:S01]  /*2c10*/  ISETP.GE.AND P1, PT, R239, c[0x0][0x220], PT ;  /* 0x00008800ef007a0c */ /* 0x000fe20003f26270 */
[----:B------:R-:W-:Y:S01]  /*2c20*/  IMAD R6, R20, c[0x0][0x198], RZ ;  /* 0x0000660014067a24 */ /* 0x000fe200078e02ff */
[----:B------:R-:W-:Y:S01]  /*2c30*/  ISETP.GE.AND P0, PT, R241, c[0x0][0x220], PT ;  /* 0x00008800f1007a0c */ /* 0x000fe20003f06270 */
[----:B------:R-:W-:-:S04]  /*2c40*/  IMAD.WIDE.U32 R4, R19, c[0x0][0x198], R4 ;  /* 0x0000660013047a25 */ /* 0x000fc800078e0004 */
[----:B------:R-:W-:Y:S02]  /*2c50*/  IMAD R6, R19, c[0x0][0x19c], R6 ;  /* 0x0000670013067a24 */ /* 0x000fe400078e0206 */
[----:B------:R-:W-:Y:S01]  /*2c60*/  @!P3 IMAD R12, R23, c[0x0][0x198], RZ ;  /* 0x00006600170cba24 */ /* 0x000fe200078e02ff */
[----:B------:R2:W-:Y:S01]  /*2c70*/  @P3 STS.128 [R226+0x10000], RZ ;  /* 0x010000ffe2003388 */ /* 0x0005e20000000c00 */
[----:B------:R-:W-:Y:S01]  /*2c80*/  @!P3 IMAD.MOV.U32 R7, RZ, RZ, R16 ;  /* 0x000000ffff07b224 */ /* 0x000fe200078e0010 */
[----:B------:R-:W-:Y:S01]  /*2c90*/  IADD3 R5, R5, R6, RZ ;  /* 0x0000000605057210 */ /* 0x000fe20007ffe0ff */
[----:B------:R-:W-:Y:S01]  /*2ca0*/  IMAD.MOV.U32 R13, RZ, RZ, 0x2 ;  /* 0x00000002ff0d7424 */ /* 0x000fe200078e00ff */
[----:B------:R-:W-:Y:S01]  /*2cb0*/  @!P3 MOV R6, R10 ;  /* 0x0000000a0006b202 */ /* 0x000fe20000000f00 */
[----:B------:R-:W-:-:S04]  /*2cc0*/  @!P3 IMAD R12, R244, c[0x0][0x19c], R12 ;  /* 0x00006700f40cba24 */ /* 0x000fc800078e020c */
[----:B------:R-:W-:-:S04]  /*2cd0*/  @!P3 IMAD.WIDE.U32 R8, R244, c[0x0][0x198], R6 ;  /* 0x00006600f408ba25 */ /* 0x000fc800078e0006 */
[----:B------:R-:W-:Y:S01]  /*2ce0*/  IMAD.WIDE.U32 R6, R15, c[0x0][0x1b0], R4 ;  /* 0x00006c000f067a25 */ /* 0x000fe200078e0004 */
[----:B------:R-:W-:Y:S02]  /*2cf0*/  @!P3 IADD3 R9, R9, R12, RZ ;  /* 0x0000000c0909b210 */ /* 0x000fe40007ffe0ff */
[----:B------:R-:W-:Y:S01]  /*2d00*/  @!P3 LEA R12, P6, R8, c[0x0][0x168], 0x1 ;  /* 0x00005a00080cba11 */ /* 0x000fe200078c08ff */
[----:B------:R-:W-:Y:S01]  /*2d10*/  IMAD.WIDE R4, R232, R13, c[0x0][0x168] ;  /* 0x00005a00e8047625 */ /* 0x000fe200078e020d */
[----:B------:R-:W-:Y:S02]  /*2d20*/  IADD3 R7, R14, R7, RZ ;  /* 0x000000070e077210 */ /* 0x000fe40007ffe0ff */
[----:B------:R-:W-:Y:S02]  /*2d30*/  @!P3 LEA.HI.X R13, R8, c[0x0][0x16c], R9, 0x1, P6 ;  /* 0x00005b00080dba11 */ /* 0x000fe400030f0c09 */
[----:B------:R-:W-:-:S03]  /*2d40*/  LEA R4, P4, R6, R4, 0x1 ;  /* 0x0000000406047211 */ /* 0x000fc600078808ff */
[----:B------:R-:W-:Y:S01]  /*2d50*/  @!PT LDS RZ, [RZ] ;  /* 0x00000000fffff984 */ /* 0x000fe20000000800 */
[----:B------:R-:W-:Y:S01]  /*2d60*/  @!PT LDS RZ, [RZ] ;  /* 0x00000000fffff984 */ /* 0x000fe20000000800 */
[----:B------:R-:W-:Y:S01]  /*2d70*/  @!PT LDS RZ, [RZ] ;  /* 0x00000000fffff984 */ /* 0x000fe20000000800 */
[----:B------:R2:W-:Y:S01]  /*2d80*/  @!P3 LDGSTS.E.BYPASS.LTC128B.128 [R226+0x10000], [R12.64] ;  /* 0x100000000ce2bfae */ /* 0x0005e2000b901d44 */
[----:B------:R-:W-:-:S03]  /*2d90*/  LEA.HI.X R5, R6, R5, R7, 0x1, P4 ;  /* 0x0000000506057211 */ /* 0x000fc600020f0c07 */
        /* <DEDUP_REMOVED lines=16> */
.L_x_399:
[----:B--2---:R-:W-:Y:S05]  /*2ea0*/  BSYNC B0 ;  /* 0x0000000000007941 */ /* 0x004fea0003800000 */
.L_x_398:
[----:B------:R-:W-:Y:S01]  /*2eb0*/  ISETP.GE.AND P4, PT, R22, UR13, PT ;  /* 0x0000000d16007c0c */ /* 0x000fe2000bf86270 */
[----:B------:R-:W-:-:S12]  /*2ec0*/  BSSY B0, `(.L_x_400) ;  /* 0x0000036000007945 */ /* 0x000fd80003800000 */
[----:B------:R2:W-:Y:S04]  /*2ed0*/  @P4 STS.128 [R226+0x11000], RZ ;  /* 0x011000ffe2004388 */ /* 0x0005e80000000c00 */
[----:B------:R2:W-:Y:S04]  /*2ee0*/  @P4 STS.128 [R226+0x13000], RZ ;  /* 0x013000ffe2004388 */ /* 0x0005e80000000c00 */
[----:B------:R2:W-:Y:S04]  /*2ef0*/  @P4 STS.128 [R226+0x15000], RZ ;  /* 0x015000ffe2004388 */ /* 0x0005e80000000c00 */
[----:B------:R2:W-:Y:S01]  /*2f00*/  @P4 STS.128 [R226+0x17000], RZ ;  /* 0x017000ffe2004388 */ /* 0x0005e20000000c00 */
[----:B------:R-:W-:Y:S05]  /*2f10*/  @P4 BRA `(.L_x_401) ;  /* 0x0000030000004947 */ /* 0x000fea0003800000 */
[----:B------:R-:W-:Y:S01]  /*2f20*/  IADD3 R6, P0, R19, 0x20, RZ ;  /* 0x0000002013067810 */ /* 0x000fe20007f1e0ff */
[----:B---3--:R-:W-:Y:S01]  /*2f30*/  IMAD.U32 R4, RZ, RZ, UR26 ;  /* 0x0000001aff047e24 */ /* 0x008fe2000f8e00ff */
[----:B------:R-:W-:Y:S01]  /*2f40*/  ISETP.GE.AND P3, PT, R232, c[0x0][0x220], PT ;  /* 0x00008800e8007a0c */ /* 0x000fe20003f66270 */
[----:B------:R-:W-:Y:S01]  /*2f50*/  IMAD.U32 R5, RZ, RZ, UR27 ;  /* 0x0000001bff057e24 */ /* 0x000fe2000f8e00ff */
[----:B------:R-:W-:Y:S01]  /*2f60*/  IADD3.X R8, RZ, R20, RZ, P0, !PT ;  /* 0x00000014ff087210 */ /* 0x000fe200007fe4ff */
[----:B------:R-:W-:Y:S01]  /*2f70*/  IMAD.MOV.U32 R12, RZ, RZ, 0x2 ;  /* 0x00000002ff0c7424 */ /* 0x000fe200078e00ff */
[----:B------:R-:W-:Y:S01]  /*2f80*/  IADD3 R7, P0, R244, 0x20, RZ ;  /* 0x00000020f4077810 */ /* 0x000fe20007f1e0ff */
[----:B------:R-:W-:Y:S01]  /*2f90*/  IMAD.WIDE.U32 R4, R6, c[0x0][0x198], R4 ;  /* 0x0000660006047a25 */ /* 0x000fe200078e0004 */
[----:B------:R-:W-:-:S02]  /*2fa0*/  MOV R11, R16 ;  /* 0x00000010000b7202 */ /* 0x000fc40000000f00 */
[----:B------:R-:W-:Y:S01]  /*2fb0*/  ISETP.GE.AND P2, PT, R240, c[0x0][0x220], PT ;  /* 0x00008800f0007a0c */ /* 0x000fe20003f46270 */
[----:B------:R-:W-:Y:S01]  /*2fc0*/  IMAD R9, R8, c[0x0][0x198], RZ ;  /* 0x0000660008097a24 */ /* 0x000fe200078e02ff */
[----:B------:R-:W-:Y:S01]  /*2fd0*/  IADD3.X R8, RZ, R23, RZ, P0, !PT ;  /* 0x00000017ff087210 */ /* 0x000fe200007fe4ff */
[----:B------:R-:W-:Y:S01]  /*2fe0*/  IMAD.WIDE.U32 R10, R7, c[0x0][0x198], R10 ;  /* 0x00006600070a7a25 */ /* 0x000fe200078e000a */
[----:B------:R-:W-:Y:S01]  /*2ff0*/  ISETP.GE.AND P1, PT, R239, c[0x0][0x220], PT ;  /* 0x00008800ef007a0c */ /* 0x000fe20003f26270 */
[----:B------:R3:W-:Y:S02]  /*3000*/  @P3 STS.128 [R226+0x11000], RZ ;  /* 0x011000ffe2003388 */ /* 0x0007e40000000c00 */
[----:B------:R-:W-:Y:S02]  /*3010*/  IMAD R8, R8, c[0x0][0x198], RZ ;  /* 0x0000660008087a24 */ /* 0x000fe400078e02ff */
[----:B------:R-:W-:Y:S02]  /*3020*/  IMAD R6, R6, c[0x0][0x19c], R9 ;  /* 0x0000670006067a24 */ /* 0x000fe400078e0209 */
[----:B------:R-:W-:Y:S01]  /*3030*/  IMAD R7, R7, c[0x0][0x19c], R8 ;  /* 0x0000670007077a24 */ /* 0x000fe200078e0208 */
[----:B------:R-:W-:Y:S01]  /*3040*/  @!P3 LEA R8, P0, R10, c[0x0][0x168], 0x1 ;  /* 0x00005a000a08ba11 */ /* 0x000fe200078008ff */
[----:B------:R-:W-:-:S03]  /*3050*/  IMAD.IADD R5, R5, 0x1, R6 ;  /* 0x0000000105057824 */ /* 0x000fc600078e0206 */
[----:B------:R-:W-:Y:S01]  /*3060*/  IADD3 R9, R11, R7, RZ ;  /* 0x000000070b097210 */ /* 0x000fe20007ffe0ff */
[----:B------:R-:W-:-:S03]  /*3070*/  IMAD.WIDE.U32 R6, R15, c[0x0][0x1b0], R4 ;  /* 0x00006c000f067a25 */ /* 0x000fc600078e0004 */
[----:B------:R-:W-:Y:S01]  /*3080*/  @!P3 LEA.HI.X R9, R10, c[0x0][0x16c], R9, 0x1, P0 ;  /* 0x00005b000a09ba11 */ /* 0x000fe200000f0c09 */
[----:B------:R-:W-:Y:S01]  /*3090*/  IMAD.WIDE R4, R232, R12, c[0x0][0x168] ;  /* 0x00005a00e8047625 */ /* 0x000fe200078e020c */
[----:B------:R-:W-:-:S03]  /*30a0*/  ISETP.GE.AND P0, PT, R241, c[0x0][0x220], PT ;  /* 0x00008800f1007a0c */ /* 0x000fc60003f06270 */
[----:B------:R-:W-:Y:S01]  /*30b0*/  IMAD.IADD R7, R14, 0x1, R7 ;  /* 0x000000010e077824 */ /* 0x000fe200078e0207 */
[C---:B------:R-:W-:Y:S01]  /*30c0*/  LEA R4, P6, R6.reuse, R4, 0x1 ;  /* 0x0000000406047211 */ /* 0x040fe200078c08ff */
[----:B------:R-:W-:Y:S01]  /*30d0*/  @!PT LDS RZ, [RZ] ;  /* 0x00000000fffff984 */ /* 0x000fe20000000800 */
[----:B------:R-:W-:Y:S01]  /*30e0*/  @!PT LDS RZ, [RZ] ;  /* 0x00000000fffff984 */ /* 0x000fe20000000800 */
[----:B------:R-:W-:Y:S01]  /*30f0*/  @!PT LDS RZ, [RZ] ;  /* 0x00000000fffff984 */ /* 0x000fe20000000800 */
[----:B------:R3:W-:Y:S03]  /*3100*/  @!P3 LDGSTS.E.BYPASS.LTC128B.128 [R226+0x11000], [R8.64] ;  /* 0x1100000008e2bfae */ /* 0x0007e6000b901d44 */
[----:B------:R-:W-:Y:S01]  /*3110*/  LEA.HI.X R5, R6, R5, R7, 0x1, P6 ;  /* 0x0000000506057211 */ /* 0x000fe200030f0c07 */
        /* <DEDUP_REMOVED lines=16> */
.L_x_401:
[----:B------:R-:W-:Y:S05]  /*3220*/  BSYNC B0 ;  /* 0x0000000000007941 */ /* 0x000fea0003800000 */
.L_x_400:
[----:B------:R-:W-:Y:S01]  /*3230*/  ULDC.64 UR14, c[0x0][0x1a0] ;  /* 0x00006800000e7ab9 */ /* 0x000fe20000000a00 */
[----:B------:R1:W-:Y:S01]  /*3240*/  @P5 STS.128 [R226+0x18000], RZ ;  /* 0x018000ffe2005388 */ /* 0x0003e20000000c00 */
[----:B------:R-:W-:Y:S01]  /*3250*/  UIMAD UR12, UR12, UR14, URZ ;  /* 0x0000000e0c0c72a4 */ /* 0x000fe2000f8e023f */
[----:B-1-3--:R-:W-:Y:S01]  /*3260*/  IMAD.WIDE.U32 R4, R17, c[0x0][0x1a0], R232 ;  /* 0x0000680011047a25 */ /* 0x00afe200078e00e8 */
[----:B------:R-:W-:Y:S01]  /*3270*/  BSSY B0, `(.L_x_402) ;  /* 0x000003a000007945 */ /* 0x000fe20003800000 */
[----:B------:R1:W-:Y:S01]  /*3280*/  @P5 STS.128 [R226+0x1a000], RZ ;  /* 0x01a000ffe2005388 */ /* 0x0003e20000000c00 */
[----:B------:R-:W-:-:S02]  /*3290*/  UIMAD UR12, UR24, UR15, UR12 ;  /* 0x0000000f180c72a4 */ /* 0x000fc4000f8e020c */
[----:B------:R-:W-:Y:S01]  /*32a0*/  IADD3 R4, P0, R4, UR22, RZ ;  /* 0x0000001604047c10 */ /* 0x000fe2000ff1e0ff */
[----:B------:R1:W-:Y:S03]  /*32b0*/  @P5 STS.128 [R226+0x1c000], RZ ;  /* 0x01c000ffe2005388 */ /* 0x0003e60000000c00 */
[----:B------:R-:W-:Y:S01]  /*32c0*/  MOV R6, UR12 ;  /* 0x0000000c00067c02 */ /* 0x000fe20008000f00 */
[----:B------:R1:W-:Y:S03]  /*32d0*/  @P5 STS.128 [R226+0x1e000], RZ ;  /* 0x01e000ffe2005388 */ /* 0x0003e60000000c00 */
[----:B------:R-:W-:Y:S01]  /*32e0*/  IADD3.X R5, R5, UR23, R6, P0, !PT ;  /* 0x0000001705057c10 */ /* 0x000fe200087fe406 */
[----:B------:R-:W-:-:S04]  /*32f0*/  IMAD R6, R21, c[0x0][0x1b8], RZ ;  /* 0x00006e0015067a24 */ /* 0x000fc800078e02ff */
[C---:B------:R-:W-:Y:S02]  /*3300*/  IMAD R14, R15.reuse, c[0x0][0x1bc], R6 ;  /* 0x00006f000f0e7a24 */ /* 0x040fe400078e0206 */
[----:B------:R-:W-:-:S05]  /*3310*/  IMAD.WIDE.U32 R10, R15, c[0x0][0x1b8], R4 ;  /* 0x00006e000f0a7a25 */ /* 0x000fca00078e0004 */
[----:B------:R-:W-:Y:S01]  /*3320*/  IADD3 R16, R11, R14, RZ ;  /* 0x0000000e0b107210 */ /* 0x000fe20007ffe0ff */
[----:B------:R-:W-:Y:S05]  /*3330*/  @P5 BRA `(.L_x_403) ;  /* 0x000002d000005947 */ /* 0x000fea0003800000 */
[----:B------:R-:W-:Y:S01]  /*3340*/  ISETP.GE.AND P3, PT, R232, c[0x0][0x220], PT ;  /* 0x00008800e8007a0c */ /* 0x000fe20003f66270 */
        /* <DEDUP_REMOVED lines=44> */
.L_x_403:
[----:B------:R-:W-:Y:S05]  /*3610*/  BSYNC B0 ;  /* 0x0000000000007941 */ /* 0x000fea0003800000 */
.L_x_402:
[----:B------:R1:W-:Y:S01]  /*3620*/  @P4 STS.128 [R226+0x19000], RZ ;  /* 0x019000ffe2004388 */ /* 0x0003e20000000c00 */
[----:B------:R-:W-:Y:S03]  /*3630*/  BSSY B0, `(.L_x_404) ;  /* 0x0000035000007945 */ /* 0x000fe60003800000 */
[----:B------:R1:W-:Y:S04]  /*3640*/  @P4 STS.128 [R226+0x1b000], RZ ;  /* 0x01b000ffe2004388 */ /* 0x0003e80000000c00 */
[----:B------:R1:W-:Y:S04]  /*3650*/  @P4 STS.128 [R226+0x1d000], RZ ;  /* 0x01d000ffe2004388 */ /* 0x0003e80000000c00 */
[----:B------:R1:W-:Y:S01]  /*3660*/  @P4 STS.128 [R226+0x1f000], RZ ;  /* 0x01f000ffe2004388 */ /* 0x0003e20000000c00 */
[----:B------:R-:W-:Y:S05]  /*3670*/  @P4 BRA `(.L_x_405) ;  /* 0x0000030000004947 */ /* 0x000fea0003800000 */
[----:B------:R-:W-:Y:S01]  /*3680*/  IADD3 R6, P0, R19, 0x20, RZ ;  /* 0x0000002013067810 */ /* 0x000fe20007f1e0ff */
[----:B-1-3--:R-:W-:Y:S01]  /*3690*/  IMAD.U32 R5, RZ, RZ, UR23 ;  /* 0x00000017ff057e24 */ /* 0x00afe2000f8e00ff */
[----:B------:R-:W-:-:S02]  /*36a0*/  IADD3 R7, P1, R244, 0x20, RZ ;  /* 0x00000020f4077810 */ /* 0x000fc40007f3e0ff */
[----:B------:R-:W-:Y:S01]  /*36b0*/  MOV R4, UR22 ;  /* 0x0000001600047c02 */ /* 0x000fe20008000f00 */
[----:B------:R-:W-:Y:S01]  /*36c0*/  IMAD.X R8, RZ, RZ, R20, P0 ;  /* 0x000000ffff087224 */ /* 0x000fe200000e0614 */
[----:B------:R-:W-:Y:S02]  /*36d0*/  ISETP.GE.AND P3, PT, R232, c[0x0][0x220], PT ;  /* 0x00008800e8007a0c */ /* 0x000fe40003f66270 */
[----:B------:R-:W-:Y:S01]  /*36e0*/  MOV R11, R16 ;  /* 0x00000010000b7202 */ /* 0x000fe20000000f00 */
[----:B------:R-:W-:Y:S01]  /*36f0*/  IMAD R9, R8, c[0x0][0x1a0], RZ ;  /* 0x0000680008097a24 */ /* 0x000fe200078e02ff */
[----:B------:R-:W-:Y:S01]  /*3700*/  IADD3.X R8, RZ, R23, RZ, P1, !PT ;  /* 0x00000017ff087210 */ /* 0x000fe20000ffe4ff */
[----:B------:R-:W-:Y:S01]  /*3710*/  IMAD.WIDE.U32 R4, R6, c[0x0][0x1a0], R4 ;  /* 0x0000680006047a25 */ /* 0x000fe200078e0004 */
[----:B------:R-:W-:Y:S02]  /*3720*/  ISETP.GE.AND P2, PT, R240, c[0x0][0x220], PT ;  /* 0x00008800f0007a0c */ /* 0x000fe40003f46270 */
[----:B------:R-:W-:Y:S01]  /*3730*/  ISETP.GE.AND P1, PT, R239, c[0x0][0x220], PT ;  /* 0x00008800ef007a0c */ /* 0x000fe20003f26270 */
[----:B------:R-:W-:Y:S01]  /*3740*/  IMAD R6, R6, c[0x0][0x1a4], R9 ;  /* 0x0000690006067a24 */ /* 0x000fe200078e0209 */
[----:B------:R-:W-:Y:S01]  /*3750*/  ISETP.GE.AND P0, PT, R241, c[0x0][0x220], PT ;  /* 0x00008800f1007a0c */ /* 0x000fe20003f06270 */
[----:B------:R-:W-:-:S02]  /*3760*/  IMAD R8, R8, c[0x0][0x1a0], RZ ;  /* 0x0000680008087a24 */ /* 0x000fc400078e02ff */
[----:B------:R-:W-:Y:S01]  /*3770*/  IMAD.IADD R5, R5, 0x1, R6 ;  /* 0x0000000105057824 */ /* 0x000fe200078e0206 */
[----:B------:R1:W-:Y:S01]  /*3780*/  @P3 STS.128 [R226+0x19000], RZ ;  /* 0x019000ffe2003388 */ /* 0x0003e20000000c00 */
[C---:B------:R-:W-:Y:S02]  /*3790*/  IMAD R9, R7.reuse, c[0x0][0x1a4], R8 ;  /* 0x0000690007097a24 */ /* 0x040fe400078e0208 */
[----:B------:R-:W-:Y:S02]  /*37a0*/  IMAD.MOV.U32 R8, RZ, RZ, 0x2 ;  /* 0x00000002ff087424 */ /* 0x000fe400078e00ff */
[----:B------:R-:W-:-:S04]  /*37b0*/  IMAD.WIDE.U32 R10, R7, c[0x0][0x1a0], R10 ;  /* 0x00006800070a7a25 */ /* 0x000fc800078e000a */
[----:B------:R-:W-:Y:S01]  /*37c0*/  IMAD.WIDE.U32 R6, R15, c[0x0][0x1b8], R4 ;  /* 0x00006e000f067a25 */ /* 0x000fe200078e0004 */
[----:B------:R-:W-:-:S03]  /*37d0*/  IADD3 R9, R11, R9, RZ ;  /* 0x000000090b097210 */ /* 0x000fc60007ffe0ff */
[----:B------:R-:W-:Y:S01]  /*37e0*/  IMAD.WIDE R4, R232, R8, c[0x0][0x170] ;  /* 0x00005c00e8047625 */ /* 0x000fe200078e0208 */
[----:B------:R-:W-:-:S03]  /*37f0*/  @!P3 LEA R8, P5, R10, c[0x0][0x170], 0x1 ;  /* 0x00005c000a08ba11 */ /* 0x000fc600078a08ff */
[----:B------:R-:W-:Y:S01]  /*3800*/  IMAD.IADD R7, R14, 0x1, R7 ;  /* 0x000000010e077824 */ /* 0x000fe200078e0207 */
[----:B------:R-:W-:Y:S02]  /*3810*/  LEA R4, P4, R6, R4, 0x1 ;  /* 0x0000000406047211 */ /* 0x000fe400078808ff */
[----:B------:R-:W-:Y:S02]  /*3820*/  @!P3 LEA.HI.X R9, R10, c[0x0][0x174], R9, 0x1, P5 ;  /* 0x00005d000a09ba11 */ /* 0x000fe400028f0c09 */
[----:B------:R-:W-:-:S03]  /*3830*/  LEA.HI.X R5, R6, R5, R7, 0x1, P4 ;  /* 0x0000000506057211 */ /* 0x000fc600020f0c07 */
        /* <DEDUP_REMOVED lines=20> */
.L_x_405:
[----:B------:R-:W-:Y:S05]  /*3980*/  BSYNC B0 ;  /* 0x0000000000007941 */ /* 0x000fea0003800000 */
.L_x_404:
[----:B------:R-:W0:Y:S01]  /*3990*/  LDGDEPBAR ;  /* 0x00000000000079af */ /* 0x000e220000000000 */
[----:B------:R-:W-:Y:S01]  /*39a0*/  MOV R248, c[0x0][0x22c] ;  /* 0x00008b0000f87a02 */ /* 0x000fe20000000f00 */
[----:B------:R-:W-:Y:S01]  /*39b0*/  UIADD3 UR12, UR24, 0x40, URZ ;  /* 0x00000040180c7890 */ /* 0x000fe2000fffe03f */
[----:B------:R-:W-:Y:S01]  /*39c0*/  CS2R R190, SRZ ;  /* 0x0000000000be7805 */ /* 0x000fe2000001ff00 */
[----:B------:R-:W-:Y:S01]  /*39d0*/  CS2R R188, SRZ ;  /* 0x0000000000bc7805 */ /* 0x000fe2000001ff00 */
[----:B------:R-:W-:Y:S01]  /*39e0*/  CS2R R194, SRZ ;  /* 0x0000000000c27805 */ /* 0x000fe2000001ff00 */
[----:B------:R-:W-:Y:S01]  /*39f0*/  IMAD R248, R248, c[0x0][0x1c0], RZ ;  /* 0x00007000f8f87a24 */ /* 0x000fe200078e02ff */
        /* <DEDUP_REMOVED lines=61> */
[C---:B------:R-:W-:Y:S01]  /*3dd0*/  SHF.L.U64.HI R242, R249.reuse, 0x2, R242 ;  /* 0x00000002f9f27819 */ /* 0x040fe200000102f2 */
[----:B------:R-:W-:Y:S01]  /*3de0*/  UISETP.GE.AND UP0, UPT, UR12, UR6, UPT ;  /* 0x000000060c00728c */ /* 0x000fe2000bf06270 */
[----:B------:R-:W-:-:S02]  /*3df0*/  SHF.L.U32 R243, R249, 0x2, RZ ;  /* 0x00000002f9f37819 */ /* 0x000fc400000006ff */
[----:B------:R-:W-:Y:S02]  /*3e00*/  LEA R250, -R248, RZ, 0x6 ;  /* 0x000000fff8fa7211 */ /* 0x000fe400078e31ff */
.L_x_408:
[----:B------:R-:W0:Y:S01]  /*3e10*/  LDGDEPBAR ;  /* 0x00000000000079af */ /* 0x000e220000000000 */
[----:B------:R-:W-:Y:S01]  /*3e20*/  PLOP3.LUT P1, PT, PT, PT, UP0, 0x80, 0x0 ;  /* 0x000000000000781c */ /* 0x000fe20003f2f008 */
[----:B------:R-:W-:Y:S01]  /*3e30*/  UISETP.GE.AND UP5, UPT, UR7, 0x1, UPT ;  /* 0x000000010700788c */ /* 0x000fe2000bfa6270 */
[----:B------:R-:W-:Y:S02]  /*3e40*/  PLOP3.LUT P4, PT, PT, PT, UP0, 0x80, 0x0 ;  /* 0x000000000000781c */ /* 0x000fe40003f8f008 */
[----:B------:R-:W-:Y:S02]  /*3e50*/  PLOP3.LUT P0, PT, PT, PT, UP0, 0x80, 0x0 ;  /* 0x000000000000781c */ /* 0x000fe40003f0f008 */
[----:B------:R-:W-:Y:S02]  /*3e60*/  PLOP3.LUT P5, PT, PT, PT, UP0, 0x80, 0x0 ;  /* 0x000000000000781c */ /* 0x000fe40003faf008 */
[----:B-----5:R-:W-:Y:S02]  /*3e70*/  FSETP.NEU.FTZ.AND P2, PT, R237, -INF , PT ;  /* 0xff800000ed00780b */ /* 0x020fe40003f5d000 */
[----:B------:R-:W-:Y:S02]  /*3e80*/  PLOP3.LUT P3, PT, PT, PT, UP0, 0x80, 0x0 ;  /* 0x000000000000781c */ /* 0x000fe40003f6f008 */
[----:B------:R-:W-:Y:S01]  /*3e90*/  PLOP3.LUT P6, PT, PT, PT, UP0, 0x80, 0x0 ;  /* 0x000000000000781c */ /* 0x000fe20003fcf008 */
[----:B------:R-:W-:Y:S04]  /*3ea0*/  DEPBAR.LE SB0, 0x0 ;  /* 0x000080000000791a */ /* 0x000fe80000000000 */
[----:B------:R-:W-:Y:S06]  /*3eb0*/  BAR.SYNC.DEFER_BLOCKING 0x0 ;  /* 0x0000000000007b1d */ /* 0x000fec0000010000 */
[----:B------:R-:W-:Y:S05]  /*3ec0*/  LDSM.16.M88.4 R16, [R214] ;  /* 0x00000000d610783b */ /* 0x000fea0000000200 */
[----:B-1----:R-:W1:Y:S05]  /*3ed0*/  LDSM.16.M88.4 R8, [R2+0x10000] ;  /* 0x010000000208783b */ /* 0x002e6a0000000200 */
[----:B------:R-:W2:Y:S05]  /*3ee0*/  LDSM.16.M88.4 R84, [R2+0x10800] ;  /* 0x010800000254783b */ /* 0x000eaa0000000200 */
[----:B------:R-:W-:Y:S05]  /*3ef0*/  LDSM.16.M88.4 R88, [R215] ;  /* 0x00000000d758783b */ /* 0x000fea0000000200 */
[----:B------:R-:W3:Y:S05]  /*3f00*/  LDSM.16.M88.4 R92, [R3+0x10000] ;  /* 0x01000000035c783b */ /* 0x000eea0000000200 */
[----:B------:R-:W4:Y:S05]  /*3f10*/  LDSM.16.M88.4 R96, [R3+0x10800] ;  /* 0x010800000360783b */ /* 0x000f2a0000000200 */
[----:B------:R-:W-:Y:S05]  /*3f20*/  LDSM.16.M88.4 R100, [R219] ;  /* 0x00000000db64783b */ /* 0x000fea0000000200 */
[----:B------:R-:W3:Y:S05]  /*3f30*/  LDSM.16.M88.4 R104, [R213+0x10000] ;  /* 0x01000000d568783b */ /* 0x000eea0000000200 */
[----:B------:R-:W-:Y:S01]  /*3f40*/  LDSM.16.M88.4 R108, [R212+0x10000] ;  /* 0x01000000d46c783b */ /* 0x000fe20000000200 */
[C---:B-1-3--:R-:W-:Y:S08]  /*3f50*/  HMMA.16816.F32.BF16 R4, R16.reuse, R8, RZ ;  /* 0x000000081004723c */ /* 0x04aff000000418ff */
[C---:B------:R-:W-:Y:S08]  /*3f60*/  HMMA.16816.F32.BF16 R8, R16.reuse, R10, RZ ;  /* 0x0000000a1008723c */ /* 0x040ff000000418ff */
[C---:B--2---:R-:W-:Y:S08]  /*3f70*/  HMMA.16816.F32.BF16 R12, R16.reuse, R84, RZ ;  /* 0x00000054100c723c */ /* 0x044ff000000418ff */
[----:B------:R-:W-:Y:S01]  /*3f80*/  HMMA.16816.F32.BF16 R16, R16, R86, RZ ;  /* 0x000000561010723c */ /* 0x000fe200000418ff */
[----:B------:R-:W1:Y:S07]  /*3f90*/  LDSM.16.M88.4 R84, [R213+0x10800] ;  /* 0x01080000d554783b */ /* 0x000e6e0000000200 */
[C---:B------:R-:W-:Y:S08]  /*3fa0*/  HMMA.16816.F32.BF16 R4, R88.reuse, R92, R4 ;  /* 0x0000005c5804723c */ /* 0x040ff00000041804 */
[C---:B------:R-:W-:Y:S01]  /*3fb0*/  HMMA.16816.F32.BF16 R8, R88.reuse, R94, R8 ;  /* 0x0000005e5808723c */ /* 0x040fe20000041808 */
[----:B------:R-:W2:Y:S07]  /*3fc0*/  LDSM.16.M88.4 R92, [R218] ;  /* 0x00000000da5c783b */ /* 0x000eae0000000200 */
[C---:B----4-:R-:W-:Y:S08]  /*3fd0*/  HMMA.16816.F32.BF16 R12, R88.reuse, R96, R12 ;  /* 0x00000060580c723c */ /* 0x050ff0000004180c */
[----:B------:R-:W-:Y:S01]  /*3fe0*/  HMMA.16816.F32.BF16 R16, R88, R98, R16 ;  /* 0x000000625810723c */ /* 0x000fe20000041810 */
[----:B------:R-:W3:Y:S05]  /*3ff0*/  LDSM.16.M88.4 R88, [R212+0x10800] ;  /* 0x01080000d458783b */ /* 0x000eea0000000200 */
[----:B------:R-:W-:Y:S02]  /*4000*/  LDSM.16.M88.4 R96, [R214+0x2000] ;  /* 0x00200000d660783b */ /* 0x000fe40000000200 */
[C---:B------:R-:W-:Y:S08]  /*4010*/  HMMA.16816.F32.BF16 R4, R100.reuse, R104, R4 ;  /* 0x000000686404723c */ /* 0x040ff00000041804 */
[C---:B------:R-:W-:Y:S01]  /*4020*/  HMMA.16816.F32.BF16 R8, R100.reuse, R106, R8 ;  /* 0x0000006a6408723c */ /* 0x040fe20000041808 */
[----:B------:R-:W4:Y:S07]  /*4030*/  LDSM.16.M88.4 R104, [R2+0x12000] ;  /* 0x012000000268783b */ /* 0x000f2e0000000200 */
[C---:B-1----:R-:W-:Y:S08]  /*4040*/  HMMA.16816.F32.BF16 R12, R100.reuse, R84, R12 ;  /* 0x00000054640c723c */ /* 0x042ff0000004180c */
[----:B------:R-:W-:Y:S01]  /*4050*/  HMMA.16816.F32.BF16 R16, R100, R86, R16 ;  /* 0x000000566410723c */ /* 0x000fe20000041810 */
[----:B------:R-:W1:Y:S05]  /*4060*/  LDSM.16.M88.4 R84, [R2+0x12800] ;  /* 0x012800000254783b */ /* 0x000e6a0000000200 */
[----:B------:R-:W-:Y:S02]  /*4070*/  LDSM.16.M88.4 R100, [R215+0x2000] ;  /* 0x00200000d764783b */ /* 0x000fe40000000200 */
[C---:B--2---:R-:W-:Y:S08]  /*4080*/  HMMA.16816.F32.BF16 R4, R92.reuse, R108, R4 ;  /* 0x0000006c5c04723c */ /* 0x044ff00000041804 */
[C---:B------:R-:W-:Y:S01]  /*4090*/  HMMA.16816.F32.BF16 R8, R92.reuse, R110, R8 ;  /* 0x0000006e5c08723c */ /* 0x040fe20000041808 */
[----:B------:R-:W2:Y:S07]  /*40a0*/  LDSM.16.M88.4 R108, [R3+0x12000] ;  /* 0x01200000036c783b */ /* 0x000eae0000000200 */
[C---:B---3--:R-:W-:Y:S08]  /*40b0*/  HMMA.16816.F32.BF16 R12, R92.reuse, R88, R12 ;  /* 0x000000585c0c723c */ /* 0x048ff0000004180c */
[----:B------:R-:W-:Y:S01]  /*40c0*/  HMMA.16816.F32.BF16 R16, R92, R90, R16 ;  /* 0x0000005a5c10723c */ /* 0x000fe20000041810 */
[----:B------:R-:W3:Y:S05]  /*40d0*/  LDSM.16.M88.4 R88, [R3+0x12800] ;  /* 0x012800000358783b */ /* 0x000eea0000000200 */
[----:B------:R-:W-:Y:S02]  /*40e0*/  LDSM.16.M88.4 R92, [R219+0x2000] ;  /* 0x00200000db5c783b */ /* 0x000fe40000000200 */
[C---:B----4-:R-:W-:Y:S08]  /*40f0*/  HMMA.16816.F32.BF16 R4, R96.reuse, R104, R4 ;  /* 0x000000686004723c */ /* 0x050ff00000041804 */
        /* <DEDUP_REMOVED lines=65> */
[C---:B---3--:R-:W-:Y:S07]  /*4510*/  HMMA.16816.F32.BF16 R12, R96.reuse, R88, R12 ;  /* 0x00000058600c723c */ /* 0x048fee000004180c */
[----:B------:R-:W-:Y:S01]  /*4520*/  IMAD.U32 R89, RZ, RZ, UR19 ;  /* 0x00000013ff597e24 */ /* 0x000fe2000f8e00ff */
[----:B------:R-:W-:Y:S04]  /*4530*/  HMMA.16816.F32.BF16 R16, R96, R90, R16 ;  /* 0x0000005a6010723c */ /* 0x000fe80000041810 */
[----:B------:R-:W-:Y:S01]  /*4540*/  @P0 IMAD R89, R89, 0x40, R247 ;  /* 0x0000004059590824 */ /* 0x000fe200078e02f7 */
[----:B------:R-:W-:Y:S01]  /*4550*/  PLOP3.LUT P0, PT, PT, PT, UP0, 0x80, 0x0 ;  /* 0x000000000000781c */ /* 0x000fe20003f0f008 */
[----:B------:R-:W-:Y:S02]  /*4560*/  FMUL.FTZ R88, R237, 1.4426950216293334961 ;  /* 0x3fb8aa3bed587820 */ /* 0x000fe40000410000 */
[C---:B----4-:R-:W-:Y:S05]  /*4570*/  HMMA.16816.F32.BF16 R4, R100.reuse, R104, R4 ;  /* 0x000000686404723c */ /* 0x050fea0000041804 */
[C---:B------:R-:W-:Y:S02]  /*4580*/  @P5 ISETP.GE.AND P5, PT, R89.reuse, UR6, PT ;  /* 0x0000000659005c0c */ /* 0x040fe4000bfa6270 */
[----:B------:R-:W-:Y:S01]  /*4590*/  FSEL R88, R88, RZ, P2 ;  /* 0x000000ff58587208 */ /* 0x000fe20001000000 */
[C---:B------:R-:W-:Y:S03]  /*45a0*/  HMMA.16816.F32.BF16 R8, R100.reuse, R106, R8 ;  /* 0x0000006a6408723c */ /* 0x040fe60000041808 */
[----:B------:R-:W-:Y:S05]  /*45b0*/  FSETP.NEU.FTZ.AND P2, PT, R238, -INF , PT ;  /* 0xff800000ee00780b */ /* 0x000fea0003f5d000 */
[C---:B-1----:R-:W-:Y:S07]  /*45c0*/  HMMA.16816.F32.BF16 R12, R100.reuse, R84, R12 ;  /* 0x00000054640c723c */ /* 0x042fee000004180c */
[----:B------:R-:W-:Y:S01]  /*45d0*/  @P1 IADD3 R84, R89, 0x1, RZ ;  /* 0x0000000159541810 */ /* 0x000fe20007ffe0ff */
[----:B------:R-:W-:Y:S01]  /*45e0*/  HMMA.16816.F32.BF16 R16, R100, R86, R16 ;  /* 0x000000566410723c */ /* 0x000fe20000041810 */
[----:B------:R-:W-:Y:S02]  /*45f0*/  PLOP3.LUT P1, PT, PT, PT, UP0, 0x80, 0x0 ;  /* 0x000000000000781c */ /* 0x000fe40003f2f008 */
[----:B------:R-:W-:Y:S02]  /*4600*/  @P4 ISETP.GE.AND P4, PT, R84, UR6, PT ;  /* 0x0000000654004c0c */ /* 0x000fe4000bf86270 */
[----:B------:R-:W1:Y:S03]  /*4610*/  LDSM.16.M88.4 R84, [R212+0x16800] ;  /* 0x01680000d454783b */ /* 0x000e660000000200 */
[C---:B--2---:R-:W-:Y:S08]  /*4620*/  HMMA.16816.F32.BF16 R4, R92.reuse, R108, R4 ;  /* 0x0000006c5c04723c */ /* 0x044ff00000041804 */
[C---:B------:R-:W-:Y:S11]  /*4630*/  HMMA.16816.F32.BF16 R8, R92.reuse, R110, R8 ;  /* 0x0000006e5c08723c */ /* 0x040ff60000041808 */
[----:B------:R-:W-:Y:S05]  /*4640*/  @!UPT UIADD3 URZ, URZ, URZ, URZ ;  /* 0x0000003f3f3ff290 */ /* 0x000fea000fffe03f */
[----:B------:R-:W-:Y:S02]  /*4650*/  @P0 FSEL R4, R4, -INF , !P5 ;  /* 0xff80000004040808 */ /* 0x000fe40006800000 */
[----:B------:R-:W-:Y:S02]  /*4660*/  @P1 FSEL R5, R5, -INF , !P4 ;  /* 0xff80000005051808 */ /* 0x000fe40006000000 */
[----:B------:R-:W-:Y:S01]  /*4670*/  PLOP3.LUT P0, PT, PT, PT, UP0, 0x80, 0x0 ;  /* 0x000000000000781c */ /* 0x000fe20003f0f008 */
[--C-:B------:R-:W-:Y:S01]  /*4680*/  FFMA.FTZ R4, R4, c[0x0][0x23c], -R88.reuse ;  /* 0x00008f0004047a23 */ /* 0x100fe20000010858 */
[----:B------:R-:W-:Y:S01]  /*4690*/  PLOP3.LUT P1, PT, PT, PT, UP0, 0x80, 0x0 ;  /* 0x000000000000781c */ /* 0x000fe20003f2f008 */
[----:B------:R-:W-:Y:S02]  /*46a0*/  FFMA.FTZ R5, R5, c[0x0][0x23c], -R88 ;  /* 0x00008f0005057a23 */ /* 0x000fe40000010858 */
[----:B------:R2:W-:Y:S01]  /*46b0*/  MUFU.EX2 R128, R4 ;  /* 0x0000000400807308 */ /* 0x0005e20000000800 */
[C---:B-1----:R-:W-:Y:S07]  /*46c0*/  HMMA.16816.F32.BF16 R12, R92.reuse, R84, R12 ;  /* 0x000000545c0c723c */ /* 0x042fee000004180c */
[----:B------:R-:W-:Y:S02]  /*46d0*/  @P0 FSEL R6, R6, -INF , !P5 ;  /* 0xff80000006060808 */ /* 0x000fe40006800000 */
[----:B------:R1:W3:Y:S01]  /*46e0*/  MUFU.EX2 R126, R5 ;  /* 0x00000005007e7308 */ /* 0x0002e20000000800 */
[----:B------:R-:W-:Y:S01]  /*46f0*/  PLOP3.LUT P0, PT, PT, PT, UP0, 0x80, 0x0 ;  /* 0x000000000000781c */ /* 0x000fe20003f0f008 */
[----:B------:R-:W-:Y:S01]  /*4700*/  HMMA.16816.F32.BF16 R16, R92, R86, R16 ;  /* 0x000000565c10723c */ /* 0x000fe20000041810 */
[----:B------:R-:W-:Y:S02]  /*4710*/  PLOP3.LUT P5, PT, PT, PT, UP0, 0x80, 0x0 ;  /* 0x000000000000781c */ /* 0x000fe40003faf008 */
[----:B------:R-:W-:Y:S02]  /*4720*/  @P1 FSEL R7, R7, -INF , !P4 ;  /* 0xff80000007071808 */ /* 0x000fe40006000000 */
[----:B------:R-:W-:Y:S02]  /*4730*/  PLOP3.LUT P1, PT, PT, PT, UP0, 0x80, 0x0 ;  /* 0x000000000000781c */ /* 0x000fe40003f2f008 */
[----:B------:R-:W-:Y:S01]  /*4740*/  PLOP3.LUT P4, PT, PT, PT, UP0, 0x80, 0x0 ;  /* 0x000000000000781c */ /* 0x000fe20003f8f008 */
[----:B--2---:R-:W-:Y:S05]  /*4750*/  FMUL.FTZ R4, R238, 1.4426950216293334961 ;  /* 0x3fb8aa3bee047820 */ /* 0x004fea0000410000 */
[----:B------:R-:W-:Y:S02]  /*4760*/  FSEL R4, R4, RZ, P2 ;  /* 0x000000ff04047208 */ /* 0x000fe40001000000 */
[----:B------:R-:W-:Y:S02]  /*4770*/  PLOP3.LUT P2, PT, PT, PT, UP0, 0x80, 0x0 ;  /* 0x000000000000781c */ /* 0x000fe40003f4f008 */
[----:B-1----:R-:W-:Y:S01]  /*4780*/  @P3 IADD3 R5, R89, 0x8, RZ ;  /* 0x0000000859053810 */ /* 0x002fe20007ffe0ff */
[--C-:B------:R-:W-:Y:S01]  /*4790*/  FFMA.FTZ R6, R6, c[0x0][0x23c], -R4.reuse ;  /* 0x00008f0006067a23 */ /* 0x100fe20000010804 */
[----:B------:R-:W-:Y:S01]  /*47a0*/  PLOP3.LUT P3, PT, PT, PT, UP0, 0x80, 0x0 ;  /* 0x000000000000781c */ /* 0x000fe20003f6f008 */
[----:B------:R-:W-:Y:S01]  /*47b0*/  FFMA.FTZ R7, R7, c[0x0][0x23c], -R4 ;  /* 0x00008f0007077a23 */ /* 0x000fe20000010804 */
[----:B------:R-:W-:Y:S01]  /*47c0*/  @P6 ISETP.GE.AND P6, PT, R5, UR6, PT ;  /* 0x0000000605006c0c */ /* 0x000fe2000bfc6270 */
[----:B------:R3:W-:Y:S06]  /*47d0*/  MUFU.EX2 R131, R6 ;  /* 0x0000000600837308 */ /* 0x0007ec0000000800 */
[----:B------:R-:W-:Y:S02]  /*47e0*/  @P2 IADD3 R5, R89, 0x9, RZ ;  /* 0x0000000959052810 */ /* 0x000fe40007ffe0ff */
[----:B------:R-:W-:Y:S02]  /*47f0*/  PLOP3.LUT P2, PT, PT, PT, UP0, 0x80, 0x0 ;  /* 0x000000000000781c */ /* 0x000fe40003f4f008 */
[----:B------:R-:W-:Y:S01]  /*4800*/  @P3 ISETP.GE.AND P3, PT, R5, UR6, PT ;  /* 0x0000000605003c0c */ /* 0x000fe2000bf66270 */
[----:B------:R-:W1:Y:S01]  /*4810*/  MUFU.EX2 R130, R7 ;  /* 0x0000000700827308 */ /* 0x000e620000000800 */
[----:B------:R-:W-:Y:S02]  /*4820*/  @P0 FSEL R8, R8, -INF , !P6 ;  /* 0xff80000008080808 */ /* 0x000fe40007000000 */
[----:B------:R-:W-:Y:S02]  /*4830*/  PLOP3.LUT P0, PT, PT, PT, UP0, 0x80, 0x0 ;  /* 0x000000000000781c */ /* 0x000fe40003f0f008 */
[----:B------:R-:W-:Y:S01]  /*4840*/  @P4 IADD3 R5, R89, 0x10, RZ ;  /* 0x0000001059054810 */ /* 0x000fe20007ffe0ff */
[--C-:B------:R-:W-:Y:S01]  /*4850*/  FFMA.FTZ R8, R8, c[0x0][0x23c], -R88.reuse ;  /* 0x00008f0008087a23 */ /* 0x100fe20000010858 */
[----:B------:R-:W-:Y:S02]  /*4860*/  PLOP3.LUT P4, PT, PT, PT, UP0, 0x80, 0x0 ;  /* 0x000000000000781c */ /* 0x000fe40003f8f008 */
[----:B------:R-:W-:Y:S01]  /*4870*/  @P5 ISETP.GE.AND P5, PT, R5, UR6, PT ;  /* 0x0000000605005c0c */ /* 0x000fe2000bfa6270 */
[----:B------:R-:W-:Y:S01]  /*4880*/  MUFU.EX2 R125, R8 ;  /* 0x00000008007d7308 */ /* 0x000fe20000000800 */
[----:B------:R-:W-:Y:S02]  /*4890*/  @P2 IADD3 R5, R89, 0x11, RZ ;  /* 0x0000001159052810 */ /* 0x000fe40007ffe0ff */
[----:B------:R-:W-:Y:S02]  /*48a0*/  @P1 FSEL R9, R9, -INF , !P3 ;  /* 0xff80000009091808 */ /* 0x000fe40005800000 */
[----:B------:R-:W-:Y:S02]  /*48b0*/  PLOP3.LUT P1, PT, PT, PT, UP0, 0x80, 0x0 ;  /* 0x000000000000781c */ /* 0x000fe40003f2f008 */
[----:B------:R-:W-:Y:S01]  /*48c0*/  @P0 FSEL R10, R10, -INF , !P6 ;  /* 0xff8000000a0a0808 */ /* 0x000fe20007000000 */
[----:B------:R-:W-:Y:S01]  /*48d0*/  FFMA.FTZ R9, R9, c[0x0][0x23c], -R88 ;  /* 0x00008f0009097a23 */ /* 0x000fe20000010858 */
[----:B------:R-:W-:Y:S02]  /*48e0*/  PLOP3.LUT P6, PT, PT, PT, UP0, 0x80, 0x0 ;  /* 0x000000000000781c */ /* 0x000fe40003fcf008 */
[----:B------:R-:W-:Y:S01]  /*48f0*/  PLOP3.LUT P0, PT, PT, PT, UP0, 0x80, 0x0 ;  /* 0x000000000000781c */ /* 0x000fe20003f0f008 */
[--C-:B------:R-:W-:Y:S01]  /*4900*/  FFMA.FTZ R10, R10, c[0x0][0x23c], -R4.reuse ;  /* 0x00008f000a0a7a23 */ /* 0x100fe20000010804 */
[----:B------:R-:W-:Y:S01]  /*4910*/  PLOP3.LUT P2, PT, PT, PT, UP0, 0x80, 0x0 ;  /* 0x000000000000781c */ /* 0x000fe20003f4f008 */
[----:B------:R-:W-:Y:S01]  /*4920*/  MUFU.EX2 R123, R9 ;  /* 0x00000009007b7308 */ /* 0x000fe20000000800 */
[----:B---3--:R-:W-:Y:S03]  /*4930*/  F2FP.BF16.PACK_AB R6, R126, R128 ;  /* 0x000000807e06723e */ /* 0x008fe600000010ff */
[----:B------:R-:W-:Y:S02]  /*4940*/  @P1 FSEL R11, R11, -INF , !P3 ;  /* 0xff8000000b0b1808 */ /* 0x000fe40005800000 */
[----:B------:R-:W-:Y:S01]  /*4950*/  PLOP3.LUT P1, PT, PT, PT, UP0, 0x80, 0x0 ;  /* 0x000000000000781c */ /* 0x000fe20003f2f008 */
[----:B------:R2:W-:Y:S01]  /*4960*/  STS [R231+0x22000], R6 ;  /* 0x02200006e7007388 */ /* 0x0005e20000000800 */
[----:B------:R-:W-:Y:S01]  /*4970*/  @P6 ISETP.GE.AND P6, PT, R5, UR6, PT ;  /* 0x0000000605006c0c */ /* 0x000fe2000bfc6270 */
[----:B------:R-:W-:Y:S01]  /*4980*/  FFMA.FTZ R11, R11, c[0x0][0x23c], -R4 ;  /* 0x00008f000b0b7a23 */ /* 0x000fe20000010804 */
[----:B------:R-:W-:Y:S01]  /*4990*/  PLOP3.LUT P3, PT, PT, PT, UP0, 0x80, 0x0 ;  /* 0x000000000000781c */ /* 0x000fe20003f6f008 */
[----:B------:R-:W-:Y:S01]  /*49a0*/  MUFU.EX2 R129, R10 ;  /* 0x0000000a00817308 */ /* 0x000fe20000000800 */
[----:B------:R-:W-:Y:S02]  /*49b0*/  @P0 FSEL R12, R12, -INF , !P5 ;  /* 0xff8000000c0c0808 */ /* 0x000fe40006800000 */
[----:B------:R-:W-:Y:S03]  /*49c0*/  PLOP3.LUT P0, PT, PT, PT, UP0, 0x80, 0x0 ;  /* 0x000000000000781c */ /* 0x000fe60003f0f008 */
[----:B------:R-:W-:Y:S02]  /*49d0*/  FFMA.FTZ R12, R12, c[0x0][0x23c], -R88 ;  /* 0x00008f000c0c7a23 */ /* 0x000fe40000010858 */
[----:B------:R-:W-:Y:S02]  /*49e0*/  @P1 FSEL R14, R14, -INF , !P5 ;  /* 0xff8000000e0e1808 */ /* 0x000fe40006800000 */
[----:B------:R-:W-:Y:S01]  /*49f0*/  PLOP3.LUT P1, PT, PT, PT, UP0, 0x80, 0x0 ;  /* 0x000000000000781c */ /* 0x000fe20003f2f008 */
[----:B------:R-:W3:Y:S01]  /*4a00*/  MUFU.EX2 R127, R11 ;  /* 0x0000000b007f7308 */ /* 0x000ee20000000800 */
[----:B------:R-:W-:Y:S01]  /*4a10*/  @P2 FSEL R13, R13, -INF , !P6 ;  /* 0xff8000000d0d2808 */ /* 0x000fe20007000000 */
[----:B------:R-:W-:Y:S01]  /*4a20*/  FFMA.FTZ R14, R14, c[0x0][0x23c], -R4 ;  /* 0x00008f000e0e7a23 */ /* 0x000fe20000010804 */
[----:B------:R-:W-:Y:S02]  /*4a30*/  PLOP3.LUT P2, PT, PT, PT, UP0, 0x80, 0x0 ;  /* 0x000000000000781c */ /* 0x000fe40003f4f008 */
[----:B------:R-:W-:Y:S01]  /*4a40*/  @P3 IADD3 R5, R89, 0x18, RZ ;  /* 0x0000001859053810 */ /* 0x000fe20007ffe0ff */
[----:B------:R-:W-:Y:S01]  /*4a50*/  FFMA.FTZ R13, R13, c[0x0][0x23c], -R88 ;  /* 0x00008f000d0d7a23 */ /* 0x000fe20000010858 */
[----:B------:R-:W-:Y:S02]  /*4a60*/  @P4 IADD3 R89, R89, 0x19, RZ ;  /* 0x0000001959594810 */ /* 0x000fe40007ffe0ff */
[----:B------:R-:W-:Y:S01]  /*4a70*/  @P0 FSEL R15, R15, -INF , !P6 ;  /* 0xff8000000f0f0808 */ /* 0x000fe20007000000 */
[----:B------:R-:W-:Y:S01]  /*4a80*/  MUFU.EX2 R121, R12 ;  /* 0x0000000c00797308 */ /* 0x000fe20000000800 */
[----:B------:R-:W-:Y:S02]  /*4a90*/  PLOP3.LUT P0, PT, PT, PT, UP0, 0x80, 0x0 ;  /* 0x000000000000781c */ /* 0x000fe40003f0f008 */
[----:B------:R-:W-:Y:S01]  /*4aa0*/  @P1 ISETP.GE.AND P1, PT, R89, UR6, PT ;  /* 0x0000000659001c0c */ /* 0x000fe2000bf26270 */
[----:B------:R-:W-:Y:S02]  /*4ab0*/  FFMA.FTZ R15, R15, c[0x0][0x23c], -R4 ;  /* 0x00008f000f0f7a23 */ /* 0x000fe40000010804 */
[----:B------:R-:W-:Y:S02]  /*4ac0*/  @P2 ISETP.GE.AND P3, PT, R5, UR6, PT ;  /* 0x0000000605002c0c */ /* 0x000fe4000bf66270 */
[----:B------:R-:W-:Y:S02]  /*4ad0*/  PLOP3.LUT P2, PT, PT, PT, UP0, 0x80, 0x0 ;  /* 0x000000000000781c */ /* 0x000fe40003f4f008 */
[----:B-1----:R-:W-:Y:S01]  /*4ae0*/  F2FP.BF16.PACK_AB R5, R130, R131 ;  /* 0x000000838205723e */ /* 0x002fe200000010ff */
[----:B------:R-:W1:Y:S01]  /*4af0*/  MUFU.EX2 R118, R13 ;  /* 0x0000000d00767308 */ /* 0x000e620000000800 */
[----:B---3--:R-:W-:Y:S03]  /*4b00*/  F2FP.BF16.PACK_AB R8, R127, R129 ;  /* 0x000000817f08723e */ /* 0x008fe600000010ff */
[----:B------:R3:W-:Y:S01]  /*4b10*/  STS [R231+0x22400], R5 ;  /* 0x02240005e7007388 */ /* 0x0007e20000000800 */
[----:B------:R-:W-:Y:S02]  /*4b20*/  @P0 FSEL R17, R17, -INF , !P1 ;  /* 0xff80000011110808 */ /* 0x000fe40004800000 */
[----:B------:R-:W-:Y:S02]  /*4b30*/  PLOP3.LUT P0, PT, PT, PT, UP0, 0x80, 0x0 ;  /* 0x000000000000781c */ /* 0x000fe40003f0f008 */
[----:B------:R-:W-:Y:S01]  /*4b40*/  STS [R236+0x22400], R8 ;  /* 0x02240008ec007388 */ /* 0x000fe20000000800 */
[----:B------:R-:W-:Y:S01]  /*4b50*/  @P2 FSEL R16, R16, -INF , !P3 ;  /* 0xff80000010102808 */ /* 0x000fe20005800000 */
[----:B------:R-:W-:Y:S01]  /*4b60*/  MUFU.EX2 R124, R14 ;  /* 0x0000000e007c7308 */ /* 0x000fe20000000800 */
[----:B------:R-:W-:Y:S03]  /*4b70*/  PLOP3.LUT P2, PT, PT, PT, UP0, 0x80, 0x0 ;  /* 0x000000000000781c */ /* 0x000fe60003f4f008 */
[--C-:B------:R-:W-:Y:S02]  /*4b80*/  FFMA.FTZ R16, R16, c[0x0][0x23c], -R88.reuse ;  /* 0x00008f0010107a23 */ /* 0x100fe40000010858 */
[----:B------:R-:W-:Y:S03]  /*4b90*/  FFMA.FTZ R88, R17, c[0x0][0x23c], -R88 ;  /* 0x00008f0011587a23 */ /* 0x000fe60000010858 */
[----:B------:R-:W-:Y:S01]  /*4ba0*/  @P0 FSEL R19, R19, -INF , !P1 ;  /* 0xff80000013130808 */ /* 0x000fe20004800000 */
[----:B------:R-:W2:Y:S01]  /*4bb0*/  MUFU.EX2 R122, R15 ;  /* 0x0000000f007a7308 */ /* 0x000ea20000000800 */
[----:B------:R-:W-:Y:S02]  /*4bc0*/  PLOP3.LUT P1, PT, PT, PT, UP5, 0x80, 0x0 ;  /* 0x000000000000781c */ /* 0x000fe40003f2f058 */
[----:B-1----:R-:W-:Y:S02]  /*4bd0*/  F2FP.BF16.PACK_AB R7, R118, R121 ;  /* 0x000000797607723e */ /* 0x002fe400000010ff */
[----:B------:R-:W-:Y:S05]  /*4be0*/  @P2 FSEL R18, R18, -INF , !P3 ;  /* 0xff80000012122808 */ /* 0x000fea0005800000 */
[--C-:B------:R-:W-:Y:S01]  /*4bf0*/  FFMA.FTZ R18, R18, c[0x0][0x23c], -R4.reuse ;  /* 0x00008f0012127a23 */ /* 0x100fe20000010804 */
[----:B------:R-:W-:Y:S01]  /*4c00*/  MUFU.EX2 R117, R16 ;  /* 0x0000001000757308 */ /* 0x000fe20000000800 */
[----:B------:R-:W-:Y:S09]  /*4c10*/  FFMA.FTZ R4, R19, c[0x0][0x23c], -R4 ;  /* 0x00008f0013047a23 */ /* 0x000ff20000010804 */
[----:B------:R1:W-:Y:S01]  /*4c20*/  MUFU.EX2 R119, R4 ;  /* 0x0000000400777308 */ /* 0x0003e20000000800 */
[----:B--2---:R-:W-:Y:S09]  /*4c30*/  F2FP.BF16.PACK_AB R6, R122, R124 ;  /* 0x0000007c7a06723e */ /* 0x004ff200000010ff */
[----:B------:R-:W3:Y:S10]  /*4c40*/  MUFU.EX2 R116, R88 ;  /* 0x0000005800747308 */ /* 0x000ef40000000800 */
[----:B------:R-:W2:Y:S01]  /*4c50*/  MUFU.EX2 R120, R18 ;  /* 0x0000001200787308 */ /* 0x000ea20000000800 */
[----:B-1----:R-:W-:Y:S05]  /*4c60*/  F2FP.BF16.PACK_AB R4, R123, R125 ;  /* 0x0000007d7b04723e */ /* 0x002fea00000010ff */
[----:B------:R2:W-:Y:S05]  /*4c70*/  STS [R236+0x22000], R4 ;  /* 0x02200004ec007388 */ /* 0x0005ea0000000800 */
[----:B------:R-:W-:Y:S01]  /*4c80*/  STS [R234+0x22000], R7 ;  /* 0x02200007ea007388 */ /* 0x000fe20000000800 */
[----:B---3--:R-:W-:Y:S04]  /*4c90*/  F2FP.BF16.PACK_AB R5, R116, R117 ;  /* 0x000000757405723e */ /* 0x008fe800000010ff */
[----:B------:R-:W-:Y:S05]  /*4ca0*/  STS [R234+0x22400], R6 ;  /* 0x02240006ea007388 */ /* 0x000fea0000000800 */
[----:B------:R-:W-:Y:S01]  /*4cb0*/  STS [R235+0x22000], R5 ;  /* 0x02200005eb007388 */ /* 0x000fe20000000800 */
[----:B--2---:R-:W-:Y:S05]  /*4cc0*/  F2FP.BF16.PACK_AB R4, R119, R120 ;  /* 0x000000787704723e */ /* 0x004fea00000010ff */
[----:B------:R-:W-:Y:S05]  /*4cd0*/  STS [R235+0x22400], R4 ;  /* 0x02240004eb007388 */ /* 0x000fea0000000800 */
[----:B------:R-:W-:Y:S05]  /*4ce0*/  LDSM.16.M88.4 R16, [R214+0x8000] ;  /* 0x00800000d610783b */ /* 0x000fea0000000200 */
[----:B------:R-:W1:Y:S05]  /*4cf0*/  LDSM.16.M88.4 R8, [R2+0x18000] ;  /* 0x018000000208783b */ /* 0x000e6a0000000200 */
[----:B------:R-:W2:Y:S05]  /*4d00*/  LDSM.16.M88.4 R84, [R2+0x18800] ;  /* 0x018800000254783b */ /* 0x000eaa0000000200 */
[----:B------:R-:W-:Y:S05]  /*4d10*/  LDSM.16.M88.4 R88, [R215+0x8000] ;  /* 0x00800000d758783b */ /* 0x000fea0000000200 */
[----:B------:R-:W3:Y:S05]  /*4d20*/  LDSM.16.M88.4 R92, [R3+0x18000] ;  /* 0x01800000035c783b */ /* 0x000eea0000000200 */
[----:B------:R-:W4:Y:S05]  /*4d30*/  LDSM.16.M88.4 R96, [R3+0x18800] ;  /* 0x018800000360783b */ /* 0x000f2a0000000200 */
[----:B------:R-:W-:Y:S05]  /*4d40*/  LDSM.16.M88.4 R100, [R219+0x8000] ;  /* 0x00800000db64783b */ /* 0x000fea0000000200 */
[----:B------:R-:W3:Y:S05]  /*4d50*/  LDSM.16.M88.4 R104, [R213+0x18000] ;  /* 0x01800000d568783b */ /* 0x000eea0000000200 */
[----:B------:R-:W4:Y:S01]  /*4d60*/  LDSM.16.M88.4 R108, [R213+0x18800] ;  /* 0x01880000d56c783b */ /* 0x000f220000000200 */
[C---:B-1----:R-:W-:Y:S04]  /*4d70*/  HMMA.16816.F32.BF16 R4, R16.reuse, R8, RZ ;  /* 0x000000081004723c */ /* 0x042fe800000418ff */
[----:B------:R-:W-:Y:S04]  /*4d80*/  LDSM.16.M88.4 R112, [R212+0x18800] ;  /* 0x01880000d470783b */ /* 0x000fe80000000200 */
[C---:B------:R-:W-:Y:S08]  /*4d90*/  HMMA.16816.F32.BF16 R8, R16.reuse, R10, RZ ;  /* 0x0000000a1008723c */ /* 0x040ff000000418ff */
[C---:B--2---:R-:W-:Y:S08]  /*4da0*/  HMMA.16816.F32.BF16 R12, R16.reuse, R84, RZ ;  /* 0x00000054100c723c */ /* 0x044ff000000418ff */
[----:B------:R-:W-:Y:S01]  /*4db0*/  HMMA.16816.F32.BF16 R16, R16, R86, RZ ;  /* 0x000000561010723c */ /* 0x000fe200000418ff */
[----:B------:R-:W-:Y:S07]  /*4dc0*/  LDSM.16.M88.4 R84, [R218+0x8000] ;  /* 0x00800000da54783b */ /* 0x000fee0000000200 */
[C---:B---3--:R-:W-:Y:S08]  /*4dd0*/  HMMA.16816.F32.BF16 R4, R88.reuse, R92, R4 ;  /* 0x0000005c5804723c */ /* 0x048ff00000041804 */
[C---:B------:R-:W-:Y:S01]  /*4de0*/  HMMA.16816.F32.BF16 R8, R88.reuse, R94, R8 ;  /* 0x0000005e5808723c */ /* 0x040fe20000041808 */
[----:B------:R-:W1:Y:S07]  /*4df0*/  LDSM.16.M88.4 R92, [R212+0x18000] ;  /* 0x01800000d45c783b */ /* 0x000e6e0000000200 */
[C---:B----4-:R-:W-:Y:S08]  /*4e00*/  HMMA.16816.F32.BF16 R12, R88.reuse, R96, R12 ;  /* 0x00000060580c723c */ /* 0x050ff0000004180c */
[----:B------:R-:W-:Y:S01]  /*4e10*/  HMMA.16816.F32.BF16 R16, R88, R98, R16 ;  /* 0x000000625810723c */ /* 0x000fe20000041810 */
[----:B------:R-:W-:Y:S05]  /*4e20*/  LDSM.16.M88.4 R88, [R214+0xa000] ;  /* 0x00a00000d658783b */ /* 0x000fea0000000200 */
[----:B------:R-:W2:Y:S02]  /*4e30*/  LDSM.16.M88.4 R96, [R2+0x1a000] ;  /* 0x01a000000260783b */ /* 0x000ea40000000200 */
[C---:B------:R-:W-:Y:S08]  /*4e40*/  HMMA.16816.F32.BF16 R4, R100.reuse, R104, R4 ;  /* 0x000000686404723c */ /* 0x040ff00000041804 */
[C---:B------:R-:W-:Y:S01]  /*4e50*/  HMMA.16816.F32.BF16 R8, R100.reuse, R106, R8 ;  /* 0x0000006a6408723c */ /* 0x040fe20000041808 */
[----:B------:R-:W-:Y:S07]  /*4e60*/  LDSM.16.M88.4 R104, [R3+0x1a000] ;  /* 0x01a000000368783b */ /* 0x000fee0000000200 */
[C---:B------:R-:W-:Y:S08]  /*4e70*/  HMMA.16816.F32.BF16 R12, R100.reuse, R108, R12 ;  /* 0x0000006c640c723c */ /* 0x040ff0000004180c */
[----:B------:R-:W-:Y:S01]  /*4e80*/  HMMA.16816.F32.BF16 R16, R100, R110, R16 ;  /* 0x0000006e6410723c */ /* 0x000fe20000041810 */
[----:B------:R-:W3:Y:S05]  /*4e90*/  LDSM.16.M88.4 R100, [R2+0x1a800] ;  /* 0x01a800000264783b */ /* 0x000eea0000000200 */
[----:B------:R-:W-:Y:S02]  /*4ea0*/  LDSM.16.M88.4 R108, [R213+0x1a000] ;  /* 0x01a00000d56c783b */ /* 0x000fe40000000200 */
[C---:B-1----:R-:W-:Y:S08]  /*4eb0*/  HMMA.16816.F32.BF16 R4, R84.reuse, R92, R4 ;  /* 0x0000005c5404723c */ /* 0x042ff00000041804 */
[C---:B------:R-:W-:Y:S01]  /*4ec0*/  HMMA.16816.F32.BF16 R8, R84.reuse, R94, R8 ;  /* 0x0000005e5408723c */ /* 0x040fe20000041808 */
[----:B------:R-:W1:Y:S07]  /*4ed0*/  LDSM.16.M88.4 R92, [R215+0xa000] ;  /* 0x00a00000d75c783b */ /* 0x000e6e0000000200 */
[C---:B------:R-:W-:Y:S07]  /*4ee0*/  HMMA.16816.F32.BF16 R12, R84.reuse, R112, R12 ;  /* 0x00000070540c723c */ /* 0x040fee000004180c */
[----:B------:R-:W-:Y:S01]  /*4ef0*/  IADD3 R112, P0, R243, UR11, RZ ;  /* 0x0000000bf3707c10 */ /* 0x000fe2000ff1e0ff */
[----:B------:R-:W-:Y:S01]  /*4f00*/  HMMA.16816.F32.BF16 R16, R84, R114, R16 ;  /* 0x000000725410723c */ /* 0x000fe20000041810 */
[----:B------:R-:W2:Y:S03]  /*4f10*/  LDSM.16.M88.4 R84, [R3+0x1a800] ;  /* 0x01a800000354783b */ /* 0x000ea60000000200 */
[----:B------:R-:W-:Y:S02]  /*4f20*/  IADD3.X R113, R242, UR10, RZ, P0, !PT ;  /* 0x0000000af2717c10 */ /* 0x000fe400087fe4ff */
[C---:B------:R-:W-:Y:S02]  /*4f30*/  LEA R224, P0, R250.reuse, R224, 0x2 ;  /* 0x000000e0fae07211 */ /* 0x040fe400078010ff */
[C---:B--2---:R-:W-:Y:S01]  /*4f40*/  HMMA.16816.F32.BF16 R4, R88.reuse, R96, R4 ;  /* 0x000000605804723c */ /* 0x044fe20000041804 */
[----:B------:R2:W4:Y:S04]  /*4f50*/  LDG.E R114, [R112.64] ;  /* 0x0000000470727981 */ /* 0x000528000c1e1900 */
[----:B------:R-:W-:Y:S03]  /*4f60*/  LEA.HI.X.SX32 R225, R250, R225, 0x2, P0 ;  /* 0x000000e1fae17211 */ /* 0x000fe600000f16ff */
[C---:B------:R-:W-:Y:S01]  /*4f70*/  HMMA.16816.F32.BF16 R8, R88.reuse, R98, R8 ;  /* 0x000000625808723c */ /* 0x040fe20000041808 */
[----:B------:R-:W2:Y:S07]  /*4f80*/  LDSM.16.M88.4 R96, [R219+0xa000] ;  /* 0x00a00000db60783b */ /* 0x000eae0000000200 */
[C---:B---3--:R-:W-:Y:S08]  /*4f90*/  HMMA.16816.F32.BF16 R12, R88.reuse, R100, R12 ;  /* 0x00000064580c723c */ /* 0x048ff0000004180c */
[----:B------:R-:W-:Y:S01]  /*4fa0*/  HMMA.16816.F32.BF16 R16, R88, R102, R16 ;  /* 0x000000665810723c */ /* 0x000fe20000041810 */
[----:B------:R-:W3:Y:S05]  /*4fb0*/  LDSM.16.M88.4 R88, [R213+0x1a800] ;  /* 0x01a80000d558783b */ /* 0x000eea0000000200 */
[----:B--2---:R-:W2:Y:S02]  /*4fc0*/  LDG.E R112, [R112.64+0x20] ;  /* 0x0000200470707981 */ /* 0x004ea4000c1e1900 */
[C---:B-1----:R-:W-:Y:S03]  /*4fd0*/  HMMA.16816.F32.BF16 R4, R92.reuse, R104, R4 ;  /* 0x000000685c04723c */ /* 0x042fe60000041804 */
[----:B------:R-:W-:Y:S05]  /*4fe0*/  LDSM.16.M88.4 R100, [R218+0xa000] ;  /* 0x00a00000da64783b */ /* 0x000fea0000000200 */
[C---:B------:R-:W-:Y:S01]  /*4ff0*/  HMMA.16816.F32.BF16 R8, R92.reuse, R106, R8 ;  /* 0x0000006a5c08723c */ /* 0x040fe20000041808 */
[----:B------:R-:W1:Y:S07]  /*5000*/  LDSM.16.M88.4 R104, [R212+0x1a000] ;  /* 0x01a00000d468783b */ /* 0x000e6e0000000200 */
[C---:B------:R-:W-:Y:S08]  /*5010*/  HMMA.16816.F32.BF16 R12, R92.reuse, R84, R12 ;  /* 0x000000545c0c723c */ /* 0x040ff0000004180c */
[----:B------:R-:W-:Y:S01]  /*5020*/  HMMA.16816.F32.BF16 R16, R92, R86, R16 ;  /* 0x000000565c10723c */ /* 0x000fe20000041810 */
[----:B------:R-:W1:Y:S05]  /*5030*/  LDSM.16.M88.4 R84, [R212+0x1a800] ;  /* 0x01a80000d454783b */ /* 0x000e6a0000000200 */
[----:B------:R-:W-:Y:S02]  /*5040*/  LDSM.16.M88.4 R92, [R214+0xc000] ;  /* 0x00c00000d65c783b */ /* 0x000fe40000000200 */
[C---:B------:R-:W-:Y:S08]  /*5050*/  HMMA.16816.F32.BF16 R4, R96.reuse, R108, R4 ;  /* 0x0000006c6004723c */ /* 0x040ff00000041804 */
[C---:B------:R-:W-:Y:S01]  /*5060*/  HMMA.16816.F32.BF16 R8, R96.reuse, R110, R8 ;  /* 0x0000006e6008723c */ /* 0x040fe20000041808 */
[----:B------:R-:W1:Y:S07]  /*5070*/  LDSM.16.M88.4 R108, [R2+0x1c000] ;  /* 0x01c00000026c783b */ /* 0x000e6e0000000200 */
[C---:B---3--:R-:W-:Y:S08]  /*5080*/  HMMA.16816.F32.BF16 R12, R96.reuse, R88, R12 ;  /* 0x00000058600c723c */ /* 0x048ff0000004180c */
[----:B------:R-:W-:Y:S01]  /*5090*/  HMMA.16816.F32.BF16 R16, R96, R90, R16 ;  /* 0x0000005a6010723c */ /* 0x000fe20000041810 */
[----:B------:R-:W3:Y:S05]  /*50a0*/  LDSM.16.M88.4 R88, [R2+0x1c800] ;  /* 0x01c800000258783b */ /* 0x000eea0000000200 */
[----:B------:R-:W-:Y:S02]  /*50b0*/  LDSM.16.M88.4 R96, [R215+0xc000] ;  /* 0x00c00000d760783b */ /* 0x000fe40000000200 */
[C---:B-1----:R-:W-:Y:S08]  /*50c0*/  HMMA.16816.F32.BF16 R4, R100.reuse, R104, R4 ;  /* 0x000000686404723c */ /* 0x042ff00000041804 */
        /* <DEDUP_REMOVED lines=32> */
[----:B------:R-:W4:Y:S05]  /*52d0*/  LDSM.16.M88.4 R84, [R3+0x1e800] ;  /* 0x01e800000354783b */ /* 0x000f2a0000000200 */
[----:B------:R-:W-:Y:S02]  /*52e0*/  LDSM.16.M88.4 R92, [R219+0xe000] ;  /* 0x00e00000db5c783b */ /* 0x000fe40000000200 */
[C---:B------:R-:W-:Y:S08]  /*52f0*/  HMMA.16816.F32.BF16 R4, R96.reuse, R108, R4 ;  /* 0x0000006c6004723c */ /* 0x040ff00000041804 */
[C---:B------:R-:W-:Y:S01]  /*5300*/  HMMA.16816.F32.BF16 R8, R96.reuse, R110, R8 ;  /* 0x0000006e6008723c */ /* 0x040fe20000041808 */
[----:B------:R-:W4:Y:S07]  /*5310*/  LDSM.16.M88.4 R108, [R213+0x1e000] ;  /* 0x01e00000d56c783b */ /* 0x000f2e0000000200 */
[C---:B---3--:R-:W-:Y:S08]  /*5320*/  HMMA.16816.F32.BF16 R12, R96.reuse, R88, R12 ;  /* 0x00000058600c723c */ /* 0x048ff0000004180c */
[----:B------:R-:W-:Y:S01]  /*5330*/  HMMA.16816.F32.BF16 R16, R96, R90, R16 ;  /* 0x0000005a6010723c */ /* 0x000fe20000041810 */
[----:B------:R-:W3:Y:S05]  /*5340*/  LDSM.16.M88.4 R88, [R213+0x1e800] ;  /* 0x01e80000d558783b */ /* 0x000eea0000000200 */
[----:B------:R-:W-:Y:S02]  /*5350*/  LDSM.16.M88.4 R96, [R218+0xe000] ;  /* 0x00e00000da60783b */ /* 0x000fe40000000200 */
[C---:B-1----:R-:W-:Y:S08]  /*5360*/  HMMA.16816.F32.BF16 R4, R100.reuse, R104, R4 ;  /* 0x000000686404723c */ /* 0x042ff00000041804 */
[C---:B------:R-:W-:Y:S01]  /*5370*/  HMMA.16816.F32.BF16 R8, R100.reuse, R106, R8 ;  /* 0x0000006a6408723c */ /* 0x040fe20000041808 */
[----:B------:R-:W1:Y:S07]  /*5380*/  LDSM.16.M88.4 R104, [R212+0x1e000] ;  /* 0x01e00000d468783b */ /* 0x000e6e0000000200 */
[C---:B----4-:R-:W-:Y:S08]  /*5390*/  HMMA.16816.F32.BF16 R12, R100.reuse, R84, R12 ;  /* 0x00000054640c723c */ /* 0x050ff0000004180c */
[----:B------:R-:W-:Y:S01]  /*53a0*/  HMMA.16816.F32.BF16 R16, R100, R86, R16 ;  /* 0x000000566410723c */ /* 0x000fe20000041810 */
[----:B------:R-:W4:Y:S07]  /*53b0*/  LDSM.16.M88.4 R84, [R212+0x1e800] ;  /* 0x01e80000d454783b */ /* 0x000f2e0000000200 */
[C---:B------:R-:W-:Y:S08]  /*53c0*/  HMMA.16816.F32.BF16 R4, R92.reuse, R108, R4 ;  /* 0x0000006c5c04723c */ /* 0x040ff00000041804 */
[C---:B------:R-:W-:Y:S08]  /*53d0*/  HMMA.16816.F32.BF16 R8, R92.reuse, R110, R8 ;  /* 0x0000006e5c08723c */ /* 0x040ff00000041808 */
[C---:B---3--:R-:W-:Y:S08]  /*53e0*/  HMMA.16816.F32.BF16 R12, R92.reuse, R88, R12 ;  /* 0x000000585c0c723c */ /* 0x048ff0000004180c */
[----:B------:R-:W-:Y:S08]  /*53f0*/  HMMA.16816.F32.BF16 R16, R92, R90, R16 ;  /* 0x0000005a5c10723c */ /* 0x000ff00000041810 */
[C---:B-1----:R-:W-:Y:S08]  /*5400*/  HMMA.16816.F32.BF16 R4, R96.reuse, R104, R4 ;  /* 0x000000686004723c */ /* 0x042ff00000041804 */
[C---:B------:R-:W-:Y:S08]  /*5410*/  HMMA.16816.F32.BF16 R8, R96.reuse, R106, R8 ;  /* 0x0000006a6008723c */ /* 0x040ff00000041808 */
[C---:B----4-:R-:W-:Y:S08]  /*5420*/  HMMA.16816.F32.BF16 R12, R96.reuse, R84, R12 ;  /* 0x00000054600c723c */ /* 0x050ff0000004180c */
[----:B------:R-:W-:Y:S04]  /*5430*/  HMMA.16816.F32.BF16 R16, R96, R86, R16 ;  /* 0x000000566010723c */ /* 0x000fe80000041810 */
[C---:B------:R-:W-:Y:S02]  /*5440*/  FADD.FTZ R84, -R114.reuse, R4 ;  /* 0x0000000472547221 */ /* 0x040fe40000010100 */
[----:B------:R-:W-:Y:S02]  /*5450*/  FADD.FTZ R4, -R114, R5 ;  /* 0x0000000572047221 */ /* 0x000fe40000010100 */
[----:B------:R-:W-:Y:S04]  /*5460*/  FMUL.FTZ R5, R128, R84 ;  /* 0x0000005480057220 */ /* 0x000fe80000410000 */
[----:B------:R-:W-:Y:S02]  /*5470*/  FMUL.FTZ R4, R126, R4 ;  /* 0x000000047e047220 */ /* 0x000fe40000410000 */
[----:B--2---:R-:W-:Y:S02]  /*5480*/  FADD.FTZ R6, -R112, R6 ;  /* 0x0000000670067221 */ /* 0x004fe40000010100 */
[----:B------:R-:W-:Y:S01]  /*5490*/  FADD.FTZ R8, -R114, R8 ;  /* 0x0000000872087221 */ /* 0x000fe20000010100 */
[----:B------:R-:W-:Y:S01]  /*54a0*/  F2FP.BF16.PACK_AB R4, R4, R5 ;  /* 0x000000050404723e */ /* 0x000fe200000010ff */
[----:B------:R-:W-:Y:S02]  /*54b0*/  FADD.FTZ R5, -R114, R12 ;  /* 0x0000000c72057221 */ /* 0x000fe40000010100 */
[----:B------:R-:W-:Y:S02]  /*54c0*/  FADD.FTZ R12, -R112, R7 ;  /* 0x00000007700c7221 */ /* 0x000fe40000010100 */
[----:B------:R1:W-:Y:S01]  /*54d0*/  STS [R231+0x20000], R4 ;  /* 0x02000004e7007388 */ /* 0x0003e20000000800 */
[----:B------:R-:W-:Y:S02]  /*54e0*/  FMUL.FTZ R84, R125, R8 ;  /* 0x000000087d547220 */ /* 0x000fe40000410000 */
[C---:B------:R-:W-:Y:S02]  /*54f0*/  FADD.FTZ R17, -R114.reuse, R17 ;  /* 0x0000001172117221 */ /* 0x040fe40000010100 */
[----:B------:R-:W-:Y:S02]  /*5500*/  FADD.FTZ R16, -R114, R16 ;  /* 0x0000001072107221 */ /* 0x000fe40000010100 */
[----:B------:R-:W-:Y:S02]  /*5510*/  FMUL.FTZ R7, R116, R17 ;  /* 0x0000001174077220 */ /* 0x000fe40000410000 */
[----:B------:R-:W-:Y:S02]  /*5520*/  FMUL.FTZ R12, R130, R12 ;  /* 0x0000000c820c7220 */ /* 0x000fe40000410000 */
[----:B------:R-:W-:Y:S02]  /*5530*/  FADD.FTZ R8, -R114, R13 ;  /* 0x0000000d72087221 */ /* 0x000fe40000010100 */
[----:B------:R-:W-:Y:S02]  /*5540*/  FMUL.FTZ R5, R121, R5 ;  /* 0x0000000579057220 */ /* 0x000fe40000410000 */
[----:B------:R-:W-:Y:S02]  /*5550*/  FMUL.FTZ R8, R118, R8 ;  /* 0x0000000876087220 */ /* 0x000fe40000410000 */
[----:B------:R-:W-:Y:S02]  /*5560*/  FADD.FTZ R10, -R112, R10 ;  /* 0x0000000a700a7221 */ /* 0x000fe40000010100 */
[----:B------:R-:W-:Y:S01]  /*5570*/  FADD.FTZ R9, -R114, R9 ;  /* 0x0000000972097221 */ /* 0x000fe20000010100 */
[----:B------:R-:W-:Y:S01]  /*5580*/  F2FP.BF16.PACK_AB R8, R8, R5 ;  /* 0x000000050808723e */ /* 0x000fe200000010ff */
[----:B------:R-:W-:Y:S02]  /*5590*/  FMUL.FTZ R13, R129, R10 ;  /* 0x0000000a810d7220 */ /* 0x000fe40000410000 */
[----:B------:R-:W-:Y:S02]  /*55a0*/  FMUL.FTZ R9, R123, R9 ;  /* 0x000000097b097220 */ /* 0x000fe40000410000 */
[----:B-1----:R-:W-:Y:S02]  /*55b0*/  FMUL.FTZ R4, R117, R16 ;  /* 0x0000001075047220 */ /* 0x002fe40000410000 */
[----:B------:R-:W-:Y:S01]  /*55c0*/  FMUL.FTZ R16, R131, R6 ;  /* 0x0000000683107220 */ /* 0x000fe20000410000 */
[----:B------:R-:W-:Y:S01]  /*55d0*/  F2FP.BF16.PACK_AB R9, R9, R84 ;  /* 0x000000540909723e */ /* 0x000fe200000010ff */
[C---:B------:R-:W-:Y:S01]  /*55e0*/  FADD.FTZ R6, -R112.reuse, R11 ;  /* 0x0000000b70067221 */ /* 0x040fe20000010100 */
[----:B------:R-:W-:Y:S01]  /*55f0*/  F2FP.BF16.PACK_AB R7, R7, R4 ;  /* 0x000000040707723e */ /* 0x000fe200000010ff */
[----:B------:R-:W-:Y:S01]  /*5600*/  FADD.FTZ R10, -R112, R14 ;  /* 0x0000000e700a7221 */ /* 0x000fe20000010100 */
[----:B------:R-:W-:Y:S01]  /*5610*/  F2FP.BF16.PACK_AB R4, R12, R16 ;  /* 0x000000100c04723e */ /* 0x000fe200000010ff */
[----:B------:R-:W-:Y:S02]  /*5620*/  FMUL.FTZ R6, R127, R6 ;  /* 0x000000067f067220 */ /* 0x000fe40000410000 */
[----:B------:R-:W-:Y:S02]  /*5630*/  FADD.FTZ R5, -R112, R15 ;  /* 0x0000000f70057221 */ /* 0x000fe40000010100 */
[----:B------:R1:W-:Y:S01]  /*5640*/  STS [R231+0x20400], R4 ;  /* 0x02040004e7007388 */ /* 0x0003e20000000800 */
[----:B------:R-:W-:Y:S01]  /*5650*/  FMUL.FTZ R10, R124, R10 ;  /* 0x0000000a7c0a7220 */ /* 0x000fe20000410000 */
[----:B------:R-:W-:Y:S01]  /*5660*/  F2FP.BF16.PACK_AB R6, R6, R13 ;  /* 0x0000000d0606723e */ /* 0x000fe200000010ff */
[----:B------:R-:W-:Y:S02]  /*5670*/  FMUL.FTZ R5, R122, R5 ;  /* 0x000000057a057220 */ /* 0x000fe40000410000 */
[C---:B------:R-:W-:Y:S01]  /*5680*/  FADD.FTZ R12, -R112.reuse, R18 ;  /* 0x00000012700c7221 */ /* 0x040fe20000010100 */
[----:B------:R-:W-:Y:S01]  /*5690*/  STS [R236+0x20000], R9 ;  /* 0x02000009ec007388 */ /* 0x000fe20000000800 */
[----:B------:R-:W-:Y:S01]  /*56a0*/  FADD.FTZ R11, -R112, R19 ;  /* 0x00000013700b7221 */ /* 0x000fe20000010100 */
[----:B------:R-:W-:Y:S01]  /*56b0*/  F2FP.BF16.PACK_AB R5, R5, R10 ;  /* 0x0000000a0505723e */ /* 0x000fe200000010ff */
[----:B------:R-:W-:Y:S02]  /*56c0*/  FMUL.FTZ R12, R120, R12 ;  /* 0x0000000c780c7220 */ /* 0x000fe40000410000 */
[----:B------:R-:W-:Y:S01]  /*56d0*/  STS [R236+0x20400], R6 ;  /* 0x02040006ec007388 */ /* 0x000fe20000000800 */
[----:B------:R-:W-:Y:S04]  /*56e0*/  FMUL.FTZ R11, R119, R11 ;  /* 0x0000000b770b7220 */ /* 0x000fe80000410000 */
[----:B------:R-:W-:Y:S05]  /*56f0*/  STS [R234+0x20000], R8 ;  /* 0x02000008ea007388 */ /* 0x000fea0000000800 */
[----:B------:R-:W-:Y:S01]  /*5700*/  STS [R234+0x20400], R5 ;  /* 0x02040005ea007388 */ /* 0x000fe20000000800 */
[----:B-1----:R-:W-:Y:S04]  /*5710*/  F2FP.BF16.PACK_AB R4, R11, R12 ;  /* 0x0000000c0b04723e */ /* 0x002fe800000010ff */
[----:B------:R-:W-:Y:S05]  /*5720*/  STS [R235+0x20000], R7 ;  /* 0x02000007eb007388 */ /* 0x000fea0000000800 */
[----:B------:R-:W-:Y:S05]  /*5730*/  STS [R235+0x20400], R4 ;  /* 0x02040004eb007388 */ /* 0x000fea0000000800 */
[----:B------:R-:W-:Y:S06]  /*5740*/  BAR.SYNC.DEFER_BLOCKING 0x0 ;  /* 0x0000000000007b1d */ /* 0x000fec0000010000 */
[----:B------:R-:W-:Y:S05]  /*5750*/  LDSM.16.MT88.4 R4, [R217+0x22000] ;  /* 0x02200000d904783b */ /* 0x000fea0000004200 */
[----:B------:R-:W1:Y:S05]  /*5760*/  LDSM.16.MT88.4 R8, [R0+0x8000] ;  /* 0x008000000008783b */ /* 0x000e6a0000004200 */
[----:B------:R-:W2:Y:S05]  /*5770*/  LDSM.16.MT88.4 R12, [R216+0x22000] ;  /* 0x02200000d80c783b */ /* 0x000eaa0000004200 */
[----:B------:R-:W3:Y:S05]  /*5780*/  LDSM.16.MT88.4 R16, [R0+0xa000] ;  /* 0x00a000000010783b */ /* 0x000eea0000004200 */
[----:B------:R-:W4:Y:S05]  /*5790*/  LDSM.16.MT88.4 R84, [R0+0xc000] ;  /* 0x00c000000054783b */ /* 0x000f2a0000004200 */
[----:B------:R-:W3:Y:S05]  /*57a0*/  LDSM.16.MT88.4 R88, [R0+0xe000] ;  /* 0x00e000000058783b */ /* 0x000eea0000004200 */
[----:B------:R-:W-:Y:S05]  /*57b0*/  LDSM.16.MT88.4 R92, [R0+0x8800] ;  /* 0x00880000005c783b */ /* 0x000fea0000004200 */
[----:B------:R-:W-:Y:S05]  /*57c0*/  LDSM.16.MT88.4 R96, [R216+0x22800] ;  /* 0x02280000d860783b */ /* 0x000fea0000004200 */
[----:B------:R-:W-:Y:S01]  /*57d0*/  LDSM.16.MT88.4 R100, [R0+0xa800] ;  /* 0x00a800000064783b */ /* 0x000fe20000004200 */
[-C--:B-1----:R-:W-:Y:S04]  /*57e0*/  HMMA.16816.F32.BF16 R20, R4, R8.reuse, R20 ;  /* 0x000000080414723c */ /* 0x082fe80000041814 */
[----:B------:R-:W-:Y:S05]  /*57f0*/  LDSM.16.MT88.4 R104, [R0+0xc800] ;  /* 0x00c800000068783b */ /* 0x000fea0000004200 */
[----:B------:R-:W-:Y:S01]  /*5800*/  LDSM.16.MT88.4 R108, [R0+0xe800] ;  /* 0x00e80000006c783b */ /* 0x000fe20000004200 */
[C---:B--2---:R-:W-:Y:S08]  /*5810*/  HMMA.16816.F32.BF16 R24, R12.reuse, R8, R24 ;  /* 0x000000080c18723c */ /* 0x044ff00000041818 */
[-C--:B------:R-:W-:Y:S08]  /*5820*/  HMMA.16816.F32.BF16 R28, R12, R10.reuse, R28 ;  /* 0x0000000a0c1c723c */ /* 0x080ff0000004181c */
[C---:B------:R-:W-:Y:S01]  /*5830*/  HMMA.16816.F32.BF16 R32, R4.reuse, R10, R32 ;  /* 0x0000000a0420723c */ /* 0x040fe20000041820 */
[----:B------:R-:W1:Y:S07]  /*5840*/  LDSM.16.MT88.4 R8, [R217+0x22800] ;  /* 0x02280000d908783b */ /* 0x000e6e0000004200 */
[-C--:B---3--:R-:W-:Y:S08]  /*5850*/  HMMA.16816.F32.BF16 R36, R4, R16.reuse, R36 ;  /* 0x000000100424723c */ /* 0x088ff00000041824 */
[C---:B------:R-:W-:Y:S08]  /*5860*/  HMMA.16816.F32.BF16 R40, R12.reuse, R16, R40 ;  /* 0x000000100c28723c */ /* 0x040ff00000041828 */
[-C--:B------:R-:W-:Y:S08]  /*5870*/  HMMA.16816.F32.BF16 R44, R12, R18.reuse, R44 ;  /* 0x000000120c2c723c */ /* 0x080ff0000004182c */
[C---:B------:R-:W-:Y:S01]  /*5880*/  HMMA.16816.F32.BF16 R48, R4.reuse, R18, R48 ;  /* 0x000000120430723c */ /* 0x040fe20000041830 */
[----:B------:R-:W-:Y:S07]  /*5890*/  LDSM.16.MT88.4 R16, [R216+0x23000] ;  /* 0x02300000d810783b */ /* 0x000fee0000004200 */
        /* <DEDUP_REMOVED lines=10> */
[----:B------:R-:W2:Y:S05]  /*5940*/  LDSM.16.MT88.4 R4, [R217+0x23000] ;  /* 0x02300000d904783b */ /* 0x000eaa0000004200 */
[----:B------:R-:W3:Y:S02]  /*5950*/  LDSM.16.MT88.4 R88, [R0+0xd000] ;  /* 0x00d000000058783b */ /* 0x000ee40000004200 */
[-C--:B-1----:R-:W-:Y:S08]  /*5960*/  HMMA.16816.F32.BF16 R20, R8, R92.reuse, R20 ;  /* 0x0000005c0814723c */ /* 0x082ff00000041814 */
[C---:B------:R-:W-:Y:S08]  /*5970*/  HMMA.16816.F32.BF16 R24, R96.reuse, R92, R24 ;  /* 0x0000005c6018723c */ /* 0x040ff00000041818 */
[-C--:B------:R-:W-:Y:S08]  /*5980*/  HMMA.16816.F32.BF16 R28, R96, R94.reuse, R28 ;  /* 0x0000005e601c723c */ /* 0x080ff0000004181c */
[C---:B------:R-:W-:Y:S01]  /*5990*/  HMMA.16816.F32.BF16 R32, R8.reuse, R94, R32 ;  /* 0x0000005e0820723c */ /* 0x040fe20000041820 */
[----:B------:R-:W1:Y:S07]  /*59a0*/  LDSM.16.MT88.4 R92, [R0+0xf000] ;  /* 0x00f00000005c783b */ /* 0x000e6e0000004200 */
[-C--:B------:R-:W-:Y:S08]  /*59b0*/  HMMA.16816.F32.BF16 R36, R8, R100.reuse, R36 ;  /* 0x000000640824723c */ /* 0x080ff00000041824 */
[C---:B------:R-:W-:Y:S08]  /*59c0*/  HMMA.16816.F32.BF16 R40, R96.reuse, R100, R40 ;  /* 0x000000646028723c */ /* 0x040ff00000041828 */
[-C--:B------:R-:W-:Y:S08]  /*59d0*/  HMMA.16816.F32.BF16 R44, R96, R102.reuse, R44 ;  /* 0x00000066602c723c */ /* 0x080ff0000004182c */
[C---:B------:R-:W-:Y:S01]  /*59e0*/  HMMA.16816.F32.BF16 R48, R8.reuse, R102, R48 ;  /* 0x000000660830723c */ /* 0x040fe20000041830 */
[----:B------:R-:W-:Y:S07]  /*59f0*/  LDSM.16.MT88.4 R100, [R216+0x23800] ;  /* 0x02380000d864783b */ /* 0x000fee0000004200 */
        /* <DEDUP_REMOVED lines=10> */
[----:B------:R-:W4:Y:S05]  /*5aa0*/  LDSM.16.MT88.4 R8, [R217+0x23800] ;  /* 0x02380000d908783b */ /* 0x000f2a0000004200 */
[----:B------:R-:W1:Y:S02]  /*5ab0*/  LDSM.16.MT88.4 R108, [R0+0xd800] ;  /* 0x00d80000006c783b */ /* 0x000e640000004200 */
[-C--:B--2---:R-:W-:Y:S08]  /*5ac0*/  HMMA.16816.F32.BF16 R20, R4, R12.reuse, R20 ;  /* 0x0000000c0414723c */ /* 0x084ff00000041814 */
[C---:B------:R-:W-:Y:S08]  /*5ad0*/  HMMA.16816.F32.BF16 R24, R16.reuse, R12, R24 ;  /* 0x0000000c1018723c */ /* 0x040ff00000041818 */
[-C--:B------:R-:W-:Y:S08]  /*5ae0*/  HMMA.16816.F32.BF16 R28, R16, R14.reuse, R28 ;  /* 0x0000000e101c723c */ /* 0x080ff0000004181c */
[C---:B------:R-:W-:Y:S01]  /*5af0*/  HMMA.16816.F32.BF16 R32, R4.reuse, R14, R32 ;  /* 0x0000000e0420723c */ /* 0x040fe20000041820 */
[----:B------:R-:W2:Y:S05]  /*5b00*/  LDSM.16.MT88.4 R12, [R0+0xf800] ;  /* 0x00f80000000c783b */ /* 0x000eaa0000004200 */
[----:B------:R-:W-:Y:S02]  /*5b10*/  BAR.SYNC.DEFER_BLOCKING 0x0 ;  /* 0x0000000000007b1d */ /* 0x000fe40000010000 */
[-C--:B------:R-:W-:Y:S08]  /*5b20*/  HMMA.16816.F32.BF16 R36, R4, R84.reuse, R36 ;  /* 0x000000540424723c */ /* 0x080ff00000041824 */
[C---:B------:R-:W-:Y:S08]  /*5b30*/  HMMA.16816.F32.BF16 R40, R16.reuse, R84, R40 ;  /* 0x000000541028723c */ /* 0x040ff00000041828 */
[-C--:B------:R-:W-:Y:S08]  /*5b40*/  HMMA.16816.F32.BF16 R44, R16, R86.reuse, R44 ;  /* 0x00000056102c723c */ /* 0x080ff0000004182c */
[C---:B------:R-:W-:Y:S08]  /*5b50*/  HMMA.16816.F32.BF16 R48, R4.reuse, R86, R48 ;  /* 0x000000560430723c */ /* 0x040ff00000041830 */
[-C--:B---3--:R-:W-:Y:S08]  /*5b60*/  HMMA.16816.F32.BF16 R52, R4, R88.reuse, R52 ;  /* 0x000000580434723c */ /* 0x088ff00000041834 */
[C---:B------:R-:W-:Y:S08]  /*5b70*/  HMMA.16816.F32.BF16 R56, R16.reuse, R88, R56 ;  /* 0x000000581038723c */ /* 0x040ff00000041838 */
[-C--:B------:R-:W-:Y:S08]  /*5b80*/  HMMA.16816.F32.BF16 R60, R16, R90.reuse, R60 ;  /* 0x0000005a103c723c */ /* 0x080ff0000004183c */
[C---:B------:R-:W-:Y:S08]  /*5b90*/  HMMA.16816.F32.BF16 R64, R4.reuse, R90, R64 ;  /* 0x0000005a0440723c */ /* 0x040ff00000041840 */
[-C--:B-1----:R-:W-:Y:S08]  /*5ba0*/  HMMA.16816.F32.BF16 R68, R4, R92.reuse, R68 ;  /* 0x0000005c0444723c */ /* 0x082ff00000041844 */
[C---:B------:R-:W-:Y:S08]  /*5bb0*/  HMMA.16816.F32.BF16 R72, R16.reuse, R92, R72 ;  /* 0x0000005c1048723c */ /* 0x040ff00000041848 */
[-C--:B------:R-:W-:Y:S08]  /*5bc0*/  HMMA.16816.F32.BF16 R76, R16, R94.reuse, R76 ;  /* 0x0000005e104c723c */ /* 0x080ff0000004184c */
[----:B------:R-:W-:Y:S08]  /*5bd0*/  HMMA.16816.F32.BF16 R80, R4, R94, R80 ;  /* 0x0000005e0450723c */ /* 0x000ff00000041850 */
[-C--:B----4-:R-:W-:Y:S08]  /*5be0*/  HMMA.16816.F32.BF16 R20, R8, R96.reuse, R20 ;  /* 0x000000600814723c */ /* 0x090ff00000041814 */
[C---:B------:R-:W-:Y:S08]  /*5bf0*/  HMMA.16816.F32.BF16 R24, R100.reuse, R96, R24 ;  /* 0x000000606418723c */ /* 0x040ff00000041818 */
[-C--:B------:R-:W-:Y:S08]  /*5c00*/  HMMA.16816.F32.BF16 R28, R100, R98.reuse, R28 ;  /* 0x00000062641c723c */ /* 0x080ff0000004181c */
        /* <DEDUP_REMOVED lines=9> */
[-C--:B--2---:R-:W-:Y:S08]  /*5ca0*/  HMMA.16816.F32.BF16 R68, R8, R12.reuse, R68 ;  /* 0x0000000c0844723c */ /* 0x084ff00000041844 */
[C---:B------:R-:W-:Y:S08]  /*5cb0*/  HMMA.16816.F32.BF16 R72, R100.reuse, R12, R72 ;  /* 0x0000000c6448723c */ /* 0x040ff00000041848 */
[-C--:B------:R-:W-:Y:S08]  /*5cc0*/  HMMA.16816.F32.BF16 R76, R100, R14.reuse, R76 ;  /* 0x0000000e644c723c */ /* 0x080ff0000004184c */
[----:B------:R-:W-:Y:S01]  /*5cd0*/  HMMA.16816.F32.BF16 R80, R8, R14, R80 ;  /* 0x0000000e0850723c */ /* 0x000fe20000041850 */
[----:B------:R-:W-:-:S07]  /*5ce0*/  @!P1 BRA `(.L_x_406) ;  /* 0x0000041000009947 */ /* 0x000fce0003800000 */
[----:B------:R-:W-:Y:S01]  /*5cf0*/  IMAD.MOV.U32 R15, RZ, RZ, c[0x0][0x370] ;  /* 0x0000dc00ff0f7624 */ /* 0x000fe200078e00ff */
[----:B------:R-:W-:Y:S01]  /*5d00*/  ISETP.GE.AND P5, PT, R232, c[0x0][0x220], PT ;  /* 0x00008800e8007a0c */ /* 0x000fe20003fa6270 */
[----:B------:R-:W-:Y:S01]  /*5d10*/  IMAD.MOV.U32 R4, RZ, RZ, R228 ;  /* 0x000000ffff047224 */ /* 0x000fe200078e00e4 */
[----:B------:R-:W-:Y:S01]  /*5d20*/  ISETP.GE.AND P4, PT, R240, c[0x0][0x220], PT ;  /* 0x00008800f0007a0c */ /* 0x000fe20003f86270 */
[----:B------:R-:W-:Y:S01]  /*5d30*/  IMAD.U32 R8, R15, -0x40, RZ ;  /* 0xffffffc00f087824 */ /* 0x000fe200078e00ff */
[----:B------:R-:W-:Y:S01]  /*5d40*/  ISETP.GE.AND P3, PT, R239, c[0x0][0x220], PT ;  /* 0x00008800ef007a0c */ /* 0x000fe20003f66270 */
[----:B------:R-:W-:Y:S01]  /*5d50*/  IMAD.MOV.U32 R5, RZ, RZ, R230 ;  /* 0x000000ffff057224 */ /* 0x000fe200078e00e6 */
[----:B------:R-:W-:Y:S01]  /*5d60*/  ISETP.GE.AND P2, PT, R241, c[0x0][0x220], PT ;  /* 0x00008800f1007a0c */ /* 0x000fe20003f46270 */
[----:B------:R-:W-:Y:S01]  /*5d70*/  IMAD.MOV.U32 R16, RZ, RZ, c[0x0][0x374] ;  /* 0x0000dd00ff107624 */ /* 0x000fe200078e00ff */
[C---:B------:R-:W-:Y:S02]  /*5d80*/  LEA R4, P0, R8.reuse, R4, 0x1 ;  /* 0x0000000408047211 */ /* 0x040fe400078008ff */
[----:B------:R-:W-:Y:S02]  /*5d90*/  SHF.R.S32.HI R7, RZ, 0x1f, R8 ;  /* 0x0000001fff077819 */ /* 0x000fe40000011408 */
[----:B------:R-:W-:Y:S01]  /*5da0*/  LEA.HI.X.SX32 R5, R8, R5, 0x1, P0 ;  /* 0x0000000508057211 */ /* 0x000fe200000f0eff */
[----:B------:R1:W-:Y:S01]  /*5db0*/  @P5 STS.128 [R226+0x8000], RZ ;  /* 0x008000ffe2005388 */ /* 0x0003e20000000c00 */
        /* <DEDUP_REMOVED lines=52> */
.L_x_406:
[----:B------:R-:W-:Y:S01]  /*6100*/  LDSM.16.M88.4 R128, [R220] ;  /* 0x00000000dc80783b */ /* 0x000fe20000000200 */
[----:B------:R-:W-:Y:S02]  /*6110*/  @UP5 UIADD3 UR13, UP4, UR9, -0x100, URZ ;  /* 0xffffff00090d5890 */ /* 0x000fe4000ff9e03f */
[----:B------:R-:W-:Y:S02]  /*6120*/  @UP5 UIADD3 UR11, UP1, UR11, -0x100, URZ ;  /* 0xffffff000b0b5890 */ /* 0x000fe4000ff3e03f */
[----:B------:R-:W2:Y:S01]  /*6130*/  LDSM.16.MT88.4 R16, [R0+0x10000] ;  /* 0x010000000010783b */ /* 0x000ea20000004200 */
[----:B------:R-:W-:Y:S02]  /*6140*/  @UP5 UIADD3.X UR12, UR8, -0x1, URZ, UP4, !UPT ;  /* 0xffffffff080c5890 */ /* 0x000fe4000a7fe43f */
[----:B------:R-:W-:Y:S02]  /*6150*/  @UP5 UIADD3.X UR10, UR10, -0x1, URZ, UP1, !UPT ;  /* 0xffffffff0a0a5890 */ /* 0x000fe40008ffe43f */
[----:B------:R-:W3:Y:S05]  /*6160*/  LDSM.16.M88.4 R124, [R220+0x1000] ;  /* 0x00100000dc7c783b */ /* 0x000eea0000000200 */
[----:B------:R-:W4:Y:S05]  /*6170*/  LDSM.16.MT88.4 R96, [R0+0x12000] ;  /* 0x012000000060783b */ /* 0x000f2a0000004200 */
[----:B------:R-:W1:Y:S05]  /*6180*/  LDSM.16.MT88.4 R112, [R0+0x14000] ;  /* 0x014000000070783b */ /* 0x000e6a0000004200 */
[----:B------:R-:W1:Y:S05]  /*6190*/  LDSM.16.MT88.4 R196, [R0+0x16000] ;  /* 0x0160000000c4783b */ /* 0x000e6a0000004200 */
[----:B------:R-:W-:Y:S05]  /*61a0*/  LDSM.16.M88.4 R200, [R223] ;  /* 0x00000000dfc8783b */ /* 0x000fea0000000200 */
[----:B------:R-:W1:Y:S05]  /*61b0*/  LDSM.16.MT88.4 R204, [R0+0x10800] ;  /* 0x0108000000cc783b */ /* 0x000e6a0000004200 */
[----:B------:R-:W1:Y:S02]  /*61c0*/  LDSM.16.M88.4 R208, [R223+0x1000] ;  /* 0x00100000dfd0783b */ /* 0x000e640000000200 */
[-C--:B-12---:R-:W-:Y:S08]  /*61d0*/  HMMA.16816.F32.BF16 R4, R128, R16.reuse, RZ ;  /* 0x000000108004723c */ /* 0x086ff000000418ff */
        /* <DEDUP_REMOVED lines=14> */
[----:B------:R-:W-:Y:S01]  /*62c0*/  HMMA.16816.F32.BF16 R128, R128, R198, RZ ;  /* 0x000000c68080723c */ /* 0x000fe200000418ff */
[----:B------:R-:W1:Y:S07]  /*62d0*/  LDSM.16.MT88.4 R196, [R0+0x12800] ;  /* 0x0128000000c4783b */ /* 0x000e6e0000004200 */
[-C--:B------:R-:W-:Y:S08]  /*62e0*/  HMMA.16816.F32.BF16 R4, R200, R204.reuse, R4 ;  /* 0x000000ccc804723c */ /* 0x080ff00000041804 */
[C---:B------:R-:W-:Y:S08]  /*62f0*/  HMMA.16816.F32.BF16 R8, R208.reuse, R204, R8 ;  /* 0x000000ccd008723c */ /* 0x040ff00000041808 */
[-C--:B------:R-:W-:Y:S08]  /*6300*/  HMMA.16816.F32.BF16 R12, R208, R206.reuse, R12 ;  /* 0x000000ced00c723c */ /* 0x080ff0000004180c */
[C---:B------:R-:W-:Y:S01]  /*6310*/  HMMA.16816.F32.BF16 R16, R200.reuse, R206, R16 ;  /* 0x000000cec810723c */ /* 0x040fe20000041810 */
[----:B------:R-:W2:Y:S07]  /*6320*/  LDSM.16.MT88.4 R204, [R0+0x14800] ;  /* 0x0148000000cc783b */ /* 0x000eae0000004200 */
[-C--:B-1----:R-:W-:Y:S08]  /*6330*/  HMMA.16816.F32.BF16 R84, R200, R196.reuse, R84 ;  /* 0x000000c4c854723c */ /* 0x082ff00000041854 */
[C---:B------:R-:W-:Y:S08]  /*6340*/  HMMA.16816.F32.BF16 R88, R208.reuse, R196, R88 ;  /* 0x000000c4d058723c */ /* 0x040ff00000041858 */
[-C--:B------:R-:W-:Y:S08]  /*6350*/  HMMA.16816.F32.BF16 R92, R208, R198.reuse, R92 ;  /* 0x000000c6d05c723c */ /* 0x080ff0000004185c */
[C---:B------:R-:W-:Y:S01]  /*6360*/  HMMA.16816.F32.BF16 R96, R200.reuse, R198, R96 ;  /* 0x000000c6c860723c */ /* 0x040fe20000041860 */
[----:B------:R-:W1:Y:S07]  /*6370*/  LDSM.16.MT88.4 R196, [R0+0x16800] ;  /* 0x0168000000c4783b */ /* 0x000e6e0000004200 */
[-C--:B--2---:R-:W-:Y:S08]  /*6380*/  HMMA.16816.F32.BF16 R100, R200, R204.reuse, R100 ;  /* 0x000000ccc864723c */ /* 0x084ff00000041864 */
[C---:B------:R-:W-:Y:S08]  /*6390*/  HMMA.16816.F32.BF16 R104, R208.reuse, R204, R104 ;  /* 0x000000ccd068723c */ /* 0x040ff00000041868 */
[-C--:B------:R-:W-:Y:S08]  /*63a0*/  HMMA.16816.F32.BF16 R108, R208, R206.reuse, R108 ;  /* 0x000000ced06c723c */ /* 0x080ff0000004186c */
[C---:B------:R-:W-:Y:S01]  /*63b0*/  HMMA.16816.F32.BF16 R112, R200.reuse, R206, R112 ;  /* 0x000000cec870723c */ /* 0x040fe20000041870 */
[----:B------:R-:W-:Y:S07]  /*63c0*/  LDSM.16.M88.4 R204, [R221] ;  /* 0x00000000ddcc783b */ /* 0x000fee0000000200 */
[-C--:B-1----:R-:W-:Y:S08]  /*63d0*/  HMMA.16816.F32.BF16 R116, R200, R196.reuse, R116 ;  /* 0x000000c4c874723c */ /* 0x082ff00000041874 */
[C---:B------:R-:W-:Y:S08]  /*63e0*/  HMMA.16816.F32.BF16 R120, R208.reuse, R196, R120 ;  /* 0x000000c4d078723c */ /* 0x040ff00000041878 */
[-C--:B------:R-:W-:Y:S01]  /*63f0*/  HMMA.16816.F32.BF16 R124, R208, R198.reuse, R124 ;  /* 0x000000c6d07c723c */ /* 0x080fe2000004187c */
[----:B------:R-:W1:Y:S07]  /*6400*/  LDSM.16.MT88.4 R208, [R0+0x11000] ;  /* 0x0110000000d0783b */ /* 0x000e6e0000004200 */
[----:B------:R-:W-:Y:S01]  /*6410*/  HMMA.16816.F32.BF16 R128, R200, R198, R128 ;  /* 0x000000c6c880723c */ /* 0x000fe20000041880 */
[----:B------:R-:W2:Y:S05]  /*6420*/  LDSM.16.M88.4 R196, [R221+0x1000] ;  /* 0x00100000ddc4783b */ /* 0x000eaa0000000200 */
[----:B------:R-:W3:Y:S02]  /*6430*/  LDSM.16.MT88.4 R200, [R0+0x13000] ;  /* 0x0130000000c8783b */ /* 0x000ee40000004200 */
[-C--:B-1----:R-:W-:Y:S08]  /*6440*/  HMMA.16816.F32.BF16 R4, R204, R208.reuse, R4 ;  /* 0x000000d0cc04723c */ /* 0x082ff00000041804 */
        /* <DEDUP_REMOVED lines=13> */
[----:B------:R-:W-:Y:S07]  /*6520*/  LDSM.16.MT88.4 R208, [R0+0x11800] ;  /* 0x0118000000d0783b */ /* 0x000fee0000004200 */
[-C--:B--2---:R-:W-:Y:S08]  /*6530*/  HMMA.16816.F32.BF16 R116, R204, R200.reuse, R116 ;  /* 0x000000c8cc74723c */ /* 0x084ff00000041874 */
[C---:B------:R-:W-:Y:S08]  /*6540*/  HMMA.16816.F32.BF16 R120, R196.reuse, R200, R120 ;  /* 0x000000c8c478723c */ /* 0x040ff00000041878 */
[-C--:B------:R-:W-:Y:S01]  /*6550*/  HMMA.16816.F32.BF16 R124, R196, R202.reuse, R124 ;  /* 0x000000cac47c723c */ /* 0x080fe2000004187c */
[----:B------:R-:W1:Y:S07]  /*6560*/  LDSM.16.M88.4 R196, [R222] ;  /* 0x00000000dec4783b */ /* 0x000e6e0000000200 */
        /* <DEDUP_REMOVED lines=16> */
[C---:B------:R-:W-:Y:S08]  /*6670*/  HMMA.16816.F32.BF16 R112, R196.reuse, R210, R112 ;  /* 0x000000d2c470723c */ /* 0x040ff00000041870 */
[-C--:B--2---:R-:W-:Y:S08]  /*6680*/  HMMA.16816.F32.BF16 R116, R196, R204.reuse, R116 ;  /* 0x000000ccc474723c */ /* 0x084ff00000041874 */
[C---:B------:R-:W-:Y:S07]  /*6690*/  HMMA.16816.F32.BF16 R120, R200.reuse, R204, R120 ;  /* 0x000000ccc878723c */ /* 0x040fee0000041878 */
[----:B------:R-:W-:Y:S01]  /*66a0*/  @P1 IADD3 R204, P0, R243, UR9, RZ ;  /* 0x00000009f3cc1c10 */ /* 0x000fe2000ff1e0ff */
[-C--:B------:R-:W-:Y:S01]  /*66b0*/  HMMA.16816.F32.BF16 R124, R200, R206.reuse, R124 ;  /* 0x000000cec87c723c */ /* 0x080fe2000004187c */
[----:B------:R-:W-:Y:S03]  /*66c0*/  @UP5 UMOV UR9, UR13 ;  /* 0x0000000d00095c82 */ /* 0x000fe60008000000 */
[----:B------:R-:W-:Y:S01]  /*66d0*/  @P1 IADD3.X R205, R242, UR8, RZ, P0, !PT ;  /* 0x00000008f2cd1c10 */ /* 0x000fe200087fe4ff */
[----:B------:R-:W-:Y:S02]  /*66e0*/  @UP5 UMOV UR8, UR12 ;  /* 0x0000000c00085c82 */ /* 0x000fe40008000000 */
[----:B------:R-:W-:Y:S01]  /*66f0*/  IMAD.SHL.U32 R202, R248, 0x8, RZ ;  /* 0x00000008f8ca7824 */ /* 0x000fe200078e00ff */
[----:B------:R-:W-:Y:S01]  /*6700*/  HMMA.16816.F32.BF16 R128, R196, R206, R128 ;  /* 0x000000cec480723c */ /* 0x000fe20000041880 */
[----:B------:R1:W5:Y:S03]  /*6710*/  @P1 LDG.E R237, [R204.64+-0x100] ;  /* 0xffff0004cced1981 */ /* 0x000366000c1e1900 */
[-C--:B------:R-:W-:Y:S01]  /*6720*/  LEA R200, P0, R202, R224.reuse, 0x2 ;  /* 0x000000e0cac87211 */ /* 0x080fe200078010ff */
[C---:B------:R-:W-:Y:S01]  /*6730*/  IMAD.SHL.U32 R203, R248.reuse, 0x10, RZ ;  /* 0x00000010f8cb7824 */ /* 0x040fe200078e00ff */
[----:B------:R1:W5:Y:S01]  /*6740*/  @P1 LDG.E R238, [R204.64+-0xe0] ;  /* 0xffff2004ccee1981 */ /* 0x000362000c1e1900 */
[----:B------:R-:W-:Y:S01]  /*6750*/  IMAD R199, R248, 0x18, RZ ;  /* 0x00000018f8c77824 */ /* 0x000fe200078e02ff */
[-C--:B------:R-:W-:Y:S01]  /*6760*/  LEA.HI.X.SX32 R201, R202, R225.reuse, 0x2, P0 ;  /* 0x000000e1cac97211 */ /* 0x080fe200000f16ff */
[C---:B------:R-:W-:Y:S02]  /*6770*/  IMAD R206, R248.reuse, 0x28, RZ ;  /* 0x00000028f8ce7824 */ /* 0x040fe400078e02ff */
[----:B------:R2:W-:Y:S01]  /*6780*/  RED.E.ADD.F32.FTZ.RN.STRONG.GPU [R224.64], R4 ;  /* 0x00000004e000798e */ /* 0x0005e2000c10e784 */
[CC--:B------:R-:W-:Y:S04]  /*6790*/  LEA R196, P2, R203.reuse, R224.reuse, 0x2 ;  /* 0x000000e0cbc47211 */ /* 0x0c0fe800078410ff */
[----:B------:R3:W-:Y:S01]  /*67a0*/  RED.E.ADD.F32.FTZ.RN.STRONG.GPU [R200.64], R5 ;  /* 0x00000005c800798e */ /* 0x0007e2000c10e784 */
[-C--:B------:R-:W-:Y:S05]  /*67b0*/  LEA.HI.X.SX32 R197, R203, R225.reuse, 0x2, P2 ;  /* 0x000000e1cbc57211 */ /* 0x080fea00010f16ff */
[----:B------:R4:W-:Y:S01]  /*67c0*/  RED.E.ADD.F32.FTZ.RN.STRONG.GPU [R196.64], R6 ;  /* 0x00000006c400798e */ /* 0x0009e2000c10e784 */
[C---:B-1----:R-:W-:Y:S02]  /*67d0*/  IMAD.SHL.U32 R205, R248.reuse, 0x20, RZ ;  /* 0x00000020f8cd7824 */ /* 0x042fe400078e00ff */
[----:B------:R-:W-:Y:S03]  /*67e0*/  IMAD R204, R248, 0x30, RZ ;  /* 0x00000030f8cc7824 */ /* 0x000fe600078e02ff */
[-C--:B------:R-:W-:Y:S02]  /*67f0*/  LEA R198, P2, R205, R224.reuse, 0x2 ;  /* 0x000000e0cdc67211 */ /* 0x080fe400078410ff */
[CC--:B--2---:R-:W-:Y:S04]  /*6800*/  LEA R4, P0, R199.reuse, R224.reuse, 0x2 ;  /* 0x000000e0c7047211 */ /* 0x0c4fe800078010ff */
[-C--:B---3--:R-:W-:Y:S02]  /*6810*/  LEA.HI.X.SX32 R5, R199, R225.reuse, 0x2, P0 ;  /* 0x000000e1c7057211 */ /* 0x088fe400000f16ff */
[-C--:B------:R-:W-:Y:S03]  /*6820*/  LEA.HI.X.SX32 R199, R205, R225.reuse, 0x2, P2 ;  /* 0x000000e1cdc77211 */ /* 0x080fe600010f16ff */
[----:B------:R1:W-:Y:S01]  /*6830*/  RED.E.ADD.F32.FTZ.RN.STRONG.GPU [R4.64], R7 ;  /* 0x000000070400798e */ /* 0x0003e2000c10e784 */
[CC--:B----4-:R-:W-:Y:S04]  /*6840*/  LEA R196, P0, R206.reuse, R224.reuse, 0x2 ;  /* 0x000000e0cec47211 */ /* 0x0d0fe800078010ff */
[----:B------:R-:W-:Y:S01]  /*6850*/  RED.E.ADD.F32.FTZ.RN.STRONG.GPU [R198.64], R8 ;  /* 0x00000008c600798e */ /* 0x000fe2000c10e784 */
[-C--:B------:R-:W-:Y:S05]  /*6860*/  LEA.HI.X.SX32 R197, R206, R225.reuse, 0x2, P0 ;  /* 0x000000e1cec57211 */ /* 0x080fea00000f16ff */
[----:B------:R2:W-:Y:S01]  /*6870*/  RED.E.ADD.F32.FTZ.RN.STRONG.GPU [R196.64], R9 ;  /* 0x00000009c400798e */ /* 0x0005e2000c10e784 */
[-C--:B-1----:R-:W-:Y:S01]  /*6880*/  LEA R4, P2, R204, R224.reuse, 0x2 ;  /* 0x000000e0cc047211 */ /* 0x082fe200078410ff */
[----:B------:R-:W-:Y:S03]  /*6890*/  IMAD R7, R248, 0x38, RZ ;  /* 0x00000038f8077824 */ /* 0x000fe600078e02ff */
[-C--:B------:R-:W-:Y:S02]  /*68a0*/  LEA.HI.X.SX32 R5, R204, R225.reuse, 0x2, P2 ;  /* 0x000000e1cc057211 */ /* 0x080fe400010f16ff */
[CC--:B------:R-:W-:Y:S03]  /*68b0*/  LEA R6, P0, R7.reuse, R224.reuse, 0x2 ;  /* 0x000000e007067211 */ /* 0x0c0fe600078010ff */
[----:B------:R1:W-:Y:S01]  /*68c0*/  RED.E.ADD.F32.FTZ.RN.STRONG.GPU [R4.64], R10 ;  /* 0x0000000a0400798e */ /* 0x0003e2000c10e784 */
[-C--:B------:R-:W-:Y:S02]  /*68d0*/  LEA.HI.X.SX32 R7, R7, R225.reuse, 0x2, P0 ;  /* 0x000000e107077211 */ /* 0x080fe400000f16ff */
[----:B--2---:R-:W-:Y:S03]  /*68e0*/  IADD3 R9, R203, 0x20, RZ ;  /* 0x00000020cb097810 */ /* 0x004fe60007ffe0ff */
[----:B------:R2:W-:Y:S01]  /*68f0*/  RED.E.ADD.F32.FTZ.RN.STRONG.GPU [R6.64], R11 ;  /* 0x0000000b0600798e */ /* 0x0005e2000c10e784 */
[CC--:B------:R-:W-:Y:S04]  /*6900*/  LEA R8, P0, R9.reuse, R224.reuse, 0x2 ;  /* 0x000000e009087211 */ /* 0x0c0fe800078010ff */
[----:B------:R3:W-:Y:S05]  /*6910*/  RED.E.ADD.F32.FTZ.RN.STRONG.GPU [R224.64+0x80], R16 ;  /* 0x00008010e000798e */ /* 0x0007ea000c10e784 */
        /* <DEDUP_REMOVED lines=11> */
[-C--:B------:R-:W-:Y:S02]  /*69d0*/  LEA.HI.X.SX32 R11, R6, R225.reuse, 0x2, P2 ;  /* 0x000000e1060b7211 */ /* 0x080fe400010f16ff */
[CC--:B---3--:R-:W-:Y:S03]  /*69e0*/  LEA R16, P0, R5.reuse, R224.reuse, 0x2 ;  /* 0x000000e005107211 */ /* 0x0c8fe600078010ff */
[----:B------:R2:W-:Y:S01]  /*69f0*/  RED.E.ADD.F32.FTZ.RN.STRONG.GPU [R10.64], R12 ;  /* 0x0000000c0a00798e */ /* 0x0005e2000c10e784 */
[-C--:B----4-:R-:W-:Y:S01]  /*6a00*/  LEA.HI.X.SX32 R17, R5, R225.reuse, 0x2, P0 ;  /* 0x000000e105117211 */ /* 0x090fe200000f16ff */
[----:B------:R-:W-:Y:S04]  /*6a10*/  IMAD.IADD R5, R202, 0x1, R4 ;  /* 0x00000001ca057824 */ /* 0x000fe800078e0204 */
[----:B------:R-:W-:Y:S05]  /*6a20*/  RED.E.ADD.F32.FTZ.RN.STRONG.GPU [R16.64], R13 ;  /* 0x0000000d1000798e */ /* 0x000fea000c10e784 */
[----:B------:R-:W-:Y:S01]  /*6a30*/  LDSM.16.MT88.4 R16, [R0+0x2000] ;  /* 0x002000000010783b */ /* 0x000fe20000004200 */
[CC--:B-1----:R-:W-:Y:S04]  /*6a40*/  LEA R8, P0, R4.reuse, R224.reuse, 0x2 ;  /* 0x000000e004087211 */ /* 0x0c2fe800078010ff */
[-C--:B------:R-:W-:Y:S02]  /*6a50*/  LEA.HI.X.SX32 R9, R4, R225.reuse, 0x2, P0 ;  /* 0x000000e104097211 */ /* 0x080fe400000f16ff */
[CC--:B------:R-:W-:Y:S03]  /*6a60*/  LEA R6, P0, R5.reuse, R224.reuse, 0x2 ;  /* 0x000000e005067211 */ /* 0x0c0fe600078010ff */
[----:B------:R1:W-:Y:S01]  /*6a70*/  RED.E.ADD.F32.FTZ.RN.STRONG.GPU [R8.64], R14 ;  /* 0x0000000e0800798e */ /* 0x0003e2000c10e784 */
[-C--:B------:R-:W-:Y:S05]  /*6a80*/  LEA.HI.X.SX32 R7, R5, R225.reuse, 0x2, P0 ;  /* 0x000000e105077211 */ /* 0x080fea00000f16ff */
[----:B------:R3:W-:Y:S01]  /*6a90*/  RED.E.ADD.F32.FTZ.RN.STRONG.GPU [R6.64], R15 ;  /* 0x0000000f0600798e */ /* 0x0007e2000c10e784 */
[----:B--2---:R-:W-:Y:S04]  /*6aa0*/  IADD3 R10, R203, 0x40, RZ ;  /* 0x00000040cb0a7810 */ /* 0x004fe80007ffe0ff */
[----:B------:R-:W-:Y:S01]  /*6ab0*/  RED.E.ADD.F32.FTZ.RN.STRONG.GPU [R224.64+0x100], R84 ;  /* 0x00010054e000798e */ /* 0x000fe2000c10e784 */
[----:B------:R-:W-:Y:S04]  /*6ac0*/  IMAD.IADD R4, R202, 0x1, R10 ;  /* 0x00000001ca047824 */ /* 0x000fe800078e020a */
[----:B------:R-:W-:Y:S01]  /*6ad0*/  RED.E.ADD.F32.FTZ.RN.STRONG.GPU [R200.64+0x100], R85 ;  /* 0x00010055c800798e */ /* 0x000fe2000c10e784 */
[CC--:B-1----:R-:W-:Y:S04]  /*6ae0*/  LEA R8, P0, R10.reuse, R224.reuse, 0x2 ;  /* 0x000000e00a087211 */ /* 0x0c2fe800078010ff */
[-C--:B------:R-:W-:Y:S02]  /*6af0*/  LEA.HI.X.SX32 R9, R10, R225.reuse, 0x2, P0 ;  /* 0x000000e10a097211 */ /* 0x080fe400000f16ff */
[-C--:B------:R-:W-:Y:S01]  /*6b00*/  LEA R14, P0, R4, R224.reuse, 0x2 ;  /* 0x000000e0040e7211 */ /* 0x080fe200078010ff */
[----:B---3--:R-:W-:Y:S02]  /*6b10*/  IMAD.IADD R6, R202, 0x1, R4 ;  /* 0x00000001ca067824 */ /* 0x008fe400078e0204 */
[----:B------:R1:W-:Y:S01]  /*6b20*/  RED.E.ADD.F32.FTZ.RN.STRONG.GPU [R8.64], R86 ;  /* 0x000000560800798e */ /* 0x0003e2000c10e784 */
[-C--:B------:R-:W-:Y:S01]  /*6b30*/  LEA.HI.X.SX32 R15, R4, R225.reuse, 0x2, P0 ;  /* 0x000000e1040f7211 */ /* 0x080fe200000f16ff */
[----:B------:R-:W-:Y:S01]  /*6b40*/  IMAD.IADD R5, R202, 0x1, R6 ;  /* 0x00000001ca057824 */ /* 0x000fe200078e0206 */
[CC--:B------:R-:W-:Y:S03]  /*6b50*/  LEA R10, P2, R6.reuse, R224.reuse, 0x2 ;  /* 0x000000e0060a7211 */ /* 0x0c0fe600078410ff */
[----:B------:R-:W-:Y:S01]  /*6b60*/  RED.E.ADD.F32.FTZ.RN.STRONG.GPU [R14.64], R87 ;  /* 0x000000570e00798e */ /* 0x000fe2000c10e784 */
[-C--:B------:R-:W-:Y:S01]  /*6b70*/  LEA.HI.X.SX32 R11, R6, R225.reuse, 0x2, P2 ;  /* 0x000000e1060b7211 */ /* 0x080fe200010f16ff */
[C---:B------:R-:W-:Y:S01]  /*6b80*/  IMAD.IADD R4, R202.reuse, 0x1, R5 ;  /* 0x00000001ca047824 */ /* 0x040fe200078e0205 */
[CC--:B------:R-:W-:Y:S02]  /*6b90*/  LEA R12, P0, R5.reuse, R224.reuse, 0x2 ;  /* 0x000000e0050c7211 */ /* 0x0c0fe400078010ff */
[----:B------:R-:W-:Y:S02]  /*6ba0*/  LDSM.16.MT88.4 R84, [R0+0x4000] ;  /* 0x004000000054783b */ /* 0x000fe40000004200 */
[-C--:B------:R-:W-:Y:S01]  /*6bb0*/  LEA.HI.X.SX32 R13, R5, R225.reuse, 0x2, P0 ;  /* 0x000000e1050d7211 */ /* 0x080fe200000f16ff */
[----:B------:R-:W-:Y:S02]  /*6bc0*/  IMAD.IADD R5, R202, 0x1, R4 ;  /* 0x00000001ca057824 */ /* 0x000fe400078e0204 */
[----:B------:R2:W-:Y:S05]  /*6bd0*/  RED.E.ADD.F32.FTZ.RN.STRONG.GPU [R10.64], R88 ;  /* 0x000000580a00798e */ /* 0x0005ea000c10e784 */
[----:B------:R-:W-:Y:S01]  /*6be0*/  RED.E.ADD.F32.FTZ.RN.STRONG.GPU [R12.64], R89 ;  /* 0x000000590c00798e */ /* 0x000fe2000c10e784 */
        /* <DEDUP_REMOVED lines=9> */
[----:B------:R-:W-:Y:S05]  /*6c80*/  RED.E.ADD.F32.FTZ.RN.STRONG.GPU [R200.64+0x180], R97 ;  /* 0x00018061c800798e */ /* 0x000fea000c10e784 */
[----:B------:R-:W-:Y:S01]  /*6c90*/  LDSM.16.MT88.4 R88, [R0+0x6000] ;  /* 0x006000000058783b */ /* 0x000fe20000004200 */
        /* <DEDUP_REMOVED lines=67> */
[CC--:B------:R-:W-:Y:S03]  /*70d0*/  LEA R12, P0, R5.reuse, R224.reuse, 0x2 ;  /* 0x000000e0050c7211 */ /* 0x0c0fe600078010ff */
[----:B------:R2:W-:Y:S01]  /*70e0*/  RED.E.ADD.F32.FTZ.RN.STRONG.GPU [R10.64], R108 ;  /* 0x0000006c0a00798e */ /* 0x0005e2000c10e784 */
[-C--:B------:R-:W-:Y:S01]  /*70f0*/  LEA.HI.X.SX32 R13, R5, R225.reuse, 0x2, P0 ;  /* 0x000000e1050d7211 */ /* 0x080fe200000f16ff */
[----:B------:R-:W-:Y:S04]  /*7100*/  IMAD.IADD R5, R202, 0x1, R4 ;  /* 0x00000001ca057824 */ /* 0x000fe800078e0204 */
        /* <DEDUP_REMOVED lines=8> */
[----:B------:R-:W-:Y:S03]  /*7190*/  IMAD.IADD R4, R202, 0x1, R10 ;  /* 0x00000001ca047824 */ /* 0x000fe600078e020a */
[----:B------:R-:W-:Y:S05]  /*71a0*/  RED.E.ADD.F32.FTZ.RN.STRONG.GPU [R224.64+0x300], R116 ;  /* 0x00030074e000798e */ /* 0x000fea000c10e784 */
[----:B------:R-:W-:Y:S05]  /*71b0*/  RED.E.ADD.F32.FTZ.RN.STRONG.GPU [R200.64+0x300], R117 ;  /* 0x00030075c800798e */ /* 0x000fea000c10e784 */
[----:B------:R-:W-:Y:S01]  /*71c0*/  LDSM.16.MT88.4 R108, [R0+0x6800] ;  /* 0x00680000006c783b */ /* 0x000fe20000004200 */
[CC--:B-1----:R-:W-:Y:S04]  /*71d0*/  LEA R8, P0, R10.reuse, R224.reuse, 0x2 ;  /* 0x000000e00a087211 */ /* 0x0c2fe800078010ff */
[-C--:B------:R-:W-:Y:S02]  /*71e0*/  LEA.HI.X.SX32 R9, R10, R225.reuse, 0x2, P0 ;  /* 0x000000e10a097211 */ /* 0x080fe400000f16ff */
[-C--:B------:R-:W-:Y:S01]  /*71f0*/  LEA R12, P0, R4, R224.reuse, 0x2 ;  /* 0x000000e0040c7211 */ /* 0x080fe200078010ff */
[----:B--2---:R-:W-:Y:S02]  /*7200*/  IMAD.IADD R6, R202, 0x1, R4 ;  /* 0x00000001ca067824 */ /* 0x004fe400078e0204 */
[----:B------:R1:W-:Y:S01]  /*7210*/  RED.E.ADD.F32.FTZ.RN.STRONG.GPU [R8.64], R118 ;  /* 0x000000760800798e */ /* 0x0003e2000c10e784 */
[-C--:B------:R-:W-:Y:S01]  /*7220*/  LEA.HI.X.SX32 R13, R4, R225.reuse, 0x2, P0 ;  /* 0x000000e1040d7211 */ /* 0x080fe200000f16ff */
[C---:B------:R-:W-:Y:S04]  /*7230*/  IMAD.IADD R5, R202.reuse, 0x1, R6 ;  /* 0x00000001ca057824 */ /* 0x040fe800078e0206 */
[----:B------:R-:W-:Y:S01]  /*7240*/  RED.E.ADD.F32.FTZ.RN.STRONG.GPU [R12.64], R119 ;  /* 0x000000770c00798e */ /* 0x000fe2000c10e784 */
[CC--:B------:R-:W-:Y:S01]  /*7250*/  LEA R10, P0, R5.reuse, R224.reuse, 0x2 ;  /* 0x000000e0050a7211 */ /* 0x0c0fe200078010ff */
[C---:B------:R-:W-:Y:S03]  /*7260*/  IMAD.IADD R4, R202.reuse, 0x1, R5 ;  /* 0x00000001ca047824 */ /* 0x040fe600078e0205 */
[-C--:B------:R-:W-:Y:S01]  /*7270*/  LEA.HI.X.SX32 R11, R5, R225.reuse, 0x2, P0 ;  /* 0x000000e1050b7211 */ /* 0x080fe200000f16ff */
[----:B------:R-:W-:Y:S01]  /*7280*/  IMAD.IADD R5, R202, 0x1, R4 ;  /* 0x00000001ca057824 */ /* 0x000fe200078e0204 */
[CC--:B-1----:R-:W-:Y:S04]  /*7290*/  LEA R8, P2, R6.reuse, R224.reuse, 0x2 ;  /* 0x000000e006087211 */ /* 0x0c2fe800078410ff */
[-C--:B------:R-:W-:Y:S02]  /*72a0*/  LEA.HI.X.SX32 R9, R6, R225.reuse, 0x2, P2 ;  /* 0x000000e106097211 */ /* 0x080fe400010f16ff */
[CC--:B------:R-:W-:Y:S03]  /*72b0*/  LEA R6, P0, R4.reuse, R224.reuse, 0x2 ;  /* 0x000000e004067211 */ /* 0x0c0fe600078010ff */
[----:B------:R1:W-:Y:S01]  /*72c0*/  RED.E.ADD.F32.FTZ.RN.STRONG.GPU [R8.64], R120 ;  /* 0x000000780800798e */ /* 0x0003e2000c10e784 */
[-C--:B------:R-:W-:Y:S02]  /*72d0*/  LEA.HI.X.SX32 R7, R4, R225.reuse, 0x2, P0 ;  /* 0x000000e104077211 */ /* 0x080fe400000f16ff */
[----:B------:R-:W-:Y:S02]  /*72e0*/  IADD3 R4, R203, 0xe0, RZ ;  /* 0x000000e0cb047810 */ /* 0x000fe40007ffe0ff */
[----:B------:R2:W-:Y:S05]  /*72f0*/  RED.E.ADD.F32.FTZ.RN.STRONG.GPU [R10.64], R121 ;  /* 0x000000790a00798e */ /* 0x0005ea000c10e784 */
[----:B------:R3:W-:Y:S01]  /*7300*/  RED.E.ADD.F32.FTZ.RN.STRONG.GPU [R6.64], R122 ;  /* 0x0000007a0600798e */ /* 0x0007e2000c10e784 */
[CC--:B-1----:R-:W-:Y:S04]  /*7310*/  LEA R8, P0, R5.reuse, R224.reuse, 0x2 ;  /* 0x000000e005087211 */ /* 0x0c2fe800078010ff */
[-C--:B------:R-:W-:Y:S02]  /*7320*/  LEA.HI.X.SX32 R9, R5, R225.reuse, 0x2, P0 ;  /* 0x000000e105097211 */ /* 0x080fe400000f16ff */
[CC--:B--2---:R-:W-:Y:S03]  /*7330*/  LEA R10, P0, R4.reuse, R224.reuse, 0x2 ;  /* 0x000000e0040a7211 */ /* 0x0c4fe600078010ff */
[----:B------:R1:W-:Y:S01]  /*7340*/  RED.E.ADD.F32.FTZ.RN.STRONG.GPU [R8.64], R123 ;  /* 0x0000007b0800798e */ /* 0x0003e2000c10e784 */
[-C--:B------:R-:W-:Y:S01]  /*7350*/  LEA.HI.X.SX32 R11, R4, R225.reuse, 0x2, P0 ;  /* 0x000000e1040b7211 */ /* 0x080fe200000f16ff */
[----:B---3--:R-:W-:Y:S03]  /*7360*/  IMAD.IADD R6, R202, 0x1, R4 ;  /* 0x00000001ca067824 */ /* 0x008fe600078e0204 */
[----:B------:R-:W-:Y:S02]  /*7370*/  RED.E.ADD.F32.FTZ.RN.STRONG.GPU [R224.64+0x380], R128 ;  /* 0x00038080e000798e */ /* 0x000fe4000c10e784 */
[CC--:B------:R-:W-:Y:S03]  /*7380*/  LEA R14, P0, R6.reuse, R224.reuse, 0x2 ;  /* 0x000000e0060e7211 */ /* 0x0c0fe600078010ff */
[----:B------:R-:W-:Y:S01]  /*7390*/  RED.E.ADD.F32.FTZ.RN.STRONG.GPU [R200.64+0x380], R129 ;  /* 0x00038081c800798e */ /* 0x000fe2000c10e784 */
[-C--:B------:R-:W-:Y:S04]  /*73a0*/  LEA.HI.X.SX32 R15, R6, R225.reuse, 0x2, P0 ;  /* 0x000000e1060f7211 */ /* 0x080fe800000f16ff */
[----:B------:R2:W-:Y:S05]  /*73b0*/  RED.E.ADD.F32.FTZ.RN.STRONG.GPU [R10.64], R130 ;  /* 0x000000820a00798e */ /* 0x0005ea000c10e784 */
[----:B------:R-:W-:Y:S01]  /*73c0*/  RED.E.ADD.F32.FTZ.RN.STRONG.GPU [R14.64], R131 ;  /* 0x000000830e00798e */ /* 0x000fe2000c10e784 */
[C---:B-1----:R-:W-:Y:S04]  /*73d0*/  IMAD.IADD R8, R202.reuse, 0x1, R6 ;  /* 0x00000001ca087824 */ /* 0x042fe800078e0206 */
[----:B------:R-:W-:Y:S01]  /*73e0*/  IMAD.IADD R5, R202, 0x1, R8 ;  /* 0x00000001ca057824 */ /* 0x000fe200078e0208 */
[-C--:B------:R-:W-:Y:S03]  /*73f0*/  LEA R12, P0, R8, R224.reuse, 0x2 ;  /* 0x000000e0080c7211 */ /* 0x080fe600078010ff */
[----:B------:R-:W-:Y:S01]  /*7400*/  IMAD.IADD R4, R202, 0x1, R5 ;  /* 0x00000001ca047824 */ /* 0x000fe200078e0205 */
[-C--:B------:R-:W-:Y:S03]  /*7410*/  LEA.HI.X.SX32 R13, R8, R225.reuse, 0x2, P0 ;  /* 0x000000e1080d7211 */ /* 0x080fe600000f16ff */
[----:B------:R-:W-:Y:S01]  /*7420*/  IMAD.IADD R7, R202, 0x1, R4 ;  /* 0x00000001ca077824 */ /* 0x000fe200078e0204 */
[CC--:B------:R-:W-:Y:S01]  /*7430*/  LEA R8, P2, R4.reuse, R224.reuse, 0x2 ;  /* 0x000000e004087211 */ /* 0x0c0fe200078410ff */
[----:B------:R-:W-:Y:S01]  /*7440*/  RED.E.ADD.F32.FTZ.RN.STRONG.GPU [R12.64], R124 ;  /* 0x0000007c0c00798e */ /* 0x000fe2000c10e784 */
[-C--:B--2---:R-:W-:Y:S02]  /*7450*/  LEA R10, P3, R5, R224.reuse, 0x2 ;  /* 0x000000e0050a7211 */ /* 0x084fe400078610ff */
[----:B------:R-:W-:Y:S02]  /*7460*/  LEA R6, P0, R7, R224, 0x2 ;  /* 0x000000e007067211 */ /* 0x000fe400078010ff */
[-C--:B------:R-:W-:Y:S01]  /*7470*/  LEA.HI.X.SX32 R11, R5, R225.reuse, 0x2, P3 ;  /* 0x000000e1050b7211 */ /* 0x080fe200018f16ff */
[----:B------:R-:W-:Y:S01]  /*7480*/  LDSM.16.MT88.4 R12, [R216+0x20000] ;  /* 0x02000000d80c783b */ /* 0x000fe20000004200 */
[-C--:B------:R-:W-:Y:S02]  /*7490*/  LEA.HI.X.SX32 R9, R4, R225.reuse, 0x2, P2 ;  /* 0x000000e104097211 */ /* 0x080fe400010f16ff */
[----:B------:R-:W-:Y:S02]  /*74a0*/  LEA.HI.X.SX32 R7, R7, R225, 0x2, P0 ;  /* 0x000000e107077211 */ /* 0x000fe400000f16ff */
[----:B------:R-:W-:Y:S05]  /*74b0*/  RED.E.ADD.F32.FTZ.RN.STRONG.GPU [R10.64], R125 ;  /* 0x0000007d0a00798e */ /* 0x000fea000c10e784 */
[----:B------:R-:W-:Y:S05]  /*74c0*/  RED.E.ADD.F32.FTZ.RN.STRONG.GPU [R8.64], R126 ;  /* 0x0000007e0800798e */ /* 0x000fea000c10e784 */
[----:B------:R-:W-:Y:S05]  /*74d0*/  LDSM.16.MT88.4 R8, [R0] ;  /* 0x000000000008783b */ /* 0x000fea0000004200 */
[----:B------:R-:W-:Y:S05]  /*74e0*/  RED.E.ADD.F32.FTZ.RN.STRONG.GPU [R6.64], R127 ;  /* 0x0000007f0600798e */ /* 0x000fea000c10e784 */
[----:B------:R-:W1:Y:S02]  /*74f0*/  LDSM.16.MT88.4 R4, [R217+0x20000] ;  /* 0x02000000d904783b */ /* 0x000e640000004200 */
        /* <DEDUP_REMOVED lines=48> */
[----:B------:R-:W2:Y:S07]  /*7800*/  LDSM.16.MT88.4 R12, [R0+0x7800] ;  /* 0x00780000000c783b */ /* 0x000eae0000004200 */
        /* <DEDUP_REMOVED lines=29> */
[----:B------:R-:W-:Y:S01]  /*79e0*/  BAR.SYNC.DEFER_BLOCKING 0x0 ;  /* 0x0000000000007b1d */ /* 0x000fe20000010000 */
        /* <DEDUP_REMOVED lines=11> */
[----:B------:R-:W-:Y:S02]  /*7aa0*/  LEA.HI.X.SX32 R5, R7, R5, 0x1, P0 ;  /* 0x0000000507057211 */ /* 0x000fe400000f0eff */
[C---:B------:R-:W-:Y:S04]  /*7ab0*/  LEA R6, P1, R15.reuse, R7, 0x5 ;  /* 0x000000070f067211 */ /* 0x040fe800078228ff */
[CC--:B------:R-:W-:Y:S02]  /*7ac0*/  @!P4 LEA R12, P6, R6.reuse, R227.reuse, 0x1 ;  /* 0x000000e3060cc211 */ /* 0x0c0fe400078c08ff */
[C-C-:B------:R-:W-:Y:S01]  /*7ad0*/  LEA.HI.X R7, R15.reuse, R8, R16.reuse, 0x5, P1 ;  /* 0x000000080f077211 */ /* 0x140fe200008f2c10 */
[----:B------:R1:W-:Y:S01]  /*7ae0*/  @P5 STS.128 [R226], RZ ;  /* 0x000000ffe2005388 */ /* 0x0003e20000000c00 */
[C---:B------:R-:W-:Y:S02]  /*7af0*/  @!P3 LEA R10, P1, R6.reuse, R227, 0x1 ;  /* 0x000000e3060ab211 */ /* 0x040fe400078208ff */
[CCC-:B------:R-:W-:Y:S01]  /*7b00*/  @!P4 LEA.HI.X R13, R6.reuse, R229.reuse, R7.reuse, 0x1, P6 ;  /* 0x000000e5060dc211 */ /* 0x1c0fe200030f0c07 */
[----:B------:R-:W-:Y:S01]  /*7b10*/  @!PT LDS RZ, [RZ] ;  /* 0x00000000fffff984 */ /* 0x000fe20000000800 */
[----:B------:R-:W-:Y:S01]  /*7b20*/  @!PT LDS RZ, [RZ] ;  /* 0x00000000fffff984 */ /* 0x000fe20000000800 */
[----:B------:R-:W-:Y:S01]  /*7b30*/  @!PT LDS RZ, [RZ] ;  /* 0x00000000fffff984 */ /* 0x000fe20000000800 */
[----:B------:R1:W-:Y:S01]  /*7b40*/  @!P5 LDGSTS.E.BYPASS.LTC128B.128 [R226], [R4.64] ;  /* 0x0000000004e2dfae */ /* 0x0003e2000b901d44 */
        /* <DEDUP_REMOVED lines=43> */
.L_x_407:
        /* <DEDUP_REMOVED lines=31> */
[----:B------:R2:W-:Y:S01]  /*7ff0*/  STS [R245], R35 ;  /* 0x00000023f5007388 */ /* 0x0005e20000000800 */
[----:B------:R-:W-:Y:S01]  /*8000*/  FMUL.FTZ R29, R141, c[0x0][0x2e0] ;  /* 0x0000b8008d1d7a20 */ /* 0x000fe20000410000 */
[----:B------:R-:W-:Y:S01]  /*8010*/  F2FP.BF16.PACK_AB R32, R32, R138 ;  /* 0x0000008a2020723e */ /* 0x000fe200000010ff */
[----:B------:R-:W-:Y:S01]  /*8020*/  FMUL.FTZ R142, R142, c[0x0][0x2e0] ;  /* 0x0000b8008e8e7a20 */ /* 0x000fe20000410000 */
[----:B------:R2:W-:Y:S01]  /*8030*/  STS [R245+0x400], R34 ;  /* 0x00040022f5007388 */ /* 0x0005e20000000800 */
        /* <DEDUP_REMOVED lines=44> */
[----:B-1----:R-:W-:Y:S01]  /*8300*/  FMUL.FTZ R15, R177, c[0x0][0x2e0] ;  /* 0x0000b800b10f7a20 */ /* 0x002fe20000410000 */
        /* <DEDUP_REMOVED lines=53> */
[----:B------:R-:W-:Y:S01]  /*8660*/  UISETP.NE.AND UP0, UPT, UR25, -0x1, UPT ;  /* 0xffffffff1900788c */ /* 0x000fe2000bf05270 */
[----:B------:R2:W-:Y:S01]  /*8670*/  STS [R246+0x6000], R7 ;  /* 0x00600007f6007388 */ /* 0x0005e20000000800 */
[----:B------:R-:W-:Y:S01]  /*8680*/  F2FP.BF16.PACK_AB R36, R37, R36 ;  /* 0x000000242524723e */ /* 0x000fe200000010ff */
[----:B------:R-:W-:Y:S01]  /*8690*/  ULDC.64 UR10, c[0x0][0x3a0] ;  /* 0x0000e800000a7ab9 */ /* 0x000fe20000000a00 */
[----:B------:R-:W-:Y:S01]  /*86a0*/  F2FP.BF16.PACK_AB R4, R4, R190 ;  /* 0x000000be0404723e */ /* 0x000fe200000010ff */
[----:B------:R2:W-:Y:S01]  /*86b0*/  STS [R246+0x6400], R6 ;  /* 0x00640006f6007388 */ /* 0x0005e20000000800 */
[----:B------:R-:W-:-:S02]  /*86c0*/  F2FP.BF16.PACK_AB R38, R39, R38 ;  /* 0x000000262726723e */ /* 0x000fc400000010ff */
[----:B------:R-:W-:Y:S01]  /*86d0*/  F2FP.BF16.PACK_AB R48, R49, R48 ;  /* 0x000000303130723e */ /* 0x000fe200000010ff */
[----:B------:R2:W-:Y:S01]  /*86e0*/  STS [R245+0x7000], R9 ;  /* 0x00700009f5007388 */ /* 0x0005e20000000800 */
[----:B------:R-:W-:Y:S01]  /*86f0*/  F2FP.BF16.PACK_AB R50, R51, R50 ;  /* 0x000000323332723e */ /* 0x000fe200000010ff */
[----:B------:R-:W-:Y:S01]  /*8700*/  @UP0 UIADD3 UR7, UR17, UR25, URZ ;  /* 0x0000001911070290 */ /* 0x000fe2000fffe03f */
[----:B------:R-:W-:Y:S01]  /*8710*/  F2FP.BF16.PACK_AB R40, R41, R40 ;  /* 0x000000282928723e */ /* 0x000fe200000010ff */
[----:B------:R2:W-:Y:S01]  /*8720*/  STS [R245+0x7400], R8 ;  /* 0x00740008f5007388 */ /* 0x0005e20000000800 */
[----:B------:R-:W-:Y:S01]  /*8730*/  F2FP.BF16.PACK_AB R42, R43, R42 ;  /* 0x0000002a2b2a723e */ /* 0x000fe200000010ff */
[----:B------:R-:W-:Y:S01]  /*8740*/  @UP0 UIMAD.WIDE.U32 UR8, UR7, UR10, URZ ;  /* 0x0000000a070802a5 */ /* 0x000fe2000f8e003f */
[----:B------:R-:W-:Y:S01]  /*8750*/  F2FP.BF16.PACK_AB R44, R45, R44 ;  /* 0x0000002c2d2c723e */ /* 0x000fe200000010ff */
[----:B------:R2:W-:Y:S01]  /*8760*/  STS [R246+0x7000], R5 ;  /* 0x00700005f6007388 */ /* 0x0005e20000000800 */
[----:B------:R-:W-:Y:S01]  /*8770*/  F2FP.BF16.PACK_AB R46, R47, R46 ;  /* 0x0000002e2f2e723e */ /* 0x000fe200000010ff */
[----:B------:R-:W-:Y:S01]  /*8780*/  @UP0 UIMAD UR15, UR7, UR11, UR9 ;  /* 0x0000000b070f02a4 */ /* 0x000fe2000f8e0209 */
[----:B------:R-:W-:Y:S01]  /*8790*/  F2FP.BF16.PACK_AB R52, R53, R52 ;  /* 0x000000343534723e */ /* 0x000fe200000010ff */
[----:B------:R2:W-:Y:S01]  /*87a0*/  STS [R246+0x7400], R4 ;  /* 0x00740004f6007388 */ /* 0x0005e20000000800 */
[----:B------:R-:W-:Y:S01]  /*87b0*/  F2FP.BF16.PACK_AB R54, R55, R54 ;  /* 0x000000363736723e */ /* 0x000fe200000010ff */
[----:B------:R-:W-:Y:S01]  /*87c0*/  @UP0 UMOV UR14, UR8 ;  /* 0x00000008000e0c82 */ /* 0x000fe20008000000 */
[----:B------:R-:W-:Y:S01]  /*87d0*/  F2FP.BF16.PACK_AB R64, R65, R64 ;  /* 0x000000404140723e */ /* 0x000fe200000010ff */
[----:B------:R2:W-:Y:S01]  /*87e0*/  STS [R245+0x8000], R91 ;  /* 0x0080005bf5007388 */ /* 0x0005e20000000800 */
[----:B------:R-:W-:-:S02]  /*87f0*/  F2FP.BF16.PACK_AB R66, R67, R66 ;  /* 0x000000424342723e */ /* 0x000fc400000010ff */
[----:B------:R-:W-:Y:S01]  /*8800*/  F2FP.BF16.PACK_AB R56, R57, R56 ;  /* 0x000000383938723e */ /* 0x000fe200000010ff */
[----:B------:R2:W-:Y:S01]  /*8810*/  STS [R245+0x8400], R90 ;  /* 0x0084005af5007388 */ /* 0x0005e20000000800 */
[----:B------:R-:W-:Y:S02]  /*8820*/  F2FP.BF16.PACK_AB R58, R59, R58 ;  /* 0x0000003a3b3a723e */ /* 0x000fe400000010ff */
[----:B------:R-:W-:Y:S01]  /*8830*/  F2FP.BF16.PACK_AB R60, R61, R60 ;  /* 0x0000003c3d3c723e */ /* 0x000fe200000010ff */
[----:B------:R2:W-:Y:S01]  /*8840*/  STS [R246+0x8000], R87 ;  /* 0x00800057f6007388 */ /* 0x0005e20000000800 */
[----:B------:R-:W-:Y:S02]  /*8850*/  F2FP.BF16.PACK_AB R62, R63, R62 ;  /* 0x0000003e3f3e723e */ /* 0x000fe400000010ff */
        /* <DEDUP_REMOVED lines=12> */
[----:B------:R-:W-:Y:S01]  /*8920*/  PLOP3.LUT P0, PT, PT, PT, UP0, 0x80, 0x0 ;  /* 0x000000000000781c */ /* 0x000fe20003f0f008 */
        /* <DEDUP_REMOVED lines=38> */
.L_x_409:
        /* <DEDUP_REMOVED lines=18> */
.L_x_410:
[----:B------:R-:W-:Y:S01]  /*8cb0*/  BAR.SYNC.DEFER_BLOCKING 0x0 ;  /* 0x0000000000007b1d */ /* 0x000fe20000010000 */
[----:B------:R-:W-:Y:S01]  /*8cc0*/  USHF.L.U32 UR7, UR19, 0x6, URZ ;  /* 0x0000000613077899 */ /* 0x000fe2000800063f */
[--C-:B--2---:R-:W-:Y:S01]  /*8cd0*/  SHF.R.S32.HI R7, RZ, 0x1f, R232.reuse ;  /* 0x0000001fff077819 */ /* 0x104fe200000114e8 */
[----:B------:R-:W-:Y:S01]  /*8ce0*/  IMAD.MOV.U32 R6, RZ, RZ, R232 ;  /* 0x000000ffff067224 */ /* 0x000fe200078e00e8 */
[----:B------:R-:W-:Y:S01]  /*8cf0*/  UIMAD UR6, UR19, -0x40, UR6 ;  /* 0xffffffc0130678a4 */ /* 0x000fe2000f8e0206 */
[----:B------:R-:W-:Y:S01]  /*8d00*/  SHF.R.S32.HI R14, RZ, 0x1f, R244 ;  /* 0x0000001fff0e7819 */ /* 0x000fe200000114f4 */
[----:B------:R-:W-:Y:S01]  /*8d10*/  USHF.R.S32.HI UR10, URZ, 0x1f, UR7 ;  /* 0x0000001f3f0a7899 */ /* 0x000fe20008011407 */
[----:B------:R-:W-:Y:S01]  /*8d20*/  IMAD.U32 R13, RZ, RZ, UR7 ;  /* 0x00000007ff0d7e24 */ /* 0x000fe2000f8e00ff */
[----:B------:R-:W-:Y:S01]  /*8d30*/  ULDC.64 UR8, c[0x0][0x3a0] ;  /* 0x0000e80000087ab9 */ /* 0x000fe20000000a00 */
[----:B------:R-:W-:Y:S01]  /*8d40*/  BSSY B0, `(.L_x_411) ;  /* 0x000002f000007945 */ /* 0x000fe20003800000 */
[----:B------:R-:W-:Y:S01]  /*8d50*/  UIMAD UR8, UR10, UR8, URZ ;  /* 0x000000080a0872a4 */ /* 0x000fe2000f8e023f */
[----:B------:R-:W-:Y:S01]  /*8d60*/  IMAD.WIDE.U32 R4, R13, c[0x0][0x3a0], R6 ;  /* 0x0000e8000d047a25 */ /* 0x000fe200078e0006 */
[----:B------:R-:W-:-:S02]  /*8d70*/  ISETP.GE.AND P5, PT, R244, UR6, PT ;  /* 0x00000006f4007c0c */ /* 0x000fc4000bfa6270 */
[----:B------:R-:W-:Y:S02]  /*8d80*/  UIMAD UR8, UR7, UR9, UR8 ;  /* 0x00000009070872a4 */ /* 0x000fe4000f8e0208 */
[----:B------:R-:W-:-:S04]  /*8d90*/  IADD3 R4, P0, R4, UR14, RZ ;  /* 0x0000000e04047c10 */ /* 0x000fc8000ff1e0ff */
[----:B------:R-:W-:Y:S01]  /*8da0*/  IMAD.U32 R8, RZ, RZ, UR8 ;  /* 0x00000008ff087e24 */ /* 0x000fe2000f8e00ff */
[----:B------:R-:W-:Y:S02]  /*8db0*/  ULDC.64 UR8, c[0x0][0x3b8] ;  /* 0x0000ee0000087ab9 */ /* 0x000fe40000000a00 */
[----:B------:R-:W-:Y:S01]  /*8dc0*/  UIMAD UR8, UR60, UR8, URZ ;  /* 0x000000083c0872a4 */ /* 0x000fe2000f8e023f */
[----:B------:R1:W2:Y:S01]  /*8dd0*/  LDS.128 R44, [R226+0x11000] ;  /* 0x01100000e22c7984 */ /* 0x0002a20000000c00 */
[----:B------:R-:W-:Y:S01]  /*8de0*/  IADD3.X R5, R5, UR15, R8, P0, !PT ;  /* 0x0000000f05057c10 */ /* 0x000fe200087fe408 */
[----:B------:R-:W-:Y:S01]  /*8df0*/  IMAD.U32 R8, RZ, RZ, UR35 ;  /* 0x00000023ff087e24 */ /* 0x000fe2000f8e00ff */
[----:B------:R-:W-:Y:S01]  /*8e00*/  UIMAD UR8, UR35, UR9, UR8 ;  /* 0x00000009230872a4 */ /* 0x000fe2000f8e0208 */
[----:B------:R1:W3:Y:S02]  /*8e10*/  LDS.128 R40, [R226+0x13000] ;  /* 0x01300000e2287984 */ /* 0x0002e40000000c00 */
[----:B------:R-:W-:-:S02]  /*8e20*/  IMAD.WIDE.U32 R8, R8, c[0x0][0x3b8], R4 ;  /* 0x0000ee0008087a25 */ /* 0x000fc400078e0004 */
[----:B------:R1:W4:Y:S03]  /*8e30*/  LDS.128 R36, [R226+0x15000] ;  /* 0x01500000e2247984 */ /* 0x0003260000000c00 */
[----:B------:R-:W-:Y:S01]  /*8e40*/  IADD3 R12, R9, UR8, RZ ;  /* 0x00000008090c7c10 */ /* 0x000fe2000fffe0ff */
[----:B------:R1:W1:Y:S04]  /*8e50*/  LDS.128 R32, [R226+0x17000] ;  /* 0x01700000e2207984 */ /* 0x0002680000000c00 */
[----:B------:R1:W1:Y:S04]  /*8e60*/  LDS.128 R60, [R226+0x18000] ;  /* 0x01800000e23c7984 */ /* 0x0002680000000c00 */
[----:B------:R1:W1:Y:S04]  /*8e70*/  LDS.128 R76, [R226+0x19000] ;  /* 0x01900000e24c7984 */ /* 0x0002680000000c00 */
[----:B------:R1:W1:Y:S04]  /*8e80*/  LDS.128 R56, [R226+0x1a000] ;  /* 0x01a00000e2387984 */ /* 0x0002680000000c00 */
[----:B------:R1:W1:Y:S04]  /*8e90*/  LDS.128 R72, [R226+0x1b000] ;  /* 0x01b00000e2487984 */ /* 0x0002680000000c00 */
[----:B------:R1:W1:Y:S04]  /*8ea0*/  LDS.128 R52, [R226+0x1c000] ;  /* 0x01c00000e2347984 */ /* 0x0002680000000c00 */
[----:B------:R1:W1:Y:S04]  /*8eb0*/  LDS.128 R68, [R226+0x1d000] ;  /* 0x01d00000e2447984 */ /* 0x0002680000000c00 */
[----:B------:R1:W1:Y:S04]  /*8ec0*/  LDS.128 R48, [R226+0x1e000] ;  /* 0x01e00000e2307984 */ /* 0x0002680000000c00 */
[----:B------:R1:W1:Y:S01]  /*8ed0*/  LDS.128 R64, [R226+0x1f000] ;  /* 0x01f00000e2407984 */ /* 0x0002620000000c00 */
[----:B------:R-:W-:Y:S05]  /*8ee0*/  @P5 BRA `(.L_x_412) ;  /* 0x0000014000005947 */ /* 0x000fea0003800000 */
[----:B--23--:R-:W-:Y:S01]  /*8ef0*/  ISETP.GE.AND P4, PT, R232, c[0x0][0x220], PT ;  /* 0x00008800e8007a0c */ /* 0x00cfe20003f86270 */
[----:B------:R-:W2:Y:S01]  /*8f00*/  LDS.128 R28, [R226+0x12000] ;  /* 0x01200000e21c7984 */ /* 0x000ea20000000c00 */
[----:B------:R-:W-:Y:S01]  /*8f10*/  IMAD.MOV.U32 R4, RZ, RZ, R8 ;  /* 0x000000ffff047224 */ /* 0x000fe200078e0008 */
[----:B------:R-:W-:Y:S01]  /*8f20*/  ISETP.GE.AND P3, PT, R240, c[0x0][0x220], PT ;  /* 0x00008800f0007a0c */ /* 0x000fe20003f66270 */
[----:B------:R-:W-:Y:S01]  /*8f30*/  IMAD.MOV.U32 R5, RZ, RZ, R12 ;  /* 0x000000ffff057224 */ /* 0x000fe200078e000c */
[----:B------:R-:W3:Y:S01]  /*8f40*/  LDS.128 R24, [R226+0x14000] ;  /* 0x01400000e2187984 */ /* 0x000ee20000000c00 */
[----:B------:R-:W-:Y:S01]  /*8f50*/  IMAD R15, R14, c[0x0][0x3a0], RZ ;  /* 0x0000e8000e0f7a24 */ /* 0x000fe200078e02ff */
[----:B------:R-:W-:Y:S01]  /*8f60*/  ISETP.GE.AND P2, PT, R239, c[0x0][0x220], PT ;  /* 0x00008800ef007a0c */ /* 0x000fe20003f46270 */
[----:B------:R-:W-:Y:S01]  /*8f70*/  IMAD.WIDE.U32 R10, R244, c[0x0][0x3a0], R4 ;  /* 0x0000e800f40a7a25 */ /* 0x000fe200078e0004 */
[----:B------:R-:W4:Y:S01]  /*8f80*/  LDS.128 R20, [R226+0x16000] ;  /* 0x01600000e2147984 */ /* 0x000f220000000c00 */
[----:B------:R-:W-:-:S02]  /*8f90*/  ISETP.GE.AND P1, PT, R241, c[0x0][0x220], PT ;  /* 0x00008800f1007a0c */ /* 0x000fc40003f26270 */
[----:B------:R-:W-:Y:S01]  /*8fa0*/  IMAD R4, R244, c[0x0][0x3a4], R15 ;  /* 0x0000e900f4047a24 */ /* 0x000fe200078e020f */
[----:B------:R-:W1:Y:S03]  /*8fb0*/  @!P4 LDS.128 R16, [R226+0x10000] ;  /* 0x01000000e210c984 */ /* 0x000e660000000c00 */
[----:B------:R-:W-:Y:S01]  /*8fc0*/  IMAD.IADD R5, R11, 0x1, R4 ;  /* 0x000000010b057824 */ /* 0x000fe200078e0204 */
[----:B------:R-:W-:-:S04]  /*8fd0*/  LEA R4, P0, R10, c[0x0][0x340], 0x1 ;  /* 0x0000d0000a047a11 */ /* 0x000fc800078008ff */
[----:B------:R-:W-:-:S05]  /*8fe0*/  LEA.HI.X R5, R10, c[0x0][0x344], R5, 0x1, P0 ;  /* 0x0000d1000a057a11 */ /* 0x000fca00000f0c05 */
[----:B--2---:R2:W-:Y:S04]  /*8ff0*/  @!P3 STG.E.128 [R4.64+0x80], R28 ;  /* 0x0000801c0400b986 */ /* 0x0045e8000c101d04 */
[----:B---3--:R2:W-:Y:S04]  /*9000*/  @!P2 STG.E.128 [R4.64+0x100], R24 ;  /* 0x000100180400a986 */ /* 0x0085e8000c101d04 */
[----:B----4-:R2:W-:Y:S04]  /*9010*/  @!P1 STG.E.128 [R4.64+0x180], R20 ;  /* 0x0001801404009986 */ /* 0x0105e8000c101d04 */
[----:B-1----:R2:W-:Y:S02]  /*9020*/  @!P4 STG.E.128 [R4.64], R16 ;  /* 0x000000100400c986 */ /* 0x0025e4000c101d04 */
.L_x_412:
[----:B--23--:R-:W-:Y:S05]  /*9030*/  BSYNC B0 ;  /* 0x0000000000007941 */ /* 0x00cfea0003800000 */
.L_x_411:
[----:B------:R-:W-:Y:S01]  /*9040*/  IADD3 R4, R244, 0x20, RZ ;  /* 0x00000020f4047810 */ /* 0x000fe20007ffe0ff */
[----:B------:R-:W-:Y:S03]  /*9050*/  BSSY B0, `(.L_x_413) ;  /* 0x0000014000007945 */ /* 0x000fe60003800000 */
[----:B------:R-:W-:-:S13]  /*9060*/  ISETP.GE.AND P4, PT, R4, UR6, PT ;  /* 0x0000000604007c0c */ /* 0x000fda000bf86270 */
[----:B------:R-:W-:Y:S05]  /*9070*/  @P4 BRA `(.L_x_414) ;  /* 0x0000011000004947 */ /* 0x000fea0003800000 */
[----:B------:R-:W-:Y:S01]  /*9080*/  IADD3 R4, P0, R244, 0x20, RZ ;  /* 0x00000020f4047810 */ /* 0x000fe20007f1e0ff */
[----:B------:R-:W-:Y:S01]  /*9090*/  IMAD.MOV.U32 R9, RZ, RZ, R12 ;  /* 0x000000ffff097224 */ /* 0x000fe200078e000c */
[----:B------:R-:W-:Y:S02]  /*90a0*/  ISETP.GE.AND P3, PT, R232, c[0x0][0x220], PT ;  /* 0x00008800e8007a0c */ /* 0x000fe40003f66270 */
[----:B------:R-:W-:Y:S01]  /*90b0*/  ISETP.GE.AND P2, PT, R240, c[0x0][0x220], PT ;  /* 0x00008800f0007a0c */ /* 0x000fe20003f46270 */
[----:B------:R-:W-:Y:S01]  /*90c0*/  IMAD.X R5, RZ, RZ, R14, P0 ;  /* 0x000000ffff057224 */ /* 0x000fe200000e060e */
[----:B------:R-:W-:Y:S01]  /*90d0*/  ISETP.GE.AND P1, PT, R239, c[0x0][0x220], PT ;  /* 0x00008800ef007a0c */ /* 0x000fe20003f26270 */
[----:B------:R-:W-:Y:S01]  /*90e0*/  IMAD.WIDE.U32 R8, R4, c[0x0][0x3a0], R8 ;  /* 0x0000e80004087a25 */ /* 0x000fe200078e0008 */
[----:B------:R-:W-:-:S03]  /*90f0*/  ISETP.GE.AND P0, PT, R241, c[0x0][0x220], PT ;  /* 0x00008800f1007a0c */ /* 0x000fc60003f06270 */
[----:B------:R-:W-:-:S04]  /*9100*/  IMAD R5, R5, c[0x0][0x3a0], RZ ;  /* 0x0000e80005057a24 */ /* 0x000fc800078e02ff */
[----:B------:R-:W-:Y:S01]  /*9110*/  IMAD R5, R4, c[0x0][0x3a4], R5 ;  /* 0x0000e90004057a24 */ /* 0x000fe200078e0205 */
[----:B------:R-:W-:-:S03]  /*9120*/  LEA R4, P6, R8, c[0x0][0x340], 0x1 ;  /* 0x0000d00008047a11 */ /* 0x000fc600078c08ff */
[----:B------:R-:W-:-:S05]  /*9130*/  IMAD.IADD R5, R9, 0x1, R5 ;  /* 0x0000000109057824 */ /* 0x000fca00078e0205 */
[----:B------:R-:W-:-:S05]  /*9140*/  LEA.HI.X R5, R8, c[0x0][0x344], R5, 0x1, P6 ;  /* 0x0000d10008057a11 */ /* 0x000fca00030f0c05 */
[----:B------:R2:W-:Y:S04]  /*9150*/  @!P3 STG.E.128 [R4.64], R44 ;  /* 0x0000002c0400b986 */ /* 0x0005e8000c101d04 */
[----:B------:R2:W-:Y:S04]  /*9160*/  @!P2 STG.E.128 [R4.64+0x80], R40 ;  /* 0x000080280400a986 */ /* 0x0005e8000c101d04 */
[----:B----4-:R2:W-:Y:S04]  /*9170*/  @!P1 STG.E.128 [R4.64+0x100], R36 ;  /* 0x0001002404009986 */ /* 0x0105e8000c101d04 */
[----:B-1----:R2:W-:Y:S02]  /*9180*/  @!P0 STG.E.128 [R4.64+0x180], R32 ;  /* 0x0001802004008986 */ /* 0x0025e4000c101d04 */
.L_x_414:
[----:B------:R-:W-:Y:S05]  /*9190*/  BSYNC B0 ;  /* 0x0000000000007941 */ /* 0x000fea0003800000 */
.L_x_413:
[----:B------:R-:W-:Y:S01]  /*91a0*/  ULDC.64 UR8, c[0x0][0x3a8] ;  /* 0x0000ea0000087ab9 */ /* 0x000fe20000000a00 */
[----:B------:R-:W-:Y:S01]  /*91b0*/  IMAD.WIDE.U32 R6, R13, c[0x0][0x3a8], R6 ;  /* 0x0000ea000d067a25 */ /* 0x000fe200078e0006 */
[----:B------:R-:W-:Y:S01]  /*91c0*/  UIMAD UR6, UR10, UR8, URZ ;  /* 0x000000080a0672a4 */ /* 0x000fe2000f8e023f */
[----:B------:R-:W-:Y:S03]  /*91d0*/  BSSY B0, `(.L_x_415) ;  /* 0x000001c000007945 */ /* 0x000fe60003800000 */
[----:B------:R-:W-:Y:S01]  /*91e0*/  UIMAD UR7, UR7, UR9, UR6 ;  /* 0x00000009070772a4 */ /* 0x000fe2000f8e0206 */
[----:B------:R-:W-:-:S05]  /*91f0*/  IADD3 R6, P0, R6, UR11, RZ ;  /* 0x0000000b06067c10 */ /* 0x000fca000ff1e0ff */
[----:B--2---:R-:W-:Y:S01]  /*9200*/  IMAD.U32 R4, RZ, RZ, UR7 ;  /* 0x00000007ff047e24 */ /* 0x004fe2000f8e00ff */
[----:B------:R-:W-:Y:S02]  /*9210*/  ULDC.64 UR6, c[0x0][0x3c0] ;  /* 0x0000f00000067ab9 */ /* 0x000fe40000000a00 */
[----:B------:R-:W-:Y:S02]  /*9220*/  UIMAD UR6, UR60, UR6, URZ ;  /* 0x000000063c0672a4 */ /* 0x000fe4000f8e023f */
[----:B------:R-:W-:Y:S02]  /*9230*/  IADD3.X R7, R7, UR12, R4, P0, !PT ;  /* 0x0000000c07077c10 */ /* 0x000fe400087fe404 */
[----:B------:R-:W-:Y:S01]  /*9240*/  MOV R4, UR35 ;  /* 0x0000002300047c02 */ /* 0x000fe20008000f00 */
[----:B------:R-:W-:-:S04]  /*9250*/  UIMAD UR6, UR35, UR7, UR6 ;  /* 0x00000007230672a4 */ /* 0x000fc8000f8e0206 */
[----:B------:R-:W-:-:S05]  /*9260*/  IMAD.WIDE.U32 R6, R4, c[0x0][0x3c0], R6 ;  /* 0x0000f00004067a25 */ /* 0x000fca00078e0006 */
[----:B------:R-:W-:Y:S01]  /*9270*/  IADD3 R10, R7, UR6, RZ ;  /* 0x00000006070a7c10 */ /* 0x000fe2000fffe0ff */
[----:B------:R-:W-:Y:S05]  /*9280*/  @P5 BRA `(.L_x_416) ;  /* 0x0000010000005947 */ /* 0x000fea0003800000 */
[----:B------:R-:W-:Y:S01]  /*9290*/  IMAD.MOV.U32 R4, RZ, RZ, R6 ;  /* 0x000000ffff047224 */ /* 0x000fe200078e0006 */
[----:B------:R-:W-:Y:S01]  /*92a0*/  ISETP.GE.AND P3, PT, R232, c[0x0][0x220], PT ;  /* 0x00008800e8007a0c */ /* 0x000fe20003f66270 */
[----:B------:R-:W-:Y:S01]  /*92b0*/  IMAD.MOV.U32 R5, RZ, RZ, R10 ;  /* 0x000000ffff057224 */ /* 0x000fe200078e000a */
[----:B------:R-:W-:Y:S01]  /*92c0*/  ISETP.GE.AND P2, PT, R240, c[0x0][0x220], PT ;  /* 0x00008800f0007a0c */ /* 0x000fe20003f46270 */
[----:B------:R-:W-:Y:S01]  /*92d0*/  IMAD R11, R14, c[0x0][0x3a8], RZ ;  /* 0x0000ea000e0b7a24 */ /* 0x000fe200078e02ff */
[----:B------:R-:W-:Y:S01]  /*92e0*/  ISETP.GE.AND P1, PT, R239, c[0x0][0x220], PT ;  /* 0x00008800ef007a0c */ /* 0x000fe20003f26270 */
[----:B------:R-:W-:Y:S01]  /*92f0*/  IMAD.WIDE.U32 R8, R244, c[0x0][0x3a8], R4 ;  /* 0x0000ea00f4087a25 */ /* 0x000fe200078e0004 */
[----:B------:R-:W-:-:S03]  /*9300*/  ISETP.GE.AND P0, PT, R241, c[0x0][0x220], PT ;  /* 0x00008800f1007a0c */ /* 0x000fc60003f06270 */
[----:B------:R-:W-:-:S04]  /*9310*/  IMAD R4, R244, c[0x0][0x3ac], R11 ;  /* 0x0000eb00f4047a24 */ /* 0x000fc800078e020b */
[----:B------:R-:W-:Y:S01]  /*9320*/  IMAD.IADD R5, R9, 0x1, R4 ;  /* 0x0000000109057824 */ /* 0x000fe200078e0204 */
[----:B------:R-:W-:-:S04]  /*9330*/  LEA R4, P5, R8, c[0x0][0x348], 0x1 ;  /* 0x0000d20008047a11 */ /* 0x000fc800078a08ff */
[----:B------:R-:W-:-:S05]  /*9340*/  LEA.HI.X R5, R8, c[0x0][0x34c], R5, 0x1, P5 ;  /* 0x0000d30008057a11 */ /* 0x000fca00028f0c05 */
[----:B-1----:R1:W-:Y:S04]  /*9350*/  @!P3 STG.E.128 [R4.64], R60 ;  /* 0x0000003c0400b986 */ /* 0x0023e8000c101d04 */
[----:B------:R1:W-:Y:S04]  /*9360*/  @!P2 STG.E.128 [R4.64+0x80], R56 ;  /* 0x000080380400a986 */ /* 0x0003e8000c101d04 */
[----:B------:R1:W-:Y:S04]  /*9370*/  @!P1 STG.E.128 [R4.64+0x100], R52 ;  /* 0x0001003404009986 */ /* 0x0003e8000c101d04 */
[----:B------:R1:W-:Y:S02]  /*9380*/  @!P0 STG.E.128 [R4.64+0x180], R48 ;  /* 0x0001803004008986 */ /* 0x0003e4000c101d04 */
.L_x_416:
[----:B------:R-:W-:Y:S05]  /*9390*/  BSYNC B0 ;  /* 0x0000000000007941 */ /* 0x000fea0003800000 */
.L_x_415:
[----:B------:R-:W-:Y:S05]  /*93a0*/  @P4 BRA `(.L_x_417) ;  /* 0x00000a7000004947 */ /* 0x000fea0003800000 */
[----:B-1----:R-:W-:Y:S01]  /*93b0*/  IADD3 R4, P0, R244, 0x20, RZ ;  /* 0x00000020f4047810 */ /* 0x002fe20007f1e0ff */
[----:B------:R-:W-:Y:S01]  /*93c0*/  IMAD.MOV.U32 R7, RZ, RZ, R10 ;  /* 0x000000ffff077224 */ /* 0x000fe200078e000a */
[----:B------:R-:W-:-:S02]  /*93d0*/  ISETP.GE.AND P2, PT, R232, c[0x0][0x220], PT ;  /* 0x00008800e8007a0c */ /* 0x000fc40003f46270 */
[----:B------:R-:W-:Y:S01]  /*93e0*/  ISETP.GE.AND P1, PT, R240, c[0x0][0x220], PT ;  /* 0x00008800f0007a0c */ /* 0x000fe20003f26270 */
[----:B------:R-:W-:Y:S01]  /*93f0*/  IMAD.X R5, RZ, RZ, R14, P0 ;  /* 0x000000ffff057224 */ /* 0x000fe200000e060e */
[----:B------:R-:W-:Y:S01]  /*9400*/  ISETP.GE.AND P0, PT, R239, c[0x0][0x220], PT ;  /* 0x00008800ef007a0c */ /* 0x000fe20003f06270 */
[----:B------:R-:W-:-:S04]  /*9410*/  IMAD.WIDE.U32 R6, R4, c[0x0][0x3a8], R6 ;  /* 0x0000ea0004067a25 */ /* 0x000fc800078e0006 */
[----:B------:R-:W-:-:S04]  /*9420*/  IMAD R5, R5, c[0x0][0x3a8], RZ ;  /* 0x0000ea0005057a24 */ /* 0x000fc800078e02ff */
[----:B------:R-:W-:Y:S01]  /*9430*/  IMAD R5, R4, c[0x0][0x3ac], R5 ;  /* 0x0000eb0004057a24 */ /* 0x000fe200078e0205 */
[----:B------:R-:W-:-:S03]  /*9440*/  LEA R4, P3, R6, c[0x0][0x348], 0x1 ;  /* 0x0000d20006047a11 */ /* 0x000fc600078608ff */
[----:B------:R-:W-:-:S05]  /*9450*/  IMAD.IADD R5, R7, 0x1, R5 ;  /* 0x0000000107057824 */ /* 0x000fca00078e0205 */
[----:B------:R-:W-:-:S05]  /*9460*/  LEA.HI.X R5, R6, c[0x0][0x34c], R5, 0x1, P3 ;  /* 0x0000d30006057a11 */ /* 0x000fca00018f0c05 */
[----:B------:R1:W-:Y:S04]  /*9470*/  @!P2 STG.E.128 [R4.64], R76 ;  /* 0x0000004c0400a986 */ /* 0x0003e8000c101d04 */
[----:B------:R1:W-:Y:S04]  /*9480*/  @!P1 STG.E.128 [R4.64+0x80], R72 ;  /* 0x0000804804009986 */ /* 0x0003e8000c101d04 */
[----:B------:R1:W-:Y:S01]  /*9490*/  @!P0 STG.E.128 [R4.64+0x100], R68 ;  /* 0x0001004404008986 */ /* 0x0003e2000c101d04 */
[----:B------:R-:W-:-:S13]  /*94a0*/  ISETP.GE.AND P0, PT, R241, c[0x0][0x220], PT ;  /* 0x00008800f1007a0c */ /* 0x000fda0003f06270 */
[----:B------:R-:W-:Y:S05]  /*94b0*/  @P0 BRA `(.L_x_417) ;  /* 0x0000096000000947 */ /* 0x000fea0003800000 */
[----:B------:R2:W-:Y:S01]  /*94c0*/  STG.E.128 [R4.64+0x180], R64 ;  /* 0x0001804004007986 */ /* 0x0005e2000c101d04 */
[----:B------:R-:W-:Y:S05]  /*94d0*/  BRA `(.L_x_417) ;  /* 0x0000094000007947 */ /* 0x000fea0003800000 */
.L_x_389:
[----:B------:R-:W-:Y:S02]  /*94e0*/  UISETP.NE.AND UP0, UPT, UR25, -0x1, UPT ;  /* 0xffffffff1900788c */ /* 0x000fe4000bf05270 */
        /* <DEDUP_REMOVED lines=19> */
.L_x_418:
        /* <DEDUP_REMOVED lines=18> */
.L_x_419:
[----:B------:R-:W-:Y:S01]  /*9740*/  USHF.L.U32 UR7, UR19, 0x6, URZ ;  /* 0x0000000613077899 */ /* 0x000fe2000800063f */
[----:B------:R-:W-:Y:S01]  /*9750*/  BSSY B0, `(.L_x_420) ;  /* 0x0000024000007945 */ /* 0x000fe20003800000 */
[----:B------:R-:W-:Y:S01]  /*9760*/  ULDC.64 UR4, c[0x0][0x3a0] ;  /* 0x0000e80000047ab9 */ /* 0x000fe20000000a00 */
[----:B------:R-:W-:Y:S01]  /*9770*/  SHF.R.S32.HI R13, RZ, 0x1f, R244 ;  /* 0x0000001fff0d7819 */ /* 0x000fe200000114f4 */
[----:B------:R-:W-:Y:S02]  /*9780*/  USHF.R.S32.HI UR10, URZ, 0x1f, UR7 ;  /* 0x0000001f3f0a7899 */ /* 0x000fe40008011407 */
[----:B------:R-:W-:Y:S01]  /*9790*/  IMAD.U32 R11, RZ, RZ, UR7 ;  /* 0x00000007ff0b7e24 */ /* 0x000fe2000f8e00ff */
[----:B------:R-:W-:Y:S02]  /*97a0*/  UIADD3 UR6, -UR7, UR6, URZ ;  /* 0x0000000607067290 */ /* 0x000fe4000fffe13f */
[----:B------:R-:W-:Y:S01]  /*97b0*/  UIMAD UR4, UR10, UR4, URZ ;  /* 0x000000040a0472a4 */ /* 0x000fe2000f8e023f */
[----:B------:R-:W-:Y:S01]  /*97c0*/  IMAD.WIDE.U32 R4, R11, c[0x0][0x3a0], R232 ;  /* 0x0000e8000b047a25 */ /* 0x000fe200078e00e8 */
[----:B------:R-:W-:-:S02]  /*97d0*/  ULDC.64 UR8, c[0x0][0x3b8] ;  /* 0x0000ee0000087ab9 */ /* 0x000fc40000000a00 */
[----:B------:R-:W-:Y:S01]  /*97e0*/  UIMAD UR4, UR7, UR5, UR4 ;  /* 0x00000005070472a4 */ /* 0x000fe2000f8e0204 */
[----:B------:R-:W-:Y:S02]  /*97f0*/  ISETP.GE.AND P5, PT, R244, UR6, PT ;  /* 0x00000006f4007c0c */ /* 0x000fe4000bfa6270 */
[----:B------:R-:W-:-:S03]  /*9800*/  IADD3 R6, P0, R4, UR13, RZ ;  /* 0x0000000d04067c10 */ /* 0x000fc6000ff1e0ff */
[----:B------:R-:W-:Y:S01]  /*9810*/  IMAD.U32 R4, RZ, RZ, UR4 ;  /* 0x00000004ff047e24 */ /* 0x000fe2000f8e00ff */
[----:B------:R-:W-:-:S04]  /*9820*/  UIMAD UR4, UR58, UR8, URZ ;  /* 0x000000083a0472a4 */ /* 0x000fc8000f8e023f */
[----:B------:R-:W-:Y:S01]  /*9830*/  IADD3.X R7, R5, UR14, R4, P0, !PT ;  /* 0x0000000e05077c10 */ /* 0x000fe200087fe404 */
[----:B------:R-:W-:Y:S01]  /*9840*/  IMAD.U32 R4, RZ, RZ, UR35 ;  /* 0x00000023ff047e24 */ /* 0x000fe2000f8e00ff */
[----:B------:R-:W-:-:S03]  /*9850*/  UIMAD UR4, UR35, UR9, UR4 ;  /* 0x00000009230472a4 */ /* 0x000fc6000f8e0204 */
        /* <DEDUP_REMOVED lines=15> */
[----:B------:R1:W-:Y:S04]  /*9950*/  @!P3 STG.E.128 [R4.64], RZ ;  /* 0x000000ff0400b986 */ /* 0x0003e8000c101d28 */
[----:B------:R1:W-:Y:S04]  /*9960*/  @!P2 STG.E.128 [R4.64+0x80], RZ ;  /* 0x000080ff0400a986 */ /* 0x0003e8000c101d28 */
[----:B------:R1:W-:Y:S04]  /*9970*/  @!P1 STG.E.128 [R4.64+0x100], RZ ;  /* 0x000100ff04009986 */ /* 0x0003e8000c101d28 */
[----:B------:R1:W-:Y:S02]  /*9980*/  @!P0 STG.E.128 [R4.64+0x180], RZ ;  /* 0x000180ff04008986 */ /* 0x0003e4000c101d28 */
.L_x_421:
[----:B------:R-:W-:Y:S05]  /*9990*/  BSYNC B0 ;  /* 0x0000000000007941 */ /* 0x000fea0003800000 */
.L_x_420:
[----:B-1----:R-:W-:Y:S01]  /*99a0*/  IADD3 R4, R244, 0x20, RZ ;  /* 0x00000020f4047810 */ /* 0x002fe20007ffe0ff */
        /* <DEDUP_REMOVED lines=16> */
[----:B------:R1:W-:Y:S04]  /*9ab0*/  @!P3 STG.E.128 [R4.64], RZ ;  /* 0x000000ff0400b986 */ /* 0x0003e8000c101d28 */
[----:B------:R1:W-:Y:S04]  /*9ac0*/  @!P2 STG.E.128 [R4.64+0x80], RZ ;  /* 0x000080ff0400a986 */ /* 0x0003e8000c101d28 */
[----:B------:R1:W-:Y:S04]  /*9ad0*/  @!P1 STG.E.128 [R4.64+0x100], RZ ;  /* 0x000100ff04009986 */ /* 0x0003e8000c101d28 */
[----:B------:R1:W-:Y:S02]  /*9ae0*/  @!P0 STG.E.128 [R4.64+0x180], RZ ;  /* 0x000180ff04008986 */ /* 0x0003e4000c101d28 */
.L_x_423:
[----:B------:R-:W-:Y:S05]  /*9af0*/  BSYNC B0 ;  /* 0x0000000000007941 */ /* 0x000fea0003800000 */
.L_x_422:
[----:B------:R-:W-:Y:S01]  /*9b00*/  ULDC.64 UR4, c[0x0][0x3a8] ;  /* 0x0000ea0000047ab9 */ /* 0x000fe20000000a00 */
[----:B-1----:R-:W-:Y:S01]  /*9b10*/  IMAD.WIDE.U32 R4, R11, c[0x0][0x3a8], R232 ;  /* 0x0000ea000b047a25 */ /* 0x002fe200078e00e8 */
[----:B------:R-:W-:Y:S01]  /*9b20*/  UIMAD UR4, UR10, UR4, URZ ;  /* 0x000000040a0472a4 */ /* 0x000fe2000f8e023f */
[----:B------:R-:W-:Y:S03]  /*9b30*/  BSSY B0, `(.L_x_424) ;  /* 0x000001c000007945 */ /* 0x000fe60003800000 */
[----:B------:R-:W-:Y:S01]  /*9b40*/  UIMAD UR4, UR7, UR5, UR4 ;  /* 0x00000005070472a4 */ /* 0x000fe2000f8e0204 */
[----:B------:R-:W-:-:S05]  /*9b50*/  IADD3 R6, P0, R4, UR11, RZ ;  /* 0x0000000b04067c10 */ /* 0x000fca000ff1e0ff */
[----:B------:R-:W-:Y:S01]  /*9b60*/  IMAD.U32 R4, RZ, RZ, UR4 ;  /* 0x00000004ff047e24 */ /* 0x000fe2000f8e00ff */
        /* <DEDUP_REMOVED lines=24> */
.L_x_425:
[----:B------:R-:W-:Y:S05]  /*9cf0*/  BSYNC B0 ;  /* 0x0000000000007941 */ /* 0x000fea0003800000 */
.L_x_424:
[----:B------:R-:W-:Y:S05]  /*9d00*/  @P4 BRA `(.L_x_417) ;  /* 0x0000011000004947 */ /* 0x000fea0003800000 */
[----:B-1----:R-:W-:Y:S01]  /*9d10*/  IADD3 R4, P0, R244, 0x20, RZ ;  /* 0x00000020f4047810 */ /* 0x002fe20007f1e0ff */
[----:B------:R-:W-:Y:S01]  /*9d20*/  IMAD.MOV.U32 R7, RZ, RZ, R10 ;  /* 0x000000ffff077224 */ /* 0x000fe200078e000a */
[----:B------:R-:W-:-:S02]  /*9d30*/  ISETP.GE.AND P3, PT, R232, c[0x0][0x220], PT ;  /* 0x00008800e8007a0c */ /* 0x000fc40003f66270 */
        /* <DEDUP_REMOVED lines=14> */
.L_x_417:
[----:B------:R-:W-:Y:S05]  /*9e20*/  BSYNC B1 ;  /* 0x0000000000017941 */ /* 0x000fea0003800000 */
.L_x_384:
[----:B------:R-:W-:Y:S02]  /*9e30*/  ULDC UR4, c[0x0][0x218] ;  /* 0x0000860000047ab9 */ /* 0x000fe40000000800 */
[----:B------:R-:W-:-:S02]  /*9e40*/  UIADD3 UR5, UR4, 0x3f, URZ ;  /* 0x0000003f04057890 */ /* 0x000fc4000fffe03f */
[----:B------:R-:W-:Y:S02]  /*9e50*/  UIADD3 UR39, UR39, 0x1, URZ ;  /* 0x0000000127277890 */ /* 0x000fe4000fffe03f */
        /* <DEDUP_REMOVED lines=9> */
.L_x_426:
[----:B------:R-:W-:Y:S05]  /*9ef0*/  EXIT ;  /* 0x000000000000794d */ /* 0x000fea0003800000 */
.L_x_428:
        /* <DEDUP_REMOVED lines=16> */
.L_x_2012:


//--------------------- .text._ZN5flash44flash_bwd_dq_dk_dv_loop_seqk_parallel_kernelI23Flash_bwd_kernel_traitsILi256ELi64ELi64ELi8ELi4ELi2ELi2ELb0ELb1EN7cutlass10bfloat16_tE19Flash_kernel_traitsILi256ELi64ELi64ELi8ES3_EELb0ELb0ELb1ELb0ELb0ELb0ELb0EEEvNS_16Flash_bwd_paramsE --------------------------
	.section	.text._ZN5flash44flash_bwd_dq_dk_dv_loop_seqk_parallel_kernelI23Flash_bwd_kernel_traitsILi256ELi64ELi64ELi8ELi4ELi2ELi2ELb0ELb1EN7cutlass10bfloat16_tE19Flash_kernel_traitsILi256ELi64ELi64ELi8ES3_EELb0ELb0ELb1ELb0ELb0ELb0ELb0EEEvNS_16Flash_bwd_paramsE,"ax",@progbits
	.sectioninfo	@"SHI_REGISTERS=254"
	.align	128
        .global         _ZN5flash44flash_bwd_dq_dk_dv_loop_seqk_parallel_kernelI23Flash_bwd_kernel_traitsILi256ELi64ELi64ELi8ELi4ELi2ELi2ELb0ELb1EN7cutlass10bfloat16_tE19Flash_kernel_traitsILi256ELi64ELi64ELi8ES3_EELb0ELb0ELb1ELb0ELb0ELb0ELb0EEEvNS_16Flash_bwd_paramsE
        .type           _ZN5flash44flash_bwd_dq_dk_dv_loop_seqk_parallel_kernelI23Flash_bwd_kernel_traitsILi256ELi64ELi64ELi8ELi4ELi2ELi2ELb0ELb1EN7cutlass10bfloat16_tE19Flash_kernel_traitsILi256ELi64ELi64ELi8ES3_EELb0ELb0ELb1ELb0ELb0ELb0ELb0EEEvNS_16Flash_bwd_paramsE,@function
        .size           _ZN5flash44flash_bwd_dq_dk_dv_loop_seqk_parallel_kernelI23Flash_bwd_kernel_traitsILi256ELi64ELi64ELi8ELi4ELi2ELi2ELb0ELb1EN7cutlass10bfloat16_tE19Flash_kernel_traitsILi256ELi64ELi64ELi8ES3_EELb0ELb0ELb1ELb0ELb0ELb0ELb0EEEvNS_16Flash_bwd_paramsE,(.L_x_2013 - _ZN5flash44flash_bwd_dq_dk_dv_loop_seqk_parallel_kernelI23Flash_bwd_kernel_traitsILi256ELi64ELi64ELi8ELi4ELi2ELi2ELb0ELb1EN7cutlass10bfloat16_tE19Flash_kernel_traitsILi256ELi64ELi64ELi8ES3_EELb0ELb0ELb1ELb0ELb0ELb0ELb0EEEvNS_16Flash_bwd_paramsE)
        .other          _ZN5flash44flash_bwd_dq_dk_dv_loop_seqk_parallel_kernelI23Flash_bwd_kernel_traitsILi256ELi64ELi64ELi8ELi4ELi2ELi2ELb0ELb1EN7cutlass10bfloat16_tE19Flash_kernel_traitsILi256ELi64ELi64ELi8ES3_EELb0ELb0ELb1ELb0ELb0ELb0ELb0EEEvNS_16Flash_bwd_paramsE,@"STO_CUDA_ENTRY STV_DEFAULT"
_ZN5flash44flash_bwd_dq_dk_dv_loop_seqk_parallel_kernelI23Flash_bwd_kernel_traitsILi256ELi64ELi64ELi8ELi4ELi2ELi2ELb0ELb1EN7cutlass10bfloat16_tE19Flash_kernel_traitsILi256ELi64ELi64ELi8ES3_EELb0ELb0ELb1ELb0ELb0ELb0ELb0EEEvNS_16Flash_bwd_paramsE:
.text._ZN5flash44flash_bwd_dq_dk_dv_loop_seqk_parallel_kernelI23Flash_bwd_kernel_traitsILi256ELi64ELi64ELi8ELi4ELi2ELi2ELb0ELb1EN7cutlass10bfloat16_tE19Flash_kernel_traitsILi256ELi64ELi64ELi8ES3_EELb0ELb0ELb1ELb0ELb0ELb0ELb0EEEvNS_16Flash_bwd_paramsE:
        /* <DEDUP_REMOVED lines=13> */
[----:B------:R-:W-:Y:S02]  /*00d0*/  ULDC.U8 UR7, c[0x0][0x328] ;  /* 0x0000ca0000077ab9 */ /* 0x000fe40000000000 */
[----:B------:R-:W-:Y:S02]  /*00e0*/  UISETP.NE.AND UP5, UPT, UR7, URZ, UPT ;  /* 0x0000003f0700728c */ /* 0x000fe4000bfa5270 */
[----:B------:R-:W-:Y:S02]  /*00f0*/  ULDC UR12, c[0x0][0x224] ;  /* 0x00008900000c7ab9 */ /* 0x000fe40000000800 */
[----:B------:R-:W3:Y:S01]  /*0100*/  S2UR UR37, SR_CTAID.Z ;  /* 0x00000000002579c3 */ /* 0x000ee20000002700 */
[----:B------:R-:W-:-:S02]  /*0110*/  ULDC UR48, c[0x0][0x22c] ;  /* 0x00008b0000307ab9 */ /* 0x000fc40000000800 */
[----:B------:R-:W-:Y:S02]  /*0120*/  ULDC UR38, c[0x0][0x1c0] ;  /* 0x0000700000267ab9 */ /* 0x000fe40000000800 */
[----:B------:R-:W-:Y:S02]  /*0130*/  ULDC UR10, c[0x0][0x1c0] ;  /* 0x00007000000a7ab9 */ /* 0x000fe40000000800 */
[----:B------:R-:W-:Y:S02]  /*0140*/  USHF.R.S32.HI UR5, URZ, 0x1f, UR12 ;  /* 0x0000001f3f057899 */ /* 0x000fe4000801140c */
[----:B------:R-:W-:Y:S02]  /*0150*/  UIMAD.WIDE UR38, UR48, UR38, URZ ;  /* 0x00000026302672a5 */ /* 0x000fe4000f8e023f */
[----:B------:R-:W-:Y:S02]  /*0160*/  UMOV UR6, 0x80 ;  /* 0x0000008000067882 */ /* 0x000fe40000000000 */
        /* <DEDUP_REMOVED lines=12> */
[-C--:B------:R-:W-:Y:S01]  /*0230*/  LEA.HI R2, R11, R0.reuse, RZ, 0x1 ;  /* 0x000000000b027211 */ /* 0x080fe200078f08ff */
[----:B------:R-:W-:Y:S01]  /*0240*/  ULDC UR9, c[0x0][0x1c0] ;  /* 0x0000700000097ab9 */ /* 0x000fe20000000800 */
[----:B------:R-:W-:Y:S01]  /*0250*/  LEA.HI R3, R3, R0, RZ, 0x2 ;  /* 0x0000000003037211 */ /* 0x000fe200078f10ff */
[----:B------:R-:W-:Y:S01]  /*0260*/  UIMAD UR57, UR6, UR4, UR57 ;  /* 0x00000004063972a4 */ /* 0x000fe2000f8e0239 */
[----:B------:R-:W-:Y:S01]  /*0270*/  LOP3.LUT R2, R2, 0xfffffffe, RZ, 0xc0, !PT ;  /* 0xfffffffe02027812 */ /* 0x000fe200078ec0ff */
[----:B------:R-:W-:Y:S01]  /*0280*/  UIMAD UR54, UR5, UR36, URZ ;  /* 0x00000024053672a4 */ /* 0x000fe2000f8e023f */
[----:B------:R-:W-:Y:S01]  /*0290*/  LOP3.LUT R3, R3, 0xfffffffc, RZ, 0xc0, !PT ;  /* 0xfffffffc03037812 */ /* 0x000fe200078ec0ff */
[----:B------:R-:W-:Y:S01]  /*02a0*/  UIMAD UR4, UR36, UR9, UR37 ;  /* 0x00000009240472a4 */ /* 0x000fe2000f8e0225 */
[----:B------:R-:W-:Y:S01]  /*02b0*/  LEA.HI R13, R19, R224, RZ, 0x4 ;  /* 0x000000e0130d7211 */ /* 0x000fe200078f20ff */
[C---:B------:R-:W-:Y:S01]  /*02c0*/  IMAD.IADD R2, R0.reuse, 0x1, -R2 ;  /* 0x0000000100027824 */ /* 0x040fe200078e0a02 */
[----:B------:R-:W-:Y:S01]  /*02d0*/  SHF.R.S32.HI R7, RZ, 0x2, R5 ;  /* 0x00000002ff077819 */ /* 0x000fe20000011405 */
[----:B------:R-:W-:Y:S01]  /*02e0*/  IMAD.IADD R3, R0, 0x1, -R3 ;  /* 0x0000000100037824 */ /* 0x000fe200078e0a03 */
[----:B------:R-:W-:Y:S01]  /*02f0*/  SHF.R.S32.HI R12, RZ, 0x1f, R5 ;  /* 0x0000001fff0c7819 */ /* 0x000fe20000011405 */
[----:B------:R-:W-:Y:S01]  /*0300*/  IMAD.SHL.U32 R15, R2, 0x10, RZ ;  /* 0x00000010020f7824 */ /* 0x000fe200078e00ff */
[----:B------:R-:W-:Y:S01]  /*0310*/  SHF.R.S32.HI R0, RZ, 0x4, R13 ;  /* 0x00000004ff007819 */ /* 0x000fe2000001140d */
[----:B------:R-:W-:Y:S01]  /*0320*/  @!UP5 UIMAD UR5, UR36, UR11, UR37 ;  /* 0x0000000b2405d2a4 */ /* 0x000fe2000f8e0225 */
[----:B------:R-:W-:Y:S01]  /*0330*/  LEA.HI R12, R12, R7, RZ, 0x3 ;  /* 0x000000070c0c7211 */ /* 0x000fe200078f18ff */
[----:B------:R-:W-:Y:S01]  /*0340*/  USHF.L.U32 UR43, UR48, 0x6, URZ ;  /* 0x00000006302b7899 */ /* 0x000fe2000800063f */
[----:B------:R-:W-:Y:S01]  /*0350*/  LEA.HI R6, R13, R0, RZ, 0x1 ;  /* 0x000000000d067211 */ /* 0x000fe200078f08ff */
[----:B------:R-:W-:Y:S01]  /*0360*/  ULDC UR51, c[0x0][0x214] ;  /* 0x0000850000337ab9 */ /* 0x000fe20000000800 */
[----:B------:R-:W-:Y:S01]  /*0370*/  LOP3.LUT R12, R12, 0xfffffff8, RZ, 0xc0, !PT ;  /* 0xfffffff80c0c7812 */ /* 0x000fe200078ec0ff */
[----:B------:R-:W-:Y:S01]  /*0380*/  IMAD.U32 R231, RZ, RZ, UR12 ;  /* 0x0000000cffe77e24 */ /* 0x000fe2000f8e00ff */
[----:B------:R-:W-:Y:S01]  /*0390*/  LOP3.LUT R6, R6, 0xfffffffe, RZ, 0xc0, !PT ;  /* 0xfffffffe06067812 */ /* 0x000fe200078ec0ff */
[----:B------:R-:W-:Y:S01]  /*03a0*/  ULDC UR58, c[0x0][0x1c8] ;  /* 0x00007200003a7ab9 */ /* 0x000fe20000000800 */
[----:B------:R-:W-:Y:S01]  /*03b0*/  LEA.HI R17, R19, R224, RZ, 0x3 ;  /* 0x000000e013117211 */ /* 0x000fe200078f18ff */
[----:B------:R-:W-:Y:S01]  /*03c0*/  IMAD.IADD R12, R7, 0x1, -R12 ;  /* 0x00000001070c7824 */ /* 0x000fe200078e0a0c */
[----:B------:R-:W-:Y:S01]  /*03d0*/  LOP3.LUT R13, R13, 0xfffffff0, RZ, 0xc0, !PT ;  /* 0xfffffff00d0d7812 */ /* 0x000fe200078ec0ff */
[----:B------:R-:W-:Y:S01]  /*03e0*/  IMAD.IADD R6, R0, 0x1, -R6 ;  /* 0x0000000100067824 */ /* 0x000fe200078e0a06 */
[----:B------:R-:W-:Y:S01]  /*03f0*/  LOP3.LUT R7, R17, 0xfffffff8, RZ, 0xc0, !PT ;  /* 0xfffffff811077812 */ /* 0x000fe200078ec0ff */
[----:B------:R-:W-:Y:S01]  /*0400*/  ULDC.U8 UR8, c[0x0][0x3d0] ;  /* 0x0000f40000087ab9 */ /* 0x000fe20000000000 */
[----:B------:R-:W-:Y:S01]  /*0410*/  LOP3.LUT R11, R11, 0xffffffe0, RZ, 0xc0, !PT ;  /* 0xffffffe00b0b7812 */ /* 0x000fe200078ec0ff */
[C---:B------:R-:W-:Y:S01]  /*0420*/  IMAD.IADD R0, R224.reuse, 0x1, -R13 ;  /* 0x00000001e0007824 */ /* 0x040fe200078e0a0d */
[----:B------:R-:W-:Y:S01]  /*0430*/  SHF.R.S32.HI R230, RZ, 0x3, R17 ;  /* 0x00000003ffe67819 */ /* 0x000fe20000011411 */
[C---:B------:R-:W-:Y:S01]  /*0440*/  IMAD.IADD R8, R224.reuse, 0x1, -R7 ;  /* 0x00000001e0087824 */ /* 0x040fe200078e0a07 */
[----:B------:R-:W-:Y:S01]  /*0450*/  LOP3.LUT R5, R5, 0x7ffffffc, RZ, 0xc0, !PT ;  /* 0x7ffffffc05057812 */ /* 0x000fe200078ec0ff */
[----:B------:R-:W-:Y:S01]  /*0460*/  IMAD.IADD R11, R224, 0x1, -R11 ;  /* 0x00000001e00b7824 */ /* 0x000fe200078e0a0b */
[----:B------:R-:W-:Y:S01]  /*0470*/  SHF.R.S32.HI R7, RZ, 0x1f, R0 ;  /* 0x0000001fff077819 */ /* 0x000fe20000011400 */
[C---:B------:R-:W-:Y:S01]  /*0480*/  IMAD.SHL.U32 R232, R8.reuse, 0x8, RZ ;  /* 0x0000000808e87824 */ /* 0x040fe200078e00ff */
[----:B------:R-:W-:Y:S01]  /*0490*/  LOP3.LUT P4, RZ, R8, 0x4, RZ, 0xc0, !PT ;  /* 0x0000000408ff7812 */ /* 0x000fe2000788c0ff */
[----:B------:R-:W-:Y:S01]  /*04a0*/  IMAD.SHL.U32 R9, R230, 0x40, RZ ;  /* 0x00000040e6097824 */ /* 0x000fe200078e00ff */
[----:B------:R-:W-:Y:S01]  /*04b0*/  LEA.HI R7, R7, R0, RZ, 0x3 ;  /* 0x0000000007077211 */ /* 0x000fe200078f18ff */
[----:B------:R-:W-:Y:S01]  /*04c0*/  ULDC UR52, c[0x0][0x224] ;  /* 0x0000890000347ab9 */ /* 0x000fe20000000800 */
[C---:B------:R-:W-:Y:S01]  /*04d0*/  LOP3.LUT P3, RZ, R8.reuse, 0x2, RZ, 0xc0, !PT ;  /* 0x0000000208ff7812 */ /* 0x040fe2000786c0ff */
[----:B------:R-:W-:Y:S01]  /*04e0*/  IMAD.SHL.U32 R8, R8, 0x40, RZ ;  /* 0x0000004008087824 */ /* 0x000fe200078e00ff */
[C---:B------:R-:W-:Y:S01]  /*04f0*/  LOP3.LUT R13, R7.reuse, 0xfffffff8, RZ, 0xc0, !PT ;  /* 0xfffffff8070d7812 */ /* 0x040fe200078ec0ff */
[----:B------:R-:W-:Y:S01]  /*0500*/  IMAD.SHL.U32 R7, R7, 0x40, RZ ;  /* 0x0000004007077824 */ /* 0x000fe200078e00ff */
[----:B------:R-:W-:Y:S01]  /*0510*/  SHF.R.S32.HI R4, RZ, 0x1f, R11 ;  /* 0x0000001fff047819 */ /* 0x000fe2000001140b */
[----:B------:R-:W-:Y:S01]  /*0520*/  @UP5 UIMAD UR56, UR36, UR51, URZ ;  /* 0x00000033243852a4 */ /* 0x000fe2000f8e023f */
[----:B------:R-:W-:Y:S01]  /*0530*/  LOP3.LUT R8, R8, 0x1c0, RZ, 0xc0, !PT ;  /* 0x000001c008087812 */ /* 0x000fe200078ec0ff */
[----:B------:R-:W-:Y:S01]  /*0540*/  IMAD.IADD R13, R0, 0x1, -R13 ;  /* 0x00000001000d7824 */ /* 0x000fe200078e0a0d */
[----:B------:R-:W-:Y:S01]  /*0550*/  LOP3.LUT R0, R12, 0x1, RZ, 0xc0, !PT ;  /* 0x000000010c007812 */ /* 0x000fe200078ec0ff */
[----:B------:R-:W-:Y:S01]  /*0560*/  UMOV UR41, URZ ;  /* 0x0000003f00297c82 */ /* 0x000fe20008000000 */
[----:B------:R-:W-:Y:S01]  /*0570*/  LOP3.LUT R9, R9, 0x1c0, RZ, 0xc0, !PT ;  /* 0x000001c009097812 */ /* 0x000fe200078ec0ff */
[----:B------:R-:W-:Y:S01]  /*0580*/  ULOP3.LUT UR58, UR37, UR58, URZ, 0x3c, !UPT ;  /* 0x0000003a253a7292 */ /* 0x000fe2000f8e3c3f */
[----:B------:R-:W-:Y:S01]  /*0590*/  ISETP.NE.U32.AND P0, PT, R0, 0x1, PT ;  /* 0x000000010000780c */ /* 0x000fe20003f05070 */
[----:B------:R-:W-:Y:S01]  /*05a0*/  UISETP.NE.AND UP6, UPT, UR8, URZ, UPT ;  /* 0x0000003f0800728c */ /* 0x000fe2000bfc5270 */
[----:B------:R-:W-:Y:S01]  /*05b0*/  LOP3.LUT R0, R8, 0x10, R15, 0xf8, !PT ;  /* 0x0000001008007812 */ /* 0x000fe200078ef80f */
[----:B------:R-:W-:Y:S01]  /*05c0*/  USHF.R.S32.HI UR59, URZ, 0x1f, UR37 ;  /* 0x0000001f3f3b7899 */ /* 0x000fe20008011425 */
[----:B------:R-:W-:Y:S01]  /*05d0*/  LEA.HI R4, R4, R11, RZ, 0x2 ;  /* 0x0000000b04047211 */ /* 0x000fe200078f10ff */
[----:B------:R-:W-:Y:S01]  /*05e0*/  USHF.R.S32.HI UR61, URZ, 0x1f, UR36 ;  /* 0x0000001f3f3d7899 */ /* 0x000fe20008011424 */
[----:B------:R-:W-:Y:S01]  /*05f0*/  LOP3.LUT R10, R9, 0x38, R232, 0xf8, !PT ;  /* 0x00000038090a7812 */ /* 0x000fe200078ef8e8 */
[----:B------:R-:W-:Y:S01]  /*0600*/  USHF.R.S32.HI UR60, URZ, 0x1f, UR37 ;  /* 0x0000001f3f3c7899 */ /* 0x000fe20008011425 */
[----:B------:R-:W-:Y:S01]  /*0610*/  LOP3.LUT R222, R8, 0x8, R17, 0xf8, !PT ;  /* 0x0000000808de7812 */ /* 0x000fe200078ef811 */
[----:B------:R-:W-:Y:S01]  /*0620*/  UIMAD.WIDE.U32 UR44, UR38, UR46, URZ ;  /* 0x0000002e262c72a5 */ /* 0x000fe2000f8e003f */
[----:B------:R-:W-:Y:S01]  /*0630*/  SHF.R.U32.HI R15, RZ, 0x3, R8 ;  /* 0x00000003ff0f7819 */ /* 0x000fe20000011608 */
[----:B------:R-:W-:Y:S01]  /*0640*/  UIMAD UR53, UR39, UR46, URZ ;  /* 0x0000002e273572a4 */ /* 0x000fe2000f8e023f */
[----:B------:R-:W-:Y:S01]  /*0650*/  SHF.R.U32.HI R9, RZ, 0x3, R9 ;  /* 0x00000003ff097819 */ /* 0x000fe20000011609 */
[----:B------:R-:W-:Y:S01]  /*0660*/  USHF.R.S32.HI UR55, URZ, 0x1f, UR49 ;  /* 0x0000001f3f377899 */ /* 0x000fe20008011431 */
[CC--:B------:R-:W-:Y:S01]  /*0670*/  LEA.HI R11, R19.reuse, R224.reuse, RZ, 0x7 ;  /* 0x000000e0130b7211 */ /* 0x0c0fe200078f38ff */
[----:B------:R-:W-:Y:S01]  /*0680*/  UIMAD UR52, UR4, UR52, URZ ;  /* 0x00000034043472a4 */ /* 0x000fe2000f8e023f */
[----:B------:R-:W-:Y:S01]  /*0690*/  LEA.HI R8, R19, R224, RZ, 0x6 ;  /* 0x000000e013087211 */ /* 0x000fe200078f30ff */
[----:B------:R-:W-:Y:S01]  /*06a0*/  @!UP5 UIMAD UR51, UR5, UR51, URZ ;  /* 0x000000330533d2a4 */ /* 0x000fe2000f8e023f */
[----:B------:R-:W-:Y:S01]  /*06b0*/  LOP3.LUT R9, R10, R9, RZ, 0x3c, !PT ;  /* 0x000000090a097212 */ /* 0x000fe200078e3cff */
[----:B------:R-:W-:Y:S01]  /*06c0*/  IMAD.SHL.U32 R10, R6, 0x200, RZ ;  /* 0x00000200060a7824 */ /* 0x000fe200078e00ff */
[----:B------:R-:W-:Y:S01]  /*06d0*/  SHF.R.S32.HI R11, RZ, 0x7, R11 ;  /* 0x00000007ff0b7819 */ /* 0x000fe2000001140b */
[----:B------:R-:W-:Y:S01]  /*06e0*/  USHF.R.S32.HI UR50, URZ, 0x1f, UR43 ;  /* 0x0000001f3f327899 */ /* 0x000fe2000801142b */
[----:B------:R-:W-:Y:S01]  /*06f0*/  SHF.R.S32.HI R8, RZ, 0x6, R8 ;  /* 0x00000006ff087819 */ /* 0x000fe20000011408 */
[----:B------:R-:W-:Y:S01]  /*0700*/  ULDC UR42, c[0x0][0x2e8] ;  /* 0x0000ba00002a7ab9 */ /* 0x000fe20000000800 */
[C---:B------:R-:W-:Y:S01]  /*0710*/  R2P PR, R12.reuse, 0x6 ;  /* 0x000000060c007804 */ /* 0x040fe20000000000 */
[----:B------:R-:W-:Y:S01]  /*0720*/  IMAD.SHL.U32 R12, R12, 0x40, RZ ;  /* 0x000000400c0c7824 */ /* 0x000fe200078e00ff */
[----:B------:R-:W-:Y:S01]  /*0730*/  LOP3.LUT R0, R0, 0x8, R17, 0xf8, !PT ;  /* 0x0000000800007812 */ /* 0x000fe200078ef811 */
[----:B------:R-:W-:Y:S01]  /*0740*/  IMAD R17, R11, 0x800, R10 ;  /* 0x000008000b117824 */ /* 0x000fe200078e020a */
[----:B------:R-:W-:Y:S01]  /*0750*/  LOP3.LUT P6, RZ, R13, 0x4, RZ, 0xc0, !PT ;  /* 0x000000040dff7812 */ /* 0x000fe200078cc0ff */
[----:B------:R-:W-:Y:S01]  /*0760*/  IMAD R226, R8, 0x200, R9 ;  /* 0x0000020008e27824 */ /* 0x000fe200078e0209 */
[----:B------:R-:W-:Y:S01]  /*0770*/  LOP3.LUT R0, R10, R0, R15, 0xf6, !PT ;  /* 0x000000000a007212 */ /* 0x000fe200078ef60f */
[----:B------:R-:W-:Y:S01]  /*0780*/  IMAD.SHL.U32 R8, R8, 0x8, RZ ;  /* 0x0000000808087824 */ /* 0x000fe200078e00ff */
[----:B------:R-:W-:Y:S01]  /*0790*/  LOP3.LUT R12, R12, 0x1c0, RZ, 0xc0, !PT ;  /* 0x000001c00c0c7812 */ /* 0x000fe200078ec0ff */
[----:B------:R-:W-:Y:S01]  /*07a0*/  IMAD.SHL.U32 R11, R11, 0x20, RZ ;  /* 0x000000200b0b7824 */ /* 0x000fe200078e00ff */
[C---:B------:R-:W-:Y:S01]  /*07b0*/  LOP3.LUT P5, RZ, R13.reuse, 0x2, RZ, 0xc0, !PT ;  /* 0x000000020dff7812 */ /* 0x040fe200078ac0ff */
[----:B------:R-:W-:Y:S01]  /*07c0*/  IMAD.IADD R10, R224, 0x1, -R5 ;  /* 0x00000001e00a7824 */ /* 0x000fe200078e0a05 */
[----:B------:R-:W-:Y:S01]  /*07d0*/  LOP3.LUT R8, R8, 0x18, RZ, 0xc0, !PT ;  /* 0x0000001808087812 */ /* 0x000fe200078ec0ff */
[----:B------:R-:W-:Y:S01]  /*07e0*/  IMAD.SHL.U32 R5, R6, 0x20, RZ ;  /* 0x0000002006057824 */ /* 0x000fe200078e00ff */
[----:B------:R-:W-:Y:S01]  /*07f0*/  SHF.R.U32.HI R9, RZ, 0x3, R12 ;  /* 0x00000003ff097819 */ /* 0x000fe2000001160c */
[----:B------:R-:W-:Y:S01]  /*0800*/  IMAD.SHL.U32 R10, R10, 0x2, RZ ;  /* 0x000000020a0a7824 */ /* 0x000fe200078e00ff */
[----:B------:R-:W-:Y:S01]  /*0810*/  LOP3.LUT R14, R12, 0x20, R11, 0xf8, !PT ;  /* 0x000000200c0e7812 */ /* 0x000fe200078ef80b */
[----:B------:R-:W-:Y:S01]  /*0820*/  IMAD.SHL.U32 R13, R13, 0x40, RZ ;  /* 0x000000400d0d7824 */ /* 0x000fe200078e00ff */
[----:B------:R-:W-:Y:S01]  /*0830*/  LOP3.LUT R234, R9, R12, R8, 0x1e, !PT ;  /* 0x0000000c09ea7212 */ /* 0x000fe200078e1e08 */
[--C-:B------:R-:W-:Y:S01]  /*0840*/  IMAD R235, R3, 0x400, R10.reuse ;  /* 0x0000040003eb7824 */ /* 0x100fe200078e020a */
[----:B------:R-:W-:Y:S01]  /*0850*/  LOP3.LUT R14, R14, R9, RZ, 0x3c, !PT ;  /* 0x000000090e0e7212 */ /* 0x000fe200078e3cff */
[----:B------:R-:W-:Y:S01]  /*0860*/  IMAD R9, R2, 0x400, R10 ;  /* 0x0000040002097824 */ /* 0x000fe200078e020a */
[----:B------:R-:W-:Y:S01]  /*0870*/  LOP3.LUT R5, R8, 0x20, R5, 0xf8, !PT ;  /* 0x0000002008057812 */ /* 0x000fe200078ef805 */
[----:B------:R-:W-:Y:S01]  /*0880*/  IMAD.SHL.U32 R224, R224, 0x2, RZ ;  /* 0x00000002e0e07824 */ /* 0x000fe200078e00ff */
[----:B------:R-:W-:Y:S01]  /*0890*/  LOP3.LUT R8, R13, 0x1c0, RZ, 0xc0, !PT ;  /* 0x000001c00d087812 */ /* 0x000fe200078ec0ff */
[----:B------:R-:W-:Y:S01]  /*08a0*/  IMAD.IADD R234, R9, 0x1, R234 ;  /* 0x0000000109ea7824 */ /* 0x000fe200078e02ea */
[----:B------:R-:W-:Y:S01]  /*08b0*/  SHF.R.S32.HI R4, RZ, 0x2, R4 ;  /* 0x00000002ff047819 */ /* 0x000fe20000011404 */
[----:B------:R-:W-:Y:S01]  /*08c0*/  IMAD.SHL.U32 R9, R6, 0x8, RZ ;  /* 0x0000000806097824 */ /* 0x000fe200078e00ff */
[----:B------:R-:W-:Y:S01]  /*08d0*/  SHF.R.U32.HI R6, RZ, 0x3, R8 ;  /* 0x00000003ff067819 */ /* 0x000fe20000011608 */
[----:B------:R-:W-:Y:S01]  /*08e0*/  IMAD.IADD R235, R235, 0x1, R14 ;  /* 0x00000001ebeb7824 */ /* 0x000fe200078e020e */
[----:B------:R-:W-:Y:S01]  /*08f0*/  LOP3.LUT R222, R222, R15, RZ, 0x3c, !PT ;  /* 0x0000000fdede7212 */ /* 0x000fe200078e3cff */
[----:B------:R-:W-:Y:S01]  /*0900*/  IMAD R225, R3, 0x10, R4 ;  /* 0x0000001003e17824 */ /* 0x000fe200078e0204 */
[----:B------:R-:W-:Y:S01]  /*0910*/  LOP3.LUT R9, R8, 0x8, R9, 0xf8, !PT ;  /* 0x0000000808097812 */ /* 0x000fe200078ef809 */
[----:B------:R-:W-:Y:S01]  /*0920*/  IMAD.SHL.U32 R235, R235, 0x2, RZ ;  /* 0x00000002ebeb7824 */ /* 0x000fe200078e00ff */
[----:B------:R-:W-:Y:S01]  /*0930*/  LOP3.LUT R5, R6, R5, R8, 0x1e, !PT ;  /* 0x0000000506057212 */ /* 0x000fe200078e1e08 */
[----:B------:R-:W-:Y:S01]  /*0940*/  IMAD.IADD R222, R17, 0x1, R222 ;  /* 0x0000000111de7824 */ /* 0x000fe200078e02de */
[----:B------:R-:W-:Y:S01]  /*0950*/  LOP3.LUT R8, R7, 0xfffffe00, RZ, 0xc0, !PT ;  /* 0xfffffe0007087812 */ /* 0x000fe200078ec0ff */
[----:B------:R-:W-:Y:S01]  /*0960*/  IMAD.SHL.U32 R218, R0, 0x2, RZ ;  /* 0x0000000200da7824 */ /* 0x000fe200078e00ff */
[----:B------:R-:W-:Y:S01]  /*0970*/  LOP3.LUT R9, R9, R6, RZ, 0x3c, !PT ;  /* 0x0000000609097212 */ /* 0x000fe200078e3cff */
[----:B------:R-:W-:Y:S01]  /*0980*/  IMAD.MOV.U32 R6, RZ, RZ, -0x10 ;  /* 0xfffffff0ff067424 */ /* 0x000fe200078e00ff */
[----:B------:R-:W-:Y:S01]  /*0990*/  LOP3.LUT R217, R5, R8, RZ, 0xfc, !PT ;  /* 0x0000000805d97212 */ /* 0x000fe200078efcff */
[--C-:B------:R-:W-:Y:S01]  /*09a0*/  IMAD R4, R3, 0x400, R8.reuse ;  /* 0x0000040003047824 */ /* 0x100fe200078e0208 */
[C---:B------:R-:W-:Y:S01]  /*09b0*/  SEL R3, R213.reuse, 0xffffffe0, !P3 ;  /* 0xffffffe0d5037807 */ /* 0x040fe20005800000 */
[----:B------:R-:W-:Y:S01]  /*09c0*/  IMAD R216, R2, 0x400, R8 ;  /* 0x0000040002d87824 */ /* 0x000fe200078e0208 */
[----:B------:R-:W-:Y:S01]  /*09d0*/  SEL R213, R213, 0xffffffe0, !P5 ;  /* 0xffffffe0d5d57807 */ /* 0x000fe20006800000 */
[----:B------:R-:W-:Y:S01]  /*09e0*/  IMAD.IADD R223, R4, 0x1, R9 ;  /* 0x0000000104df7824 */ /* 0x000fe200078e0209 */
[----:B------:R-:W-:Y:S01]  /*09f0*/  IADD3 R237, R235, 0x20, RZ ;  /* 0x00000020ebed7810 */ /* 0x000fe20007ffe0ff */
[----:B------:R-:W-:Y:S01]  /*0a00*/  IMAD.MOV.U32 R4, RZ, RZ, 0x40 ;  /* 0x00000040ff047424 */ /* 0x000fe200078e00ff */
[----:B------:R-:W-:Y:S01]  /*0a10*/  SEL R6, R6, 0x10, !P0 ;  /* 0x0000001006067807 */ /* 0x000fe20004000000 */
[----:B------:R-:W-:Y:S01]  /*0a20*/  IMAD.IADD R216, R9, 0x1, R216 ;  /* 0x0000000109d87824 */ /* 0x000fe200078e02d8 */
[----:B------:R-:W-:Y:S01]  /*0a30*/  LEA R234, R234, 0x10000, 0x1 ;  /* 0x00010000eaea7811 */ /* 0x000fe200078e08ff */
[----:B------:R-:W-:Y:S01]  /*0a40*/  IMAD.SHL.U32 R222, R222, 0x2, RZ ;  /* 0x00000002dede7824 */ /* 0x000fe200078e00ff */
[C---:B------:R-:W-:Y:S01]  /*0a50*/  SEL R5, R4.reuse, 0xffffffc0, !P4 ;  /* 0xffffffc004057807 */ /* 0x040fe20006000000 */
[----:B------:R-:W-:Y:S01]  /*0a60*/  IMAD.SHL.U32 R223, R223, 0x2, RZ ;  /* 0x00000002dfdf7824 */ /* 0x000fe200078e00ff */
[----:B------:R-:W-:Y:S01]  /*0a70*/  SEL R4, R4, 0xffffffc0, !P6 ;  /* 0xffffffc004047807 */ /* 0x000fe20007000000 */
[----:B------:R-:W-:Y:S01]  /*0a80*/  IMAD.IADD R212, R222, 0x1, R3 ;  /* 0x00000001ded47824 */ /* 0x000fe200078e0203 */
[----:B------:R-:W-:Y:S01]  /*0a90*/  LEA R216, R216, 0x20000, 0x1 ;  /* 0x00020000d8d87811 */ /* 0x000fe200078e08ff */
[----:B------:R-:W-:Y:S01]  /*0aa0*/  IMAD.IADD R221, R223, 0x1, R213 ;  /* 0x00000001dfdd7824 */ /* 0x000fe200078e02d5 */
[----:B------:R-:W-:Y:S01]  /*0ab0*/  @P1 IADD3 R237, R235, -0x20, RZ ;  /* 0xffffffe0ebed1810 */ /* 0x000fe20007ffe0ff */
[----:B------:R-:W-:Y:S01]  /*0ac0*/  IMAD.SHL.U32 R226, R226, 0x2, RZ ;  /* 0x00000002e2e27824 */ /* 0x000fe200078e00ff */
[----:B------:R-:W-:Y:S01]  /*0ad0*/  IADD3 R236, R234, 0x40, RZ ;  /* 0x00000040eaec7810 */ /* 0x000fe20007ffe0ff */
[----:B------:R-:W-:Y:S01]  /*0ae0*/  IMAD.IADD R214, R4, 0x1, R216 ;  /* 0x0000000104d67824 */ /* 0x000fe200078e02d8 */
[----:B------:R-:W-:Y:S01]  /*0af0*/  LOP3.LUT R224, R11, 0x6, R224, 0xf8, !PT ;  /* 0x000000060be07812 */ /* 0x000fe200078ef8e0 */
[----:B------:R-:W-:Y:S01]  /*0b00*/  IMAD.IADD R215, R213, 0x1, R216 ;  /* 0x00000001d5d77824 */ /* 0x000fe200078e02d8 */
[----:B------:R-:W-:Y:S01]  /*0b10*/  IADD3 R229, R232, 0x40, RZ ;  /* 0x00000040e8e57810 */ /* 0x000fe20007ffe0ff */
[--C-:B------:R-:W-:Y:S01]  /*0b20*/  IMAD R0, R0, 0x2, R5.reuse ;  /* 0x0000000200007824 */ /* 0x100fe200078e0205 */
[----:B------:R-:W-:Y:S01]  /*0b30*/  IADD3 R228, R232, 0x80, RZ ;  /* 0x00000080e8e47810 */ /* 0x000fe20007ffe0ff */
[----:B------:R-:W-:Y:S01]  /*0b40*/  IMAD.IADD R3, R222, 0x1, R5 ;  /* 0x00000001de037824 */ /* 0x000fe200078e0205 */
[----:B------:R-:W-:Y:S01]  /*0b50*/  IADD3 R227, R232, 0xc0, RZ ;  /* 0x000000c0e8e37810 */ /* 0x000fe20007ffe0ff */
[----:B------:R-:W-:Y:S01]  /*0b60*/  IMAD.IADD R2, R5, 0x1, R212 ;  /* 0x0000000105027824 */ /* 0x000fe200078e02d4 */
[----:B------:R-:W-:Y:S01]  /*0b70*/  @P2 IADD3 R236, R234, -0x40, RZ ;  /* 0xffffffc0eaec2810 */ /* 0x000fe20007ffe0ff */
[----:B------:R-:W-:-:S02]  /*0b80*/  IMAD.IADD R238, R235, 0x1, R6 ;  /* 0x00000001ebee7824 */ /* 0x000fc400078e0206 */
[----:B------:R-:W-:Y:S02]  /*0b90*/  IMAD.SHL.U32 R217, R217, 0x2, RZ ;  /* 0x00000002d9d97824 */ /* 0x000fe400078e00ff */
[----:B------:R-:W-:Y:S02]  /*0ba0*/  IMAD.IADD R239, R6, 0x1, R237 ;  /* 0x0000000106ef7824 */ /* 0x000fe400078e02ed */
[--C-:B------:R-:W-:Y:S02]  /*0bb0*/  IMAD.IADD R220, R223, 0x1, R4.reuse ;  /* 0x00000001dfdc7824 */ /* 0x100fe400078e0204 */
[----:B------:R-:W-:Y:S02]  /*0bc0*/  IMAD.IADD R219, R221, 0x1, R4 ;  /* 0x00000001dddb7824 */ /* 0x000fe400078e0204 */
[----:B------:R-:W-:Y:S02]  /*0bd0*/  IMAD.IADD R213, R213, 0x1, R214 ;  /* 0x00000001d5d57824 */ /* 0x000fe400078e02d6 */
.L_x_475:
[----:B------:R-:W-:Y:S02]  /*0be0*/  ULDC.64 UR4, c[0x0][0x240] ;  /* 0x0000900000047ab9 */ /* 0x000fe40000000a00 */
[----:B------:R-:W-:-:S02]  /*0bf0*/  ULDC.64 UR6, c[0x0][0x250] ;  /* 0x0000940000067ab9 */ /* 0x000fc40000000a00 */
[----:B------:R-:W-:Y:S02]  /*0c00*/  UISETP.NE.U32.AND UP1, UPT, URZ, UR4, UPT ;  /* 0x000000043f00728c */ /* 0x000fe4000bf25070 */
[----:B------:R-:W-:Y:S02]  /*0c10*/  UISETP.NE.U32.AND UP3, UPT, URZ, UR6, UPT ;  /* 0x000000063f00728c */ /* 0x000fe4000bf65070 */
[----:B------:R-:W-:Y:S02]  /*0c20*/  USHF.R.S32.HI UR40, URZ, 0x1f, UR36 ;  /* 0x0000001f3f287899 */ /* 0x000fe40008011424 */
[----:B------:R-:W-:Y:S02]  /*0c30*/  USHF.L.U32 UR12, UR36, 0x2, URZ ;  /* 0x00000002240c7899 */ /* 0x000fe4000800063f */
[----:B------:R-:W-:Y:S02]  /*0c40*/  UISETP.NE.AND.EX UP1, UPT, URZ, UR5, UPT, UP1 ;  /* 0x000000053f00728c */ /* 0x000fe4000bf25310 */
[----:B------:R-:W-:-:S02]  /*0c50*/  UISETP.NE.AND.EX UP3, UPT, URZ, UR7, UPT, UP3 ;  /* 0x000000073f00728c */ /* 0x000fc4000bf65330 */
[----:B------:R-:W-:Y:S02]  /*0c60*/  USHF.L.U64.HI UR11, UR36, 0x2, UR40 ;  /* 0x00000002240b7899 */ /* 0x000fe40008010228 */
[----:B------:R-:W-:Y:S01]  /*0c70*/  UIADD3 UR4, UP0, UR12, UR4, URZ ;  /* 0x000000040c047290 */ /* 0x000fe2000ff1e03f */
[----:B------:R-:W-:Y:S01]  /*0c80*/  PLOP3.LUT P2, PT, PT, PT, UP1, 0x80, 0x0 ;  /* 0x000000000000781c */ /* 0x000fe20003f4f018 */
[----:B------:R-:W-:Y:S02]  /*0c90*/  ULDC.U8 UR10, c[0x0][0x312] ;  /* 0x0000c480000a7ab9 */ /* 0x000fe40000000000 */
[----:B------:R-:W-:Y:S02]  /*0ca0*/  UIADD3.X UR5, UR11, UR5, URZ, UP0, !UPT ;  /* 0x000000050b057290 */ /* 0x000fe400087fe43f */
[----:B------:R-:W-:Y:S01]  /*0cb0*/  ULDC.64 UR8, c[0x0][0x248] ;  /* 0x0000920000087ab9 */ /* 0x000fe20000000a00 */
[----:B-1----:R-:W-:Y:S01]  /*0cc0*/  IMAD.U32 R12, RZ, RZ, UR4 ;  /* 0x00000004ff0c7e24 */ /* 0x002fe2000f8e00ff */
[----:B------:R-:W-:-:S02]  /*0cd0*/  UISETP.NE.AND UP4, UPT, UR10, URZ, UPT ;  /* 0x0000003f0a00728c */ /* 0x000fc4000bf85270 */
[----:B------:R-:W-:Y:S01]  /*0ce0*/  UISETP.EQ.U32.AND UP2, UPT, URZ, UR8, UPT ;  /* 0x000000083f00728c */ /* 0x000fe2000bf42070 */
[----:B------:R-:W-:Y:S01]  /*0cf0*/  IMAD.U32 R13, RZ, RZ, UR5 ;  /* 0x00000005ff0d7e24 */ /* 0x000fe2000f8e00ff */
[----:B------:R-:W-:Y:S02]  /*0d00*/  @UP3 UIADD3 UR6, UP0, UR12, UR6, URZ ;  /* 0x000000060c063290 */ /* 0x000fe4000ff1e03f */
[----:B------:R-:W-:Y:S02]  /*0d10*/  UISETP.EQ.OR.EX UP2, UPT, URZ, UR9, !UP4, UP2 ;  /* 0x000000093f00728c */ /* 0x000fe4000e742720 */
[----:B------:R-:W-:Y:S02]  /*0d20*/  @UP3 UIADD3.X UR7, UR11, UR7, URZ, UP0, !UPT ;  /* 0x000000070b073290 */ /* 0x000fe400087fe43f */
[----:B------:R-:W-:Y:S02]  /*0d30*/  ULDC.64 UR4, c[0x0][0x118] ;  /* 0x0000460000047ab9 */ /* 0x000fe40000000a00 */
[----:B------:R-:W-:Y:S01]  /*0d40*/  UIADD3 UR10, UP0, UR12, UR8, URZ ;  /* 0x000000080c0a7290 */ /* 0x000fe2000ff1e03f */
[----:B--2---:R-:W2:Y:S01]  /*0d50*/  @P2 LDG.E R6, [R12.64] ;  /* 0x000000040c062981 */ /* 0x004ea2000c1e1900 */
[----:B------:R-:W-:-:S03]  /*0d60*/  PLOP3.LUT P1, PT, PT, PT, UP2, 0x80, 0x0 ;  /* 0x000000000000781c */ /* 0x000fc60003f2f028 */
[----:B---3--:R-:W3:Y:S01]  /*0d70*/  @P2 LDG.E R4, [R12.64+0x4] ;  /* 0x000004040c042981 */ /* 0x008ee2000c1e1900 */
[----:B------:R-:W-:Y:S01]  /*0d80*/  UIADD3.X UR8, UR11, UR9, URZ, UP0, !UPT ;  /* 0x000000090b087290 */ /* 0x000fe200087fe43f */
[----:B------:R-:W-:Y:S01]  /*0d90*/  IMAD.U32 R8, RZ, RZ, UR10 ;  /* 0x0000000aff087e24 */ /* 0x000fe2000f8e00ff */
[----:B------:R-:W-:Y:S01]  /*0da0*/  PLOP3.LUT P0, PT, PT, PT, UP3, 0x80, 0x0 ;  /* 0x000000000000781c */ /* 0x000fe20003f0f038 */
[----:B------:R-:W-:Y:S02]  /*0db0*/  IMAD.U32 R10, RZ, RZ, UR6 ;  /* 0x00000006ff0a7e24 */ /* 0x000fe4000f8e00ff */
[----:B------:R-:W-:Y:S02]  /*0dc0*/  IMAD.U32 R11, RZ, RZ, UR7 ;  /* 0x00000007ff0b7e24 */ /* 0x000fe4000f8e00ff */
[----:B------:R-:W-:-:S05]  /*0dd0*/  IMAD.U32 R9, RZ, RZ, UR8 ;  /* 0x00000008ff097e24 */ /* 0x000fca000f8e00ff */
[----:B----4-:R-:W4:Y:S04]  /*0de0*/  @!P1 LDG.E R7, [R8.64] ;  /* 0x0000000408079981 */ /* 0x010f28000c1e1900 */
[----:B-----5:R1:W5:Y:S01]  /*0df0*/  @P0 LDG.E R5, [R10.64] ;  /* 0x000000040a050981 */ /* 0x020362000c1e1900 */
[----:B------:R-:W1:Y:S01]  /*0e00*/  S2UR UR28, SR_CTAID.X ;  /* 0x00000000001c79c3 */ /* 0x000e620000002500 */
[----:B------:R-:W-:Y:S02]  /*0e10*/  UMOV UR16, 0xffffffff ;  /* 0xffffffff00107882 */ /* 0x000fe40000000000 */
[----:B------:R-:W-:Y:S02]  /*0e20*/  UMOV UR29, 0xffffffff ;  /* 0xffffffff001d7882 */ /* 0x000fe40000000000 */
[----:B------:R-:W-:-:S02]  /*0e30*/  ULDC UR7, c[0x0][0xc] ;  /* 0x0000030000077ab9 */ /* 0x000fc40000000800 */
[----:B------:R-:W-:Y:S02]  /*0e40*/  USHF.L.U32 UR7, UR7, 0x6, URZ ;  /* 0x0000000607077899 */ /* 0x000fe4000800063f */
[----:B------:R-:W-:Y:S02]  /*0e50*/  UMOV UR22, URZ ;  /* 0x0000003f00167c82 */ /* 0x000fe40008000000 */
[----:B------:R-:W-:Y:S02]  /*0e60*/  ULDC UR8, c[0x0][0x218] ;  /* 0x0000860000087ab9 */ /* 0x000fe40000000800 */
[----:B-1----:R-:W-:-:S04]  /*0e70*/  USHF.L.U32 UR6, UR28, 0x6, URZ ;  /* 0x000000061c067899 */ /* 0x002fc8000800063f */
[----:B------:R-:W-:-:S06]  /*0e80*/  UIMAD UR6, UR7, UR41, UR6 ;  /* 0x00000029070672a4 */ /* 0x000fcc000f8e0206 */
[----:B------:R-:W-:Y:S01]  /*0e90*/  IMAD.U32 R11, RZ, RZ, UR6 ;  /* 0x00000006ff0b7e24 */ /* 0x000fe2000f8e00ff */
[----:B--2---:R1:W2:Y:S08]  /*0ea0*/  @P2 R2UR UR16, R6 ;  /* 0x00000000061023c2 */ /* 0x0042b000000e0000 */
[----:B---3--:R-:W2:Y:S08]  /*0eb0*/  @P2 R2UR UR10, R4 ;  /* 0x00000000040a23c2 */ /* 0x008eb000000e0000 */
[----:B----4-:R3:W4:Y:S01]  /*0ec0*/  @!P1 R2UR UR29, R7 ;  /* 0x00000000071d93c2 */ /* 0x01072200000e0000 */
[----:B------:R-:W-:-:S04]  /*0ed0*/  ISETP.NE.U32.AND P1, PT, RZ, c[0x0][0x248], PT ;  /* 0x00009200ff007a0c */ /* 0x000fc80003f25070 */
[----:B------:R-:W-:Y:S02]  /*0ee0*/  ISETP.NE.AND.EX P1, PT, RZ, c[0x0][0x24c], PT, P1 ;  /* 0x00009300ff007a0c */ /* 0x000fe40003f25310 */
[----:B-1----:R-:W-:Y:S01]  /*0ef0*/  SHF.R.S32.HI R6, RZ, 0x1f, R230 ;  /* 0x0000001fff067819 */ /* 0x002fe200000114e6 */
[----:B-----5:R3:W1:Y:S01]  /*0f00*/  @P0 R2UR UR22, R5 ;  /* 0x00000000051603c2 */ /* 0x02066200000e0000 */
[----:B------:R-:W-:Y:S01]  /*0f10*/  IADD3 R13, P0, R230, UR6, RZ ;  /* 0x00000006e60d7c10 */ /* 0x000fe2000ff1e0ff */
[----:B--2---:R-:W-:-:S03]  /*0f20*/  @UP1 UIADD3 UR10, UR10, -UR16, URZ ;  /* 0x800000100a0a1290 */ /* 0x004fc6000fffe03f */
[----:B------:R-:W-:-:S04]  /*0f30*/  LEA.HI.X.SX32 R12, R11, R6, 0x1, P0 ;  /* 0x000000060b0c7211 */ /* 0x000fc800000f0eff */
[----:B------:R-:W-:Y:S01]  /*0f40*/  @!UP1 ULDC UR10, c[0x0][0x214] ;  /* 0x00008500000a9ab9 */ /* 0x000fe20000000800 */
[----:B------:R-:W-:Y:S05]  /*0f50*/  @!P1 BRA `(.L_x_429) ;  /* 0x0000007000009947 */ /* 0x000fea0003800000 */
[----:B------:R-:W-:-:S13]  /*0f60*/  PLOP3.LUT P0, PT, PT, PT, UP4, 0x80, 0x0 ;  /* 0x000000000000781c */ /* 0x000fda0003f0f048 */
[----:B------:R-:W2:Y:S04]  /*0f70*/  @P0 LDG.E R4, [R8.64+0x4] ;  /* 0x0000040408040981 */ /* 0x000ea8000c1e1900 */
[----:B---3--:R-:W3:Y:S01]  /*0f80*/  @!P0 LDG.E R5, [R8.64] ;  /* 0x0000000408058981 */ /* 0x008ee2000c1e1900 */
[----:B--2---:R-:W2:Y:S02]  /*0f90*/  @P0 R2UR UR6, R4 ;  /* 0x00000000040603c2 */ /* 0x004ea400000e0000 */
[----:B--2-4-:R-:W-:-:S11]  /*0fa0*/  @UP4 UIADD3 UR8, UR6, -UR29, URZ ;  /* 0x8000001d06084290 */ /* 0x014fd6000fffe03f */
[----:B---3--:R2:W3:Y:S01]  /*0fb0*/  @!P0 R2UR UR8, R5 ;  /* 0x00000000050883c2 */ /* 0x0084e200000e0000 */
[----:B------:R-:W-:-:S07]  /*0fc0*/  DEPBAR.LE SB2, 0x0, {3} ;  /* 0x0000a0080000791a */ /* 0x000fce0000000000 */
.L_x_429:
[----:B------:R-:W-:Y:S02]  /*0fd0*/  ULDC.64 UR6, c[0x0][0x258] ;  /* 0x0000960000067ab9 */ /* 0x000fe40000000a00 */
[----:B------:R-:W-:-:S04]  /*0fe0*/  UISETP.NE.U32.AND UP2, UPT, URZ, UR6, UPT ;  /* 0x000000063f00728c */ /* 0x000fc8000bf45070 */
[----:B------:R-:W-:-:S06]  /*0ff0*/  UISETP.NE.AND.EX UP2, UPT, URZ, UR7, UPT, UP2 ;  /* 0x000000073f00728c */ /* 0x000fcc000bf45320 */
[----:B------:R-:W-:-:S05]  /*1000*/  PLOP3.LUT P0, PT, PT, PT, UP2, 0x80, 0x0 ;  /* 0x000000000000781c */ /* 0x000fca0003f0f028 */
[----:B------:R-:W-:-:S04]  /*1010*/  @UP2 UIADD3 UR6, UP0, UR12, UR6, URZ ;  /* 0x000000060c062290 */ /* 0x000fc8000ff1e03f */
[----:B------:R-:W-:Y:S02]  /*1020*/  @UP2 UIADD3.X UR7, UR11, UR7, URZ, UP0, !UPT ;  /* 0x000000070b072290 */ /* 0x000fe400087fe43f */
[----:B------:R-:W-:-:S04]  /*1030*/  IMAD.U32 R4, RZ, RZ, UR6 ;  /* 0x00000006ff047e24 */ /* 0x000fc8000f8e00ff */
[----:B---3--:R-:W-:Y:S01]  /*1040*/  IMAD.U32 R5, RZ, RZ, UR7 ;  /* 0x00000007ff057e24 */ /* 0x008fe2000f8e00ff */
[----:B------:R-:W-:-:S04]  /*1050*/  ULDC.64 UR6, c[0x0][0x268] ;  /* 0x00009a0000067ab9 */ /* 0x000fc80000000a00 */
[----:B------:R-:W2:Y:S01]  /*1060*/  @P0 LDG.E R4, [R4.64] ;  /* 0x0000000404040981 */ /* 0x000ea2000c1e1900 */
[----:B------:R-:W-:Y:S02]  /*1070*/  @!UP2 UISETP.NE.U32.AND UP0, UPT, URZ, UR6, UPT ;  /* 0x000000063f00a28c */ /* 0x000fe4000bf05070 */
[----:B------:R-:W-:Y:S02]  /*1080*/  ULDC UR13, c[0x0][0x21c] ;  /* 0x00008700000d7ab9 */ /* 0x000fe40000000800 */
[----:B------:R-:W-:Y:S02]  /*1090*/  @!UP2 UISETP.NE.AND.EX UP0, UPT, URZ, UR7, UPT, UP0 ;  /* 0x000000073f00a28c */ /* 0x000fe4000bf05300 */
[----:B------:R-:W-:Y:S02]  /*10a0*/  USHF.L.U32 UR20, UR21, 0x6, URZ ;  /* 0x0000000615147899 */ /* 0x000fe4000800063f */
[----:B------:R-:W-:Y:S01]  /*10b0*/  @!UP2 USEL UR7, URZ, UR13, !UP0 ;  /* 0x0000000d3f07a287 */ /* 0x000fe2000c000000 */
[----:B--2---:R-:W2:Y:S02]  /*10c0*/  @P0 R2UR UR9, R4 ;  /* 0x00000000040903c2 */ /* 0x004ea400000e0000 */
[----:B-12---:R-:W-:-:S02]  /*10d0*/  @UP2 UIADD3 UR6, UR9, -UR22, URZ ;  /* 0x8000001609062290 */ /* 0x006fc4000fffe03f */
        /* <DEDUP_REMOVED lines=13> */
[----:B------:R-:W-:Y:S02]  /*11b0*/  ULDC.64 UR12, c[0x0][0x178] ;  /* 0x00005e00000c7ab9 */ /* 0x000fe40000000a00 */
[----:B------:R-:W-:Y:S02]  /*11c0*/  ULEA.HI UR18, UR9, UR8, URZ, 0x6 ;  /* 0x0000000809127291 */ /* 0x000fe4000f8f303f */
[----:B------:R-:W-:-:S02]  /*11d0*/  USHF.R.S32.HI UR8, URZ, 0x1f, UR7 ;  /* 0x0000001f3f087899 */ /* 0x000fc40008011407 */
[----:B------:R-:W-:Y:S02]  /*11e0*/  UIMAD UR11, UR40, UR12, URZ ;  /* 0x0000000c280b72a4 */ /* 0x000fe4000f8e023f */
[----:B------:R-:W-:Y:S02]  /*11f0*/  ULEA.HI UR17, UR8, UR7, URZ, 0x6 ;  /* 0x0000000708117291 */ /* 0x000fe4000f8f303f */
[----:B----4-:R-:W-:Y:S02]  /*1200*/  UISETP.NE.AND UP0, UPT, UR29, -0x1, UPT ;  /* 0xffffffff1d00788c */ /* 0x010fe4000bf05270 */
[----:B------:R-:W-:Y:S02]  /*1210*/  UISETP.NE.AND UP3, UPT, UR16, -0x1, UPT ;  /* 0xffffffff1000788c */ /* 0x000fe4000bf65270 */
[----:B------:R-:W-:Y:S02]  /*1220*/  UIMAD.WIDE.U32 UR8, UR36, UR12, URZ ;  /* 0x0000000c240872a5 */ /* 0x000fe4000f8e003f */
[----:B------:R-:W-:Y:S01]  /*1230*/  UIMAD UR7, UR36, UR13, UR11 ;  /* 0x0000000d240772a4 */ /* 0x000fe2000f8e020b */
[----:B------:R-:W-:Y:S01]  /*1240*/  PLOP3.LUT P1, PT, PT, PT, UP0, 0x80, 0x0 ;  /* 0x000000000000781c */ /* 0x000fe20003f2f008 */
[----:B------:R-:W-:-:S02]  /*1250*/  USEL UR33, UR8, UR14, !UP3 ;  /* 0x0000000e08217287 */ /* 0x000fc4000d800000 */
[----:B------:R-:W-:Y:S02]  /*1260*/  UIADD3 UR31, UR9, UR7, URZ ;  /* 0x00000007091f7290 */ /* 0x000fe4000fffe03f */
[----:B------:R-:W-:Y:S02]  /*1270*/  USHF.R.S32.HI UR8, URZ, 0x6, UR18 ;  /* 0x000000063f087899 */ /* 0x000fe40008011412 */
[----:B------:R-:W-:Y:S02]  /*1280*/  USHF.R.S32.HI UR7, URZ, 0x6, UR17 ;  /* 0x000000063f077899 */ /* 0x000fe40008011411 */
[----:B------:R-:W-:Y:S02]  /*1290*/  @UP0 UIADD3 UR11, UR22, UR29, URZ ;  /* 0x0000001d160b0290 */ /* 0x000fe4000fffe03f */
[----:B------:R-:W-:Y:S02]  /*12a0*/  UISETP.LT.AND UP2, UPT, UR8, UR7, UPT ;  /* 0x000000070800728c */ /* 0x000fe4000bf41270 */
[----:B------:R-:W-:-:S02]  /*12b0*/  ULDC.64 UR12, c[0x0][0x198] ;  /* 0x00006600000c7ab9 */ /* 0x000fc40000000a00 */
[----:B------:R-:W-:Y:S02]  /*12c0*/  USEL UR35, UR8, UR7, UP2 ;  /* 0x0000000708237287 */ /* 0x000fe40009000000 */
[----:B------:R-:W-:Y:S02]  /*12d0*/  @UP0 UIMAD.WIDE.U32 UR8, UR11, UR12, URZ ;  /* 0x0000000c0b0802a5 */ /* 0x000fe4000f8e003f */
[----:B------:R-:W-:Y:S02]  /*12e0*/  @UP3 UIADD3 UR31, UR15, UR19, URZ ;  /* 0x000000130f1f3290 */ /* 0x000fe4000fffe03f */
[----:B------:R-:W-:Y:S02]  /*12f0*/  ULEA UR15, UR35, 0xffffffc0, 0x6 ;  /* 0xffffffc0230f7891 */ /* 0x000fe4000f8e303f */
[----:B------:R-:W-:Y:S02]  /*1300*/  @UP0 UIMAD UR27, UR11, UR13, UR9 ;  /* 0x0000000d0b1b02a4 */ /* 0x000fe4000f8e0209 */
[----:B------:R-:W-:-:S02]  /*1310*/  USHF.R.S32.HI UR34, URZ, 0x1f, UR15 ;  /* 0x0000001f3f227899 */ /* 0x000fc4000801140f */
        /* <DEDUP_REMOVED lines=14> */
.L_x_431:
[----:B------:R-:W-:Y:S01]  /*1400*/  IABS R7, c[0x0][0x1c8] ;  /* 0x0000720000077a13 */ /* 0x000fe20000000000 */
[----:B------:R-:W-:Y:S01]  /*1410*/  IMAD.MOV.U32 R8, RZ, RZ, RZ ;  /* 0x000000ffff087224 */ /* 0x000fe200078e00ff */
[----:B------:R-:W-:Y:S01]  /*1420*/  ISETP.LE.AND P0, PT, RZ, UR58, PT ;  /* 0x0000003aff007c0c */ /* 0x000fe2000bf03270 */
[----:B------:R-:W-:Y:S01]  /*1430*/  @UP0 UIADD3 UR7, UR22, UR29, URZ ;  /* 0x0000001d16070290 */ /* 0x000fe2000fffe03f */
[----:B------:R-:W1:Y:S01]  /*1440*/  I2F.RP R10, R7 ;  /* 0x00000007000a7306 */ /* 0x000e620000209400 */
[----:B------:R-:W-:Y:S02]  /*1450*/  ULDC.64 UR12, c[0x0][0x1a0] ;  /* 0x00006800000c7ab9 */ /* 0x000fe40000000a00 */
[----:B------:R-:W-:-:S04]  /*1460*/  @UP0 UIMAD.WIDE.U32 UR8, UR7, UR12, URZ ;  /* 0x0000000c070802a5 */ /* 0x000fc8000f8e003f */
[----:B------:R-:W-:-:S03]  /*1470*/  @UP0 UIMAD UR25, UR7, UR13, UR9 ;  /* 0x0000000d071902a4 */ /* 0x000fc6000f8e0209 */
[----:B------:R-:W-:Y:S01]  /*1480*/  @UP0 UMOV UR23, UR8 ;  /* 0x0000000800170c82 */ /* 0x000fe20008000000 */
[----:B-1----:R-:W1:Y:S02]  /*1490*/  MUFU.RCP R9, R10 ;  /* 0x0000000a00097308 */ /* 0x002e640000001000 */
[----:B-1----:R-:W-:-:S06]  /*14a0*/  IADD3 R9, R9, 0xffffffe, RZ ;  /* 0x0ffffffe09097810 */ /* 0x002fcc0007ffe0ff */
[----:B------:R-:W1:Y:S02]  /*14b0*/  F2I.FTZ.U32.TRUNC.NTZ R9, R9 ;  /* 0x0000000900097305 */ /* 0x000e64000021f000 */
[----:B-1----:R-:W-:-:S04]  /*14c0*/  IMAD.MOV R4, RZ, RZ, -R9 ;  /* 0x000000ffff047224 */ /* 0x002fc800078e0a09 */
[----:B------:R-:W-:Y:S01]  /*14d0*/  IMAD R5, R4, R7, RZ ;  /* 0x0000000704057224 */ /* 0x000fe200078e02ff */
[----:B------:R-:W-:-:S03]  /*14e0*/  IABS R4, UR37 ;  /* 0x0000002500047c13 */ /* 0x000fc60008000000 */
        /* <DEDUP_REMOVED lines=27> */
.L_x_432:
[----:B------:R-:W-:Y:S01]  /*16a0*/  ULDC.64 UR12, c[0x0][0x370] ;  /* 0x0000dc00000c7ab9 */ /* 0x000fe20000000a00 */
[----:B------:R-:W-:Y:S01]  /*16b0*/  PLOP3.LUT P0, PT, PT, PT, UP5, 0x80, 0x0 ;  /* 0x000000000000781c */ /* 0x000fe20003f0f058 */
[----:B------:R-:W-:Y:S02]  /*16c0*/  @UP3 UIMAD.WIDE.U32 UR8, UR16, UR12, URZ ;  /* 0x0000000c100832a5 */ /* 0x000fe4000f8e003f */
[----:B------:R-:W-:Y:S02]  /*16d0*/  ULDC UR11, c[0x0][0x224] ;  /* 0x00008900000b7ab9 */ /* 0x000fe40000000800 */
[----:B------:R-:W-:Y:S02]  /*16e0*/  @UP3 UIMAD UR24, UR16, UR13, UR9 ;  /* 0x0000000d101832a4 */ /* 0x000fe4000f8e0209 */
[----:B------:R-:W-:Y:S02]  /*16f0*/  ULDC UR19, c[0x0][0x234] ;  /* 0x00008d0000137ab9 */ /* 0x000fe40000000800 */
        /* <DEDUP_REMOVED lines=16> */
[----:B------:R-:W-:Y:S02]  /*1800*/  USHF.L.U32 UR11, UR36, 0x7, URZ ;  /* 0x00000007240b7899 */ /* 0x000fe4000800063f */
[----:B------:R-:W-:-:S02]  /*1810*/  @UP3 UIADD3 UR14, UR13, UR7, URZ ;  /* 0x000000070d0e3290 */ /* 0x000fc4000fffe03f */
[----:B------:R-:W-:Y:S02]  /*1820*/  USEL UR17, UR8, URZ, UP6 ;  /* 0x0000003f08117287 */ /* 0x000fe4000b000000 */
[----:B------:R-:W-:Y:S02]  /*1830*/  USHF.L.U64.HI UR7, UR36, 0x7, UR40 ;  /* 0x0000000724077899 */ /* 0x000fe40008010228 */
[----:B------:R-:W-:Y:S02]  /*1840*/  USEL UR8, UR11, URZ, UP1 ;  /* 0x0000003f0b087287 */ /* 0x000fe40008800000 */
[----:B------:R-:W-:Y:S02]  /*1850*/  USEL UR7, UR7, URZ, UP1 ;  /* 0x0000003f07077287 */ /* 0x000fe40008800000 */
[----:B------:R-:W-:Y:S02]  /*1860*/  UIADD3 UR8, UP1, UR15, UR8, URZ ;  /* 0x000000080f087290 */ /* 0x000fe4000ff3e03f */
[----:B------:R-:W-:-:S02]  /*1870*/  USEL UR30, UR44, UR12, !UP3 ;  /* 0x0000000c2c1e7287 */ /* 0x000fc4000d800000 */
[----:B------:R-:W-:Y:S02]  /*1880*/  UIADD3.X UR9, UR34, UR7, URZ, UP1, !UPT ;  /* 0x0000000722097290 */ /* 0x000fe40008ffe43f */
[----:B------:R-:W-:Y:S02]  /*1890*/  UIMAD UR7, UR39, UR8, URZ ;  /* 0x00000008270772a4 */ /* 0x000fe4000f8e023f */
[----:B------:R-:W-:Y:S02]  /*18a0*/  USEL UR12, UR28, URZ, UP6 ;  /* 0x0000003f1c0c7287 */ /* 0x000fe4000b000000 */
[----:B------:R-:W-:Y:S02]  /*18b0*/  UIMAD UR11, UR38, UR9, UR7 ;  /* 0x00000009260b72a4 */ /* 0x000fe4000f8e0207 */
[----:B------:R-:W-:Y:S02]  /*18c0*/  @UP5 USEL UR7, UR56, UR16, !UP3 ;  /* 0x0000001038075287 */ /* 0x000fe4000d800000 */
[----:B------:R-:W-:-:S02]  /*18d0*/  UIMAD.WIDE.U32 UR8, UR38, UR8, URZ ;  /* 0x00000008260872a5 */ /* 0x000fc4000f8e003f */
[----:B------:R-:W-:Y:S02]  /*18e0*/  @UP5 UIMAD UR19, UR37, UR19, UR7 ;  /* 0x00000013251352a4 */ /* 0x000fe4000f8e0207 */
[----:B------:R-:W-:-:S05]  /*18f0*/  UIADD3 UR11, UR9, UR11, URZ ;  /* 0x0000000b090b7290 */ /* 0x000fca000fffe03f */
[----:B------:R-:W-:Y:S01]  /*1900*/  @!UP5 UMOV UR19, UR51 ;  /* 0x000000330013dc82 */ /* 0x000fe20008000000 */
[----:B------:R-:W-:Y:S05]  /*1910*/  @!P0 BRA `(.L_x_433) ;  /* 0x0000005000008947 */ /* 0x000fea0003800000 */
[----:B------:R-:W-:Y:S02]  /*1920*/  ULDC UR7, c[0x0][0x224] ;  /* 0x0000890000077ab9 */ /* 0x000fe40000000800 */
[----:B------:R-:W-:-:S04]  /*1930*/  @!UP3 UIMAD UR16, UR36, UR7, URZ ;  /* 0x000000072410b2a4 */ /* 0x000fc8000f8e023f */
[----:B------:R-:W-:-:S04]  /*1940*/  ULEA UR7, UR36, UR16, 0x7 ;  /* 0x0000001024077291 */ /* 0x000fc8000f8e383f */
[----:B------:R-:W-:Y:S01]  /*1950*/  UIMAD UR13, UR57, UR37, UR7 ;  /* 0x00000025390d72a4 */ /* 0x000fe2000f8e0207 */
[----:B------:R-:W-:Y:S05]  /*1960*/  BRA `(.L_x_434) ;  /* 0x0000001000007947 */ /* 0x000fea0003800000 */
.L_x_433:
[----:B------:R-:W-:Y:S02]  /*1970*/  UMOV UR13, UR52 ;  /* 0x00000034000d7c82 */ /* 0x000fe40008000000 */
.L_x_434:
[----:B------:R-:W-:Y:S01]  /*1980*/  UIADD3 UR8, UP4, UP3, UR8, UR43, UR49 ;  /* 0x0000002b08087290 */ /* 0x000fe2000fb9e031 */
[----:B------:R-:W1:Y:S01]  /*1990*/  S2R R8, SR_TID.X ;  /* 0x0000000000087919 */ /* 0x000e620000002100 */
[----:B------:R-:W-:Y:S01]  /*19a0*/  IMAD.U32 R5, RZ, RZ, UR5 ;  /* 0x00000005ff057e24 */ /* 0x000fe2000f8e00ff */
[--C-:B------:R-:W-:Y:S01]  /*19b0*/  SHF.R.S32.HI R233, RZ, 0x1f, R232.reuse ;  /* 0x0000001fffe97819 */ /* 0x100fe200000114e8 */
[----:B------:R-:W-:Y:S01]  /*19c0*/  UIADD3 UR32, UP2, UP1, UR17, UR8, UR30 ;  /* 0x0000000811207290 */ /* 0x000fe2000f95e01e */
[----:B------:R-:W-:Y:S01]  /*19d0*/  IMAD.U32 R4, RZ, RZ, UR4 ;  /* 0x00000004ff047e24 */ /* 0x000fe2000f8e00ff */
[----:B------:R-:W-:Y:S01]  /*19e0*/  UIADD3.X UR7, UR11, UR50, UR55, UP4, UP3 ;  /* 0x000000320b077290 */ /* 0x000fe2000a7e6437 */
[----:B------:R-:W-:Y:S01]  /*19f0*/  IADD3 R16, P2, R232, UR18, RZ ;  /* 0x00000012e8107c10 */ /* 0x000fe2000ff5e0ff */
[----:B------:R-:W-:Y:S01]  /*1a00*/  ULDC.64 UR8, c[0x0][0x1a8] ;  /* 0x00006a0000087ab9 */ /* 0x000fe20000000a00 */
[----:B------:R-:W-:Y:S01]  /*1a10*/  IADD3 R15, P0, R230, UR15, RZ ;  /* 0x0000000fe60f7c10 */ /* 0x000fe2000ff1e0ff */
[----:B------:R-:W-:Y:S01]  /*1a20*/  UIADD3.X UR30, UR12, UR7, UR14, UP2, UP1 ;  /* 0x000000070c1e7290 */ /* 0x000fe200097e240e */
[----:B------:R-:W-:Y:S01]  /*1a30*/  IADD3.X R17, R233, UR24, RZ, P2, !PT ;  /* 0x00000018e9117c10 */ /* 0x000fe200097fe4ff */
[----:B------:R-:W-:Y:S01]  /*1a40*/  UIMAD UR7, UR59, UR8, URZ ;  /* 0x000000083b0772a4 */ /* 0x000fe2000f8e023f */
[----:B------:R-:W-:Y:S01]  /*1a50*/  IMAD.U32 R20, RZ, RZ, UR15 ;  /* 0x0000000fff147e24 */ /* 0x000fe2000f8e00ff */
[----:B------:R-:W-:Y:S01]  /*1a60*/  UMOV UR14, 0x4 ;  /* 0x00000004000e7882 */ /* 0x000fe20000000000 */
[----:B------:R-:W-:Y:S01]  /*1a70*/  IMAD.WIDE.U32 R22, R15, c[0x0][0x190], R232 ;  /* 0x000064000f167a25 */ /* 0x000fe200078e00e8 */
[----:B------:R-:W-:Y:S01]  /*1a80*/  UIMAD UR12, UR37, UR9, UR7 ;  /* 0x00000009250c72a4 */ /* 0x000fe2000f8e0207 */
[----:B------:R-:W-:Y:S01]  /*1a90*/  BSSY B1, `(.L_x_430) ;  /* 0x0000852000017945 */ /* 0x000fe20003800000 */
[----:B------:R-:W-:Y:S01]  /*1aa0*/  ULDC.64 UR4, c[0x0][0x3c8] ;  /* 0x0000f20000047ab9 */ /* 0x000fe20000000a00 */
[----:B------:R-:W-:Y:S01]  /*1ab0*/  IMAD.WIDE.U32 R20, R20, c[0x0][0x370], R16 ;  /* 0x0000dc0014147a25 */ /* 0x000fe200078e0010 */
[----:B------:R-:W-:-:S02]  /*1ac0*/  ULDC.64 UR8, c[0x0][0x370] ;  /* 0x0000dc0000087ab9 */ /* 0x000fc40000000a00 */
[----:B------:R-:W-:Y:S01]  /*1ad0*/  UIMAD UR7, UR34, UR8, URZ ;  /* 0x00000008220772a4 */ /* 0x000fe2000f8e023f */
[----:B------:R-:W-:Y:S01]  /*1ae0*/  IMAD.U32 R16, RZ, RZ, UR37 ;  /* 0x00000025ff107e24 */ /* 0x000fe2000f8e00ff */
[----:B-1----:R-:W-:Y:S02]  /*1af0*/  SHF.R.S32.HI R7, RZ, 0x1f, R8 ;  /* 0x0000001fff077819 */ /* 0x002fe40000011408 */
[----:B------:R-:W-:-:S03]  /*1b00*/  UIMAD UR28, UR15, UR9, UR7 ;  /* 0x000000090f1c72a4 */ /* 0x000fc6000f8e0207 */
[----:B------:R-:W-:Y:S01]  /*1b10*/  ULDC.64 UR8, c[0x0][0x378] ;  /* 0x0000de0000087ab9 */ /* 0x000fe20000000a00 */
[----:B------:R-:W-:Y:S01]  /*1b20*/  LEA.HI R7, R7, R8, RZ, 0x5 ;  /* 0x0000000807077211 */ /* 0x000fe200078f28ff */
[----:B------:R-:W-:Y:S01]  /*1b30*/  UIMAD UR7, UR59, UR8, URZ ;  /* 0x000000083b0772a4 */ /* 0x000fe2000f8e023f */
[----:B------:R-:W-:Y:S01]  /*1b40*/  IADD3 R21, R21, UR28, RZ ;  /* 0x0000001c15157c10 */ /* 0x000fe2000fffe0ff */
[----:B------:R-:W-:Y:S02]  /*1b50*/  UIADD3 UR8, UR15, UR13, URZ ;  /* 0x0000000d0f087290 */ /* 0x000fe4000fffe03f */
[----:B------:R-:W-:Y:S02]  /*1b60*/  UIMAD UR11, UR37, UR9, UR7 ;  /* 0x00000009250b72a4 */ /* 0x000fe4000f8e0207 */
[----:B------:R-:W-:Y:S01]  /*1b70*/  UIMAD.WIDE UR8, UR8, UR14, UR4 ;  /* 0x0000000e080872a5 */ /* 0x000fe2000f8e0204 */
[----:B------:R-:W-:Y:S01]  /*1b80*/  IMAD.WIDE.U32 R16, R16, c[0x0][0x378], R20 ;  /* 0x0000de0010107a25 */ /* 0x000fe200078e0014 */
[----:B------:R-:W-:-:S02]  /*1b90*/  UIADD3 UR7, -UR6, UR10, UR20 ;  /* 0x0000000a06077290 */ /* 0x000fc4000fffe114 */
[----:B------:R-:W-:Y:S01]  /*1ba0*/  ULDC UR13, c[0x0][0x2e8] ;  /* 0x0000ba00000d7ab9 */ /* 0x000fe20000000800 */
[----:B------:R-:W-:Y:S01]  /*1bb0*/  IMAD.U32 R20, RZ, RZ, UR37 ;  /* 0x00000025ff147e24 */ /* 0x000fe2000f8e00ff */
[----:B------:R-:W-:Y:S01]  /*1bc0*/  ULDC.64 UR4, c[0x0][0x200] ;  /* 0x0000800000047ab9 */ /* 0x000fe20000000a00 */
[----:B------:R-:W-:Y:S01]  /*1bd0*/  IADD3 R17, R17, UR11, RZ ;  /* 0x0000000b11117c10 */ /* 0x000fe2000fffe0ff */
[----:B------:R-:W-:Y:S02]  /*1be0*/  UMOV UR17, UR8 ;  /* 0x0000000800117c82 */ /* 0x000fe40008000000 */
[----:B------:R-:W-:Y:S02]  /*1bf0*/  UIADD3 UR8, UR15, UR19, URZ ;  /* 0x000000130f087290 */ /* 0x000fe4000fffe03f */
[----:B------:R-:W-:Y:S01]  /*1c00*/  UIADD3 UR7, UR7, -UR13, URZ ;  /* 0x8000000d07077290 */ /* 0x000fe2000fffe03f */
[----:B------:R-:W-:Y:S01]  /*1c10*/  IMAD.WIDE.U32 R16, R230, c[0x0][0x370], R16 ;  /* 0x0000dc00e6107a25 */ /* 0x000fe200078e0010 */
[----:B------:R-:W-:-:S02]  /*1c20*/  UMOV UR16, UR9 ;  /* 0x0000000900107c82 */ /* 0x000fc40008000000 */
[----:B------:R-:W-:Y:S01]  /*1c30*/  UIMAD.WIDE UR8, UR8, UR14, UR4 ;  /* 0x0000000e080872a5 */ /* 0x000fe2000f8e0204 */
[----:B------:R1:W2:Y:S01]  /*1c40*/  R2UR UR5, R5 ;  /* 0x00000000050573c2 */ /* 0x0002a200000e0000 */
[----:B------:R-:W-:Y:S01]  /*1c50*/  USHF.R.S32.HI UR19, URZ, 0x1f, UR7 ;  /* 0x0000001f3f137899 */ /* 0x000fe20008011407 */
[----:B------:R-:W-:-:S03]  /*1c60*/  LEA R244, P3, R16, c[0x0][0x330], 0x1 ;  /* 0x0000cc0010f47a11 */ /* 0x000fc600078608ff */
[----:B------:R-:W-:Y:S02]  /*1c70*/  ULEA.HI UR19, UR19, UR7, URZ, 0x6 ;  /* 0x0000000713137291 */ /* 0x000fe4000f8f303f */
[----:B------:R-:W-:Y:S01]  /*1c80*/  UMOV UR15, UR8 ;  /* 0x00000008000f7c82 */ /* 0x000fe20008000000 */
[----:B------:R3:W4:Y:S01]  /*1c90*/  R2UR UR4, R4 ;  /* 0x00000000040473c2 */ /* 0x00072200000e0000 */
[----:B------:R-:W-:Y:S02]  /*1ca0*/  USHF.R.S32.HI UR19, URZ, 0x6, UR19 ;  /* 0x000000063f137899 */ /* 0x000fe40008011413 */
[----:B------:R-:W-:Y:S02]  /*1cb0*/  UMOV UR14, UR9 ;  /* 0x00000009000e7c82 */ /* 0x000fe40008000000 */
[----:B------:R-:W-:Y:S02]  /*1cc0*/  UISETP.LT.AND UP1, UPT, URZ, UR19, UPT ;  /* 0x000000133f00728c */ /* 0x000fe4000bf21270 */
[----:B------:R-:W-:-:S02]  /*1cd0*/  UIADD3 UR7, UR35, -0x1, URZ ;  /* 0xffffffff23077890 */ /* 0x000fc4000fffe03f */
[----:B------:R-:W-:-:S04]  /*1ce0*/  USEL UR19, URZ, UR19, !UP1 ;  /* 0x000000133f137287 */ /* 0x000fc8000c800000 */
[----:B------:R-:W-:Y:S01]  /*1cf0*/  UISETP.GT.AND UP1, UPT, UR35, UR19, UPT ;  /* 0x000000132300728c */ /* 0x000fe2000bf24270 */
[----:B-1----:R-:W-:-:S05]  /*1d00*/  LOP3.LUT R5, R7, 0xffffffe0, RZ, 0xc0, !PT ;  /* 0xffffffe007057812 */ /* 0x002fca00078ec0ff */
[----:B------:R-:W-:Y:S01]  /*1d10*/  IMAD.IADD R5, R8, 0x1, -R5 ;  /* 0x0000000108057824 */ /* 0x000fe200078e0a05 */
[----:B------:R-:W-:Y:S01]  /*1d20*/  SHF.R.S32.HI R8, RZ, 0x5, R7 ;  /* 0x00000005ff087819 */ /* 0x000fe20000011407 */
[C---:B------:R-:W-:Y:S01]  /*1d30*/  IMAD R7, R6.reuse, c[0x0][0x370], RZ ;  /* 0x0000dc0006077a24 */ /* 0x040fe200078e02ff */
[----:B---3--:R-:W-:-:S03]  /*1d40*/  IADD3.X R4, R6, UR34, RZ, P0, !PT ;  /* 0x0000002206047c10 */ /* 0x008fc600087fe4ff */
[----:B------:R-:W-:Y:S02]  /*1d50*/  IMAD R5, R8, UR48, R5 ;  /* 0x0000003008057c24 */ /* 0x000fe4000f8e0205 */
[----:B------:R-:W-:Y:S02]  /*1d60*/  IMAD R18, R4, c[0x0][0x190], RZ ;  /* 0x0000640004127a24 */ /* 0x000fe400078e02ff */
[----:B------:R-:W-:Y:S01]  /*1d70*/  IMAD R7, R230, c[0x0][0x374], R7 ;  /* 0x0000dd00e6077a24 */ /* 0x000fe200078e0207 */
[----:B------:R-:W-:Y:S01]  /*1d80*/  IADD3 R8, P0, R5, UR32, RZ ;  /* 0x0000002005087c10 */ /* 0x000fe2000ff1e0ff */
[----:B------:R-:W-:Y:S02]  /*1d90*/  IMAD R18, R15, c[0x0][0x194], R18 ;  /* 0x000065000f127a24 */ /* 0x000fe400078e0212 */
[----:B------:R-:W-:Y:S01]  /*1da0*/  IMAD.IADD R7, R17, 0x1, R7 ;  /* 0x0000000111077824 */ /* 0x000fe200078e0207 */
[----:B------:R-:W-:Y:S02]  /*1db0*/  LEA.HI.X.SX32 R5, R5, UR30, 0x1, P0 ;  /* 0x0000001e05057c11 */ /* 0x000fe400080f0eff */
[----:B------:R-:W-:-:S02]  /*1dc0*/  IADD3 R22, P0, R22, UR33, RZ ;  /* 0x0000002116167c10 */ /* 0x000fc4000ff1e0ff */
[C---:B------:R-:W-:Y:S02]  /*1dd0*/  LEA R248, P2, R8.reuse, c[0x0][0x350], 0x2 ;  /* 0x0000d40008f87a11 */ /* 0x040fe400078410ff */
[----:B------:R-:W-:Y:S02]  /*1de0*/  IADD3.X R23, R23, UR31, R18, P0, !PT ;  /* 0x0000001f17177c10 */ /* 0x000fe400087fe412 */
[----:B------:R-:W-:Y:S02]  /*1df0*/  PLOP3.LUT P0, PT, PT, PT, UP1, 0x80, 0x0 ;  /* 0x000000000000781c */ /* 0x000fe40003f0f018 */
[----:B------:R-:W-:Y:S01]  /*1e00*/  LEA.HI.X R249, R8, c[0x0][0x354], R5, 0x2, P2 ;  /* 0x0000d50008f97a11 */ /* 0x000fe200010f1405 */
[----:B------:R-:W-:Y:S01]  /*1e10*/  IMAD.WIDE.U32 R20, R20, c[0x0][0x1a8], R22 ;  /* 0x00006a0014147a25 */ /* 0x000fe200078e0016 */
[----:B------:R-:W-:-:S04]  /*1e20*/  LEA.HI.X R245, R16, c[0x0][0x334], R7, 0x1, P3 ;  /* 0x0000cd0010f57a11 */ /* 0x000fc800018f0c07 */
[----:B------:R-:W-:Y:S02]  /*1e30*/  LEA R242, P4, R20, c[0x0][0x160], 0x1 ;  /* 0x0000580014f27a11 */ /* 0x000fe400078808ff */
[----:B------:R-:W-:-:S04]  /*1e40*/  IADD3 R9, R21, UR12, RZ ;  /* 0x0000000c15097c10 */ /* 0x000fc8000fffe0ff */
[----:B------:R-:W-:Y:S01]  /*1e50*/  LEA.HI.X R243, R20, c[0x0][0x164], R9, 0x1, P4 ;  /* 0x0000590014f37a11 */ /* 0x000fe200020f0c09 */
[----:B--2-4-:R-:W-:Y:S05]  /*1e60*/  @P0 BRA `(.L_x_435) ;  /* 0x0000091000000947 */ /* 0x014fea0003800000 */
        /* <DEDUP_REMOVED lines=18> */
.L_x_436:
        /* <DEDUP_REMOVED lines=18> */
.L_x_437:
[----:B------:R-:W-:Y:S01]  /*20b0*/  USHF.R.S32.HI UR10, URZ, 0x1f, UR20 ;  /* 0x0000001f3f0a7899 */ /* 0x000fe20008011414 */
[----:B------:R-:W-:Y:S01]  /*20c0*/  IMAD.U32 R5, RZ, RZ, UR20 ;  /* 0x00000014ff057e24 */ /* 0x000fe2000f8e00ff */
[----:B------:R-:W-:Y:S01]  /*20d0*/  ULDC.64 UR8, c[0x0][0x3a0] ;  /* 0x0000e80000087ab9 */ /* 0x000fe20000000a00 */
[----:B------:R-:W-:Y:S01]  /*20e0*/  IMAD.U32 R10, RZ, RZ, UR37 ;  /* 0x00000025ff0a7e24 */ /* 0x000fe2000f8e00ff */
[----:B------:R-:W-:Y:S01]  /*20f0*/  UIMAD UR7, UR10, UR8, URZ ;  /* 0x000000080a0772a4 */ /* 0x000fe2000f8e023f */
[----:B------:R-:W-:Y:S01]  /*2100*/  IMAD.WIDE.U32 R8, R5, c[0x0][0x3a0], R232 ;  /* 0x0000e80005087a25 */ /* 0x000fe200078e00e8 */
[----:B------:R-:W-:Y:S01]  /*2110*/  UIADD3 UR6, -UR20, UR6, URZ ;  /* 0x0000000614067290 */ /* 0x000fe2000fffe13f */
[----:B------:R-:W-:Y:S01]  /*2120*/  BSSY B0, `(.L_x_438) ;  /* 0x000001c000007945 */ /* 0x000fe20003800000 */
[----:B------:R-:W-:-:S02]  /*2130*/  UIMAD UR7, UR20, UR9, UR7 ;  /* 0x00000009140772a4 */ /* 0x000fc4000f8e0207 */
[----:B------:R-:W-:Y:S01]  /*2140*/  IADD3 R8, P0, R8, UR14, RZ ;  /* 0x0000000e08087c10 */ /* 0x000fe2000ff1e0ff */
[----:B------:R-:W-:Y:S01]  /*2150*/  ULDC.64 UR8, c[0x0][0x3b8] ;  /* 0x0000ee0000087ab9 */ /* 0x000fe20000000a00 */
[----:B------:R-:W-:Y:S02]  /*2160*/  ISETP.GE.AND P5, PT, R230, UR6, PT ;  /* 0x00000006e6007c0c */ /* 0x000fe4000bfa6270 */
[----:B------:R-:W-:Y:S01]  /*2170*/  MOV R4, UR7 ;  /* 0x0000000700047c02 */ /* 0x000fe20008000f00 */
[----:B------:R-:W-:-:S03]  /*2180*/  UIMAD UR7, UR59, UR8, URZ ;  /* 0x000000083b0772a4 */ /* 0x000fc6000f8e023f */
[----:B------:R-:W-:Y:S01]  /*2190*/  IADD3.X R9, R9, UR15, R4, P0, !PT ;  /* 0x0000000f09097c10 */ /* 0x000fe200087fe404 */
[----:B------:R-:W-:-:S04]  /*21a0*/  UIMAD UR7, UR37, UR9, UR7 ;  /* 0x00000009250772a4 */ /* 0x000fc8000f8e0207 */
[----:B------:R-:W-:-:S05]  /*21b0*/  IMAD.WIDE.U32 R10, R10, c[0x0][0x3b8], R8 ;  /* 0x0000ee000a0a7a25 */ /* 0x000fca00078e0008 */
[----:B------:R-:W-:Y:S01]  /*21c0*/  IADD3 R7, R11, UR7, RZ ;  /* 0x000000070b077c10 */ /* 0x000fe2000fffe0ff */
[----:B------:R-:W-:Y:S05]  /*21d0*/  @P5 BRA `(.L_x_439) ;  /* 0x0000010000005947 */ /* 0x000fea0003800000 */
[----:B------:R-:W-:Y:S01]  /*21e0*/  IMAD R9, R6, c[0x0][0x3a0], RZ ;  /* 0x0000e80006097a24 */ /* 0x000fe200078e02ff */
[----:B------:R-:W-:Y:S01]  /*21f0*/  ISETP.GE.AND P4, PT, R232, c[0x0][0x220], PT ;  /* 0x00008800e8007a0c */ /* 0x000fe20003f86270 */
[----:B------:R-:W-:Y:S01]  /*2200*/  IMAD.MOV.U32 R12, RZ, RZ, R10 ;  /* 0x000000ffff0c7224 */ /* 0x000fe200078e000a */
[----:B------:R-:W-:Y:S01]  /*2210*/  ISETP.GE.AND P3, PT, R229, c[0x0][0x220], PT ;  /* 0x00008800e5007a0c */ /* 0x000fe20003f66270 */
[----:B------:R-:W-:Y:S01]  /*2220*/  IMAD.MOV.U32 R13, RZ, RZ, R7 ;  /* 0x000000ffff0d7224 */ /* 0x000fe200078e0007 */
[----:B------:R-:W-:Y:S01]  /*2230*/  ISETP.GE.AND P2, PT, R228, c[0x0][0x220], PT ;  /* 0x00008800e4007a0c */ /* 0x000fe20003f46270 */
[C---:B------:R-:W-:Y:S01]  /*2240*/  IMAD R4, R230.reuse, c[0x0][0x3a4], R9 ;  /* 0x0000e900e6047a24 */ /* 0x040fe200078e0209 */
[----:B------:R-:W-:Y:S01]  /*2250*/  ISETP.GE.AND P1, PT, R227, c[0x0][0x220], PT ;  /* 0x00008800e3007a0c */ /* 0x000fe20003f26270 */
[----:B------:R-:W-:-:S04]  /*2260*/  IMAD.WIDE.U32 R12, R230, c[0x0][0x3a0], R12 ;  /* 0x0000e800e60c7a25 */ /* 0x000fc800078e000c */
[----:B------:R-:W-:Y:S01]  /*2270*/  IMAD.IADD R4, R13, 0x1, R4 ;  /* 0x000000010d047824 */ /* 0x000fe200078e0204 */
[----:B------:R-:W-:-:S04]  /*2280*/  LEA R8, P0, R12, c[0x0][0x340], 0x1 ;  /* 0x0000d0000c087a11 */ /* 0x000fc800078008ff */
[----:B------:R-:W-:-:S05]  /*2290*/  LEA.HI.X R9, R12, c[0x0][0x344], R4, 0x1, P0 ;  /* 0x0000d1000c097a11 */ /* 0x000fca00000f0c04 */
[----:B------:R1:W-:Y:S04]  /*22a0*/  @!P4 STG.E.128 [R8.64], RZ ;  /* 0x000000ff0800c986 */ /* 0x0003e8000c101d04 */
[----:B------:R1:W-:Y:S04]  /*22b0*/  @!P3 STG.E.128 [R8.64+0x80], RZ ;  /* 0x000080ff0800b986 */ /* 0x0003e8000c101d04 */
[----:B------:R1:W-:Y:S04]  /*22c0*/  @!P2 STG.E.128 [R8.64+0x100], RZ ;  /* 0x000100ff0800a986 */ /* 0x0003e8000c101d04 */
[----:B------:R1:W-:Y:S02]  /*22d0*/  @!P1 STG.E.128 [R8.64+0x180], RZ ;  /* 0x000180ff08009986 */ /* 0x0003e4000c101d04 */
.L_x_439:
[----:B------:R-:W-:Y:S05]  /*22e0*/  BSYNC B0 ;  /* 0x0000000000007941 */ /* 0x000fea0003800000 */
.L_x_438:
[----:B------:R-:W-:Y:S01]  /*22f0*/  IADD3 R4, R230, 0x20, RZ ;  /* 0x00000020e6047810 */ /* 0x000fe20007ffe0ff */
[----:B------:R-:W-:Y:S03]  /*2300*/  BSSY B0, `(.L_x_440) ;  /* 0x0000014000007945 */ /* 0x000fe60003800000 */
[----:B------:R-:W-:-:S13]  /*2310*/  ISETP.GE.AND P4, PT, R4, UR6, PT ;  /* 0x0000000604007c0c */ /* 0x000fda000bf86270 */
[----:B------:R-:W-:Y:S05]  /*2320*/  @P4 BRA `(.L_x_441) ;  /* 0x0000011000004947 */ /* 0x000fea0003800000 */
[----:B-1----:R-:W-:Y:S01]  /*2330*/  IADD3 R9, P0, R230, 0x20, RZ ;  /* 0x00000020e6097810 */ /* 0x002fe20007f1e0ff */
[----:B------:R-:W-:Y:S01]  /*2340*/  IMAD.MOV.U32 R11, RZ, RZ, R7 ;  /* 0x000000ffff0b7224 */ /* 0x000fe200078e0007 */
[----:B------:R-:W-:Y:S02]  /*2350*/  ISETP.GE.AND P3, PT, R232, c[0x0][0x220], PT ;  /* 0x00008800e8007a0c */ /* 0x000fe40003f66270 */
[----:B------:R-:W-:Y:S01]  /*2360*/  ISETP.GE.AND P2, PT, R229, c[0x0][0x220], PT ;  /* 0x00008800e5007a0c */ /* 0x000fe20003f46270 */
[----:B------:R-:W-:Y:S01]  /*2370*/  IMAD.X R4, RZ, RZ, R6, P0 ;  /* 0x000000ffff047224 */ /* 0x000fe200000e0606 */
[----:B------:R-:W-:Y:S01]  /*2380*/  ISETP.GE.AND P1, PT, R228, c[0x0][0x220], PT ;  /* 0x00008800e4007a0c */ /* 0x000fe20003f26270 */
[----:B------:R-:W-:Y:S01]  /*2390*/  IMAD.WIDE.U32 R10, R9, c[0x0][0x3a0], R10 ;  /* 0x0000e800090a7a25 */ /* 0x000fe200078e000a */
[----:B------:R-:W-:-:S03]  /*23a0*/  ISETP.GE.AND P0, PT, R227, c[0x0][0x220], PT ;  /* 0x00008800e3007a0c */ /* 0x000fc60003f06270 */
[----:B------:R-:W-:Y:S01]  /*23b0*/  IMAD R4, R4, c[0x0][0x3a0], RZ ;  /* 0x0000e80004047a24 */ /* 0x000fe200078e02ff */
[----:B------:R-:W-:-:S03]  /*23c0*/  LEA R8, P6, R10, c[0x0][0x340], 0x1 ;  /* 0x0000d0000a087a11 */ /* 0x000fc600078c08ff */
[----:B------:R-:W-:-:S04]  /*23d0*/  IMAD R4, R9, c[0x0][0x3a4], R4 ;  /* 0x0000e90009047a24 */ /* 0x000fc800078e0204 */
[----:B------:R-:W-:-:S05]  /*23e0*/  IMAD.IADD R7, R11, 0x1, R4 ;  /* 0x000000010b077824 */ /* 0x000fca00078e0204 */
[----:B------:R-:W-:-:S05]  /*23f0*/  LEA.HI.X R9, R10, c[0x0][0x344], R7, 0x1, P6 ;  /* 0x0000d1000a097a11 */ /* 0x000fca00030f0c07 */
[----:B------:R1:W-:Y:S04]  /*2400*/  @!P3 STG.E.128 [R8.64], RZ ;  /* 0x000000ff0800b986 */ /* 0x0003e8000c101d04 */
[----:B------:R1:W-:Y:S04]  /*2410*/  @!P2 STG.E.128 [R8.64+0x80], RZ ;  /* 0x000080ff0800a986 */ /* 0x0003e8000c101d04 */
[----:B------:R1:W-:Y:S04]  /*2420*/  @!P1 STG.E.128 [R8.64+0x100], RZ ;  /* 0x000100ff08009986 */ /* 0x0003e8000c101d04 */
[----:B------:R1:W-:Y:S02]  /*2430*/  @!P0 STG.E.128 [R8.64+0x180], RZ ;  /* 0x000180ff08008986 */ /* 0x0003e4000c101d04 */
.L_x_441:
[----:B------:R-:W-:Y:S05]  /*2440*/  BSYNC B0 ;  /* 0x0000000000007941 */ /* 0x000fea0003800000 */
.L_x_440:
[----:B------:R-:W-:Y:S01]  /*2450*/  ULDC.64 UR6, c[0x0][0x3a8] ;  /* 0x0000ea0000067ab9 */ /* 0x000fe20000000a00 */
[----:B------:R-:W-:Y:S01]  /*2460*/  IMAD.WIDE.U32 R4, R5, c[0x0][0x3a8], R232 ;  /* 0x0000ea0005047a25 */ /* 0x000fe200078e00e8 */
[----:B------:R-:W-:Y:S01]  /*2470*/  UIMAD UR6, UR10, UR6, URZ ;  /* 0x000000060a0672a4 */ /* 0x000fe2000f8e023f */
[----:B-1----:R-:W-:Y:S01]  /*2480*/  MOV R8, UR37 ;  /* 0x0000002500087c02 */ /* 0x002fe20008000f00 */
[----:B------:R-:W-:Y:S02]  /*2490*/  BSSY B0, `(.L_x_442) ;  /* 0x000001a000007945 */ /* 0x000fe40003800000 */
[----:B------:R-:W-:Y:S01]  /*24a0*/  UIMAD UR6, UR20, UR7, UR6 ;  /* 0x00000007140672a4 */ /* 0x000fe2000f8e0206 */
[----:B------:R-:W-:-:S05]  /*24b0*/  IADD3 R10, P0, R4, UR11, RZ ;  /* 0x0000000b040a7c10 */ /* 0x000fca000ff1e0ff */
[----:B------:R-:W-:Y:S01]  /*24c0*/  IMAD.U32 R4, RZ, RZ, UR6 ;  /* 0x00000006ff047e24 */ /* 0x000fe2000f8e00ff */
[----:B------:R-:W-:Y:S02]  /*24d0*/  ULDC.64 UR6, c[0x0][0x3c0] ;  /* 0x0000f00000067ab9 */ /* 0x000fe40000000a00 */
[----:B------:R-:W-:Y:S02]  /*24e0*/  UIMAD UR6, UR59, UR6, URZ ;  /* 0x000000063b0672a4 */ /* 0x000fe4000f8e023f */
[----:B------:R-:W-:Y:S02]  /*24f0*/  IADD3.X R11, R5, UR12, R4, P0, !PT ;  /* 0x0000000c050b7c10 */ /* 0x000fe400087fe404 */
[----:B------:R-:W-:-:S03]  /*2500*/  UIMAD UR6, UR37, UR7, UR6 ;  /* 0x00000007250672a4 */ /* 0x000fc6000f8e0206 */
[----:B------:R-:W-:-:S05]  /*2510*/  IMAD.WIDE.U32 R8, R8, c[0x0][0x3c0], R10 ;  /* 0x0000f00008087a25 */ /* 0x000fca00078e000a */
[----:B------:R-:W-:Y:S01]  /*2520*/  IADD3 R5, R9, UR6, RZ ;  /* 0x0000000609057c10 */ /* 0x000fe2000fffe0ff */
[----:B------:R-:W-:Y:S05]  /*2530*/  @P5 BRA `(.L_x_443) ;  /* 0x000000f000005947 */ /* 0x000fea0003800000 */
[----:B------:R-:W-:Y:S01]  /*2540*/  IMAD.MOV.U32 R4, RZ, RZ, R8 ;  /* 0x000000ffff047224 */ /* 0x000fe200078e0008 */
[----:B------:R-:W-:Y:S01]  /*2550*/  ISETP.GE.AND P3, PT, R232, c[0x0][0x220], PT ;  /* 0x00008800e8007a0c */ /* 0x000fe20003f66270 */
[----:B------:R-:W-:Y:S01]  /*2560*/  IMAD R7, R6, c[0x0][0x3a8], RZ ;  /* 0x0000ea0006077a24 */ /* 0x000fe200078e02ff */
[----:B------:R-:W-:Y:S01]  /*2570*/  ISETP.GE.AND P2, PT, R229, c[0x0][0x220], PT ;  /* 0x00008800e5007a0c */ /* 0x000fe20003f46270 */
[----:B------:R-:W-:Y:S01]  /*2580*/  IMAD.WIDE.U32 R10, R230, c[0x0][0x3a8], R4 ;  /* 0x0000ea00e60a7a25 */ /* 0x000fe200078e0004 */
[----:B------:R-:W-:Y:S02]  /*2590*/  ISETP.GE.AND P1, PT, R228, c[0x0][0x220], PT ;  /* 0x00008800e4007a0c */ /* 0x000fe40003f26270 */
[----:B------:R-:W-:Y:S01]  /*25a0*/  ISETP.GE.AND P0, PT, R227, c[0x0][0x220], PT ;  /* 0x00008800e3007a0c */ /* 0x000fe20003f06270 */
        /* <DEDUP_REMOVED lines=8> */
.L_x_443:
[----:B------:R-:W-:Y:S05]  /*2630*/  BSYNC B0 ;  /* 0x0000000000007941 */ /* 0x000fea0003800000 */
.L_x_442:
[----:B------:R-:W-:Y:S05]  /*2640*/  @P4 BRA `(.L_x_444) ;  /* 0x0000796000004947 */ /* 0x000fea0003800000 */
[----:B------:R-:W-:Y:S01]  /*2650*/  IADD3 R4, P0, R230, 0x20, RZ ;  /* 0x00000020e6047810 */ /* 0x000fe20007f1e0ff */
        /* <DEDUP_REMOVED lines=18> */
.L_x_435:
[----:B------:R-:W-:Y:S01]  /*2780*/  PLOP3.LUT P0, PT, PT, PT, UP6, 0x80, 0x0 ;  /* 0x000000000000781c */ /* 0x000fe20003f0f068 */
[----:B------:R-:W-:Y:S01]  /*2790*/  UIMAD UR8, UR7, -0x40, UR10 ;  /* 0xffffffc0070878a4 */ /* 0x000fe2000f8e020a */
        /* <DEDUP_REMOVED lines=21> */
[----:B------:R-:W-:Y:S02]  /*28f0*/  IMAD.WIDE.U32 R22, R4, c[0x0][0x378], R22 ;  /* 0x0000de0004167a25 */ /* 0x000fe400078e0016 */
[----:B------:R-:W-:Y:S01]  /*2900*/  @!PT LDS RZ, [RZ] ;  /* 0x00000000fffff984 */ /* 0x000fe20000000800 */
[----:B------:R-:W-:Y:S01]  /*2910*/  @!PT LDS RZ, [RZ] ;  /* 0x00000000fffff984 */ /* 0x000fe20000000800 */
[----:B------:R-:W-:Y:S01]  /*2920*/  @!PT LDS RZ, [RZ] ;  /* 0x00000000fffff984 */ /* 0x000fe20000000800 */
[----:B------:R2:W-:Y:S02]  /*2930*/  @!P4 LDGSTS.E.BYPASS.LTC128B.128 [R226+0x8000], [R244.64] ;  /* 0x08000000f4e2cfae */ /* 0x0005e4000b901d44 */
[----:B------:R-:W-:Y:S01]  /*2940*/  IMAD.WIDE R24, R232, R5, c[0x0][0x330] ;  /* 0x0000cc00e8187625 */ /* 0x000fe200078e0205 */
[----:B------:R-:W-:Y:S01]  /*2950*/  IADD3 R4, R23, UR11, RZ ;  /* 0x0000000b17047c10 */ /* 0x000fe2000fffe0ff */
[----:B------:R2:W-:Y:S03]  /*2960*/  @P3 STS.128 [R226+0xa000], RZ ;  /* 0x00a000ffe2003388 */ /* 0x0005e60000000c00 */
[----:B------:R-:W-:-:S04]  /*2970*/  LEA R24, P0, R22, R24, 0x1 ;  /* 0x0000001816187211 */ /* 0x000fc800078008ff */
[----:B------:R-:W-:-:S05]  /*2980*/  LEA.HI.X R25, R22, R25, R4, 0x1, P0 ;  /* 0x0000001916197211 */ /* 0x000fca00000f0c04 */
        /* <DEDUP_REMOVED lines=15> */
.L_x_446:
[----:B------:R-:W-:Y:S05]  /*2a80*/  BSYNC B0 ;  /* 0x0000000000007941 */ /* 0x000fea0003800000 */
.L_x_445:
        /* <DEDUP_REMOVED lines=10> */
[----:B------:R-:W-:Y:S01]  /*2b30*/  IMAD.WIDE.U32 R22, R4, c[0x0][0x370], RZ ;  /* 0x0000dc0004167a25 */ /* 0x000fe200078e00ff */
[----:B------:R-:W-:-:S02]  /*2b40*/  ISETP.GE.AND P3, PT, R229, c[0x0][0x220], PT ;  /* 0x00008800e5007a0c */ /* 0x000fc40003f66270 */
[----:B------:R-:W-:Y:S02]  /*2b50*/  ISETP.GE.AND P2, PT, R228, c[0x0][0x220], PT ;  /* 0x00008800e4007a0c */ /* 0x000fe40003f46270 */
[----:B------:R-:W-:Y:S01]  /*2b60*/  IADD3 R5, P1, R16, R22, RZ ;  /* 0x0000001610057210 */ /* 0x000fe20007f3e0ff */
[----:B------:R-:W-:-:S05]  /*2b70*/  IMAD R16, R4, c[0x0][0x374], RZ ;  /* 0x0000dd0004107a24 */ /* 0x000fca00078e02ff */
[----:B------:R-:W-:Y:S01]  /*2b80*/  IADD3.X R16, R7, R23, R16, P1, !PT ;  /* 0x0000001707107210 */ /* 0x000fe20000ffe410 */
[----:B------:R-:W-:Y:S01]  /*2b90*/  @!P4 IMAD.MOV.U32 R17, RZ, RZ, c[0x0][0x370] ;  /* 0x0000dc00ff11c624 */ /* 0x000fe200078e00ff */
[----:B------:R1:W-:Y:S01]  /*2ba0*/  @P4 STS.128 [R226+0x9000], RZ ;  /* 0x009000ffe2004388 */ /* 0x0003e20000000c00 */
[----:B------:R-:W-:Y:S02]  /*2bb0*/  @!P4 IMAD.MOV.U32 R14, RZ, RZ, c[0x0][0x374] ;  /* 0x0000dd00ff0ec624 */ /* 0x000fe400078e00ff */
[----:B--23--:R-:W-:Y:S02]  /*2bc0*/  @!P2 LEA R24, P1, R5, c[0x0][0x330], 0x1 ;  /* 0x0000cc000518aa11 */ /* 0x00cfe400078208ff */
[----:B------:R-:W-:Y:S02]  /*2bd0*/  @!P4 LEA R22, P0, R17, R244, 0x6 ;  /* 0x000000f41116c211 */ /* 0x000fe400078030ff */
[----:B------:R-:W-:Y:S02]  /*2be0*/  @!P2 LEA.HI.X R25, R5, c[0x0][0x334], R16, 0x1, P1 ;  /* 0x0000cd000519aa11 */ /* 0x000fe400008f0c10 */
[----:B------:R-:W-:-:S02]  /*2bf0*/  @!P4 LEA.HI.X R23, R17, R245, R14, 0x6, P0 ;  /* 0x000000f51117c211 */ /* 0x000fc400000f340e */
[----:B------:R-:W-:-:S03]  /*2c00*/  @!P3 LEA R26, P0, R5, c[0x0][0x330], 0x1 ;  /* 0x0000cc00051aba11 */ /* 0x000fc600078008ff */
[----:B------:R-:W-:Y:S01]  /*2c10*/  @!PT LDS RZ, [RZ] ;  /* 0x00000000fffff984 */ /* 0x000fe20000000800 */
[----:B------:R-:W-:Y:S01]  /*2c20*/  @!PT LDS RZ, [RZ] ;  /* 0x00000000fffff984 */ /* 0x000fe20000000800 */
[----:B------:R-:W-:Y:S01]  /*2c30*/  @!PT LDS RZ, [RZ] ;  /* 0x00000000fffff984 */ /* 0x000fe20000000800 */
[----:B------:R1:W-:Y:S01]  /*2c40*/  @!P4 LDGSTS.E.BYPASS.LTC128B.128 [R226+0x9000], [R22.64] ;  /* 0x0900000016e2cfae */ /* 0x0003e2000b901d44 */
[----:B------:R-:W-:Y:S02]  /*2c50*/  @!P3 LEA.HI.X R27, R5, c[0x0][0x334], R16, 0x1, P0 ;  /* 0x0000cd00051bba11 */ /* 0x000fe400000f0c10 */
[----:B------:R-:W-:Y:S01]  /*2c60*/  ISETP.GE.AND P0, PT, R227, c[0x0][0x220], PT ;  /* 0x00008800e3007a0c */ /* 0x000fe20003f06270 */
        /* <DEDUP_REMOVED lines=18> */
.L_x_448:
[----:B------:R-:W-:Y:S05]  /*2d90*/  BSYNC B0 ;  /* 0x0000000000007941 */ /* 0x000fea0003800000 */
.L_x_447:
[----:B------:R1:W-:Y:S01]  /*2da0*/  @P6 STS.128 [R226], RZ ;  /* 0x000000ffe2006388 */ /* 0x0003e20000000c00 */
[----:B------:R-:W-:Y:S03]  /*2db0*/  BSSY B0, `(.L_x_449) ;  /* 0x0000029000007945 */ /* 0x000fe60003800000 */
[----:B------:R1:W-:Y:S04]  /*2dc0*/  @P6 STS.128 [R226+0x2000], RZ ;  /* 0x002000ffe2006388 */ /* 0x0003e80000000c00 */
[----:B------:R1:W-:Y:S04]  /*2dd0*/  @P6 STS.128 [R226+0x4000], RZ ;  /* 0x004000ffe2006388 */ /* 0x0003e80000000c00 */
[----:B------:R1:W-:Y:S01]  /*2de0*/  @P6 STS.128 [R226+0x6000], RZ ;  /* 0x006000ffe2006388 */ /* 0x0003e20000000c00 */
[----:B------:R-:W-:Y:S05]  /*2df0*/  @P6 BRA `(.L_x_450) ;  /* 0x0000024000006947 */ /* 0x000fea0003800000 */
[----:B------:R-:W-:Y:S01]  /*2e00*/  IMAD.U32 R16, RZ, RZ, UR33 ;  /* 0x00000021ff107e24 */ /* 0x000fe2000f8e00ff */
[----:B------:R-:W-:Y:S01]  /*2e10*/  MOV R7, 0x2 ;  /* 0x0000000200077802 */ /* 0x000fe20000000f00 */
[----:B------:R-:W-:Y:S01]  /*2e20*/  IMAD.U32 R17, RZ, RZ, UR31 ;  /* 0x0000001fff117e24 */ /* 0x000fe2000f8e00ff */
[----:B------:R-:W-:Y:S01]  /*2e30*/  ISETP.GE.AND P3, PT, R232, c[0x0][0x220], PT ;  /* 0x00008800e8007a0c */ /* 0x000fe20003f66270 */
[----:B------:R-:W-:Y:S01]  /*2e40*/  IMAD.U32 R5, RZ, RZ, UR37 ;  /* 0x00000025ff057e24 */ /* 0x000fe2000f8e00ff */
[----:B------:R-:W-:Y:S01]  /*2e50*/  ISETP.GE.AND P2, PT, R229, c[0x0][0x220], PT ;  /* 0x00008800e5007a0c */ /* 0x000fe20003f46270 */
[----:B------:R-:W-:Y:S01]  /*2e60*/  IMAD.WIDE.U32 R14, R15, c[0x0][0x190], R16 ;  /* 0x000064000f0e7a25 */ /* 0x000fe200078e0010 */
[----:B------:R-:W-:-:S02]  /*2e70*/  ISETP.GE.AND P1, PT, R228, c[0x0][0x220], PT ;  /* 0x00008800e4007a0c */ /* 0x000fc40003f26270 */
[----:B------:R-:W-:Y:S01]  /*2e80*/  ISETP.GE.AND P0, PT, R227, c[0x0][0x220], PT ;  /* 0x00008800e3007a0c */ /* 0x000fe20003f06270 */
[----:B------:R-:W-:Y:S01]  /*2e90*/  IMAD.WIDE R16, R232, R7, c[0x0][0x160] ;  /* 0x00005800e8107625 */ /* 0x000fe200078e0207 */
[----:B------:R-:W-:-:S05]  /*2ea0*/  IADD3 R15, R18, R15, RZ ;  /* 0x0000000f120f7210 */ /* 0x000fca0007ffe0ff */
[----:B------:R-:W-:Y:S01]  /*2eb0*/  IMAD.WIDE.U32 R14, R5, c[0x0][0x1a8], R14 ;  /* 0x00006a00050e7a25 */ /* 0x000fe200078e000e */
[----:B------:R1:W-:Y:S04]  /*2ec0*/  @P3 STS.128 [R226], RZ ;  /* 0x000000ffe2003388 */ /* 0x0003e80000000c00 */
[----:B------:R-:W-:Y:S01]  /*2ed0*/  IADD3 R5, R15, UR12, RZ ;  /* 0x0000000c0f057c10 */ /* 0x000fe2000fffe0ff */
[----:B------:R-:W-:Y:S01]  /*2ee0*/  @!PT LDS RZ, [RZ] ;  /* 0x00000000fffff984 */ /* 0x000fe20000000800 */
[----:B------:R-:W-:Y:S01]  /*2ef0*/  @!PT LDS RZ, [RZ] ;  /* 0x00000000fffff984 */ /* 0x000fe20000000800 */
[----:B------:R-:W-:Y:S01]  /*2f00*/  @!PT LDS RZ, [RZ] ;  /* 0x00000000fffff984 */ /* 0x000fe20000000800 */
[----:B------:R1:W-:Y:S01]  /*2f10*/  @!P3 LDGSTS.E.BYPASS.LTC128B.128 [R226], [R242.64] ;  /* 0x00000000f2e2bfae */ /* 0x0003e2000b901d44 */
[----:B------:R-:W-:-:S03]  /*2f20*/  LEA R16, P4, R14, R16, 0x1 ;  /* 0x000000100e107211 */ /* 0x000fc600078808ff */
[----:B------:R1:W-:Y:S01]  /*2f30*/  @P2 STS.128 [R226+0x2000], RZ ;  /* 0x002000ffe2002388 */ /* 0x0003e20000000c00 */
        /* <DEDUP_REMOVED lines=16> */
.L_x_450:
[----:B------:R-:W-:Y:S05]  /*3040*/  BSYNC B0 ;  /* 0x0000000000007941 */ /* 0x000fea0003800000 */
.L_x_449:
[----:B------:R1:W-:Y:S01]  /*3050*/  @P5 STS.128 [R226+0x1000], RZ ;  /* 0x001000ffe2005388 */ /* 0x0003e20000000c00 */
[----:B------:R-:W-:Y:S03]  /*3060*/  BSSY B0, `(.L_x_451) ;  /* 0x000002c000007945 */ /* 0x000fe60003800000 */
        /* <DEDUP_REMOVED lines=13> */
[----:B------:R-:W-:Y:S01]  /*3140*/  @!P4 IMAD.MOV.U32 R4, RZ, RZ, c[0x0][0x194] ;  /* 0x00006500ff04c624 */ /* 0x000fe200078e00ff */
[C---:B------:R-:W-:Y:S02]  /*3150*/  @!P3 LEA R14, P5, R20.reuse, c[0x0][0x160], 0x1 ;  /* 0x00005800140eba11 */ /* 0x040fe400078a08ff */
[C---:B-1----:R-:W-:Y:S02]  /*3160*/  @!P4 LEA R16, P0, R5.reuse, R242, 0x6 ;  /* 0x000000f20510c211 */ /* 0x042fe400078030ff */
[----:B------:R-:W-:Y:S02]  /*3170*/  @!P3 LEA.HI.X R15, R20, c[0x0][0x164], R9, 0x1, P5 ;  /* 0x00005900140fba11 */ /* 0x000fe400028f0c09 */
[----:B------:R-:W-:-:S02]  /*3180*/  @!P4 LEA.HI.X R17, R5, R243, R4, 0x6, P0 ;  /* 0x000000f30511c211 */ /* 0x000fc400000f3404 */
[----:B------:R-:W-:Y:S02]  /*3190*/  ISETP.GE.AND P0, PT, R227, c[0x0][0x220], PT ;  /* 0x00008800e3007a0c */ /* 0x000fe40003f06270 */
        /* <DEDUP_REMOVED lines=24> */
.L_x_452:
[----:B------:R-:W-:Y:S05]  /*3320*/  BSYNC B0 ;  /* 0x0000000000007941 */ /* 0x000fea0003800000 */
.L_x_451:
[C---:B-1----:R-:W-:Y:S01]  /*3330*/  IADD3 R4, R225.reuse, 0x8, RZ ;  /* 0x00000008e1047810 */ /* 0x042fe20007ffe0ff */
[C---:B------:R-:W-:Y:S01]  /*3340*/  IMAD.SHL.U32 R16, R225.reuse, 0x4, RZ ;  /* 0x00000004e1107824 */ /* 0x040fe200078e00ff */
[C---:B------:R-:W-:Y:S01]  /*3350*/  ISETP.GE.AND P2, PT, R225.reuse, UR8, PT ;  /* 0x00000008e1007c0c */ /* 0x040fe2000bf46270 */
[----:B------:R-:W-:Y:S01]  /*3360*/  IMAD.MOV.U32 R246, RZ, RZ, 0x7f800000 ;  /* 0x7f800000fff67424 */ /* 0x000fe200078e00ff */
[----:B------:R-:W-:Y:S01]  /*3370*/  ISETP.GE.AND P1, PT, R4, UR8, PT ;  /* 0x0000000804007c0c */ /* 0x000fe2000bf26270 */
[----:B------:R-:W-:Y:S01]  /*3380*/  IMAD.MOV.U32 R247, RZ, RZ, 0x7f800000 ;  /* 0x7f800000fff77424 */ /* 0x000fe200078e00ff */
[----:B------:R-:W-:Y:S01]  /*3390*/  SHF.R.S32.HI R4, RZ, 0x1f, R225 ;  /* 0x0000001fff047819 */ /* 0x000fe200000114e1 */
[----:B------:R-:W-:Y:S01]  /*33a0*/  USHF.R.S32.HI UR9, URZ, 0x1f, UR20 ;  /* 0x0000001f3f097899 */ /* 0x000fe20008011414 */
[----:B------:R-:W-:Y:S01]  /*33b0*/  IADD3 R16, P0, R16, UR15, RZ ;  /* 0x0000000f10107c10 */ /* 0x000fe2000ff1e0ff */
[----:B------:R-:W-:Y:S01]  /*33c0*/  ULDC.64 UR12, c[0x0][0x198] ;  /* 0x00006600000c7ab9 */ /* 0x000fe20000000a00 */
[----:B------:R-:W-:Y:S01]  /*33d0*/  SHF.L.U64.HI R5, R225, 0x2, R4 ;  /* 0x00000002e1057819 */ /* 0x000fe20000010204 */
[----:B------:R-:W-:-:S03]  /*33e0*/  UIMAD UR8, UR9, UR12, URZ ;  /* 0x0000000c090872a4 */ /* 0x000fc6000f8e023f */
[----:B------:R-:W-:Y:S01]  /*33f0*/  IADD3.X R17, R5, UR14, RZ, P0, !PT ;  /* 0x0000000e05117c10 */ /* 0x000fe200087fe4ff */
[----:B------:R-:W-:-:S04]  /*3400*/  UIMAD UR8, UR20, UR13, UR8 ;  /* 0x0000000d140872a4 */ /* 0x000fc8000f8e0208 */
[----:B------:R1:W5:Y:S04]  /*3410*/  @!P2 LDG.E R246, [R16.64] ;  /* 0x0000000410f6a981 */ /* 0x000368000c1e1900 */
[----:B------:R1:W5:Y:S01]  /*3420*/  @!P1 LDG.E R247, [R16.64+0x20] ;  /* 0x0000200410f79981 */ /* 0x000362000c1e1900 */
[----:B------:R-:W-:Y:S01]  /*3430*/  IMAD.U32 R7, RZ, RZ, UR8 ;  /* 0x00000008ff077e24 */ /* 0x000fe2000f8e00ff */
[----:B------:R-:W-:Y:S01]  /*3440*/  UIADD3 UR8, -UR20, UR6, URZ ;  /* 0x0000000614087290 */ /* 0x000fe2000fffe13f */
[----:B------:R-:W-:Y:S01]  /*3450*/  IMAD.U32 R5, RZ, RZ, UR20 ;  /* 0x00000014ff057e24 */ /* 0x000fe2000f8e00ff */
[----:B------:R-:W-:Y:S03]  /*3460*/  BSSY B0, `(.L_x_453) ;  /* 0x000003c000007945 */ /* 0x000fe60003800000 */
[----:B------:R-:W-:Y:S01]  /*3470*/  IMAD.WIDE.U32 R14, R5, c[0x0][0x198], R232 ;  /* 0x00006600050e7a25 */ /* 0x000fe200078e00e8 */
[----:B------:R-:W-:-:S04]  /*3480*/  ISETP.GE.AND P5, PT, R230, UR8, PT ;  /* 0x00000008e6007c0c */ /* 0x000fc8000bfa6270 */
[----:B------:R-:W-:Y:S01]  /*3490*/  IADD3 R18, P0, R14, UR26, RZ ;  /* 0x0000001a0e127c10 */ /* 0x000fe2000ff1e0ff */
[----:B------:R-:W-:-:S03]  /*34a0*/  IMAD R14, R10, c[0x0][0x1b0], RZ ;  /* 0x00006c000a0e7a24 */ /* 0x000fc600078e02ff */
[----:B------:R-:W-:Y:S01]  /*34b0*/  IADD3.X R19, R15, UR27, R7, P0, !PT ;  /* 0x0000001b0f137c10 */ /* 0x000fe200087fe407 */
[----:B------:R-:W-:-:S04]  /*34c0*/  IMAD R15, R11, c[0x0][0x1b4], R14 ;  /* 0x00006d000b0f7a24 */ /* 0x000fc800078e020e */
[----:B------:R1:W-:Y:S01]  /*34d0*/  @P5 STS.128 [R226+0x10000], RZ ;  /* 0x010000ffe2005388 */ /* 0x0003e20000000c00 */
[----:B------:R-:W-:-:S03]  /*34e0*/  IMAD.WIDE.U32 R18, R11, c[0x0][0x1b0], R18 ;  /* 0x00006c000b127a25 */ /* 0x000fc600078e0012 */
[----:B------:R1:W-:Y:S01]  /*34f0*/  @P5 STS.128 [R226+0x12000], RZ ;  /* 0x012000ffe2005388 */ /* 0x0003e20000000c00 */
[----:B------:R-:W-:-:S03]  /*3500*/  IMAD.IADD R9, R19, 0x1, R15 ;  /* 0x0000000113097824 */ /* 0x000fc600078e020f */
[----:B------:R1:W-:Y:S04]  /*3510*/  @P5 STS.128 [R226+0x14000], RZ ;  /* 0x014000ffe2005388 */ /* 0x0003e80000000c00 */
[----:B------:R1:W-:Y:S01]  /*3520*/  @P5 STS.128 [R226+0x16000], RZ ;  /* 0x016000ffe2005388 */ /* 0x0003e20000000c00 */
[----:B------:R-:W-:Y:S05]  /*3530*/  @P5 BRA `(.L_x_454) ;  /* 0x000002e000005947 */ /* 0x000fea0003800000 */
[----:B------:R-:W-:Y:S01]  /*3540*/  ISETP.GE.AND P3, PT, R232, c[0x0][0x220], PT ;  /* 0x00008800e8007a0c */ /* 0x000fe20003f66270 */
[----:B------:R-:W-:Y:S01]  /*3550*/  IMAD R22, R12, c[0x0][0x198], RZ ;  /* 0x000066000c167a24 */ /* 0x000fe200078e02ff */
[----:B-1----:R-:W-:Y:S02]  /*3560*/  MOV R16, UR26 ;  /* 0x0000001a00107c02 */ /* 0x002fe40008000f00 */
[----:B------:R-:W-:Y:S01]  /*3570*/  MOV R17, UR27 ;  /* 0x0000001b00117c02 */ /* 0x000fe20008000f00 */
[----:B------:R-:W-:Y:S01]  /*3580*/  IMAD R22, R13, c[0x0][0x19c], R22 ;  /* 0x000067000d167a24 */ /* 0x000fe200078e0216 */
[----:B------:R-:W-:-:S02]  /*3590*/  MOV R7, 0x2 ;  /* 0x0000000200077802 */ /* 0x000fc40000000f00 */
[----:B------:R-:W-:Y:S01]  /*35a0*/  ISETP.GE.AND P2, PT, R229, c[0x0][0x220], PT ;  /* 0x00008800e5007a0c */ /* 0x000fe20003f46270 */
[----:B------:R-:W-:Y:S01]  /*35b0*/  IMAD.WIDE.U32 R16, R13, c[0x0][0x198], R16 ;  /* 0x000066000d107a25 */ /* 0x000fe200078e0010 */
[----:B------:R-:W-:Y:S02]  /*35c0*/  ISETP.GE.AND P1, PT, R228, c[0x0][0x220], PT ;  /* 0x00008800e4007a0c */ /* 0x000fe40003f26270 */
[----:B------:R-:W-:Y:S01]  /*35d0*/  ISETP.GE.AND P0, PT, R227, c[0x0][0x220], PT ;  /* 0x00008800e3007a0c */ /* 0x000fe20003f06270 */
[----:B------:R-:W-:Y:S01]  /*35e0*/  IMAD.IADD R23, R17, 0x1, R22 ;  /* 0x0000000111177824 */ /* 0x000fe200078e0216 */
[----:B------:R-:W-:Y:S01]  /*35f0*/  @!P3 MOV R20, R18 ;  /* 0x000000120014b202 */ /* 0x000fe20000000f00 */
[----:B------:R-:W-:Y:S01]  /*3600*/  @!P3 IMAD R17, R6, c[0x0][0x198], RZ ;  /* 0x000066000611ba24 */ /* 0x000fe200078e02ff */
[----:B------:R1:W-:Y:S01]  /*3610*/  @P3 STS.128 [R226+0x10000], RZ ;  /* 0x010000ffe2003388 */ /* 0x0003e20000000c00 */
[----:B------:R-:W-:Y:S02]  /*3620*/  @!P3 IMAD.MOV.U32 R21, RZ, RZ, R9 ;  /* 0x000000ffff15b224 */ /* 0x000fe400078e0009 */
[----:B------:R-:W-:-:S02]  /*3630*/  IMAD.MOV.U32 R22, RZ, RZ, R16 ;  /* 0x000000ffff167224 */ /* 0x000fc400078e0010 */
[----:B------:R-:W-:-:S04]  /*3640*/  @!P3 IMAD.WIDE.U32 R20, R230, c[0x0][0x198], R20 ;  /* 0x00006600e614ba25 */ /* 0x000fc800078e0014 */
[----:B------:R-:W-:Y:S01]  /*3650*/  @!P3 IMAD R14, R230, c[0x0][0x19c], R17 ;  /* 0x00006700e60eba24 */ /* 0x000fe200078e0211 */
[----:B--23--:R-:W-:Y:S01]  /*3660*/  @!P3 LEA R24, P6, R20, c[0x0][0x168], 0x1 ;  /* 0x00005a001418ba11 */ /* 0x00cfe200078c08ff */
[----:B------:R-:W-:-:S03]  /*3670*/  IMAD.WIDE.U32 R16, R11, c[0x0][0x1b0], R22 ;  /* 0x00006c000b107a25 */ /* 0x000fc600078e0016 */
[----:B------:R-:W-:Y:S01]  /*3680*/  @!P3 IADD3 R14, R21, R14, RZ ;  /* 0x0000000e150eb210 */ /* 0x000fe20007ffe0ff */
[----:B------:R-:W-:-:S03]  /*3690*/  IMAD.WIDE R22, R232, R7, c[0x0][0x168] ;  /* 0x00005a00e8167625 */ /* 0x000fc600078e0207 */
[----:B------:R-:W-:Y:S01]  /*36a0*/  @!P3 LEA.HI.X R25, R20, c[0x0][0x16c], R14, 0x1, P6 ;  /* 0x00005b001419ba11 */ /* 0x000fe200030f0c0e */
[----:B------:R-:W-:Y:S01]  /*36b0*/  IMAD.IADD R7, R15, 0x1, R17 ;  /* 0x000000010f077824 */ /* 0x000fe200078e0211 */
        /* <DEDUP_REMOVED lines=22> */
.L_x_454:
[----:B------:R-:W-:Y:S05]  /*3820*/  BSYNC B0 ;  /* 0x0000000000007941 */ /* 0x000fea0003800000 */
.L_x_453:
[----:B------:R-:W-:Y:S01]  /*3830*/  ISETP.GE.AND P4, PT, R8, UR8, PT ;  /* 0x0000000808007c0c */ /* 0x000fe2000bf86270 */
[----:B------:R-:W-:-:S12]  /*3840*/  BSSY B0, `(.L_x_455) ;  /* 0x0000037000007945 */ /* 0x000fd80003800000 */
[----:B------:R1:W-:Y:S04]  /*3850*/  @P4 STS.128 [R226+0x11000], RZ ;  /* 0x011000ffe2004388 */ /* 0x0003e80000000c00 */
[----:B------:R1:W-:Y:S04]  /*3860*/  @P4 STS.128 [R226+0x13000], RZ ;  /* 0x013000ffe2004388 */ /* 0x0003e80000000c00 */
[----:B------:R1:W-:Y:S04]  /*3870*/  @P4 STS.128 [R226+0x15000], RZ ;  /* 0x015000ffe2004388 */ /* 0x0003e80000000c00 */
[----:B------:R1:W-:Y:S01]  /*3880*/  @P4 STS.128 [R226+0x17000], RZ ;  /* 0x017000ffe2004388 */ /* 0x0003e20000000c00 */
[----:B------:R-:W-:Y:S05]  /*3890*/  @P4 BRA `(.L_x_456) ;  /* 0x0000031000004947 */ /* 0x000fea0003800000 */
[----:B-1----:R-:W-:Y:S01]  /*38a0*/  IADD3 R17, P0, R13, 0x20, RZ ;  /* 0x000000200d117810 */ /* 0x002fe20007f1e0ff */
[----:B------:R-:W-:Y:S01]  /*38b0*/  IMAD.U32 R20, RZ, RZ, UR26 ;  /* 0x0000001aff147e24 */ /* 0x000fe2000f8e00ff */
[----:B------:R-:W-:Y:S01]  /*38c0*/  MOV R21, UR27 ;  /* 0x0000001b00157c02 */ /* 0x000fe20008000f00 */
[----:B------:R-:W-:Y:S01]  /*38d0*/  IMAD.MOV.U32 R16, RZ, RZ, R18 ;  /* 0x000000ffff107224 */ /* 0x000fe200078e0012 */
[----:B------:R-:W-:Y:S01]  /*38e0*/  ISETP.GE.AND P3, PT, R232, c[0x0][0x220], PT ;  /* 0x00008800e8007a0c */ /* 0x000fe20003f66270 */
[----:B------:R-:W-:Y:S01]  /*38f0*/  IMAD.X R14, RZ, RZ, R12, P0 ;  /* 0x000000ffff0e7224 */ /* 0x000fe200000e060c */
[----:B------:R-:W-:Y:S01]  /*3900*/  IADD3 R8, P0, R230, 0x20, RZ ;  /* 0x00000020e6087810 */ /* 0x000fe20007f1e0ff */
[----:B------:R-:W-:Y:S01]  /*3910*/  IMAD.WIDE.U32 R20, R17, c[0x0][0x198], R20 ;  /* 0x0000660011147a25 */ /* 0x000fe200078e0014 */
[----:B------:R-:W-:-:S02]  /*3920*/  ISETP.GE.AND P2, PT, R229, c[0x0][0x220], PT ;  /* 0x00008800e5007a0c */ /* 0x000fc40003f46270 */
[----:B------:R-:W-:Y:S01]  /*3930*/  ISETP.GE.AND P1, PT, R228, c[0x0][0x220], PT ;  /* 0x00008800e4007a0c */ /* 0x000fe20003f26270 */
[----:B------:R-:W-:Y:S02]  /*3940*/  IMAD R14, R14, c[0x0][0x198], RZ ;  /* 0x000066000e0e7a24 */ /* 0x000fe400078e02ff */
[----:B------:R-:W-:Y:S02]  /*3950*/  IMAD.X R7, RZ, RZ, R6, P0 ;  /* 0x000000ffff077224 */ /* 0x000fe400000e0606 */
[----:B------:R-:W-:Y:S01]  /*3960*/  IMAD R14, R17, c[0x0][0x19c], R14 ;  /* 0x00006700110e7a24 */ /* 0x000fe200078e020e */
[----:B------:R-:W-:Y:S01]  /*3970*/  MOV R17, R9 ;  /* 0x0000000900117202 */ /* 0x000fe20000000f00 */
[----:B------:R-:W-:Y:S01]  /*3980*/  IMAD R7, R7, c[0x0][0x198], RZ ;  /* 0x0000660007077a24 */ /* 0x000fe200078e02ff */
[----:B------:R1:W-:Y:S01]  /*3990*/  @P3 STS.128 [R226+0x11000], RZ ;  /* 0x011000ffe2003388 */ /* 0x0003e20000000c00 */
[----:B------:R-:W-:Y:S01]  /*39a0*/  IMAD.MOV.U32 R9, RZ, RZ, 0x2 ;  /* 0x00000002ff097424 */ /* 0x000fe200078e00ff */
[----:B------:R-:W-:Y:S01]  /*39b0*/  IADD3 R21, R21, R14, RZ ;  /* 0x0000000e15157210 */ /* 0x000fe20007ffe0ff */
[----:B------:R-:W-:-:S04]  /*39c0*/  IMAD.WIDE.U32 R16, R8, c[0x0][0x198], R16 ;  /* 0x0000660008107a25 */ /* 0x000fc800078e0010 */
[----:B------:R-:W-:Y:S01]  /*39d0*/  IMAD R7, R8, c[0x0][0x19c], R7 ;  /* 0x0000670008077a24 */ /* 0x000fe200078e0207 */
[----:B------:R-:W-:Y:S01]  /*39e0*/  @!P3 LEA R8, P0, R16, c[0x0][0x168], 0x1 ;  /* 0x00005a001008ba11 */ /* 0x000fe200078008ff */
[----:B------:R-:W-:-:S03]  /*39f0*/  IMAD.WIDE.U32 R20, R11, c[0x0][0x1b0], R20 ;  /* 0x00006c000b147a25 */ /* 0x000fc600078e0014 */
[----:B------:R-:W-:Y:S01]  /*3a00*/  IADD3 R7, R17, R7, RZ ;  /* 0x0000000711077210 */ /* 0x000fe20007ffe0ff */
[----:B------:R-:W-:-:S03]  /*3a10*/  IMAD.WIDE R18, R232, R9, c[0x0][0x168] ;  /* 0x00005a00e8127625 */ /* 0x000fc600078e0209 */
[----:B------:R-:W-:Y:S01]  /*3a20*/  @!P3 LEA.HI.X R9, R16, c[0x0][0x16c], R7, 0x1, P0 ;  /* 0x00005b001009ba11 */ /* 0x000fe200000f0c07 */
[----:B------:R-:W-:Y:S01]  /*3a30*/  IMAD.IADD R15, R15, 0x1, R21 ;  /* 0x000000010f0f7824 */ /* 0x000fe200078e0215 */
[----:B------:R-:W-:Y:S02]  /*3a40*/  ISETP.GE.AND P0, PT, R227, c[0x0][0x220], PT ;  /* 0x00008800e3007a0c */ /* 0x000fe40003f06270 */
        /* <DEDUP_REMOVED lines=22> */
.L_x_456:
[----:B------:R-:W-:Y:S05]  /*3bb0*/  BSYNC B0 ;  /* 0x0000000000007941 */ /* 0x000fea0003800000 */
.L_x_455:
[----:B------:R-:W-:Y:S01]  /*3bc0*/  ULDC.64 UR12, c[0x0][0x1a0] ;  /* 0x00006800000c7ab9 */ /* 0x000fe20000000a00 */
[----:B------:R1:W-:Y:S01]  /*3bd0*/  @P5 STS.128 [R226+0x18000], RZ ;  /* 0x018000ffe2005388 */ /* 0x0003e20000000c00 */
[----:B------:R-:W-:Y:S01]  /*3be0*/  UIMAD UR8, UR9, UR12, URZ ;  /* 0x0000000c090872a4 */ /* 0x000fe2000f8e023f */
[----:B-1----:R-:W-:Y:S01]  /*3bf0*/  IMAD.WIDE.U32 R8, R5, c[0x0][0x1a0], R232 ;  /* 0x0000680005087a25 */ /* 0x002fe200078e00e8 */
[----:B------:R-:W-:Y:S01]  /*3c00*/  BSSY B0, `(.L_x_457) ;  /* 0x000003b000007945 */ /* 0x000fe20003800000 */
[----:B------:R1:W-:Y:S01]  /*3c10*/  @P5 STS.128 [R226+0x1a000], RZ ;  /* 0x01a000ffe2005388 */ /* 0x0003e20000000c00 */
[----:B------:R-:W-:Y:S01]  /*3c20*/  UIMAD UR8, UR20, UR13, UR8 ;  /* 0x0000000d140872a4 */ /* 0x000fe2000f8e0208 */
[----:B------:R-:W-:Y:S01]  /*3c30*/  IMAD R10, R10, c[0x0][0x1b8], RZ ;  /* 0x00006e000a0a7a24 */ /* 0x000fe200078e02ff */
[----:B------:R-:W-:Y:S01]  /*3c40*/  IADD3 R16, P0, R8, UR23, RZ ;  /* 0x0000001708107c10 */ /* 0x000fe2000ff1e0ff */
[----:B------:R1:W-:Y:S03]  /*3c50*/  @P5 STS.128 [R226+0x1c000], RZ ;  /* 0x01c000ffe2005388 */ /* 0x0003e60000000c00 */
[----:B------:R-:W-:Y:S01]  /*3c60*/  MOV R5, UR8 ;  /* 0x0000000800057c02 */ /* 0x000fe20008000f00 */
[----:B------:R1:W-:Y:S03]  /*3c70*/  @P5 STS.128 [R226+0x1e000], RZ ;  /* 0x01e000ffe2005388 */ /* 0x0003e60000000c00 */
[----:B------:R-:W-:Y:S01]  /*3c80*/  IADD3.X R17, R9, UR25, R5, P0, !PT ;  /* 0x0000001909117c10 */ /* 0x000fe200087fe405 */
[----:B------:R-:W-:-:S04]  /*3c90*/  IMAD R9, R11, c[0x0][0x1bc], R10 ;  /* 0x00006f000b097a24 */ /* 0x000fc800078e020a */
[----:B------:R-:W-:-:S05]  /*3ca0*/  IMAD.WIDE.U32 R16, R11, c[0x0][0x1b8], R16 ;  /* 0x00006e000b107a25 */ /* 0x000fca00078e0010 */
[----:B------:R-:W-:Y:S01]  /*3cb0*/  IADD3 R7, R17, R9, RZ ;  /* 0x0000000911077210 */ /* 0x000fe20007ffe0ff */
[----:B------:R-:W-:Y:S05]  /*3cc0*/  @P5 BRA `(.L_x_458) ;  /* 0x000002e000005947 */ /* 0x000fea0003800000 */
[----:B------:R-:W-:Y:S01]  /*3cd0*/  ISETP.GE.AND P3, PT, R232, c[0x0][0x220], PT ;  /* 0x00008800e8007a0c */ /* 0x000fe20003f66270 */
[----:B------:R-:W-:Y:S01]  /*3ce0*/  IMAD R20, R12, c[0x0][0x1a0], RZ ;  /* 0x000068000c147a24 */ /* 0x000fe200078e02ff */
[----:B------:R-:W-:Y:S02]  /*3cf0*/  MOV R14, UR23 ;  /* 0x00000017000e7c02 */ /* 0x000fe40008000f00 */
[----:B------:R-:W-:Y:S01]  /*3d00*/  MOV R15, UR25 ;  /* 0x00000019000f7c02 */ /* 0x000fe20008000f00 */
[----:B------:R-:W-:Y:S01]  /*3d10*/  IMAD R20, R13, c[0x0][0x1a4], R20 ;  /* 0x000069000d147a24 */ /* 0x000fe200078e0214 */
[----:B------:R-:W-:Y:S02]  /*3d20*/  MOV R5, 0x2 ;  /* 0x0000000200057802 */ /* 0x000fe40000000f00 */
[----:B------:R-:W-:Y:S01]  /*3d30*/  ISETP.GE.AND P2, PT, R229, c[0x0][0x220], PT ;  /* 0x00008800e5007a0c */ /* 0x000fe20003f46270 */
[----:B------:R-:W-:Y:S01]  /*3d40*/  IMAD.WIDE.U32 R14, R13, c[0x0][0x1a0], R14 ;  /* 0x000068000d0e7a25 */ /* 0x000fe200078e000e */
[----:B------:R-:W-:-:S02]  /*3d50*/  ISETP.GE.AND P1, PT, R228, c[0x0][0x220], PT ;  /* 0x00008800e4007a0c */ /* 0x000fc40003f26270 */
[----:B------:R-:W-:Y:S01]  /*3d60*/  ISETP.GE.AND P0, PT, R227, c[0x0][0x220], PT ;  /* 0x00008800e3007a0c */ /* 0x000fe20003f06270 */
[----:B------:R-:W-:Y:S01]  /*3d70*/  IMAD.IADD R21, R15, 0x1, R20 ;  /* 0x000000010f157824 */ /* 0x000fe200078e0214 */
[----:B------:R-:W-:Y:S01]  /*3d80*/  @!P3 MOV R18, R16 ;  /* 0x000000100012b202 */ /* 0x000fe20000000f00 */
[----:B------:R-:W-:Y:S01]  /*3d90*/  @!P3 IMAD R15, R6, c[0x0][0x1a0], RZ ;  /* 0x00006800060fba24 */ /* 0x000fe200078e02ff */
[----:B------:R1:W-:Y:S01]  /*3da0*/  @P3 STS.128 [R226+0x18000], RZ ;  /* 0x018000ffe2003388 */ /* 0x0003e20000000c00 */
[----:B------:R-:W-:Y:S02]  /*3db0*/  @!P3 IMAD.MOV.U32 R19, RZ, RZ, R7 ;  /* 0x000000ffff13b224 */ /* 0x000fe400078e0007 */
[----:B------:R-:W-:Y:S02]  /*3dc0*/  IMAD.MOV.U32 R20, RZ, RZ, R14 ;  /* 0x000000ffff147224 */ /* 0x000fe400078e000e */
[----:B------:R-:W-:-:S04]  /*3dd0*/  @!P3 IMAD.WIDE.U32 R18, R230, c[0x0][0x1a0], R18 ;  /* 0x00006800e612ba25 */ /* 0x000fc800078e0012 */
[----:B------:R-:W-:Y:S01]  /*3de0*/  @!P3 IMAD R8, R230, c[0x0][0x1a4], R15 ;  /* 0x00006900e608ba24 */ /* 0x000fe200078e020f */
[----:B--2---:R-:W-:Y:S01]  /*3df0*/  @!P3 LEA R22, P6, R18, c[0x0][0x170], 0x1 ;  /* 0x00005c001216ba11 */ /* 0x004fe200078c08ff */
        /* <DEDUP_REMOVED lines=27> */
.L_x_458:
[----:B------:R-:W-:Y:S05]  /*3fb0*/  BSYNC B0 ;  /* 0x0000000000007941 */ /* 0x000fea0003800000 */
.L_x_457:
[----:B------:R1:W-:Y:S01]  /*3fc0*/  @P4 STS.128 [R226+0x19000], RZ ;  /* 0x019000ffe2004388 */ /* 0x0003e20000000c00 */
[----:B------:R-:W-:Y:S03]  /*3fd0*/  BSSY B0, `(.L_x_459) ;  /* 0x0000036000007945 */ /* 0x000fe60003800000 */
[----:B------:R1:W-:Y:S04]  /*3fe0*/  @P4 STS.128 [R226+0x1b000], RZ ;  /* 0x01b000ffe2004388 */ /* 0x0003e80000000c00 */
[----:B------:R1:W-:Y:S04]  /*3ff0*/  @P4 STS.128 [R226+0x1d000], RZ ;  /* 0x01d000ffe2004388 */ /* 0x0003e80000000c00 */
[----:B------:R1:W-:Y:S01]  /*4000*/  @P4 STS.128 [R226+0x1f000], RZ ;  /* 0x01f000ffe2004388 */ /* 0x0003e20000000c00 */
[----:B------:R-:W-:Y:S05]  /*4010*/  @P4 BRA `(.L_x_460) ;  /* 0x0000031000004947 */ /* 0x000fea0003800000 */
[----:B------:R-:W-:Y:S01]  /*4020*/  IADD3 R13, P0, R13, 0x20, RZ ;  /* 0x000000200d0d7810 */ /* 0x000fe20007f1e0ff */
[----:B------:R-:W-:Y:S01]  /*4030*/  IMAD.U32 R14, RZ, RZ, UR23 ;  /* 0x00000017ff0e7e24 */ /* 0x000fe2000f8e00ff */
[----:B------:R-:W-:-:S02]  /*4040*/  MOV R15, UR25 ;  /* 0x00000019000f7c02 */ /* 0x000fc40008000f00 */
[----:B------:R-:W-:Y:S01]  /*4050*/  IADD3 R5, P1, R230, 0x20, RZ ;  /* 0x00000020e6057810 */ /* 0x000fe20007f3e0ff */
[----:B------:R-:W-:Y:S01]  /*4060*/  IMAD.X R12, RZ, RZ, R12, P0 ;  /* 0x000000ffff0c7224 */ /* 0x000fe200000e060c */
[----:B------:R-:W-:Y:S01]  /*4070*/  ISETP.GE.AND P3, PT, R232, c[0x0][0x220], PT ;  /* 0x00008800e8007a0c */ /* 0x000fe20003f66270 */
[----:B------:R-:W-:Y:S01]  /*4080*/  IMAD.WIDE.U32 R14, R13, c[0x0][0x1a0], R14 ;  /* 0x000068000d0e7a25 */ /* 0x000fe200078e000e */
[----:B------:R-:W-:Y:S02]  /*4090*/  ISETP.GE.AND P2, PT, R229, c[0x0][0x220], PT ;  /* 0x00008800e5007a0c */ /* 0x000fe40003f46270 */
[----:B------:R-:W-:Y:S01]  /*40a0*/  ISETP.GE.AND P0, PT, R227, c[0x0][0x220], PT ;  /* 0x00008800e3007a0c */ /* 0x000fe20003f06270 */
[----:B------:R-:W-:Y:S02]  /*40b0*/  IMAD R12, R12, c[0x0][0x1a0], RZ ;  /* 0x000068000c0c7a24 */ /* 0x000fe400078e02ff */
[----:B------:R-:W-:Y:S01]  /*40c0*/  IMAD.X R6, RZ, RZ, R6, P1 ;  /* 0x000000ffff067224 */ /* 0x000fe200008e0606 */
[----:B------:R-:W-:Y:S01]  /*40d0*/  ISETP.GE.AND P1, PT, R228, c[0x0][0x220], PT ;  /* 0x00008800e4007a0c */ /* 0x000fe20003f26270 */
[----:B------:R-:W-:Y:S01]  /*40e0*/  IMAD R12, R13, c[0x0][0x1a4], R12 ;  /* 0x000069000d0c7a24 */ /* 0x000fe200078e020c */
[----:B------:R-:W-:Y:S01]  /*40f0*/  MOV R13, R7 ;  /* 0x00000007000d7202 */ /* 0x000fe20000000f00 */
[----:B------:R-:W-:-:S02]  /*4100*/  IMAD R6, R6, c[0x0][0x1a0], RZ ;  /* 0x0000680006067a24 */ /* 0x000fc400078e02ff */
[----:B------:R1:W-:Y:S01]  /*4110*/  @P3 STS.128 [R226+0x19000], RZ ;  /* 0x019000ffe2003388 */ /* 0x0003e20000000c00 */
[----:B------:R-:W-:Y:S01]  /*4120*/  IADD3 R15, R15, R12, RZ ;  /* 0x0000000c0f0f7210 */ /* 0x000fe20007ffe0ff */
[----:B------:R-:W-:Y:S02]  /*4130*/  IMAD.MOV.U32 R12, RZ, RZ, R16 ;  /* 0x000000ffff0c7224 */ /* 0x000fe400078e0010 */
[C---:B------:R-:W-:Y:S02]  /*4140*/  IMAD R6, R5.reuse, c[0x0][0x1a4], R6 ;  /* 0x0000690005067a24 */ /* 0x040fe400078e0206 */
[----:B------:R-:W-:-:S04]  /*4150*/  IMAD.WIDE.U32 R12, R5, c[0x0][0x1a0], R12 ;  /* 0x00006800050c7a25 */ /* 0x000fc800078e000c */
[----:B------:R-:W-:Y:S01]  /*4160*/  IMAD.MOV.U32 R5, RZ, RZ, 0x2 ;  /* 0x00000002ff057424 */ /* 0x000fe200078e00ff */
[----:B------:R-:W-:Y:S01]  /*4170*/  @!P3 LEA R16, P5, R12, c[0x0][0x170], 0x1 ;  /* 0x00005c000c10ba11 */ /* 0x000fe200078a08ff */
[----:B------:R-:W-:-:S04]  /*4180*/  IMAD.WIDE.U32 R14, R11, c[0x0][0x1b8], R14 ;  /* 0x00006e000b0e7a25 */ /* 0x000fc800078e000e */
[----:B------:R-:W-:Y:S01]  /*4190*/  IMAD.WIDE R10, R232, R5, c[0x0][0x170] ;  /* 0x00005c00e80a7625 */ /* 0x000fe200078e0205 */
[----:B------:R-:W-:-:S03]  /*41a0*/  IADD3 R5, R13, R6, RZ ;  /* 0x000000060d057210 */ /* 0x000fc60007ffe0ff */
        /* <DEDUP_REMOVED lines=24> */
.L_x_460:
[----:B------:R-:W-:Y:S05]  /*4330*/  BSYNC B0 ;  /* 0x0000000000007941 */ /* 0x000fea0003800000 */
.L_x_459:
        /* <DEDUP_REMOVED lines=64> */
[----:B--23--:R-:W-:Y:S01]  /*4740*/  CS2R R24, SRZ ;  /* 0x0000000000187805 */ /* 0x00cfe2000001ff00 */
[----:B-1----:R-:W-:Y:S01]  /*4750*/  CS2R R22, SRZ ;  /* 0x0000000000167805 */ /* 0x002fe2000001ff00 */
[----:B------:R-:W-:Y:S01]  /*4760*/  CS2R R20, SRZ ;  /* 0x0000000000147805 */ /* 0x000fe2000001ff00 */
[C---:B------:R-:W-:Y:S01]  /*4770*/  SHF.L.U64.HI R241, R225.reuse, 0x2, R4 ;  /* 0x00000002e1f17819 */ /* 0x040fe20000010204 */
[----:B------:R-:W-:Y:S01]  /*4780*/  ULDC UR9, c[0x0][0x2e8] ;  /* 0x0000ba0000097ab9 */ /* 0x000fe20000000800 */
[----:B------:R-:W-:Y:S01]  /*4790*/  SHF.L.U32 R240, R225, 0x2, RZ ;  /* 0x00000002e1f07819 */ /* 0x000fe200000006ff */
[----:B------:R-:W-:-:S02]  /*47a0*/  UIADD3 UR20, UR8, -UR9, URZ ;  /* 0x8000000908147290 */ /* 0x000fc4000fffe03f */
[----:B------:R-:W-:Y:S02]  /*47b0*/  ULDC UR13, c[0x0][0x2e4] ;  /* 0x0000b900000d7ab9 */ /* 0x000fe40000000800 */
.L_x_465:
        /* <DEDUP_REMOVED lines=9> */
[----:B------:R-:W-:Y:S04]  /*4850*/  LDSM.16.M88.4 R84, [R223] ;  /* 0x00000000df54783b */ /* 0x000fe80000000200 */
[----:B-1----:R-:W1:Y:S04]  /*4860*/  LDSM.16.M88.4 R88, [R222+0x10000] ;  /* 0x01000000de58783b */ /* 0x002e680000000200 */
[----:B------:R-:W2:Y:S04]  /*4870*/  LDSM.16.M88.4 R92, [R222+0x10800] ;  /* 0x01080000de5c783b */ /* 0x000ea80000000200 */
[----:B------:R-:W-:Y:S04]  /*4880*/  LDSM.16.M88.4 R96, [R221] ;  /* 0x00000000dd60783b */ /* 0x000fe80000000200 */
[----:B------:R-:W3:Y:S04]  /*4890*/  LDSM.16.M88.4 R100, [R212+0x10000] ;  /* 0x01000000d464783b */ /* 0x000ee80000000200 */
[----:B------:R-:W4:Y:S04]  /*48a0*/  LDSM.16.M88.4 R104, [R212+0x10800] ;  /* 0x01080000d468783b */ /* 0x000f280000000200 */
[----:B-----5:R2:W5:Y:S04]  /*48b0*/  LDG.E R113, [R108.64] ;  /* 0x000000046c717981 */ /* 0x020568000c1e1900 */
[----:B------:R2:W5:Y:S01]  /*48c0*/  LDG.E R112, [R108.64+0x20] ;  /* 0x000020046c707981 */ /* 0x000562000c1e1900 */
[C---:B-1----:R-:W-:Y:S08]  /*48d0*/  HMMA.16816.F32.BF16 R4, R84.reuse, R88, RZ ;  /* 0x000000585404723c */ /* 0x042ff000000418ff */
[C---:B------:R-:W-:Y:S01]  /*48e0*/  HMMA.16816.F32.BF16 R8, R84.reuse, R90, RZ ;  /* 0x0000005a5408723c */ /* 0x040fe200000418ff */
[----:B------:R-:W-:Y:S07]  /*48f0*/  LDSM.16.M88.4 R88, [R3+0x10000] ;  /* 0x010000000358783b */ /* 0x000fee0000000200 */
[C---:B--2---:R-:W-:Y:S08]  /*4900*/  HMMA.16816.F32.BF16 R12, R84.reuse, R92, RZ ;  /* 0x0000005c540c723c */ /* 0x044ff000000418ff */
[----:B------:R-:W-:Y:S01]  /*4910*/  HMMA.16816.F32.BF16 R16, R84, R94, RZ ;  /* 0x0000005e5410723c */ /* 0x000fe200000418ff */
[----:B------:R-:W1:Y:S04]  /*4920*/  LDSM.16.M88.4 R84, [R220] ;  /* 0x00000000dc54783b */ /* 0x000e680000000200 */
[----:B------:R-:W2:Y:S03]  /*4930*/  LDSM.16.M88.4 R92, [R3+0x10800] ;  /* 0x01080000035c783b */ /* 0x000ea60000000200 */
[C---:B---3--:R-:W-:Y:S08]  /*4940*/  HMMA.16816.F32.BF16 R4, R96.reuse, R100, R4 ;  /* 0x000000646004723c */ /* 0x048ff00000041804 */
[C---:B------:R-:W-:Y:S01]  /*4950*/  HMMA.16816.F32.BF16 R8, R96.reuse, R102, R8 ;  /* 0x000000666008723c */ /* 0x040fe20000041808 */
[----:B------:R-:W-:Y:S07]  /*4960*/  LDSM.16.M88.4 R100, [R2+0x10000] ;  /* 0x010000000264783b */ /* 0x000fee0000000200 */
[C---:B----4-:R-:W-:Y:S08]  /*4970*/  HMMA.16816.F32.BF16 R12, R96.reuse, R104, R12 ;  /* 0x00000068600c723c */ /* 0x050ff0000004180c */
[----:B------:R-:W-:Y:S01]  /*4980*/  HMMA.16816.F32.BF16 R16, R96, R106, R16 ;  /* 0x0000006a6010723c */ /* 0x000fe20000041810 */
[----:B------:R-:W3:Y:S04]  /*4990*/  LDSM.16.M88.4 R96, [R219] ;  /* 0x00000000db60783b */ /* 0x000ee80000000200 */
[----:B------:R-:W4:Y:S03]  /*49a0*/  LDSM.16.M88.4 R104, [R2+0x10800] ;  /* 0x010800000268783b */ /* 0x000f260000000200 */
[C---:B-1----:R-:W-:Y:S08]  /*49b0*/  HMMA.16816.F32.BF16 R4, R84.reuse, R88, R4 ;  /* 0x000000585404723c */ /* 0x042ff00000041804 */
[C---:B------:R-:W-:Y:S01]  /*49c0*/  HMMA.16816.F32.BF16 R8, R84.reuse, R90, R8 ;  /* 0x0000005a5408723c */ /* 0x040fe20000041808 */
[----:B------:R-:W-:Y:S07]  /*49d0*/  LDSM.16.M88.4 R88, [R222+0x12000] ;  /* 0x01200000de58783b */ /* 0x000fee0000000200 */
[C---:B--2---:R-:W-:Y:S08]  /*49e0*/  HMMA.16816.F32.BF16 R12, R84.reuse, R92, R12 ;  /* 0x0000005c540c723c */ /* 0x044ff0000004180c */
[----:B------:R-:W-:Y:S01]  /*49f0*/  HMMA.16816.F32.BF16 R16, R84, R94, R16 ;  /* 0x0000005e5410723c */ /* 0x000fe20000041810 */
[----:B------:R-:W1:Y:S04]  /*4a00*/  LDSM.16.M88.4 R84, [R223+0x2000] ;  /* 0x00200000df54783b */ /* 0x000e680000000200 */
[----:B------:R-:W2:Y:S03]  /*4a10*/  LDSM.16.M88.4 R92, [R222+0x12800] ;  /* 0x01280000de5c783b */ /* 0x000ea60000000200 */
[C---:B---3--:R-:W-:Y:S08]  /*4a20*/  HMMA.16816.F32.BF16 R4, R96.reuse, R100, R4 ;  /* 0x000000646004723c */ /* 0x048ff00000041804 */
[C---:B------:R-:W-:Y:S01]  /*4a30*/  HMMA.16816.F32.BF16 R8, R96.reuse, R102, R8 ;  /* 0x000000666008723c */ /* 0x040fe20000041808 */
[----:B------:R-:W-:Y:S07]  /*4a40*/  LDSM.16.M88.4 R100, [R212+0x12000] ;  /* 0x01200000d464783b */ /* 0x000fee0000000200 */
[C---:B----4-:R-:W-:Y:S08]  /*4a50*/  HMMA.16816.F32.BF16 R12, R96.reuse, R104, R12 ;  /* 0x00000068600c723c */ /* 0x050ff0000004180c */
[----:B------:R-:W-:Y:S01]  /*4a60*/  HMMA.16816.F32.BF16 R16, R96, R106, R16 ;  /* 0x0000006a6010723c */ /* 0x000fe20000041810 */
[----:B------:R-:W3:Y:S04]  /*4a70*/  LDSM.16.M88.4 R96, [R221+0x2000] ;  /* 0x00200000dd60783b */ /* 0x000ee80000000200 */
        /* <DEDUP_REMOVED lines=72> */
[C---:B------:R-:W-:Y:S08]  /*4f00*/  HMMA.16816.F32.BF16 R8, R84.reuse, R90, R8 ;  /* 0x0000005a5408723c */ /* 0x040ff00000041808 */
[C---:B--2---:R-:W-:Y:S08]  /*4f10*/  HMMA.16816.F32.BF16 R12, R84.reuse, R92, R12 ;  /* 0x0000005c540c723c */ /* 0x044ff0000004180c */
[----:B------:R-:W-:Y:S08]  /*4f20*/  HMMA.16816.F32.BF16 R16, R84, R94, R16 ;  /* 0x0000005e5410723c */ /* 0x000ff00000041810 */
[C---:B---3--:R-:W-:Y:S08]  /*4f30*/  HMMA.16816.F32.BF16 R4, R96.reuse, R100, R4 ;  /* 0x000000646004723c */ /* 0x048ff00000041804 */
[C---:B------:R-:W-:Y:S08]  /*4f40*/  HMMA.16816.F32.BF16 R8, R96.reuse, R102, R8 ;  /* 0x000000666008723c */ /* 0x040ff00000041808 */
[C---:B----4-:R-:W-:Y:S08]  /*4f50*/  HMMA.16816.F32.BF16 R12, R96.reuse, R104, R12 ;  /* 0x00000068600c723c */ /* 0x050ff0000004180c */
[----:B------:R-:W-:Y:S01]  /*4f60*/  HMMA.16816.F32.BF16 R16, R96, R106, R16 ;  /* 0x0000006a6010723c */ /* 0x000fe20000041810 */
[----:B------:R-:W-:-:S07]  /*4f70*/  @!P0 BRA `(.L_x_461) ;  /* 0x000000c000008947 */ /* 0x000fce0003800000 */
[----:B------:R-:W-:Y:S02]  /*4f80*/  USHF.L.U32 UR8, UR21, 0x6, URZ ;  /* 0x0000000615087899 */ /* 0x000fe4000800063f */
[----:B------:R-:W-:Y:S02]  /*4f90*/  UIADD3 UR18, UR9, 0x40, URZ ;  /* 0x0000004009127890 */ /* 0x000fe4000fffe03f */
[----:B------:R-:W-:Y:S02]  /*4fa0*/  UIADD3 UR11, UR8, UR10, URZ ;  /* 0x0000000a080b7290 */ /* 0x000fe4000fffe03f */
[----:B------:R-:W-:Y:S02]  /*4fb0*/  UIADD3 UR12, UR8, 0x40, URZ ;  /* 0x00000040080c7890 */ /* 0x000fe4000fffe03f */
[----:B------:R-:W-:Y:S04]  /*4fc0*/  UIADD3 UR8, UR13, UR11, -UR6 ;  /* 0x0000000b0d087290 */ /* 0x000fe8000fffe806 */
[----:B------:R-:W-:Y:S01]  /*4fd0*/  UISETP.GE.AND UP0, UPT, UR18, UR8, UPT ;  /* 0x000000081200728c */ /* 0x000fe2000bf06270 */
[----:B------:R-:W-:Y:S02]  /*4fe0*/  IMAD.U32 R84, RZ, RZ, UR12 ;  /* 0x0000000cff547e24 */ /* 0x000fe4000f8e00ff */
[----:B------:R-:W-:Y:S03]  /*4ff0*/  UMOV UR8, UR13 ;  /* 0x0000000d00087c82 */ /* 0x000fe60008000000 */
[----:B------:R-:W-:Y:S02]  /*5000*/  ISETP.LT.AND P0, PT, R84, UR6, PT ;  /* 0x0000000654007c0c */ /* 0x000fe4000bf01270 */
[----:B------:R-:W-:Y:S11]  /*5010*/  PLOP3.LUT P1, PT, PT, PT, UP0, 0x80, 0x0 ;  /* 0x000000000000781c */ /* 0x000ff60003f2f008 */
[----:B------:R-:W-:Y:S02]  /*5020*/  @!UPT UIADD3 URZ, URZ, URZ, URZ ;  /* 0x0000003f3f3ff290 */ /* 0x000fe4000fffe03f */
[----:B------:R-:W-:-:S05]  /*5030*/  @!P1 BRA P0, `(.L_x_462) ;  /* 0x0000047000009947 */ /* 0x000fca0000000000 */
.L_x_461:
[----:B------:R-:W-:Y:S01]  /*5040*/  IADD3 R87, R225, UR9, RZ ;  /* 0x00000009e1577c10 */ /* 0x000fe2000fffe0ff */
[----:B------:R-:W-:Y:S01]  /*5050*/  UIADD3 UR12, UR6, 0x1, -UR10 ;  /* 0x00000001060c7890 */ /* 0x000fe2000fffe80a */
[----:B------:R-:W-:Y:S01]  /*5060*/  IMAD.U32 R85, RZ, RZ, UR21 ;  /* 0x00000015ff557e24 */ /* 0x000fe2000f8e00ff */
[----:B------:R-:W-:Y:S01]  /*5070*/  UIADD3 UR11, -UR8, UR6, -UR10 ;  /* 0x00000006080b7290 */ /* 0x000fe2000fffe90a */
[----:B------:R-:W-:Y:S01]  /*5080*/  IADD3 R84, R87, 0x8, RZ ;  /* 0x0000000857547810 */ /* 0x000fe20007ffe0ff */
[----:B------:R-:W-:Y:S01]  /*5090*/  UIADD3 UR9, UR12, UR42, URZ ;  /* 0x0000002a0c097290 */ /* 0x000fe2000fffe03f */
[----:B------:R-:W-:Y:S01]  /*50a0*/  IMAD R100, R85, 0x40, R224 ;  /* 0x0000004055647824 */ /* 0x000fe200078e02e0 */
[----:B------:R-:W-:Y:S02]  /*50b0*/  UMOV UR13, UR8 ;  /* 0x00000008000d7c82 */ /* 0x000fe40008000000 */
[C---:B------:R-:W-:Y:S02]  /*50c0*/  IADD3 R89, R87.reuse, UR11, RZ ;  /* 0x0000000b57597c10 */ /* 0x040fe4000fffe0ff */
[----:B------:R-:W-:Y:S02]  /*50d0*/  IADD3 R87, R87, UR9, RZ ;  /* 0x0000000957577c10 */ /* 0x000fe4000fffe0ff */
[----:B------:R-:W-:Y:S02]  /*50e0*/  IMNMX R89, RZ, R89, !PT ;  /* 0x00000059ff597217 */ /* 0x000fe40007800200 */
[----:B------:R-:W-:Y:S02]  /*50f0*/  IADD3 R98, R100, 0x1, RZ ;  /* 0x0000000164627810 */ /* 0x000fe40007ffe0ff */
[----:B------:R-:W-:Y:S02]  /*5100*/  IADD3 R85, R84, UR11, RZ ;  /* 0x0000000b54557c10 */ /* 0x000fe4000fffe0ff */
[----:B------:R-:W-:Y:S02]  /*5110*/  IMNMX R87, R87, UR6, PT ;  /* 0x0000000657577c17 */ /* 0x000fe4000b800200 */
[-C--:B------:R-:W-:Y:S02]  /*5120*/  ISETP.GE.AND P1, PT, R100, R89.reuse, PT ;  /* 0x000000596400720c */ /* 0x080fe40003f26270 */
[----:B------:R-:W-:Y:S02]  /*5130*/  ISETP.GE.AND P0, PT, R98, R89, PT ;  /* 0x000000596200720c */ /* 0x000fe40003f06270 */
[----:B------:R-:W-:Y:S02]  /*5140*/  IADD3 R84, R84, UR9, RZ ;  /* 0x0000000954547c10 */ /* 0x000fe4000fffe0ff */
[C---:B------:R-:W-:Y:S02]  /*5150*/  IADD3 R96, R100.reuse, 0x8, RZ ;  /* 0x0000000864607810 */ /* 0x040fe40007ffe0ff */
[C---:B------:R-:W-:Y:S02]  /*5160*/  IADD3 R94, R100.reuse, 0x9, RZ ;  /* 0x00000009645e7810 */ /* 0x040fe40007ffe0ff */
[C---:B------:R-:W-:Y:S02]  /*5170*/  IADD3 R92, R100.reuse, 0x10, RZ ;  /* 0x00000010645c7810 */ /* 0x040fe40007ffe0ff */
[C---:B------:R-:W-:Y:S02]  /*5180*/  IADD3 R90, R100.reuse, 0x11, RZ ;  /* 0x00000011645a7810 */ /* 0x040fe40007ffe0ff */
[C---:B------:R-:W-:Y:S02]  /*5190*/  IADD3 R88, R100.reuse, 0x18, RZ ;  /* 0x0000001864587810 */ /* 0x040fe40007ffe0ff */
[C---:B------:R-:W-:Y:S02]  /*51a0*/  IADD3 R86, R100.reuse, 0x19, RZ ;  /* 0x0000001964567810 */ /* 0x040fe40007ffe0ff */
[----:B------:R-:W-:Y:S02]  /*51b0*/  IMNMX R85, RZ, R85, !PT ;  /* 0x00000055ff557217 */ /* 0x000fe40007800200 */
[-C--:B------:R-:W-:Y:S02]  /*51c0*/  ISETP.GE.OR P1, PT, R100, R87.reuse, !P1 ;  /* 0x000000576400720c */ /* 0x080fe40004f26670 */
[----:B------:R-:W-:Y:S02]  /*51d0*/  ISETP.GE.OR P0, PT, R98, R87, !P0 ;  /* 0x000000576200720c */ /* 0x000fe40004706670 */
[-C--:B------:R-:W-:Y:S02]  /*51e0*/  ISETP.GE.AND P6, PT, R96, R89.reuse, PT ;  /* 0x000000596000720c */ /* 0x080fe40003fc6270 */
[-C--:B------:R-:W-:Y:S02]  /*51f0*/  ISETP.GE.AND P5, PT, R94, R89.reuse, PT ;  /* 0x000000595e00720c */ /* 0x080fe40003fa6270 */
[-C--:B------:R-:W-:Y:S02]  /*5200*/  ISETP.GE.AND P4, PT, R92, R89.reuse, PT ;  /* 0x000000595c00720c */ /* 0x080fe40003f86270 */
[-C--:B------:R-:W-:Y:S02]  /*5210*/  ISETP.GE.AND P3, PT, R90, R89.reuse, PT ;  /* 0x000000595a00720c */ /* 0x080fe40003f66270 */
[-C--:B------:R-:W-:Y:S02]  /*5220*/  ISETP.GE.AND P2, PT, R88, R89.reuse, PT ;  /* 0x000000595800720c */ /* 0x080fe40003f46270 */
[----:B------:R-:W-:Y:S02]  /*5230*/  FSEL R4, R4, -INF , !P1 ;  /* 0xff80000004047808 */ /* 0x000fe40004800000 */
[----:B------:R-:W-:Y:S02]  /*5240*/  ISETP.GE.AND P1, PT, R86, R89, PT ;  /* 0x000000595600720c */ /* 0x000fe40003f26270 */
[----:B------:R-:W-:Y:S02]  /*5250*/  IMNMX R89, R84, UR6, PT ;  /* 0x0000000654597c17 */ /* 0x000fe4000b800200 */
[----:B------:R-:W-:Y:S02]  /*5260*/  FSEL R5, R5, -INF , !P0 ;  /* 0xff80000005057808 */ /* 0x000fe40004000000 */
[----:B------:R-:W-:Y:S02]  /*5270*/  ISETP.GE.AND P0, PT, R100, R85, PT ;  /* 0x000000556400720c */ /* 0x000fe40003f06270 */
[-C--:B------:R-:W-:Y:S02]  /*5280*/  ISETP.GE.OR P6, PT, R96, R87.reuse, !P6 ;  /* 0x000000576000720c */ /* 0x080fe400077c6670 */
[-C--:B------:R-:W-:Y:S02]  /*5290*/  ISETP.GE.OR P5, PT, R94, R87.reuse, !P5 ;  /* 0x000000575e00720c */ /* 0x080fe40006fa6670 */
[-C--:B------:R-:W-:Y:S02]  /*52a0*/  ISETP.GE.OR P4, PT, R92, R87.reuse, !P4 ;  /* 0x000000575c00720c */ /* 0x080fe40006786670 */
[-C--:B------:R-:W-:Y:S02]  /*52b0*/  ISETP.GE.OR P3, PT, R90, R87.reuse, !P3 ;  /* 0x000000575a00720c */ /* 0x080fe40005f66670 */
[-C--:B------:R-:W-:Y:S02]  /*52c0*/  ISETP.GE.OR P2, PT, R88, R87.reuse, !P2 ;  /* 0x000000575800720c */ /* 0x080fe40005746670 */
[----:B------:R-:W-:Y:S02]  /*52d0*/  ISETP.GE.OR P1, PT, R86, R87, !P1 ;  /* 0x000000575600720c */ /* 0x000fe40004f26670 */
[----:B------:R-:W-:Y:S02]  /*52e0*/  ISETP.GE.OR P0, PT, R100, R89, !P0 ;  /* 0x000000596400720c */ /* 0x000fe40004706670 */
[----:B------:R-:W-:Y:S02]  /*52f0*/  FSEL R8, R8, -INF , !P6 ;  /* 0xff80000008087808 */ /* 0x000fe40007000000 */
[-C--:B------:R-:W-:Y:S02]  /*5300*/  ISETP.GE.AND P6, PT, R98, R85.reuse, PT ;  /* 0x000000556200720c */ /* 0x080fe40003fc6270 */
        /* <DEDUP_REMOVED lines=14> */
[-C--:B------:R-:W-:Y:S02]  /*53f0*/  ISETP.GE.OR P4, PT, R94, R89.reuse, !P4 ;  /* 0x000000595e00720c */ /* 0x080fe40006786670 */
        /* <DEDUP_REMOVED lines=11> */
.L_x_462:
        /* <DEDUP_REMOVED lines=9> */
[----:B------:R-:W-:Y:S02]  /*5540*/  FMUL.FTZ R4, R247, 1.4426950216293334961 ;  /* 0x3fb8aa3bf7047820 */ /* 0x000fe40000410000 */
[--C-:B------:R-:W-:Y:S02]  /*5550*/  FFMA.FTZ R115, R5, c[0x0][0x23c], -R84.reuse ;  /* 0x00008f0005737a23 */ /* 0x100fe40000010854 */
[--C-:B------:R-:W-:Y:S01]  /*5560*/  FFMA.FTZ R119, R9, c[0x0][0x23c], -R84.reuse ;  /* 0x00008f0009777a23 */ /* 0x100fe20000010854 */
[----:B------:R-:W-:Y:S01]  /*5570*/  FSEL R4, R4, RZ, P0 ;  /* 0x000000ff04047208 */ /* 0x000fe20000000000 */
[----:B------:R-:W-:Y:S01]  /*5580*/  MUFU.EX2 R114, R114 ;  /* 0x0000007200727308 */ /* 0x000fe20000000800 */
[--C-:B------:R-:W-:Y:S02]  /*5590*/  FFMA.FTZ R118, R8, c[0x0][0x23c], -R84.reuse ;  /* 0x00008f0008767a23 */ /* 0x100fe40000010854 */
[----:B------:R-:W-:Y:S02]  /*55a0*/  FFMA.FTZ R122, R12, c[0x0][0x23c], -R84 ;  /* 0x00008f000c7a7a23 */ /* 0x000fe40000010854 */
[--C-:B------:R-:W-:Y:S02]  /*55b0*/  FFMA.FTZ R116, R6, c[0x0][0x23c], -R4.reuse ;  /* 0x00008f0006747a23 */ /* 0x100fe40000010804 */
[--C-:B------:R-:W-:Y:S02]  /*55c0*/  FFMA.FTZ R117, R7, c[0x0][0x23c], -R4.reuse ;  /* 0x00008f0007757a23 */ /* 0x100fe40000010804 */
[--C-:B------:R-:W-:Y:S01]  /*55d0*/  FFMA.FTZ R120, R10, c[0x0][0x23c], -R4.reuse ;  /* 0x00008f000a787a23 */ /* 0x100fe20000010804 */
[----:B------:R-:W-:Y:S01]  /*55e0*/  MUFU.EX2 R115, R115 ;  /* 0x0000007300737308 */ /* 0x000fe20000000800 */
[----:B------:R-:W-:Y:S02]  /*55f0*/  FFMA.FTZ R121, R11, c[0x0][0x23c], -R4 ;  /* 0x00008f000b797a23 */ /* 0x000fe40000010804 */
[----:B------:R-:W-:Y:S02]  /*5600*/  FFMA.FTZ R123, R13, c[0x0][0x23c], -R84 ;  /* 0x00008f000d7b7a23 */ /* 0x000fe40000010854 */
[--C-:B------:R-:W-:Y:S02]  /*5610*/  FFMA.FTZ R124, R14, c[0x0][0x23c], -R4.reuse ;  /* 0x00008f000e7c7a23 */ /* 0x100fe40000010804 */
[----:B------:R-:W-:Y:S02]  /*5620*/  FFMA.FTZ R125, R15, c[0x0][0x23c], -R4 ;  /* 0x00008f000f7d7a23 */ /* 0x000fe40000010804 */
[----:B------:R-:W-:Y:S01]  /*5630*/  FFMA.FTZ R126, R16, c[0x0][0x23c], -R84 ;  /* 0x00008f00107e7a23 */ /* 0x000fe20000010854 */
[----:B------:R-:W-:Y:S01]  /*5640*/  MUFU.EX2 R116, R116 ;  /* 0x0000007400747308 */ /* 0x000fe20000000800 */
[----:B------:R-:W-:Y:S02]  /*5650*/  FFMA.FTZ R128, R18, c[0x0][0x23c], -R4 ;  /* 0x00008f0012807a23 */ /* 0x000fe40000010804 */
[----:B------:R-:W-:Y:S02]  /*5660*/  FFMA.FTZ R84, R17, c[0x0][0x23c], -R84 ;  /* 0x00008f0011547a23 */ /* 0x000fe40000010854 */
[----:B------:R-:W-:Y:S05]  /*5670*/  FFMA.FTZ R4, R19, c[0x0][0x23c], -R4 ;  /* 0x00008f0013047a23 */ /* 0x000fea0000010804 */
[----:B------:R-:W-:Y:S10]  /*5680*/  MUFU.EX2 R117, R117 ;  /* 0x0000007500757308 */ /* 0x000ff40000000800 */
        /* <DEDUP_REMOVED lines=11> */
[----:B------:R-:W1:Y:S02]  /*5740*/  MUFU.EX2 R129, R4 ;  /* 0x0000000400817308 */ /* 0x000e640000000800 */
[----:B-1----:R-:W-:Y:S02]  /*5750*/  F2FP.BF16.PACK_AB R12, R129, R128 ;  /* 0x00000080810c723e */ /* 0x002fe400000010ff */
[----:B------:R-:W-:Y:S02]  /*5760*/  F2FP.BF16.PACK_AB R8, R115, R114 ;  /* 0x000000727308723e */ /* 0x000fe400000010ff */
[----:B------:R-:W-:Y:S02]  /*5770*/  F2FP.BF16.PACK_AB R6, R117, R116 ;  /* 0x000000747506723e */ /* 0x000fe400000010ff */
[----:B------:R-:W-:Y:S01]  /*5780*/  F2FP.BF16.PACK_AB R5, R119, R118 ;  /* 0x000000767705723e */ /* 0x000fe200000010ff */
[----:B------:R-:W-:Y:S01]  /*5790*/  STS [R235+0x22000], R8 ;  /* 0x02200008eb007388 */ /* 0x000fe20000000800 */
[----:B------:R-:W-:Y:S02]  /*57a0*/  F2FP.BF16.PACK_AB R13, R121, R120 ;  /* 0x00000078790d723e */ /* 0x000fe400000010ff */
[----:B------:R-:W-:Y:S02]  /*57b0*/  F2FP.BF16.PACK_AB R102, R123, R122 ;  /* 0x0000007a7b66723e */ /* 0x000fe400000010ff */
[----:B------:R-:W-:Y:S01]  /*57c0*/  F2FP.BF16.PACK_AB R100, R125, R124 ;  /* 0x0000007c7d64723e */ /* 0x000fe200000010ff */
[----:B------:R-:W-:Y:S01]  /*57d0*/  STS [R235+0x22400], R6 ;  /* 0x02240006eb007388 */ /* 0x000fe20000000800 */
[----:B------:R-:W-:Y:S05]  /*57e0*/  F2FP.BF16.PACK_AB R14, R127, R126 ;  /* 0x0000007e7f0e723e */ /* 0x000fea00000010ff */
[----:B------:R-:W-:Y:S06]  /*57f0*/  STS [R238+0x22000], R5 ;  /* 0x02200005ee007388 */ /* 0x000fec0000000800 */
[----:B------:R-:W-:Y:S06]  /*5800*/  STS [R238+0x22400], R13 ;  /* 0x0224000dee007388 */ /* 0x000fec0000000800 */
[----:B------:R-:W-:Y:S06]  /*5810*/  STS [R237+0x22000], R102 ;  /* 0x02200066ed007388 */ /* 0x000fec0000000800 */
[----:B------:R-:W-:Y:S06]  /*5820*/  STS [R237+0x22400], R100 ;  /* 0x02240064ed007388 */ /* 0x000fec0000000800 */
[----:B------:R-:W-:Y:S06]  /*5830*/  STS [R239+0x22000], R14 ;  /* 0x0220000eef007388 */ /* 0x000fec0000000800 */
[----:B------:R-:W-:Y:S06]  /*5840*/  STS [R239+0x22400], R12 ;  /* 0x0224000cef007388 */ /* 0x000fec0000000800 */
[----:B------:R-:W-:Y:S06]  /*5850*/  LDSM.16.M88.4 R16, [R223+0x8000] ;  /* 0x00800000df10783b */ /* 0x000fec0000000200 */
[----:B------:R-:W1:Y:S06]  /*5860*/  LDSM.16.M88.4 R8, [R222+0x18000] ;  /* 0x01800000de08783b */ /* 0x000e6c0000000200 */
[----:B------:R-:W2:Y:S06]  /*5870*/  LDSM.16.M88.4 R84, [R222+0x18800] ;  /* 0x01880000de54783b */ /* 0x000eac0000000200 */
[----:B------:R-:W-:Y:S06]  /*5880*/  LDSM.16.M88.4 R88, [R221+0x8000] ;  /* 0x00800000dd58783b */ /* 0x000fec0000000200 */
[----:B------:R-:W3:Y:S06]  /*5890*/  LDSM.16.M88.4 R92, [R212+0x18000] ;  /* 0x01800000d45c783b */ /* 0x000eec0000000200 */
[----:B------:R-:W4:Y:S06]  /*58a0*/  LDSM.16.M88.4 R96, [R212+0x18800] ;  /* 0x01880000d460783b */ /* 0x000f2c0000000200 */
[----:B------:R-:W-:Y:S06]  /*58b0*/  LDSM.16.M88.4 R100, [R220+0x8000] ;  /* 0x00800000dc64783b */ /* 0x000fec0000000200 */
[----:B------:R-:W4:Y:S01]  /*58c0*/  LDSM.16.M88.4 R104, [R3+0x18000] ;  /* 0x018000000368783b */ /* 0x000f220000000200 */
[C---:B-1----:R-:W-:Y:S05]  /*58d0*/  HMMA.16816.F32.BF16 R4, R16.reuse, R8, RZ ;  /* 0x000000081004723c */ /* 0x042fea00000418ff */
[----:B------:R-:W-:Y:S03]  /*58e0*/  LDSM.16.M88.4 R108, [R2+0x18000] ;  /* 0x01800000026c783b */ /* 0x000fe60000000200 */
[C---:B------:R-:W-:Y:S08]  /*58f0*/  HMMA.16816.F32.BF16 R8, R16.reuse, R10, RZ ;  /* 0x0000000a1008723c */ /* 0x040ff000000418ff */
[C---:B--2---:R-:W-:Y:S08]  /*5900*/  HMMA.16816.F32.BF16 R12, R16.reuse, R84, RZ ;  /* 0x00000054100c723c */ /* 0x044ff000000418ff */
[----:B------:R-:W-:Y:S01]  /*5910*/  HMMA.16816.F32.BF16 R16, R16, R86, RZ ;  /* 0x000000561010723c */ /* 0x000fe200000418ff */
[----:B------:R-:W1:Y:S07]  /*5920*/  LDSM.16.M88.4 R84, [R3+0x18800] ;  /* 0x018800000354783b */ /* 0x000e6e0000000200 */
[C---:B---3--:R-:W-:Y:S08]  /*5930*/  HMMA.16816.F32.BF16 R4, R88.reuse, R92, R4 ;  /* 0x0000005c5804723c */ /* 0x048ff00000041804 */
[C---:B------:R-:W-:Y:S01]  /*5940*/  HMMA.16816.F32.BF16 R8, R88.reuse, R94, R8 ;  /* 0x0000005e5808723c */ /* 0x040fe20000041808 */
[----:B------:R-:W2:Y:S07]  /*5950*/  LDSM.16.M88.4 R92, [R219+0x8000] ;  /* 0x00800000db5c783b */ /* 0x000eae0000000200 */
[C---:B----4-:R-:W-:Y:S08]  /*5960*/  HMMA.16816.F32.BF16 R12, R88.reuse, R96, R12 ;  /* 0x00000060580c723c */ /* 0x050ff0000004180c */
[----:B------:R-:W-:Y:S01]  /*5970*/  HMMA.16816.F32.BF16 R16, R88, R98, R16 ;  /* 0x000000625810723c */ /* 0x000fe20000041810 */
[----:B------:R-:W3:Y:S06]  /*5980*/  LDSM.16.M88.4 R88, [R2+0x18800] ;  /* 0x018800000258783b */ /* 0x000eec0000000200 */
[----:B------:R-:W-:Y:S01]  /*5990*/  LDSM.16.M88.4 R96, [R223+0xa000] ;  /* 0x00a00000df60783b */ /* 0x000fe20000000200 */
[C---:B------:R-:W-:Y:S08]  /*59a0*/  HMMA.16816.F32.BF16 R4, R100.reuse, R104, R4 ;  /* 0x000000686404723c */ /* 0x040ff00000041804 */
[C---:B------:R-:W-:Y:S01]  /*59b0*/  HMMA.16816.F32.BF16 R8, R100.reuse, R106, R8 ;  /* 0x0000006a6408723c */ /* 0x040fe20000041808 */
[----:B------:R-:W4:Y:S07]  /*59c0*/  LDSM.16.M88.4 R104, [R222+0x1a000] ;  /* 0x01a00000de68783b */ /* 0x000f2e0000000200 */
[C---:B-1----:R-:W-:Y:S08]  /*59d0*/  HMMA.16816.F32.BF16 R12, R100.reuse, R84, R12 ;  /* 0x00000054640c723c */ /* 0x042ff0000004180c */
[----:B------:R-:W-:Y:S01]  /*59e0*/  HMMA.16816.F32.BF16 R16, R100, R86, R16 ;  /* 0x000000566410723c */ /* 0x000fe20000041810 */
[----:B------:R-:W1:Y:S06]  /*59f0*/  LDSM.16.M88.4 R84, [R222+0x1a800] ;  /* 0x01a80000de54783b */ /* 0x000e6c0000000200 */
[----:B------:R-:W-:Y:S01]  /*5a00*/  LDSM.16.M88.4 R100, [R221+0xa000] ;  /* 0x00a00000dd64783b */ /* 0x000fe20000000200 */
[C---:B--2---:R-:W-:Y:S08]  /*5a10*/  HMMA.16816.F32.BF16 R4, R92.reuse, R108, R4 ;  /* 0x0000006c5c04723c */ /* 0x044ff00000041804 */
[C---:B------:R-:W-:Y:S01]  /*5a20*/  HMMA.16816.F32.BF16 R8, R92.reuse, R110, R8 ;  /* 0x0000006e5c08723c */ /* 0x040fe20000041808 */
[----:B------:R-:W2:Y:S07]  /*5a30*/  LDSM.16.M88.4 R108, [R212+0x1a000] ;  /* 0x01a00000d46c783b */ /* 0x000eae0000000200 */
[C---:B---3--:R-:W-:Y:S08]  /*5a40*/  HMMA.16816.F32.BF16 R12, R92.reuse, R88, R12 ;  /* 0x000000585c0c723c */ /* 0x048ff0000004180c */
[----:B------:R-:W-:Y:S01]  /*5a50*/  HMMA.16816.F32.BF16 R16, R92, R90, R16 ;  /* 0x0000005a5c10723c */ /* 0x000fe20000041810 */
[----:B------:R-:W3:Y:S06]  /*5a60*/  LDSM.16.M88.4 R88, [R212+0x1a800] ;  /* 0x01a80000d458783b */ /* 0x000eec0000000200 */
[----:B------:R-:W-:Y:S01]  /*5a70*/  LDSM.16.M88.4 R92, [R220+0xa000] ;  /* 0x00a00000dc5c783b */ /* 0x000fe20000000200 */
[C---:B----4-:R-:W-:Y:S08]  /*5a80*/  HMMA.16816.F32.BF16 R4, R96.reuse, R104, R4 ;  /* 0x000000686004723c */ /* 0x050ff00000041804 */
        /* <DEDUP_REMOVED lines=67> */
[----:B------:R-:W3:Y:S07]  /*5ec0*/  LDSM.16.M88.4 R88, [R2+0x1e800] ;  /* 0x01e800000258783b */ /* 0x000eee0000000200 */
[C---:B----4-:R-:W-:Y:S08]  /*5ed0*/  HMMA.16816.F32.BF16 R4, R100.reuse, R104, R4 ;  /* 0x000000686404723c */ /* 0x050ff00000041804 */
[C---:B------:R-:W-:Y:S08]  /*5ee0*/  HMMA.16816.F32.BF16 R8, R100.reuse, R106, R8 ;  /* 0x0000006a6408723c */ /* 0x040ff00000041808 */
[C---:B-1----:R-:W-:Y:S08]  /*5ef0*/  HMMA.16816.F32.BF16 R12, R100.reuse, R84, R12 ;  /* 0x00000054640c723c */ /* 0x042ff0000004180c */
[----:B------:R-:W-:Y:S08]  /*5f00*/  HMMA.16816.F32.BF16 R16, R100, R86, R16 ;  /* 0x000000566410723c */ /* 0x000ff00000041810 */
[C---:B--2---:R-:W-:Y:S08]  /*5f10*/  HMMA.16816.F32.BF16 R4, R92.reuse, R108, R4 ;  /* 0x0000006c5c04723c */ /* 0x044ff00000041804 */
[C---:B------:R-:W-:Y:S08]  /*5f20*/  HMMA.16816.F32.BF16 R8, R92.reuse, R110, R8 ;  /* 0x0000006e5c08723c */ /* 0x040ff00000041808 */
[C---:B---3--:R-:W-:Y:S08]  /*5f30*/  HMMA.16816.F32.BF16 R12, R92.reuse, R88, R12 ;  /* 0x000000585c0c723c */ /* 0x048ff0000004180c */
[----:B------:R-:W-:Y:S04]  /*5f40*/  HMMA.16816.F32.BF16 R16, R92, R90, R16 ;  /* 0x0000005a5c10723c */ /* 0x000fe80000041810 */
[C---:B-----5:R-:W-:Y:S02]  /*5f50*/  FADD.FTZ R85, -R113.reuse, R4 ;  /* 0x0000000471557221 */ /* 0x060fe40000010100 */
[----:B------:R-:W-:Y:S02]  /*5f60*/  FADD.FTZ R4, -R113, R5 ;  /* 0x0000000571047221 */ /* 0x000fe40000010100 */
[C---:B------:R-:W-:Y:S04]  /*5f70*/  FADD.FTZ R5, -R112.reuse, R6 ;  /* 0x0000000670057221 */ /* 0x040fe80000010100 */
[----:B------:R-:W-:Y:S02]  /*5f80*/  FADD.FTZ R6, -R112, R7 ;  /* 0x0000000770067221 */ /* 0x000fe40000010100 */
[----:B------:R-:W-:Y:S02]  /*5f90*/  FMUL.FTZ R85, R114, R85 ;  /* 0x0000005572557220 */ /* 0x000fe40000410000 */
[----:B------:R-:W-:Y:S02]  /*5fa0*/  FMUL.FTZ R4, R115, R4 ;  /* 0x0000000473047220 */ /* 0x000fe40000410000 */
[----:B------:R-:W-:Y:S02]  /*5fb0*/  FMUL.FTZ R5, R116, R5 ;  /* 0x0000000574057220 */ /* 0x000fe40000410000 */
[----:B------:R-:W-:Y:S01]  /*5fc0*/  FMUL.FTZ R6, R117, R6 ;  /* 0x0000000675067220 */ /* 0x000fe20000410000 */
[----:B------:R-:W-:Y:S01]  /*5fd0*/  F2FP.BF16.PACK_AB R4, R4, R85 ;  /* 0x000000550404723e */ /* 0x000fe200000010ff */
[C---:B------:R-:W-:Y:S02]  /*5fe0*/  FADD.FTZ R7, -R113.reuse, R8 ;  /* 0x0000000871077221 */ /* 0x040fe40000010100 */
[----:B------:R-:W-:Y:S01]  /*5ff0*/  FADD.FTZ R8, -R113, R9 ;  /* 0x0000000971087221 */ /* 0x000fe20000010100 */
[----:B------:R-:W-:Y:S01]  /*6000*/  F2FP.BF16.PACK_AB R6, R6, R5 ;  /* 0x000000050606723e */ /* 0x000fe200000010ff */
[C---:B------:R-:W-:Y:S01]  /*6010*/  FADD.FTZ R9, -R112.reuse, R10 ;  /* 0x0000000a70097221 */ /* 0x040fe20000010100 */
[----:B------:R-:W-:Y:S01]  /*6020*/  STS [R235+0x20000], R4 ;  /* 0x02000004eb007388 */ /* 0x000fe20000000800 */
[----:B------:R-:W-:Y:S02]  /*6030*/  FADD.FTZ R10, -R112, R11 ;  /* 0x0000000b700a7221 */ /* 0x000fe40000010100 */
[----:B------:R-:W-:Y:S02]  /*6040*/  FMUL.FTZ R7, R118, R7 ;  /* 0x0000000776077220 */ /* 0x000fe40000410000 */
[----:B------:R-:W-:Y:S01]  /*6050*/  FMUL.FTZ R8, R119, R8 ;  /* 0x0000000877087220 */ /* 0x000fe20000410000 */
[----:B------:R-:W-:Y:S01]  /*6060*/  STS [R235+0x20400], R6 ;  /* 0x02040006eb007388 */ /* 0x000fe20000000800 */
[----:B------:R-:W-:Y:S02]  /*6070*/  FMUL.FTZ R9, R120, R9 ;  /* 0x0000000978097220 */ /* 0x000fe40000410000 */
[----:B------:R-:W-:Y:S02]  /*6080*/  FMUL.FTZ R10, R121, R10 ;  /* 0x0000000a790a7220 */ /* 0x000fe40000410000 */
[C---:B------:R-:W-:Y:S02]  /*6090*/  FADD.FTZ R5, -R113.reuse, R12 ;  /* 0x0000000c71057221 */ /* 0x040fe40000010100 */
[C---:B------:R-:W-:Y:S01]  /*60a0*/  FADD.FTZ R12, -R113.reuse, R13 ;  /* 0x0000000d710c7221 */ /* 0x040fe20000010100 */
[----:B------:R-:W-:Y:S01]  /*60b0*/  F2FP.BF16.PACK_AB R89, R10, R9 ;  /* 0x000000090a59723e */ /* 0x000fe200000010ff */
[C---:B------:R-:W-:Y:S02]  /*60c0*/  FADD.FTZ R11, -R112.reuse, R14 ;  /* 0x0000000e700b7221 */ /* 0x040fe40000010100 */
[----:B------:R-:W-:Y:S02]  /*60d0*/  FADD.FTZ R14, -R112, R15 ;  /* 0x0000000f700e7221 */ /* 0x000fe40000010100 */
[C---:B------:R-:W-:Y:S01]  /*60e0*/  FADD.FTZ R13, -R113.reuse, R16 ;  /* 0x00000010710d7221 */ /* 0x040fe20000010100 */
[----:B------:R-:W-:Y:S01]  /*60f0*/  STS [R238+0x20400], R89 ;  /* 0x02040059ee007388 */ /* 0x000fe20000000800 */
        /* <DEDUP_REMOVED lines=9> */
[----:B------:R-:W-:Y:S01]  /*6190*/  FADD.FTZ R112, -R112, R19 ;  /* 0x0000001370707221 */ /* 0x000fe20000010100 */
[----:B------:R-:W-:Y:S01]  /*61a0*/  F2FP.BF16.PACK_AB R94, R14, R11 ;  /* 0x0000000b0e5e723e */ /* 0x000fe200000010ff */
[----:B------:R-:W-:Y:S01]  /*61b0*/  FMUL.FTZ R13, R126, R13 ;  /* 0x0000000d7e0d7220 */ /* 0x000fe20000410000 */
[----:B------:R-:W-:Y:S01]  /*61c0*/  STS [R237+0x20000], R92 ;  /* 0x0200005ced007388 */ /* 0x000fe20000000800 */
[----:B------:R-:W-:Y:S02]  /*61d0*/  FMUL.FTZ R16, R127, R16 ;  /* 0x000000107f107220 */ /* 0x000fe40000410000 */
[----:B------:R-:W-:Y:S02]  /*61e0*/  FMUL.FTZ R15, R128, R15 ;  /* 0x0000000f800f7220 */ /* 0x000fe40000410000 */
[----:B------:R-:W-:Y:S01]  /*61f0*/  FMUL.FTZ R112, R129, R112 ;  /* 0x0000007081707220 */ /* 0x000fe20000410000 */
[----:B------:R-:W-:Y:S01]  /*6200*/  STS [R237+0x20400], R94 ;  /* 0x0204005eed007388 */ /* 0x000fe20000000800 */
[----:B------:R-:W-:Y:S03]  /*6210*/  F2FP.BF16.PACK_AB R96, R16, R13 ;  /* 0x0000000d1060723e */ /* 0x000fe600000010ff */
[----:B------:R-:W-:Y:S02]  /*6220*/  F2FP.BF16.PACK_AB R98, R112, R15 ;  /* 0x0000000f7062723e */ /* 0x000fe400000010ff */
[----:B------:R-:W-:Y:S06]  /*6230*/  STS [R239+0x20000], R96 ;  /* 0x02000060ef007388 */ /* 0x000fec0000000800 */
[----:B------:R-:W-:Y:S06]  /*6240*/  STS [R239+0x20400], R98 ;  /* 0x02040062ef007388 */ /* 0x000fec0000000800 */
[----:B------:R-:W-:Y:S06]  /*6250*/  BAR.SYNC.DEFER_BLOCKING 0x0 ;  /* 0x0000000000007b1d */ /* 0x000fec0000010000 */
[----:B------:R-:W-:Y:S06]  /*6260*/  LDSM.16.MT88.4 R4, [R218+0x22000] ;  /* 0x02200000da04783b */ /* 0x000fec0000004200 */
[----:B------:R-:W1:Y:S06]  /*6270*/  LDSM.16.MT88.4 R8, [R217+0x8000] ;  /* 0x00800000d908783b */ /* 0x000e6c0000004200 */
[----:B------:R-:W2:Y:S06]  /*6280*/  LDSM.16.MT88.4 R12, [R0+0x22000] ;  /* 0x02200000000c783b */ /* 0x000eac0000004200 */
[----:B------:R-:W3:Y:S06]  /*6290*/  LDSM.16.MT88.4 R16, [R217+0xa000] ;  /* 0x00a00000d910783b */ /* 0x000eec0000004200 */
[----:B------:R-:W4:Y:S06]  /*62a0*/  LDSM.16.MT88.4 R84, [R217+0xc000] ;  /* 0x00c00000d954783b */ /* 0x000f2c0000004200 */
[----:B------:R-:W3:Y:S06]  /*62b0*/  LDSM.16.MT88.4 R88, [R217+0xe000] ;  /* 0x00e00000d958783b */ /* 0x000eec0000004200 */
[----:B------:R-:W-:Y:S06]  /*62c0*/  LDSM.16.MT88.4 R92, [R217+0x8800] ;  /* 0x00880000d95c783b */ /* 0x000fec0000004200 */
[----:B------:R-:W-:Y:S01]  /*62d0*/  LDSM.16.MT88.4 R96, [R0+0x22800] ;  /* 0x022800000060783b */ /* 0x000fe20000004200 */
[-C--:B-1----:R-:W-:Y:S05]  /*62e0*/  HMMA.16816.F32.BF16 R20, R4, R8.reuse, R20 ;  /* 0x000000080414723c */ /* 0x082fea0000041814 */
[----:B------:R-:W-:Y:S03]  /*62f0*/  LDSM.16.MT88.4 R100, [R217+0xa800] ;  /* 0x00a80000d964783b */ /* 0x000fe60000004200 */
[C---:B--2---:R-:W-:Y:S03]  /*6300*/  HMMA.16816.F32.BF16 R24, R12.reuse, R8, R24 ;  /* 0x000000080c18723c */ /* 0x044fe60000041818 */
[----:B------:R-:W-:Y:S06]  /*6310*/  LDSM.16.MT88.4 R104, [R217+0xc800] ;  /* 0x00c80000d968783b */ /* 0x000fec0000004200 */
[----:B------:R-:W-:Y:S01]  /*6320*/  LDSM.16.MT88.4 R108, [R217+0xe800] ;  /* 0x00e80000d96c783b */ /* 0x000fe20000004200 */
        /* <DEDUP_REMOVED lines=18> */
[----:B------:R-:W2:Y:S06]  /*6450*/  LDSM.16.MT88.4 R4, [R218+0x23000] ;  /* 0x02300000da04783b */ /* 0x000eac0000004200 */
[----:B------:R-:W3:Y:S01]  /*6460*/  LDSM.16.MT88.4 R88, [R217+0xd000] ;  /* 0x00d00000d958783b */ /* 0x000ee20000004200 */
        /* <DEDUP_REMOVED lines=20> */
[----:B------:R-:W4:Y:S06]  /*65b0*/  LDSM.16.MT88.4 R8, [R218+0x23800] ;  /* 0x02380000da08783b */ /* 0x000f2c0000004200 */
[----:B------:R-:W1:Y:S01]  /*65c0*/  LDSM.16.MT88.4 R108, [R217+0xd800] ;  /* 0x00d80000d96c783b */ /* 0x000e620000004200 */
[-C--:B--2---:R-:W-:Y:S08]  /*65d0*/  HMMA.16816.F32.BF16 R20, R4, R12.reuse, R20 ;  /* 0x0000000c0414723c */ /* 0x084ff00000041814 */
[C---:B------:R-:W-:Y:S08]  /*65e0*/  HMMA.16816.F32.BF16 R24, R16.reuse, R12, R24 ;  /* 0x0000000c1018723c */ /* 0x040ff00000041818 */
[-C--:B------:R-:W-:Y:S08]  /*65f0*/  HMMA.16816.F32.BF16 R28, R16, R14.reuse, R28 ;  /* 0x0000000e101c723c */ /* 0x080ff0000004181c */
[C---:B------:R-:W-:Y:S01]  /*6600*/  HMMA.16816.F32.BF16 R32, R4.reuse, R14, R32 ;  /* 0x0000000e0420723c */ /* 0x040fe20000041820 */
[----:B------:R-:W2:Y:S06]  /*6610*/  LDSM.16.MT88.4 R12, [R217+0xf800] ;  /* 0x00f80000d90c783b */ /* 0x000eac0000004200 */
[----:B------:R-:W-:Y:S01]  /*6620*/  BAR.SYNC.DEFER_BLOCKING 0x0 ;  /* 0x0000000000007b1d */ /* 0x000fe20000010000 */
        /* <DEDUP_REMOVED lines=11> */
[----:B------:R-:W-:Y:S07]  /*66e0*/  HMMA.16816.F32.BF16 R80, R4, R94, R80 ;  /* 0x0000005e0450723c */ /* 0x000fee0000041850 */
[----:B------:R-:W-:Y:S01]  /*66f0*/  LEA R5, -R250, RZ, 0x6 ;  /* 0x000000fffa057211 */ /* 0x000fe200078e31ff */
[-C--:B----4-:R-:W-:Y:S05]  /*6700*/  HMMA.16816.F32.BF16 R20, R8, R96.reuse, R20 ;  /* 0x000000600814723c */ /* 0x090fea0000041814 */
[C---:B------:R-:W-:Y:S03]  /*6710*/  LEA R248, P0, R5.reuse, R248, 0x2 ;  /* 0x000000f805f87211 */ /* 0x040fe600078010ff */
[C---:B------:R-:W-:Y:S04]  /*6720*/  HMMA.16816.F32.BF16 R24, R100.reuse, R96, R24 ;  /* 0x000000606418723c */ /* 0x040fe80000041818 */
[----:B------:R-:W-:Y:S04]  /*6730*/  LEA.HI.X.SX32 R249, R5, R249, 0x2, P0 ;  /* 0x000000f905f97211 */ /* 0x000fe800000f16ff */
        /* <DEDUP_REMOVED lines=17> */
[----:B------:R-:W-:Y:S01]  /*6850*/  IMAD.MOV.U32 R4, RZ, RZ, c[0x0][0x374] ;  /* 0x0000dd00ff047624 */ /* 0x000fe200078e00ff */
[----:B------:R-:W-:Y:S01]  /*6860*/  ISETP.GE.AND P4, PT, R229, c[0x0][0x220], PT ;  /* 0x00008800e5007a0c */ /* 0x000fe20003f86270 */
[----:B------:R-:W-:Y:S01]  /*6870*/  IMAD.U32 R7, R5, -0x40, RZ ;  /* 0xffffffc005077824 */ /* 0x000fe200078e00ff */
[----:B------:R-:W-:Y:S02]  /*6880*/  ISETP.GE.AND P3, PT, R228, c[0x0][0x220], PT ;  /* 0x00008800e4007a0c */ /* 0x000fe40003f66270 */
[----:B------:R-:W-:Y:S02]  /*6890*/  ISETP.GE.AND P2, PT, R227, c[0x0][0x220], PT ;  /* 0x00008800e3007a0c */ /* 0x000fe40003f46270 */
[-C--:B------:R-:W-:Y:S02]  /*68a0*/  LEA R10, P0, R7, R244.reuse, 0x1 ;  /* 0x000000f4070a7211 */ /* 0x080fe400078008ff */
[----:B------:R-:W-:Y:S02]  /*68b0*/  LEA R9, P6, R5, R7, 0x5 ;  /* 0x0000000705097211 */ /* 0x000fe400078c28ff */
[-C--:B------:R-:W-:Y:S01]  /*68c0*/  LEA.HI.X.SX32 R11, R7, R245.reuse, 0x1, P0 ;  /* 0x000000f5070b7211 */ /* 0x080fe200000f0eff */
[----:B------:R1:W-:Y:S01]  /*68d0*/  @P5 STS.128 [R226+0x8000], RZ ;  /* 0x008000ffe2005388 */ /* 0x0003e20000000c00 */
[----:B------:R-:W-:Y:S03]  /*68e0*/  SHF.R.S32.HI R6, RZ, 0x1f, R7 ;  /* 0x0000001fff067819 */ /* 0x000fe60000011407 */
[----:B------:R-:W-:Y:S01]  /*68f0*/  @!PT LDS RZ, [RZ] ;  /* 0x00000000fffff984 */ /* 0x000fe20000000800 */
[----:B------:R-:W-:Y:S01]  /*6900*/  @!PT LDS RZ, [RZ] ;  /* 0x00000000fffff984 */ /* 0x000fe20000000800 */
[----:B------:R-:W-:Y:S01]  /*6910*/  @!PT LDS RZ, [RZ] ;  /* 0x00000000fffff984 */ /* 0x000fe20000000800 */
[----:B------:R1:W-:Y:S01]  /*6920*/  @!P5 LDGSTS.E.BYPASS.LTC128B.128 [R226+0x8000], [R10.64] ;  /* 0x080000000ae2dfae */ /* 0x0003e2000b901d44 */
[----:B------:R-:W-:Y:S02]  /*6930*/  @!P3 LEA R14, P0, R9, R244, 0x1 ;  /* 0x000000f4090eb211 */ /* 0x000fe400078008ff */
[----:B------:R-:W-:Y:S01]  /*6940*/  LEA.HI.X R6, R5, R6, R4, 0x5, P6 ;  /* 0x0000000605067211 */ /* 0x000fe200030f2c04 */
[----:B------:R1:W-:Y:S01]  /*6950*/  @P4 STS.128 [R226+0xa000], RZ ;  /* 0x00a000ffe2004388 */ /* 0x0003e20000000c00 */
[C---:B------:R-:W-:Y:S02]  /*6960*/  @!P4 LEA R12, P6, R9.reuse, R244, 0x1 ;  /* 0x000000f4090cc211 */ /* 0x040fe400078c08ff */
[-CC-:B------:R-:W-:Y:S01]  /*6970*/  @!P3 LEA.HI.X R15, R9, R245.reuse, R6.reuse, 0x1, P0 ;  /* 0x000000f5090fb211 */ /* 0x180fe200000f0c06 */
[----:B------:R-:W-:Y:S01]  /*6980*/  @!PT LDS RZ, [RZ] ;  /* 0x00000000fffff984 */ /* 0x000fe20000000800 */
[----:B------:R-:W-:Y:S01]  /*6990*/  @!PT LDS RZ, [RZ] ;  /* 0x00000000fffff984 */ /* 0x000fe20000000800 */
[----:B------:R-:W-:Y:S01]  /*69a0*/  @!PT LDS RZ, [RZ] ;  /* 0x00000000fffff984 */ /* 0x000fe20000000800 */
[----:B------:R1:W-:Y:S01]  /*69b0*/  @!P4 LDGSTS.E.BYPASS.LTC128B.128 [R226+0xa000], [R10.64+0x80] ;  /* 0x0a0000800ae2cfae */ /* 0x0003e2000b901d44 */
[----:B------:R-:W-:Y:S02]  /*69c0*/  @!P5 LEA R16, P0, R5, R10, 0x6 ;  /* 0x0000000a0510d211 */ /* 0x000fe400078030ff */
[----:B------:R-:W-:Y:S01]  /*69d0*/  @!P4 LEA.HI.X R13, R9, R245, R6, 0x1, P6 ;  /* 0x000000f5090dc211 */ /* 0x000fe200030f0c06 */
        /* <DEDUP_REMOVED lines=36> */
.L_x_463:
[----:B------:R-:W-:Y:S01]  /*6c20*/  LDSM.16.M88.4 R196, [R216] ;  /* 0x00000000d8c4783b */ /* 0x000fe20000000200 */
[C---:B------:R-:W-:Y:S01]  /*6c30*/  IMAD R251, R250.reuse, 0x38, RZ ;  /* 0x00000038fafb7824 */ /* 0x040fe200078e02ff */
[----:B------:R-:W-:Y:S02]  /*6c40*/  @UP2 UIADD3 UR9, UP1, UR15, -0x100, URZ ;  /* 0xffffff000f092890 */ /* 0x000fe4000ff3e03f */
[----:B------:R-:W-:Y:S01]  /*6c50*/  @UP2 UIADD3 UR17, UP0, UR17, -0x100, URZ ;  /* 0xffffff0011112890 */ /* 0x000fe2000ff1e03f */
[----:B-1----:R-:W1:Y:S01]  /*6c60*/  LDSM.16.MT88.4 R16, [R217+0x10000] ;  /* 0x01000000d910783b */ /* 0x002e620000004200 */
[----:B------:R-:W-:Y:S02]  /*6c70*/  @UP2 UIADD3.X UR8, UR14, -0x1, URZ, UP1, !UPT ;  /* 0xffffffff0e082890 */ /* 0x000fe40008ffe43f */
[----:B------:R-:W-:Y:S02]  /*6c80*/  @UP2 UIADD3.X UR16, UR16, -0x1, URZ, UP0, !UPT ;  /* 0xffffffff10102890 */ /* 0x000fe400087fe43f */
[----:B------:R-:W2:Y:S05]  /*6c90*/  LDSM.16.M88.4 R124, [R216+0x1000] ;  /* 0x00100000d87c783b */ /* 0x000eaa0000000200 */
[----:B------:R-:W3:Y:S05]  /*6ca0*/  LDSM.16.MT88.4 R96, [R217+0x12000] ;  /* 0x01200000d960783b */ /* 0x000eea0000004200 */
[----:B------:R-:W4:Y:S05]  /*6cb0*/  LDSM.16.MT88.4 R112, [R217+0x14000] ;  /* 0x01400000d970783b */ /* 0x000f2a0000004200 */
[----:B------:R-:W3:Y:S05]  /*6cc0*/  LDSM.16.MT88.4 R128, [R217+0x16000] ;  /* 0x01600000d980783b */ /* 0x000eea0000004200 */
[----:B------:R-:W-:Y:S05]  /*6cd0*/  LDSM.16.M88.4 R200, [R215] ;  /* 0x00000000d7c8783b */ /* 0x000fea0000000200 */
[----:B------:R-:W3:Y:S05]  /*6ce0*/  LDSM.16.MT88.4 R204, [R217+0x10800] ;  /* 0x01080000d9cc783b */ /* 0x000eea0000004200 */
[----:B------:R-:W4:Y:S01]  /*6cf0*/  LDSM.16.M88.4 R208, [R215+0x1000] ;  /* 0x00100000d7d0783b */ /* 0x000f220000000200 */
[-C--:B-1----:R-:W-:Y:S08]  /*6d00*/  HMMA.16816.F32.BF16 R4, R196, R16.reuse, RZ ;  /* 0x00000010c404723c */ /* 0x082ff000000418ff */
[C---:B--2---:R-:W-:Y:S08]  /*6d10*/  HMMA.16816.F32.BF16 R8, R124.reuse, R16, RZ ;  /* 0x000000107c08723c */ /* 0x044ff000000418ff */
[-C--:B------:R-:W-:Y:S08]  /*6d20*/  HMMA.16816.F32.BF16 R12, R124, R18.reuse, RZ ;  /* 0x000000127c0c723c */ /* 0x080ff000000418ff */
[C---:B------:R-:W-:Y:S08]  /*6d30*/  HMMA.16816.F32.BF16 R16, R196.reuse, R18, RZ ;  /* 0x00000012c410723c */ /* 0x040ff000000418ff */
[-C--:B---3--:R-:W-:Y:S08]  /*6d40*/  HMMA.16816.F32.BF16 R84, R196, R96.reuse, RZ ;  /* 0x00000060c454723c */ /* 0x088ff000000418ff */
[C---:B------:R-:W-:Y:S08]  /*6d50*/  HMMA.16816.F32.BF16 R88, R124.reuse, R96, RZ ;  /* 0x000000607c58723c */ /* 0x040ff000000418ff */
        /* <DEDUP_REMOVED lines=68> */
[C---:B------:R-:W-:Y:S07]  /*71a0*/  HMMA.16816.F32.BF16 R112, R196.reuse, R210, R112 ;  /* 0x000000d2c470723c */ /* 0x040fee0000041870 */
[----:B------:R-:W-:Y:S01]  /*71b0*/  IMAD.SHL.U32 R211, R250, 0x20, RZ ;  /* 0x00000020fad37824 */ /* 0x000fe200078e00ff */
[-C--:B--2---:R-:W-:Y:S08]  /*71c0*/  HMMA.16816.F32.BF16 R116, R196, R204.reuse, R116 ;  /* 0x000000ccc474723c */ /* 0x084ff00000041874 */
[C---:B------:R-:W-:Y:S07]  /*71d0*/  HMMA.16816.F32.BF16 R120, R200.reuse, R204, R120 ;  /* 0x000000ccc878723c */ /* 0x040fee0000041878 */
[----:B------:R-:W-:Y:S01]  /*71e0*/  @P1 IADD3 R204, P0, R240, UR15, RZ ;  /* 0x0000000ff0cc1c10 */ /* 0x000fe2000ff1e0ff */
[-C--:B------:R-:W-:Y:S01]  /*71f0*/  HMMA.16816.F32.BF16 R124, R200, R206.reuse, R124 ;  /* 0x000000cec87c723c */ /* 0x080fe2000004187c */
[----:B------:R-:W-:Y:S03]  /*7200*/  @UP2 UMOV UR15, UR9 ;  /* 0x00000009000f2c82 */ /* 0x000fe60008000000 */
[----:B------:R-:W-:Y:S01]  /*7210*/  @P1 IADD3.X R205, R241, UR14, RZ, P0, !PT ;  /* 0x0000000ef1cd1c10 */ /* 0x000fe200087fe4ff */
[----:B------:R-:W-:Y:S02]  /*7220*/  @UP2 UMOV UR14, UR8 ;  /* 0x00000008000e2c82 */ /* 0x000fe40008000000 */
[C---:B------:R-:W-:Y:S01]  /*7230*/  IMAD.SHL.U32 R201, R250.reuse, 0x8, RZ ;  /* 0x00000008fac97824 */ /* 0x040fe200078e00ff */
[----:B------:R-:W-:Y:S01]  /*7240*/  HMMA.16816.F32.BF16 R128, R196, R206, R128 ;  /* 0x000000cec480723c */ /* 0x000fe20000041880 */
[----:B------:R1:W5:Y:S03]  /*7250*/  @P1 LDG.E R246, [R204.64+-0x100] ;  /* 0xffff0004ccf61981 */ /* 0x000366000c1e1900 */
[CC--:B------:R-:W-:Y:S01]  /*7260*/  LEA R208, P0, R201.reuse, R248.reuse, 0x2 ;  /* 0x000000f8c9d07211 */ /* 0x0c0fe200078010ff */
[C---:B------:R-:W-:Y:S01]  /*7270*/  IMAD.SHL.U32 R203, R250.reuse, 0x10, RZ ;  /* 0x00000010facb7824 */ /* 0x040fe200078e00ff */
[----:B------:R1:W5:Y:S01]  /*7280*/  @P1 LDG.E R247, [R204.64+-0xe0] ;  /* 0xffff2004ccf71981 */ /* 0x000362000c1e1900 */
[C---:B------:R-:W-:Y:S01]  /*7290*/  IMAD R207, R250.reuse, 0x18, RZ ;  /* 0x00000018facf7824 */ /* 0x040fe200078e02ff */
[-C--:B------:R-:W-:Y:S03]  /*72a0*/  LEA.HI.X.SX32 R209, R201, R249.reuse, 0x2, P0 ;  /* 0x000000f9c9d17211 */ /* 0x080fe600000f16ff */
[----:B------:R-:W-:Y:S01]  /*72b0*/  RED.E.ADD.F32.FTZ.RN.STRONG.GPU [R248.64], R4 ;  /* 0x00000004f800798e */ /* 0x000fe2000c10e784 */
[-C--:B------:R-:W-:Y:S02]  /*72c0*/  LEA R196, P2, R203, R248.reuse, 0x2 ;  /* 0x000000f8cbc47211 */ /* 0x080fe400078410ff */
[-C--:B------:R-:W-:Y:S02]  /*72d0*/  LEA R198, P0, R207, R248.reuse, 0x2 ;  /* 0x000000f8cfc67211 */ /* 0x080fe400078010ff */
[----:B------:R2:W-:Y:S01]  /*72e0*/  RED.E.ADD.F32.FTZ.RN.STRONG.GPU [R208.64], R5 ;  /* 0x00000005d000798e */ /* 0x0005e2000c10e784 */
[-C--:B------:R-:W-:Y:S02]  /*72f0*/  LEA.HI.X.SX32 R197, R203, R249.reuse, 0x2, P2 ;  /* 0x000000f9cbc57211 */ /* 0x080fe400010f16ff */
[-C--:B------:R-:W-:Y:S01]  /*7300*/  LEA.HI.X.SX32 R199, R207, R249.reuse, 0x2, P0 ;  /* 0x000000f9cfc77211 */ /* 0x080fe200000f16ff */
[C---:B------:R-:W-:Y:S01]  /*7310*/  IMAD R207, R250.reuse, 0x30, RZ ;  /* 0x00000030facf7824 */ /* 0x040fe200078e02ff */
[CC--:B------:R-:W-:Y:S01]  /*7320*/  LEA R210, P2, R211.reuse, R248.reuse, 0x2 ;  /* 0x000000f8d3d27211 */ /* 0x0c0fe200078410ff */
[----:B------:R-:W-:Y:S03]  /*7330*/  RED.E.ADD.F32.FTZ.RN.STRONG.GPU [R196.64], R6 ;  /* 0x00000006c400798e */ /* 0x000fe6000c10e784 */
[-C--:B------:R-:W-:Y:S02]  /*7340*/  LEA.HI.X.SX32 R211, R211, R249.reuse, 0x2, P2 ;  /* 0x000000f9d3d37211 */ /* 0x080fe400010f16ff */
[----:B------:R3:W-:Y:S01]  /*7350*/  RED.E.ADD.F32.FTZ.RN.STRONG.GPU [R198.64], R7 ;  /* 0x00000007c600798e */ /* 0x0007e2000c10e784 */
[CC--:B------:R-:W-:Y:S01]  /*7360*/  LEA R206, P2, R207.reuse, R248.reuse, 0x2 ;  /* 0x000000f8cfce7211 */ /* 0x0c0fe200078410ff */
[----:B-1----:R-:W-:Y:S03]  /*7370*/  IMAD R205, R250, 0x28, RZ ;  /* 0x00000028facd7824 */ /* 0x002fe600078e02ff */
[----:B------:R1:W-:Y:S01]  /*7380*/  RED.E.ADD.F32.FTZ.RN.STRONG.GPU [R210.64], R8 ;  /* 0x00000008d200798e */ /* 0x0003e2000c10e784 */
[-C--:B------:R-:W-:Y:S02]  /*7390*/  LEA.HI.X.SX32 R207, R207, R249.reuse, 0x2, P2 ;  /* 0x000000f9cfcf7211 */ /* 0x080fe400010f16ff */
[CC--:B------:R-:W-:Y:S04]  /*73a0*/  LEA R204, P0, R205.reuse, R248.reuse, 0x2 ;  /* 0x000000f8cdcc7211 */ /* 0x0c0fe800078010ff */
[-C--:B------:R-:W-:Y:S02]  /*73b0*/  LEA.HI.X.SX32 R205, R205, R249.reuse, 0x2, P0 ;  /* 0x000000f9cdcd7211 */ /* 0x080fe400000f16ff */
[-C--:B------:R-:W-:Y:S02]  /*73c0*/  LEA R250, P0, R251, R248.reuse, 0x2 ;  /* 0x000000f8fbfa7211 */ /* 0x080fe400078010ff */
[----:B--2---:R-:W-:Y:S01]  /*73d0*/  IADD3 R5, R203, 0x20, RZ ;  /* 0x00000020cb057810 */ /* 0x004fe20007ffe0ff */
[----:B------:R2:W-:Y:S01]  /*73e0*/  RED.E.ADD.F32.FTZ.RN.STRONG.GPU [R204.64], R9 ;  /* 0x00000009cc00798e */ /* 0x0005e2000c10e784 */
[-C--:B------:R-:W-:Y:S04]  /*73f0*/  LEA.HI.X.SX32 R251, R251, R249.reuse, 0x2, P0 ;  /* 0x000000f9fbfb7211 */ /* 0x080fe800000f16ff */
[----:B------:R-:W-:Y:S01]  /*7400*/  RED.E.ADD.F32.FTZ.RN.STRONG.GPU [R206.64], R10 ;  /* 0x0000000ace00798e */ /* 0x000fe2000c10e784 */
[-C--:B---3--:R-:W-:Y:S04]  /*7410*/  LEA R198, P0, R5, R248.reuse, 0x2 ;  /* 0x000000f805c67211 */ /* 0x088fe800078010ff */
[----:B------:R3:W-:Y:S01]  /*7420*/  RED.E.ADD.F32.FTZ.RN.STRONG.GPU [R250.64], R11 ;  /* 0x0000000bfa00798e */ /* 0x0007e2000c10e784 */
[----:B------:R-:W-:Y:S01]  /*7430*/  IMAD.IADD R7, R201, 0x1, R5 ;  /* 0x00000001c9077824 */ /* 0x000fe200078e0205 */
[-C--:B------:R-:W-:Y:S03]  /*7440*/  LEA.HI.X.SX32 R199, R5, R249.reuse, 0x2, P0 ;  /* 0x000000f905c77211 */ /* 0x080fe600000f16ff */
[----:B------:R4:W-:Y:S01]  /*7450*/  RED.E.ADD.F32.FTZ.RN.STRONG.GPU [R248.64+0x80], R16 ;  /* 0x00008010f800798e */ /* 0x0009e2000c10e784 */
[-C--:B-1----:R-:W-:Y:S01]  /*7460*/  LEA R210, P0, R7, R248.reuse, 0x2 ;  /* 0x000000f807d27211 */ /* 0x082fe200078010ff */
[----:B------:R-:W-:Y:S03]  /*7470*/  IMAD.IADD R5, R201, 0x1, R7 ;  /* 0x00000001c9057824 */ /* 0x000fe600078e0207 */
[----:B------:R1:W-:Y:S01]  /*7480*/  RED.E.ADD.F32.FTZ.RN.STRONG.GPU [R208.64+0x80], R17 ;  /* 0x00008011d000798e */ /* 0x0003e2000c10e784 */
[-C--:B------:R-:W-:Y:S01]  /*7490*/  LEA.HI.X.SX32 R211, R7, R249.reuse, 0x2, P0 ;  /* 0x000000f907d37211 */ /* 0x080fe200000f16ff */
[----:B------:R-:W-:Y:S03]  /*74a0*/  IMAD.IADD R7, R201, 0x1, R5 ;  /* 0x00000001c9077824 */ /* 0x000fe600078e0205 */
[----:B------:R1:W-:Y:S01]  /*74b0*/  RED.E.ADD.F32.FTZ.RN.STRONG.GPU [R198.64], R18 ;  /* 0x00000012c600798e */ /* 0x0003e2000c10e784 */
[-C--:B--2---:R-:W-:Y:S01]  /*74c0*/  LEA R204, P2, R5, R248.reuse, 0x2 ;  /* 0x000000f805cc7211 */ /* 0x084fe200078410ff */
[----:B------:R-:W-:Y:S01]  /*74d0*/  IMAD.IADD R9, R201, 0x1, R7 ;  /* 0x00000001c9097824 */ /* 0x000fe200078e0207 */
[-C--:B------:R-:W-:Y:S02]  /*74e0*/  LEA R6, P0, R7, R248.reuse, 0x2 ;  /* 0x000000f807067211 */ /* 0x080fe400078010ff */
[----:B------:R2:W-:Y:S01]  /*74f0*/  RED.E.ADD.F32.FTZ.RN.STRONG.GPU [R210.64], R19 ;  /* 0x00000013d200798e */ /* 0x0005e2000c10e784 */
[-C--:B------:R-:W-:Y:S01]  /*7500*/  LEA.HI.X.SX32 R205, R5, R249.reuse, 0x2, P2 ;  /* 0x000000f905cd7211 */ /* 0x080fe200010f16ff */
[----:B------:R-:W-:Y:S01]  /*7510*/  IMAD.IADD R5, R201, 0x1, R9 ;  /* 0x00000001c9057824 */ /* 0x000fe200078e0209 */
[-C--:B------:R-:W-:Y:S02]  /*7520*/  LEA.HI.X.SX32 R7, R7, R249.reuse, 0x2, P0 ;  /* 0x000000f907077211 */ /* 0x080fe400000f16ff */
[-C--:B------:R-:W-:Y:S01]  /*7530*/  LEA R8, P0, R9, R248.reuse, 0x2 ;  /* 0x000000f809087211 */ /* 0x080fe200078010ff */
[----:B------:R2:W-:Y:S01]  /*7540*/  RED.E.ADD.F32.FTZ.RN.STRONG.GPU [R204.64], R12 ;  /* 0x0000000ccc00798e */ /* 0x0005e2000c10e784 */
[----:B---3--:R-:W-:Y:S02]  /*7550*/  IADD3 R11, R203, 0x40, RZ ;  /* 0x00000040cb0b7810 */ /* 0x008fe40007ffe0ff */
[-C--:B------:R-:W-:Y:S02]  /*7560*/  LEA.HI.X.SX32 R9, R9, R249.reuse, 0x2, P0 ;  /* 0x000000f909097211 */ /* 0x080fe400000f16ff */
[----:B------:R3:W-:Y:S01]  /*7570*/  RED.E.ADD.F32.FTZ.RN.STRONG.GPU [R6.64], R13 ;  /* 0x0000000d0600798e */ /* 0x0007e2000c10e784 */
[CC--:B----4-:R-:W-:Y:S04]  /*7580*/  LEA R16, P0, R5.reuse, R248.reuse, 0x2 ;  /* 0x000000f805107211 */ /* 0x0d0fe800078010ff */
[----:B------:R4:W-:Y:S01]  /*7590*/  RED.E.ADD.F32.FTZ.RN.STRONG.GPU [R8.64], R14 ;  /* 0x0000000e0800798e */ /* 0x0009e2000c10e784 */
[-C--:B-1----:R-:W-:Y:S01]  /*75a0*/  LEA.HI.X.SX32 R17, R5, R249.reuse, 0x2, P0 ;  /* 0x000000f905117211 */ /* 0x082fe200000f16ff */
[----:B------:R-:W-:Y:S04]  /*75b0*/  IMAD.IADD R5, R201, 0x1, R11 ;  /* 0x00000001c9057824 */ /* 0x000fe800078e020b */
[----:B------:R1:W-:Y:S01]  /*75c0*/  RED.E.ADD.F32.FTZ.RN.STRONG.GPU [R16.64], R15 ;  /* 0x0000000f1000798e */ /* 0x0003e2000c10e784 */
[CC--:B------:R-:W-:Y:S04]  /*75d0*/  LEA R18, P0, R11.reuse, R248.reuse, 0x2 ;  /* 0x000000f80b127211 */ /* 0x0c0fe800078010ff */
[----:B------:R-:W-:Y:S01]  /*75e0*/  RED.E.ADD.F32.FTZ.RN.STRONG.GPU [R248.64+0x100], R84 ;  /* 0x00010054f800798e */ /* 0x000fe2000c10e784 */
[-C--:B--2---:R-:W-:Y:S01]  /*75f0*/  LEA.HI.X.SX32 R19, R11, R249.reuse, 0x2, P0 ;  /* 0x000000f90b137211 */ /* 0x084fe200000f16ff */
[----:B------:R-:W-:Y:S03]  /*7600*/  IMAD.IADD R11, R201, 0x1, R5 ;  /* 0x00000001c90b7824 */ /* 0x000fe600078e0205 */
[----:B------:R-:W-:Y:S01]  /*7610*/  RED.E.ADD.F32.FTZ.RN.STRONG.GPU [R208.64+0x100], R85 ;  /* 0x00010055d000798e */ /* 0x000fe2000c10e784 */
[-C--:B------:R-:W-:Y:S02]  /*7620*/  LEA R204, P0, R5, R248.reuse, 0x2 ;  /* 0x000000f805cc7211 */ /* 0x080fe400078010ff */
[-C--:B------:R-:W-:Y:S02]  /*7630*/  LEA R10, P2, R11, R248.reuse, 0x2 ;  /* 0x000000f80b0a7211 */ /* 0x080fe400078410ff */
[----:B------:R-:W-:Y:S01]  /*7640*/  RED.E.ADD.F32.FTZ.RN.STRONG.GPU [R18.64], R86 ;  /* 0x000000561200798e */ /* 0x000fe2000c10e784 */
[-C--:B------:R-:W-:Y:S01]  /*7650*/  LEA.HI.X.SX32 R205, R5, R249.reuse, 0x2, P0 ;  /* 0x000000f905cd7211 */ /* 0x080fe200000f16ff */
[----:B------:R-:W-:Y:S01]  /*7660*/  IMAD.IADD R5, R201, 0x1, R11 ;  /* 0x00000001c9057824 */ /* 0x000fe200078e020b */
[-C--:B------:R-:W-:Y:S02]  /*7670*/  LEA.HI.X.SX32 R11, R11, R249.reuse, 0x2, P2 ;  /* 0x000000f90b0b7211 */ /* 0x080fe400010f16ff */
[----:B---3--:R-:W-:Y:S01]  /*7680*/  IADD3 R13, R203, 0x60, RZ ;  /* 0x00000060cb0d7810 */ /* 0x008fe20007ffe0ff */
[----:B------:R-:W-:Y:S01]  /*7690*/  RED.E.ADD.F32.FTZ.RN.STRONG.GPU [R204.64], R87 ;  /* 0x00000057cc00798e */ /* 0x000fe2000c10e784 */
[-C--:B----4-:R-:W-:Y:S01]  /*76a0*/  LEA R8, P0, R5, R248.reuse, 0x2 ;  /* 0x000000f805087211 */ /* 0x090fe200078010ff */
[----:B------:R-:W-:Y:S03]  /*76b0*/  IMAD.IADD R7, R201, 0x1, R5 ;  /* 0x00000001c9077824 */ /* 0x000fe600078e0205 */
[----:B------:R2:W-:Y:S01]  /*76c0*/  RED.E.ADD.F32.FTZ.RN.STRONG.GPU [R10.64], R88 ;  /* 0x000000580a00798e */ /* 0x0005e2000c10e784 */
[-C--:B------:R-:W-:Y:S01]  /*76d0*/  LEA.HI.X.SX32 R9, R5, R249.reuse, 0x2, P0 ;  /* 0x000000f905097211 */ /* 0x080fe200000f16ff */
[----:B------:R-:W-:Y:S01]  /*76e0*/  IMAD.IADD R5, R201, 0x1, R7 ;  /* 0x00000001c9057824 */ /* 0x000fe200078e0207 */
[CC--:B------:R-:W-:Y:S02]  /*76f0*/  LEA R6, P0, R7.reuse, R248.reuse, 0x2 ;  /* 0x000000f807067211 */ /* 0x0c0fe400078010ff */
[----:B------:R-:W-:Y:S02]  /*7700*/  LDSM.16.MT88.4 R84, [R217+0x4000] ;  /* 0x00400000d954783b */ /* 0x000fe40000004200 */
[-C--:B------:R-:W-:Y:S02]  /*7710*/  LEA.HI.X.SX32 R7, R7, R249.reuse, 0x2, P0 ;  /* 0x000000f907077211 */ /* 0x080fe400000f16ff */
[CC--:B------:R-:W-:Y:S01]  /*7720*/  LEA R14, P0, R5.reuse, R248.reuse, 0x2 ;  /* 0x000000f8050e7211 */ /* 0x0c0fe200078010ff */
[----:B------:R3:W-:Y:S03]  /*7730*/  RED.E.ADD.F32.FTZ.RN.STRONG.GPU [R8.64], R89 ;  /* 0x000000590800798e */ /* 0x0007e6000c10e784 */
[-C--:B-1----:R-:W-:Y:S01]  /*7740*/  LEA.HI.X.SX32 R15, R5, R249.reuse, 0x2, P0 ;  /* 0x000000f9050f7211 */ /* 0x082fe200000f16ff */
[----:B------:R-:W-:Y:S01]  /*7750*/  IMAD.IADD R5, R201, 0x1, R13 ;  /* 0x00000001c9057824 */ /* 0x000fe200078e020d */
[----:B------:R1:W-:Y:S01]  /*7760*/  RED.E.ADD.F32.FTZ.RN.STRONG.GPU [R6.64], R90 ;  /* 0x0000005a0600798e */ /* 0x0003e2000c10e784 */
[CC--:B------:R-:W-:Y:S04]  /*7770*/  LEA R12, P0, R13.reuse, R248.reuse, 0x2 ;  /* 0x000000f80d0c7211 */ /* 0x0c0fe800078010ff */
[----:B------:R4:W-:Y:S01]  /*7780*/  RED.E.ADD.F32.FTZ.RN.STRONG.GPU [R14.64], R91 ;  /* 0x0000005b0e00798e */ /* 0x0009e2000c10e784 */
[-C--:B------:R-:W-:Y:S02]  /*7790*/  LEA.HI.X.SX32 R13, R13, R249.reuse, 0x2, P0 ;  /* 0x000000f90d0d7211 */ /* 0x080fe400000f16ff */
[-C--:B------:R-:W-:Y:S02]  /*77a0*/  LEA R16, P0, R5, R248.reuse, 0x2 ;  /* 0x000000f805107211 */ /* 0x080fe400078010ff */
[----:B------:R-:W-:Y:S01]  /*77b0*/  RED.E.ADD.F32.FTZ.RN.STRONG.GPU [R248.64+0x180], R96 ;  /* 0x00018060f800798e */ /* 0x000fe2000c10e784 */
[----:B--2---:R-:W-:Y:S01]  /*77c0*/  IMAD.IADD R11, R201, 0x1, R5 ;  /* 0x00000001c90b7824 */ /* 0x004fe200078e0205 */
[-C--:B------:R-:W-:Y:S03]  /*77d0*/  LEA.HI.X.SX32 R17, R5, R249.reuse, 0x2, P0 ;  /* 0x000000f905117211 */ /* 0x080fe600000f16ff */
[----:B------:R-:W-:Y:S01]  /*77e0*/  RED.E.ADD.F32.FTZ.RN.STRONG.GPU [R208.64+0x180], R97 ;  /* 0x00018061d000798e */ /* 0x000fe2000c10e784 */
[----:B------:R-:W-:Y:S01]  /*77f0*/  IMAD.IADD R5, R201, 0x1, R11 ;  /* 0x00000001c9057824 */ /* 0x000fe200078e020b */
[CC--:B------:R-:W-:Y:S03]  /*7800*/  LEA R10, P2, R11.reuse, R248.reuse, 0x2 ;  /* 0x000000f80b0a7211 */ /* 0x0c0fe600078410ff */
[----:B------:R2:W-:Y:S01]  /*7810*/  RED.E.ADD.F32.FTZ.RN.STRONG.GPU [R12.64], R98 ;  /* 0x000000620c00798e */ /* 0x0005e2000c10e784 */
[-C--:B------:R-:W-:Y:S02]  /*7820*/  LEA.HI.X.SX32 R11, R11, R249.reuse, 0x2, P2 ;  /* 0x000000f90b0b7211 */ /* 0x080fe400010f16ff */
[-C--:B---3--:R-:W-:Y:S02]  /*7830*/  LEA R8, P0, R5, R248.reuse, 0x2 ;  /* 0x000000f805087211 */ /* 0x088fe400078010ff */
[----:B------:R-:W-:Y:S01]  /*7840*/  RED.E.ADD.F32.FTZ.RN.STRONG.GPU [R16.64], R99 ;  /* 0x000000631000798e */ /* 0x000fe2000c10e784 */
[----:B-1----:R-:W-:Y:S01]  /*7850*/  IMAD.IADD R7, R201, 0x1, R5 ;  /* 0x00000001c9077824 */ /* 0x002fe200078e0205 */
[-C--:B------:R-:W-:Y:S03]  /*7860*/  LEA.HI.X.SX32 R9, R5, R249.reuse, 0x2, P0 ;  /* 0x000000f905097211 */ /* 0x080fe600000f16ff */
[----:B------:R1:W-:Y:S01]  /*7870*/  RED.E.ADD.F32.FTZ.RN.STRONG.GPU [R10.64], R92 ;  /* 0x0000005c0a00798e */ /* 0x0003e2000c10e784 */
[----:B------:R-:W-:Y:S01]  /*7880*/  IMAD.IADD R5, R201, 0x1, R7 ;  /* 0x00000001c9057824 */ /* 0x000fe200078e0207 */
[CC--:B------:R-:W-:Y:S03]  /*7890*/  LEA R6, P0, R7.reuse, R248.reuse, 0x2 ;  /* 0x000000f807067211 */ /* 0x0c0fe600078010ff */
[----:B------:R3:W-:Y:S01]  /*78a0*/  RED.E.ADD.F32.FTZ.RN.STRONG.GPU [R8.64], R93 ;  /* 0x0000005d0800798e */ /* 0x0007e2000c10e784 */
[-C--:B------:R-:W-:Y:S02]  /*78b0*/  LEA.HI.X.SX32 R7, R7, R249.reuse, 0x2, P0 ;  /* 0x000000f907077211 */ /* 0x080fe400000f16ff */
[CC--:B----4-:R-:W-:Y:S02]  /*78c0*/  LEA R14, P0, R5.reuse, R248.reuse, 0x2 ;  /* 0x000000f8050e7211 */ /* 0x0d0fe400078010ff */
[----:B------:R-:W-:Y:S02]  /*78d0*/  LDSM.16.MT88.4 R88, [R217+0x6000] ;  /* 0x00600000d958783b */ /* 0x000fe40000004200 */
[-C--:B------:R-:W-:Y:S03]  /*78e0*/  LEA.HI.X.SX32 R15, R5, R249.reuse, 0x2, P0 ;  /* 0x000000f9050f7211 */ /* 0x080fe600000f16ff */
[----:B------:R4:W-:Y:S01]  /*78f0*/  RED.E.ADD.F32.FTZ.RN.STRONG.GPU [R6.64], R94 ;  /* 0x0000005e0600798e */ /* 0x0009e2000c10e784 */
[----:B--2---:R-:W-:Y:S04]  /*7900*/  IADD3 R13, R203, 0x80, RZ ;  /* 0x00000080cb0d7810 */ /* 0x004fe80007ffe0ff */
[----:B------:R2:W-:Y:S01]  /*7910*/  RED.E.ADD.F32.FTZ.RN.STRONG.GPU [R14.64], R95 ;  /* 0x0000005f0e00798e */ /* 0x0005e2000c10e784 */
[-C--:B------:R-:W-:Y:S01]  /*7920*/  LEA R12, P0, R13, R248.reuse, 0x2 ;  /* 0x000000f80d0c7211 */ /* 0x080fe200078010ff */
[----:B------:R-:W-:Y:S03]  /*7930*/  IMAD.IADD R5, R201, 0x1, R13 ;  /* 0x00000001c9057824 */ /* 0x000fe600078e020d */
[----:B------:R-:W-:Y:S01]  /*7940*/  RED.E.ADD.F32.FTZ.RN.STRONG.GPU [R248.64+0x200], R100 ;  /* 0x00020064f800798e */ /* 0x000fe2000c10e784 */
[-C--:B------:R-:W-:Y:S01]  /*7950*/  LEA.HI.X.SX32 R13, R13, R249.reuse, 0x2, P0 ;  /* 0x000000f90d0d7211 */ /* 0x080fe200000f16ff */
[----:B-1----:R-:W-:Y:S01]  /*7960*/  IMAD.IADD R11, R201, 0x1, R5 ;  /* 0x00000001c90b7824 */ /* 0x002fe200078e0205 */
[CC--:B------:R-:W-:Y:S02]  /*7970*/  LEA R16, P0, R5.reuse, R248.reuse, 0x2 ;  /* 0x000000f805107211 */ /* 0x0c0fe400078010ff */
[----:B------:R-:W-:Y:S02]  /*7980*/  RED.E.ADD.F32.FTZ.RN.STRONG.GPU [R208.64+0x200], R101 ;  /* 0x00020065d000798e */ /* 0x000fe4000c10e784 */
[-C--:B------:R-:W-:Y:S01]  /*7990*/  LEA.HI.X.SX32 R17, R5, R249.reuse, 0x2, P0 ;  /* 0x000000f905117211 */ /* 0x080fe200000f16ff */
[----:B------:R-:W-:Y:S01]  /*79a0*/  IMAD.IADD R5, R201, 0x1, R11 ;  /* 0x00000001c9057824 */ /* 0x000fe200078e020b */
[CC--:B------:R-:W-:Y:S01]  /*79b0*/  LEA R10, P2, R11.reuse, R248.reuse, 0x2 ;  /* 0x000000f80b0a7211 */ /* 0x0c0fe200078410ff */
[----:B------:R1:W-:Y:S03]  /*79c0*/  RED.E.ADD.F32.FTZ.RN.STRONG.GPU [R12.64], R102 ;  /* 0x000000660c00798e */ /* 0x0003e6000c10e784 */
[-C--:B------:R-:W-:Y:S02]  /*79d0*/  LEA.HI.X.SX32 R11, R11, R249.reuse, 0x2, P2 ;  /* 0x000000f90b0b7211 */ /* 0x080fe400010f16ff */
[----:B------:R-:W-:Y:S01]  /*79e0*/  RED.E.ADD.F32.FTZ.RN.STRONG.GPU [R16.64], R103 ;  /* 0x000000671000798e */ /* 0x000fe2000c10e784 */
[-C--:B---3--:R-:W-:Y:S01]  /*79f0*/  LEA R8, P0, R5, R248.reuse, 0x2 ;  /* 0x000000f805087211 */ /* 0x088fe200078010ff */
[----:B----4-:R-:W-:Y:S03]  /*7a00*/  IMAD.IADD R7, R201, 0x1, R5 ;  /* 0x00000001c9077824 */ /* 0x010fe600078e0205 */
[----:B------:R3:W-:Y:S01]  /*7a10*/  RED.E.ADD.F32.FTZ.RN.STRONG.GPU [R10.64], R104 ;  /* 0x000000680a00798e */ /* 0x0007e2000c10e784 */
[-C--:B------:R-:W-:Y:S01]  /*7a20*/  LEA.HI.X.SX32 R9, R5, R249.reuse, 0x2, P0 ;  /* 0x000000f905097211 */ /* 0x080fe200000f16ff */
[----:B------:R-:W-:Y:S01]  /*7a30*/  IMAD.IADD R5, R201, 0x1, R7 ;  /* 0x00000001c9057824 */ /* 0x000fe200078e0207 */
[CC--:B------:R-:W-:Y:S02]  /*7a40*/  LEA R6, P0, R7.reuse, R248.reuse, 0x2 ;  /* 0x000000f807067211 */ /* 0x0c0fe400078010ff */
[----:B------:R-:W-:Y:S02]  /*7a50*/  LDSM.16.MT88.4 R100, [R217+0x2800] ;  /* 0x00280000d964783b */ /* 0x000fe40000004200 */
[-C--:B------:R-:W-:Y:S02]  /*7a60*/  LEA.HI.X.SX32 R7, R7, R249.reuse, 0x2, P0 ;  /* 0x000000f907077211 */ /* 0x080fe400000f16ff */
[CC--:B--2---:R-:W-:Y:S01]  /*7a70*/  LEA R14, P0, R5.reuse, R248.reuse, 0x2 ;  /* 0x000000f8050e7211 */ /* 0x0c4fe200078010ff */
[----:B------:R2:W-:Y:S03]  /*7a80*/  RED.E.ADD.F32.FTZ.RN.STRONG.GPU [R8.64], R105 ;  /* 0x000000690800798e */ /* 0x0005e6000c10e784 */
[-C--:B------:R-:W-:Y:S02]  /*7a90*/  LEA.HI.X.SX32 R15, R5, R249.reuse, 0x2, P0 ;  /* 0x000000f9050f7211 */ /* 0x080fe400000f16ff */
[----:B------:R4:W-:Y:S01]  /*7aa0*/  RED.E.ADD.F32.FTZ.RN.STRONG.GPU [R6.64], R106 ;  /* 0x0000006a0600798e */ /* 0x0009e2000c10e784 */
[----:B-1----:R-:W-:Y:S04]  /*7ab0*/  IADD3 R13, R203, 0xa0, RZ ;  /* 0x000000a0cb0d7810 */ /* 0x002fe80007ffe0ff */
[----:B------:R1:W-:Y:S01]  /*7ac0*/  RED.E.ADD.F32.FTZ.RN.STRONG.GPU [R14.64], R107 ;  /* 0x0000006b0e00798e */ /* 0x0003e2000c10e784 */
[-C--:B------:R-:W-:Y:S01]  /*7ad0*/  LEA R12, P0, R13, R248.reuse, 0x2 ;  /* 0x000000f80d0c7211 */ /* 0x080fe200078010ff */
[----:B------:R-:W-:Y:S03]  /*7ae0*/  IMAD.IADD R5, R201, 0x1, R13 ;  /* 0x00000001c9057824 */ /* 0x000fe600078e020d */
[----:B------:R-:W-:Y:S01]  /*7af0*/  RED.E.ADD.F32.FTZ.RN.STRONG.GPU [R248.64+0x280], R112 ;  /* 0x00028070f800798e */ /* 0x000fe2000c10e784 */
[-C--:B------:R-:W-:Y:S01]  /*7b00*/  LEA.HI.X.SX32 R13, R13, R249.reuse, 0x2, P0 ;  /* 0x000000f90d0d7211 */ /* 0x080fe200000f16ff */
[----:B---3--:R-:W-:Y:S01]  /*7b10*/  IMAD.IADD R11, R201, 0x1, R5 ;  /* 0x00000001c90b7824 */ /* 0x008fe200078e0205 */
        /* <DEDUP_REMOVED lines=8> */
[-C--:B--2---:R-:W-:Y:S01]  /*7ba0*/  LEA R8, P0, R5, R248.reuse, 0x2 ;  /* 0x000000f805087211 */ /* 0x084fe200078010ff */
[----:B----4-:R-:W-:Y:S03]  /*7bb0*/  IMAD.IADD R7, R201, 0x1, R5 ;  /* 0x00000001c9077824 */ /* 0x010fe600078e0205 */
[----:B------:R2:W-:Y:S01]  /*7bc0*/  RED.E.ADD.F32.FTZ.RN.STRONG.GPU [R10.64], R108 ;  /* 0x0000006c0a00798e */ /* 0x0005e2000c10e784 */
[-C--:B------:R-:W-:Y:S01]  /*7bd0*/  LEA.HI.X.SX32 R9, R5, R249.reuse, 0x2, P0 ;  /* 0x000000f905097211 */ /* 0x080fe200000f16ff */
[----:B------:R-:W-:Y:S01]  /*7be0*/  IMAD.IADD R5, R201, 0x1, R7 ;  /* 0x00000001c9057824 */ /* 0x000fe200078e0207 */
[CC--:B------:R-:W-:Y:S02]  /*7bf0*/  LEA R6, P0, R7.reuse, R248.reuse, 0x2 ;  /* 0x000000f807067211 */ /* 0x0c0fe400078010ff */
[----:B------:R-:W-:Y:S02]  /*7c00*/  LDSM.16.MT88.4 R104, [R217+0x4800] ;  /* 0x00480000d968783b */ /* 0x000fe40000004200 */
[-C--:B------:R-:W-:Y:S02]  /*7c10*/  LEA.HI.X.SX32 R7, R7, R249.reuse, 0x2, P0 ;  /* 0x000000f907077211 */ /* 0x080fe400000f16ff */
[CC--:B-1----:R-:W-:Y:S01]  /*7c20*/  LEA R14, P0, R5.reuse, R248.reuse, 0x2 ;  /* 0x000000f8050e7211 */ /* 0x0c2fe200078010ff */
[----:B------:R1:W-:Y:S03]  /*7c30*/  RED.E.ADD.F32.FTZ.RN.STRONG.GPU [R8.64], R109 ;  /* 0x0000006d0800798e */ /* 0x0003e6000c10e784 */
[-C--:B------:R-:W-:Y:S02]  /*7c40*/  LEA.HI.X.SX32 R15, R5, R249.reuse, 0x2, P0 ;  /* 0x000000f9050f7211 */ /* 0x080fe400000f16ff */
[----:B------:R4:W-:Y:S01]  /*7c50*/  RED.E.ADD.F32.FTZ.RN.STRONG.GPU [R6.64], R110 ;  /* 0x0000006e0600798e */ /* 0x0009e2000c10e784 */
[C---:B---3--:R-:W-:Y:S02]  /*7c60*/  IADD3 R13, R203.reuse, 0xc0, RZ ;  /* 0x000000c0cb0d7810 */ /* 0x048fe40007ffe0ff */
[----:B------:R-:W-:Y:S02]  /*7c70*/  IADD3 R203, R203, 0xe0, RZ ;  /* 0x000000e0cbcb7810 */ /* 0x000fe40007ffe0ff */
[----:B------:R-:W-:Y:S01]  /*7c80*/  RED.E.ADD.F32.FTZ.RN.STRONG.GPU [R14.64], R111 ;  /* 0x0000006f0e00798e */ /* 0x000fe2000c10e784 */
[-C--:B------:R-:W-:Y:S01]  /*7c90*/  LEA R12, P0, R13, R248.reuse, 0x2 ;  /* 0x000000f80d0c7211 */ /* 0x080fe200078010ff */
[----:B------:R-:W-:Y:S03]  /*7ca0*/  IMAD.IADD R5, R201, 0x1, R13 ;  /* 0x00000001c9057824 */ /* 0x000fe600078e020d */
[----:B------:R-:W-:Y:S01]  /*7cb0*/  RED.E.ADD.F32.FTZ.RN.STRONG.GPU [R248.64+0x300], R116 ;  /* 0x00030074f800798e */ /* 0x000fe2000c10e784 */
[-C--:B------:R-:W-:Y:S01]  /*7cc0*/  LEA.HI.X.SX32 R13, R13, R249.reuse, 0x2, P0 ;  /* 0x000000f90d0d7211 */ /* 0x080fe200000f16ff */
[----:B--2---:R-:W-:Y:S01]  /*7cd0*/  IMAD.IADD R11, R201, 0x1, R5 ;  /* 0x00000001c90b7824 */ /* 0x004fe200078e0205 */
[CC--:B------:R-:W-:Y:S02]  /*7ce0*/  LEA R16, P0, R5.reuse, R248.reuse, 0x2 ;  /* 0x000000f805107211 */ /* 0x0c0fe400078010ff */
[----:B------:R-:W-:Y:S02]  /*7cf0*/  RED.E.ADD.F32.FTZ.RN.STRONG.GPU [R208.64+0x300], R117 ;  /* 0x00030075d000798e */ /* 0x000fe4000c10e784 */
[-C--:B------:R-:W-:Y:S01]  /*7d00*/  LEA.HI.X.SX32 R17, R5, R249.reuse, 0x2, P0 ;  /* 0x000000f905117211 */ /* 0x080fe200000f16ff */
[----:B------:R-:W-:Y:S01]  /*7d10*/  IMAD.IADD R5, R201, 0x1, R11 ;  /* 0x00000001c9057824 */ /* 0x000fe200078e020b */
[CC--:B------:R-:W-:Y:S01]  /*7d20*/  LEA R10, P2, R11.reuse, R248.reuse, 0x2 ;  /* 0x000000f80b0a7211 */ /* 0x0c0fe200078410ff */
[----:B------:R2:W-:Y:S03]  /*7d30*/  RED.E.ADD.F32.FTZ.RN.STRONG.GPU [R12.64], R118 ;  /* 0x000000760c00798e */ /* 0x0005e6000c10e784 */
[-C--:B------:R-:W-:Y:S02]  /*7d40*/  LEA.HI.X.SX32 R11, R11, R249.reuse, 0x2, P2 ;  /* 0x000000f90b0b7211 */ /* 0x080fe400010f16ff */
[----:B------:R3:W-:Y:S01]  /*7d50*/  RED.E.ADD.F32.FTZ.RN.STRONG.GPU [R16.64], R119 ;  /* 0x000000771000798e */ /* 0x0007e2000c10e784 */
[-C--:B-1----:R-:W-:Y:S01]  /*7d60*/  LEA R8, P0, R5, R248.reuse, 0x2 ;  /* 0x000000f805087211 */ /* 0x082fe200078010ff */
[----:B----4-:R-:W-:Y:S03]  /*7d70*/  IMAD.IADD R7, R201, 0x1, R5 ;  /* 0x00000001c9077824 */ /* 0x010fe600078e0205 */
[----:B------:R-:W-:Y:S01]  /*7d80*/  RED.E.ADD.F32.FTZ.RN.STRONG.GPU [R10.64], R120 ;  /* 0x000000780a00798e */ /* 0x000fe2000c10e784 */
[-C--:B------:R-:W-:Y:S01]  /*7d90*/  LEA.HI.X.SX32 R9, R5, R249.reuse, 0x2, P0 ;  /* 0x000000f905097211 */ /* 0x080fe200000f16ff */
[----:B------:R-:W-:Y:S01]  /*7da0*/  IMAD.IADD R5, R201, 0x1, R7 ;  /* 0x00000001c9057824 */ /* 0x000fe200078e0207 */
[CC--:B------:R-:W-:Y:S02]  /*7db0*/  LEA R6, P0, R7.reuse, R248.reuse, 0x2 ;  /* 0x000000f807067211 */ /* 0x0c0fe400078010ff */
[----:B------:R-:W-:Y:S02]  /*7dc0*/  LDSM.16.MT88.4 R108, [R217+0x6800] ;  /* 0x00680000d96c783b */ /* 0x000fe40000004200 */
[-C--:B------:R-:W-:Y:S03]  /*7dd0*/  LEA.HI.X.SX32 R7, R7, R249.reuse, 0x2, P0 ;  /* 0x000000f907077211 */ /* 0x080fe600000f16ff */
[----:B------:R1:W-:Y:S05]  /*7de0*/  RED.E.ADD.F32.FTZ.RN.STRONG.GPU [R8.64], R121 ;  /* 0x000000790800798e */ /* 0x0003ea000c10e784 */
[----:B------:R-:W-:Y:S01]  /*7df0*/  RED.E.ADD.F32.FTZ.RN.STRONG.GPU [R6.64], R122 ;  /* 0x0000007a0600798e */ /* 0x000fe2000c10e784 */
[CC--:B--2---:R-:W-:Y:S04]  /*7e00*/  LEA R12, P0, R5.reuse, R248.reuse, 0x2 ;  /* 0x000000f8050c7211 */ /* 0x0c4fe800078010ff */
[-C--:B------:R-:W-:Y:S01]  /*7e10*/  LEA.HI.X.SX32 R13, R5, R249.reuse, 0x2, P0 ;  /* 0x000000f9050d7211 */ /* 0x080fe200000f16ff */
[----:B------:R-:W-:Y:S01]  /*7e20*/  IMAD.IADD R5, R201, 0x1, R203 ;  /* 0x00000001c9057824 */ /* 0x000fe200078e02cb */
[-C--:B---3--:R-:W-:Y:S03]  /*7e30*/  LEA R16, P0, R203, R248.reuse, 0x2 ;  /* 0x000000f8cb107211 */ /* 0x088fe600078010ff */
[----:B------:R-:W-:Y:S01]  /*7e40*/  IMAD.IADD R15, R201, 0x1, R5 ;  /* 0x00000001c90f7824 */ /* 0x000fe200078e0205 */
[-C--:B------:R-:W-:Y:S01]  /*7e50*/  LEA.HI.X.SX32 R17, R203, R249.reuse, 0x2, P0 ;  /* 0x000000f9cb117211 */ /* 0x080fe200000f16ff */
[----:B------:R-:W-:Y:S01]  /*7e60*/  RED.E.ADD.F32.FTZ.RN.STRONG.GPU [R12.64], R123 ;  /* 0x0000007b0c00798e */ /* 0x000fe2000c10e784 */
[CC--:B------:R-:W-:Y:S04]  /*7e70*/  LEA R18, P0, R5.reuse, R248.reuse, 0x2 ;  /* 0x000000f805127211 */ /* 0x0c0fe800078010ff */
[-C--:B------:R-:W-:Y:S01]  /*7e80*/  LEA.HI.X.SX32 R19, R5, R249.reuse, 0x2, P0 ;  /* 0x000000f905137211 */ /* 0x080fe200000f16ff */
[----:B------:R-:W-:Y:S01]  /*7e90*/  RED.E.ADD.F32.FTZ.RN.STRONG.GPU [R248.64+0x380], R128 ;  /* 0x00038080f800798e */ /* 0x000fe2000c10e784 */
[-C--:B------:R-:W-:Y:S01]  /*7ea0*/  LEA R92, P0, R15, R248.reuse, 0x2 ;  /* 0x000000f80f5c7211 */ /* 0x080fe200078010ff */
[----:B-1----:R-:W-:Y:S03]  /*7eb0*/  IMAD.IADD R9, R201, 0x1, R15 ;  /* 0x00000001c9097824 */ /* 0x002fe600078e020f */
[-C--:B------:R-:W-:Y:S01]  /*7ec0*/  LEA.HI.X.SX32 R93, R15, R249.reuse, 0x2, P0 ;  /* 0x000000f90f5d7211 */ /* 0x080fe200000f16ff */
[----:B------:R-:W-:Y:S01]  /*7ed0*/  RED.E.ADD.F32.FTZ.RN.STRONG.GPU [R208.64+0x380], R129 ;  /* 0x00038081d000798e */ /* 0x000fe2000c10e784 */
[----:B------:R-:W-:Y:S01]  /*7ee0*/  IMAD.IADD R5, R201, 0x1, R9 ;  /* 0x00000001c9057824 */ /* 0x000fe200078e0209 */
[-C--:B------:R-:W-:Y:S03]  /*7ef0*/  LEA R98, P3, R9, R248.reuse, 0x2 ;  /* 0x000000f809627211 */ /* 0x080fe600078610ff */
[----:B------:R-:W-:Y:S01]  /*7f00*/  IMAD.IADD R201, R201, 0x1, R5 ;  /* 0x00000001c9c97824 */ /* 0x000fe200078e0205 */
[-C--:B------:R-:W-:Y:S01]  /*7f10*/  LEA R96, P2, R5, R248.reuse, 0x2 ;  /* 0x000000f805607211 */ /* 0x080fe200078410ff */
[----:B------:R-:W-:Y:S01]  /*7f20*/  LDSM.16.MT88.4 R12, [R0+0x20000] ;  /* 0x02000000000c783b */ /* 0x000fe20000004200 */
[-C--:B------:R-:W-:Y:S02]  /*7f30*/  LEA.HI.X.SX32 R99, R9, R249.reuse, 0x2, P3 ;  /* 0x000000f909637211 */ /* 0x080fe400018f16ff */
[-C--:B------:R-:W-:Y:S02]  /*7f40*/  LEA.HI.X.SX32 R97, R5, R249.reuse, 0x2, P2 ;  /* 0x000000f905617211 */ /* 0x080fe400010f16ff */
[----:B------:R-:W-:Y:S01]  /*7f50*/  LDSM.16.MT88.4 R4, [R218+0x20000] ;  /* 0x02000000da04783b */ /* 0x000fe20000004200 */
[C---:B------:R-:W-:Y:S04]  /*7f60*/  LEA R94, P0, R201.reuse, R248, 0x2 ;  /* 0x000000f8c95e7211 */ /* 0x040fe800078010ff */
[----:B------:R-:W1:Y:S01]  /*7f70*/  LDSM.16.MT88.4 R8, [R217] ;  /* 0x00000000d908783b */ /* 0x000e620000004200 */
[----:B------:R-:W-:Y:S04]  /*7f80*/  LEA.HI.X.SX32 R95, R201, R249, 0x2, P0 ;  /* 0x000000f9c95f7211 */ /* 0x000fe800000f16ff */
[----:B------:R-:W-:Y:S05]  /*7f90*/  RED.E.ADD.F32.FTZ.RN.STRONG.GPU [R16.64], R130 ;  /* 0x000000821000798e */ /* 0x000fea000c10e784 */
[----:B------:R-:W-:Y:S05]  /*7fa0*/  RED.E.ADD.F32.FTZ.RN.STRONG.GPU [R18.64], R131 ;  /* 0x000000831200798e */ /* 0x000fea000c10e784 */
[----:B------:R-:W2:Y:S05]  /*7fb0*/  LDSM.16.MT88.4 R16, [R217+0x2000] ;  /* 0x00200000d910783b */ /* 0x000eaa0000004200 */
[----:B------:R-:W-:Y:S05]  /*7fc0*/  RED.E.ADD.F32.FTZ.RN.STRONG.GPU [R92.64], R124 ;  /* 0x0000007c5c00798e */ /* 0x000fea000c10e784 */
[----:B------:R-:W-:Y:S05]  /*7fd0*/  RED.E.ADD.F32.FTZ.RN.STRONG.GPU [R98.64], R125 ;  /* 0x0000007d6200798e */ /* 0x000fea000c10e784 */
[----:B------:R-:W-:Y:S05]  /*7fe0*/  RED.E.ADD.F32.FTZ.RN.STRONG.GPU [R96.64], R126 ;  /* 0x0000007e6000798e */ /* 0x000fea000c10e784 */
[----:B------:R-:W-:Y:S01]  /*7ff0*/  LDSM.16.MT88.4 R96, [R0+0x20800] ;  /* 0x020800000060783b */ /* 0x000fe20000004200 */
[-C--:B-1----:R-:W-:Y:S04]  /*8000*/  HMMA.16816.F32.BF16 R132, R4, R8.reuse, R132 ;  /* 0x000000080484723c */ /* 0x082fe80000041884 */
[----:B------:R-:W-:Y:S05]  /*8010*/  RED.E.ADD.F32.FTZ.RN.STRONG.GPU [R94.64], R127 ;  /* 0x0000007f5e00798e */ /* 0x000fea000c10e784 */
[----:B------:R-:W-:Y:S01]  /*8020*/  LDSM.16.MT88.4 R92, [R217+0x800] ;  /* 0x00080000d95c783b */ /* 0x000fe20000004200 */
        /* <DEDUP_REMOVED lines=87> */
[-C--:B------:R-:W-:Y:S02]  /*85a0*/  LEA.HI.X.SX32 R11, R7, R243.reuse, 0x1, P0 ;  /* 0x000000f3070b7211 */ /* 0x080fe400000f0eff */
[----:B------:R-:W-:Y:S02]  /*85b0*/  SHF.R.S32.HI R8, RZ, 0x1f, R7 ;  /* 0x0000001fff087819 */ /* 0x000fe40000011407 */
[C---:B------:R-:W-:Y:S02]  /*85c0*/  @!P4 LEA R14, P6, R6.reuse, R242, 0x1 ;  /* 0x000000f2060ec211 */ /* 0x040fe400078c08ff */
[C---:B------:R-:W-:Y:S02]  /*85d0*/  LEA.HI.X R8, R5.reuse, R8, R4, 0x5, P1 ;  /* 0x0000000805087211 */ /* 0x040fe400008f2c04 */
[C---:B------:R-:W-:Y:S01]  /*85e0*/  @!P3 LEA R12, P1, R6.reuse, R242, 0x1 ;  /* 0x000000f2060cb211 */ /* 0x040fe200078208ff */
[----:B------:R1:W-:Y:S01]  /*85f0*/  @P5 STS.128 [R226], RZ ;  /* 0x000000ffe2005388 */ /* 0x0003e20000000c00 */
[CCC-:B------:R-:W-:Y:S02]  /*8600*/  @!P4 LEA.HI.X R15, R6.reuse, R243.reuse, R8.reuse, 0x1, P6 ;  /* 0x000000f3060fc211 */ /* 0x1c0fe400030f0c08 */
[C---:B------:R-:W-:Y:S01]  /*8610*/  @!P5 LEA R18, P6, R5.reuse, R10, 0x6 ;  /* 0x0000000a0512d211 */ /* 0x040fe200078c30ff */
[----:B------:R-:W-:Y:S01]  /*8620*/  @!PT LDS RZ, [RZ] ;  /* 0x00000000fffff984 */ /* 0x000fe20000000800 */
[----:B------:R-:W-:Y:S01]  /*8630*/  @!PT LDS RZ, [RZ] ;  /* 0x00000000fffff984 */ /* 0x000fe20000000800 */
[----:B------:R-:W-:Y:S01]  /*8640*/  @!PT LDS RZ, [RZ] ;  /* 0x00000000fffff984 */ /* 0x000fe20000000800 */
[----:B------:R1:W-:Y:S01]  /*8650*/  @!P5 LDGSTS.E.BYPASS.LTC128B.128 [R226], [R10.64] ;  /* 0x000000000ae2dfae */ /* 0x0003e2000b901d44 */
[C---:B------:R-:W-:Y:S02]  /*8660*/  @!P3 LEA.HI.X R13, R6.reuse, R243, R8, 0x1, P1 ;  /* 0x000000f3060db211 */ /* 0x040fe400008f0c08 */
[----:B------:R-:W-:Y:S01]  /*8670*/  @!P5 LEA.HI.X R19, R5, R11, R4, 0x6, P6 ;  /* 0x0000000b0513d211 */ /* 0x000fe200030f3404 */
[----:B------:R1:W-:Y:S01]  /*8680*/  @P4 STS.128 [R226+0x2000], RZ ;  /* 0x002000ffe2004388 */ /* 0x0003e20000000c00 */
[C---:B------:R-:W-:Y:S01]  /*8690*/  @!P2 LEA R16, P0, R6.reuse, R242, 0x1 ;  /* 0x000000f20610a211 */ /* 0x040fe200078008ff */
[----:B------:R-:W-:Y:S02]  /*86a0*/  IMAD.MOV.U32 R242, RZ, RZ, R10 ;  /* 0x000000fffff27224 */ /* 0x000fe400078e000a */
        /* <DEDUP_REMOVED lines=37> */
.L_x_464:
[----:B------:R-:W-:Y:S02]  /*8900*/  UISETP.GT.AND UP0, UPT, UR7, UR19, UPT ;  /* 0x000000130700728c */ /* 0x000fe4000bf04270 */
[----:B------:R-:W-:Y:S04]  /*8910*/  UIADD3 UR7, UR7, -0x1, URZ ;  /* 0xffffffff07077890 */ /* 0x000fe8000fffe03f */
[----:B------:R-:W-:Y:S11]  /*8920*/  PLOP3.LUT P0, PT, PT, PT, UP0, 0x80, 0x0 ;  /* 0x000000000000781c */ /* 0x000ff60003f0f008 */
[----:B------:R-:W-:Y:S02]  /*8930*/  @!UPT UIADD3 URZ, URZ, URZ, URZ ;  /* 0x0000003f3f3ff290 */ /* 0x000fe4000fffe03f */
[----:B------:R-:W-:-:S05]  /*8940*/  @P0 BRA `(.L_x_465) ;  /* 0xffffbe7000000947 */ /* 0x000fca000383ffff */
[----:B------:R-:W-:Y:S01]  /*8950*/  BAR.SYNC.DEFER_BLOCKING 0x0 ;  /* 0x0000000000007b1d */ /* 0x000fe20000010000 */
        /* <DEDUP_REMOVED lines=174> */
[----:B------:R-:W-:-:S03]  /*9440*/  PLOP3.LUT P0, PT, PT, PT, UP0, 0x80, 0x0 ;  /* 0x000000000000781c */ /* 0x000fc60003f0f008 */
        /* <DEDUP_REMOVED lines=37> */
.L_x_466:
        /* <DEDUP_REMOVED lines=18> */
.L_x_467:
        /* <DEDUP_REMOVED lines=18> */
[----:B------:R2:W3:Y:S01]  /*98e0*/  LDS.128 R64, [R226+0x11000] ;  /* 0x01100000e2407984 */ /* 0x0004e20000000c00 */
[----:B------:R-:W-:Y:S01]  /*98f0*/  IADD3.X R77, R5, UR15, R4, P0, !PT ;  /* 0x0000000f054d7c10 */ /* 0x000fe200087fe404 */
[----:B------:R-:W-:Y:S01]  /*9900*/  IMAD.U32 R4, RZ, RZ, UR37 ;  /* 0x00000025ff047e24 */ /* 0x000fe2000f8e00ff */
[----:B------:R-:W-:Y:S01]  /*9910*/  UIMAD UR8, UR37, UR9, UR8 ;  /* 0x00000009250872a4 */ /* 0x000fe2000f8e0208 */
[----:B------:R2:W4:Y:S02]  /*9920*/  LDS.128 R60, [R226+0x13000] ;  /* 0x01300000e23c7984 */ /* 0x0005240000000c00 */
[----:B------:R-:W-:-:S02]  /*9930*/  IMAD.WIDE.U32 R76, R4, c[0x0][0x3b8], R76 ;  /* 0x0000ee00044c7a25 */ /* 0x000fc400078e004c */
[----:B------:R2:W1:Y:S03]  /*9940*/  LDS.128 R56, [R226+0x15000] ;  /* 0x01500000e2387984 */ /* 0x0004660000000c00 */
        /* <DEDUP_REMOVED lines=11> */
[----:B---34-:R-:W-:Y:S01]  /*9a00*/  ISETP.GE.AND P3, PT, R232, c[0x0][0x220], PT ;  /* 0x00008800e8007a0c */ /* 0x018fe20003f66270 */
[----:B-1----:R-:W1:Y:S01]  /*9a10*/  LDS.128 R16, [R226+0x12000] ;  /* 0x01200000e2107984 */ /* 0x002e620000000c00 */
[----:B------:R-:W-:Y:S01]  /*9a20*/  IMAD.MOV.U32 R70, RZ, RZ, R76 ;  /* 0x000000ffff467224 */ /* 0x000fe200078e004c */
[----:B------:R-:W-:Y:S01]  /*9a30*/  ISETP.GE.AND P2, PT, R229, c[0x0][0x220], PT ;  /* 0x00008800e5007a0c */ /* 0x000fe20003f46270 */
[----:B------:R-:W-:Y:S01]  /*9a40*/  IMAD R73, R69, c[0x0][0x3a0], RZ ;  /* 0x0000e80045497a24 */ /* 0x000fe200078e02ff */
[----:B------:R-:W3:Y:S01]  /*9a50*/  LDS.128 R12, [R226+0x14000] ;  /* 0x01400000e20c7984 */ /* 0x000ee20000000c00 */
[----:B------:R-:W-:Y:S01]  /*9a60*/  IMAD.WIDE.U32 R78, R230, c[0x0][0x3a0], R70 ;  /* 0x0000e800e64e7a25 */ /* 0x000fe200078e0046 */
[----:B------:R-:W-:-:S02]  /*9a70*/  ISETP.GE.AND P1, PT, R228, c[0x0][0x220], PT ;  /* 0x00008800e4007a0c */ /* 0x000fc40003f26270 */
[----:B------:R-:W4:Y:S01]  /*9a80*/  LDS.128 R8, [R226+0x16000] ;  /* 0x01600000e2087984 */ /* 0x000f220000000c00 */
[----:B------:R-:W-:Y:S01]  /*9a90*/  IMAD R70, R230, c[0x0][0x3a4], R73 ;  /* 0x0000e900e6467a24 */ /* 0x000fe200078e0249 */
[----:B------:R-:W-:Y:S02]  /*9aa0*/  ISETP.GE.AND P0, PT, R227, c[0x0][0x220], PT ;  /* 0x00008800e3007a0c */ /* 0x000fe40003f06270 */
[----:B------:R-:W2:Y:S01]  /*9ab0*/  @!P3 LDS.128 R4, [R226+0x10000] ;  /* 0x01000000e204b984 */ /* 0x000ea20000000c00 */
[----:B------:R-:W-:Y:S01]  /*9ac0*/  IMAD.IADD R70, R70, 0x1, R79 ;  /* 0x0000000146467824 */ /* 0x000fe200078e024f */
[----:B------:R-:W-:-:S04]  /*9ad0*/  LEA R72, P4, R78, c[0x0][0x340], 0x1 ;  /* 0x0000d0004e487a11 */ /* 0x000fc800078808ff */
[----:B------:R-:W-:-:S05]  /*9ae0*/  LEA.HI.X R73, R78, c[0x0][0x344], R70, 0x1, P4 ;  /* 0x0000d1004e497a11 */ /* 0x000fca00020f0c46 */
[----:B-1----:R1:W-:Y:S04]  /*9af0*/  @!P2 STG.E.128 [R72.64+0x80], R16 ;  /* 0x000080104800a986 */ /* 0x0023e8000c101d04 */
[----:B---3--:R1:W-:Y:S04]  /*9b00*/  @!P1 STG.E.128 [R72.64+0x100], R12 ;  /* 0x0001000c48009986 */ /* 0x0083e8000c101d04 */
[----:B----4-:R1:W-:Y:S04]  /*9b10*/  @!P0 STG.E.128 [R72.64+0x180], R8 ;  /* 0x0001800848008986 */ /* 0x0103e8000c101d04 */
[----:B--2---:R1:W-:Y:S02]  /*9b20*/  @!P3 STG.E.128 [R72.64], R4 ;  /* 0x000000044800b986 */ /* 0x0043e4000c101d04 */
.L_x_469:
[----:B---34-:R-:W-:Y:S05]  /*9b30*/  BSYNC B0 ;  /* 0x0000000000007941 */ /* 0x018fea0003800000 */
.L_x_468:
        /* <DEDUP_REMOVED lines=17> */
[----:B------:R1:W-:Y:S04]  /*9c50*/  @!P3 STG.E.128 [R8.64], R64 ;  /* 0x000000400800b986 */ /* 0x0003e8000c101d04 */
[----:B------:R1:W-:Y:S04]  /*9c60*/  @!P2 STG.E.128 [R8.64+0x80], R60 ;  /* 0x0000803c0800a986 */ /* 0x0003e8000c101d04 */
[----:B------:R1:W-:Y:S04]  /*9c70*/  @!P1 STG.E.128 [R8.64+0x100], R56 ;  /* 0x0001003808009986 */ /* 0x0003e8000c101d04 */
[----:B------:R1:W-:Y:S02]  /*9c80*/  @!P0 STG.E.128 [R8.64+0x180], R52 ;  /* 0x0001803408008986 */ /* 0x0003e4000c101d04 */
.L_x_471:
[----:B------:R-:W-:Y:S05]  /*9c90*/  BSYNC B0 ;  /* 0x0000000000007941 */ /* 0x000fea0003800000 */
.L_x_470:
[----:B------:R-:W-:Y:S01]  /*9ca0*/  ULDC.64 UR8, c[0x0][0x3a8] ;  /* 0x0000ea0000087ab9 */ /* 0x000fe20000000a00 */
[----:B------:R-:W-:Y:S01]  /*9cb0*/  IMAD.WIDE.U32 R4, R68, c[0x0][0x3a8], R74 ;  /* 0x0000ea0044047a25 */ /* 0x000fe200078e004a */
[----:B------:R-:W-:Y:S01]  /*9cc0*/  UIMAD UR6, UR10, UR8, URZ ;  /* 0x000000080a0672a4 */ /* 0x000fe2000f8e023f */
[----:B------:R-:W-:Y:S03]  /*9cd0*/  BSSY B0, `(.L_x_472) ;  /* 0x000001b000007945 */ /* 0x000fe60003800000 */
[----:B------:R-:W-:Y:S01]  /*9ce0*/  UIMAD UR7, UR7, UR9, UR6 ;  /* 0x00000009070772a4 */ /* 0x000fe2000f8e0206 */
[----:B-1----:R-:W-:-:S05]  /*9cf0*/  IADD3 R8, P0, R4, UR11, RZ ;  /* 0x0000000b04087c10 */ /* 0x002fca000ff1e0ff */
        /* <DEDUP_REMOVED lines=20> */
[----:B------:R1:W-:Y:S04]  /*9e40*/  @!P3 STG.E.128 [R6.64], R48 ;  /* 0x000000300600b986 */ /* 0x0003e8000c101d04 */
[----:B------:R1:W-:Y:S04]  /*9e50*/  @!P2 STG.E.128 [R6.64+0x80], R40 ;  /* 0x000080280600a986 */ /* 0x0003e8000c101d04 */
[----:B------:R1:W-:Y:S04]  /*9e60*/  @!P1 STG.E.128 [R6.64+0x100], R32 ;  /* 0x0001002006009986 */ /* 0x0003e8000c101d04 */
[----:B------:R1:W-:Y:S02]  /*9e70*/  @!P0 STG.E.128 [R6.64+0x180], R24 ;  /* 0x0001801806008986 */ /* 0x0003e4000c101d04 */
.L_x_473:
[----:B------:R-:W-:Y:S05]  /*9e80*/  BSYNC B0 ;  /* 0x0000000000007941 */ /* 0x000fea0003800000 */
.L_x_472:
[----:B------:R-:W-:Y:S05]  /*9e90*/  @P4 BRA `(.L_x_444) ;  /* 0x0000011000004947 */ /* 0x000fea0003800000 */
[----:B------:R-:W-:Y:S01]  /*9ea0*/  IADD3 R4, P0, R230, 0x20, RZ ;  /* 0x00000020e6047810 */ /* 0x000fe20007f1e0ff */
[----:B------:R-:W-:Y:S01]  /*9eb0*/  IMAD.MOV.U32 R9, RZ, RZ, R5 ;  /* 0x000000ffff097224 */ /* 0x000fe200078e0005 */
[----:B------:R-:W-:-:S02]  /*9ec0*/  ISETP.GE.AND P3, PT, R232, c[0x0][0x220], PT ;  /* 0x00008800e8007a0c */ /* 0x000fc40003f66270 */
[----:B------:R-:W-:Y:S01]  /*9ed0*/  ISETP.GE.AND P2, PT, R229, c[0x0][0x220], PT ;  /* 0x00008800e5007a0c */ /* 0x000fe20003f46270 */
[----:B-1----:R-:W-:Y:S01]  /*9ee0*/  IMAD.X R7, RZ, RZ, R69, P0 ;  /* 0x000000ffff077224 */ /* 0x002fe200000e0645 */
        /* <DEDUP_REMOVED lines=12> */
.L_x_444:
[----:B------:R-:W-:Y:S05]  /*9fb0*/  BSYNC B1 ;  /* 0x0000000000017941 */ /* 0x000fea0003800000 */
.L_x_430:
        /* <DEDUP_REMOVED lines=12> */
.L_x_474:
[----:B------:R-:W-:Y:S05]  /*a080*/  EXIT ;  /* 0x000000000000794d */ /* 0x000fea0003800000 */
.L_x_476:
        /* <DEDUP_REMOVED lines=15> */
.L_x_2013:


//--------------------- .text._ZN5flash44flash_bwd_dq_dk_dv_loop_seqk_parallel_kernelI23Flash_bwd_kernel_traitsILi256ELi64ELi64ELi8ELi4ELi2ELi2ELb0ELb1EN7cutlass10bfloat16_tE19Flash_kernel_traitsILi256ELi64ELi64ELi8ES3_EELb0ELb0ELb0ELb0ELb0ELb1ELb0EEEvNS_16Flash_bwd_paramsE --------------------------
	.section	.text._ZN5flash44flash_bwd_dq_dk_dv_loop_seqk_parallel_kernelI23Flash_bwd_kernel_traitsILi256ELi64ELi64ELi8ELi4ELi2ELi2ELb0ELb1EN7cutlass10bfloat16_tE19Flash_kernel_traitsILi256ELi64ELi64ELi8ES3_EELb0ELb0ELb0ELb0ELb0ELb1ELb0EEEvNS_16Flash_bwd_paramsE,"ax",@progbits
	.sectioninfo	@"SHI_REGISTERS=255"
	.align	128
        .global         _ZN5flash44flash_bwd_dq_dk_dv_loop_seqk_parallel_kernelI23Flash_bwd_kernel_traitsILi256ELi64ELi64ELi8ELi4ELi2ELi2ELb0ELb1EN7cutlass10bfloat16_tE19Flash_kernel_traitsILi256ELi64ELi64ELi8ES3_EELb0ELb0ELb0ELb0ELb0ELb1ELb0EEEvNS_16Flash_bwd_paramsE
        .type           _ZN5flash44flash_bwd_dq_dk_dv_loop_seqk_parallel_kernelI23Flash_bwd_kernel_traitsILi256ELi64ELi64ELi8ELi4ELi2ELi2ELb0ELb1EN7cutlass10bfloat16_tE19Flash_kernel_traitsILi256ELi64ELi64ELi8ES3_EELb0ELb0ELb0ELb0ELb0ELb1ELb0EEEvNS_16Flash_bwd_paramsE,@function
        .size           _ZN5flash44flash_bwd_dq_dk_dv_loop_seqk_parallel_kernelI23Flash_bwd_kernel_traitsILi256ELi64ELi64ELi8ELi4ELi2ELi2ELb0ELb1EN7cutlass10bfloat16_tE19Flash_kernel_traitsILi256ELi64ELi64ELi8ES3_EELb0ELb0ELb0ELb0ELb0ELb1ELb0EEEvNS_16Flash_bwd_paramsE,(.L_x_2014 - _ZN5flash44flash_bwd_dq_dk_dv_loop_seqk_parallel_kernelI23Flash_bwd_kernel_traitsILi256ELi64ELi64ELi8ELi4ELi2ELi2ELb0ELb1EN7cutlass10bfloat16_tE19Flash_kernel_traitsILi256ELi64ELi64ELi8ES3_EELb0ELb0ELb0ELb0ELb0ELb1ELb0EEEvNS_16Flash_bwd_paramsE)
        .other          _ZN5flash44flash_bwd_dq_dk_dv_loop_seqk_parallel_kernelI23Flash_bwd_kernel_traitsILi256ELi64ELi64ELi8ELi4ELi2ELi2ELb0ELb1EN7cutlass10bfloat16_tE19Flash_kernel_traitsILi256ELi64ELi64ELi8ES3_EELb0ELb0ELb0ELb0ELb0ELb1ELb0EEEvNS_16Flash_bwd_paramsE,@"STO_CUDA_ENTRY STV_DEFAULT"
_ZN5flash44flash_bwd_dq_dk_dv_loop_seqk_parallel_kernelI23Flash_bwd_kernel_traitsILi256ELi64ELi64ELi8ELi4ELi2ELi2ELb0ELb1EN7cutlass10bfloat16_tE19Flash_kernel_traitsILi256ELi64ELi64ELi8ES3_EELb0ELb0ELb0ELb0ELb0ELb1ELb0EEEvNS_16Flash_bwd_paramsE:
.text._ZN5flash44flash_bwd_dq_dk_dv_loop_seqk_parallel_kernelI23Flash_bwd_kernel_traitsILi256ELi64ELi64ELi8ELi4ELi2ELi2ELb0ELb1EN7cutlass10bfloat16_tE19Flash_kernel_traitsILi256ELi64ELi64ELi8ES3_EELb0ELb0ELb0ELb0ELb0ELb1ELb0EEEvNS_16Flash_bwd_paramsE:
        /* <DEDUP_REMOVED lines=27> */
[----:B------:R-:W-:Y:S01]  /*01b0*/  IMAD.SHL.U32 R246, R14, 0x2, RZ ;  /* 0x000000020ef67824 */ /* 0x000fe200078e00ff */
[----:B--2---:R-:W-:-:S02]  /*01c0*/  UIMAD.WIDE.U32 UR44, UR31, UR14, URZ ;  /* 0x0000000e1f2c72a5 */ /* 0x004fc4000f8e003f */
[CC--:B------:R-:W-:Y:S01]  /*01d0*/  LEA.HI R4, R13.reuse, R14.reuse, RZ, 0x5 ;  /* 0x0000000e0d047211 */ /* 0x0c0fe200078f28ff */
[----:B------:R-:W-:Y:S01]  /*01e0*/  USHF.L.U32 UR14, UR31, 0x7, URZ ;  /* 0x000000071f0e7899 */ /* 0x000fe2000800063f */
[----:B------:R-:W-:Y:S01]  /*01f0*/  LEA.HI R8, R13, R14, RZ, 0x4 ;  /* 0x0000000e0d087211 */ /* 0x000fe200078f20ff */
[----:B------:R-:W-:Y:S01]  /*0200*/  ULDC UR55, c[0x0][0x234] ;  /* 0x00008d0000377ab9 */ /* 0x000fe20000000800 */
[--C-:B------:R-:W-:Y:S01]  /*0210*/  SHF.R.S32.HI R5, RZ, 0x5, R4.reuse ;  /* 0x00000005ff057819 */ /* 0x100fe20000011404 */
[----:B---3--:R-:W-:Y:S01]  /*0220*/  UIMAD UR47, UR38, UR46, URZ ;  /* 0x0000002e262f72a4 */ /* 0x008fe2000f8e023f */
[----:B------:R-:W-:Y:S01]  /*0230*/  SHF.R.S32.HI R0, RZ, 0x1f, R4 ;  /* 0x0000001fff007819 */ /* 0x000fe20000011404 */
[----:B------:R-:W-:Y:S01]  /*0240*/  UIMAD UR46, UR46, UR12, URZ ;  /* 0x0000000c2e2e72a4 */ /* 0x000fe2000f8e023f */
[----:B------:R-:W-:Y:S01]  /*0250*/  SHF.R.S32.HI R6, RZ, 0x4, R8 ;  /* 0x00000004ff067819 */ /* 0x000fe20000011408 */
[----:B------:R-:W-:Y:S01]  /*0260*/  ULDC UR13, c[0x0][0x1c0] ;  /* 0x00007000000d7ab9 */ /* 0x000fe20000000800 */
[-C--:B------:R-:W-:Y:S01]  /*0270*/  LEA.HI R0, R0, R5.reuse, RZ, 0x2 ;  /* 0x0000000500007211 */ /* 0x080fe200078f10ff */
[----:B------:R-:W-:Y:S01]  /*0280*/  ULDC UR11, c[0x0][0x1c0] ;  /* 0x00007000000b7ab9 */ /* 0x000fe20000000800 */
[----:B------:R-:W-:Y:S01]  /*0290*/  LEA.HI R2, R4, R5, RZ, 0x1 ;  /* 0x0000000504027211 */ /* 0x000fe200078f08ff */
[----:B------:R-:W-:Y:S01]  /*02a0*/  UIMAD UR55, UR8, UR6, UR55 ;  /* 0x00000006083772a4 */ /* 0x000fe2000f8e0237 */
[----:B------:R-:W-:Y:S01]  /*02b0*/  LEA.HI R7, R8, R6, RZ, 0x1 ;  /* 0x0000000608077211 */ /* 0x000fe200078f08ff */
[----:B------:R-:W-:Y:S01]  /*02c0*/  UIMAD UR52, UR7, UR31, URZ ;  /* 0x0000001f073472a4 */ /* 0x000fe2000f8e023f */
[----:B------:R-:W-:Y:S01]  /*02d0*/  LOP3.LUT R3, R0, 0xfffffffc, RZ, 0xc0, !PT ;  /* 0xfffffffc00037812 */ /* 0x000fe200078ec0ff */
[----:B------:R-:W-:Y:S01]  /*02e0*/  UIMAD UR6, UR31, UR11, UR38 ;  /* 0x0000000b1f0672a4 */ /* 0x000fe2000f8e0226 */
[----:B------:R-:W-:Y:S01]  /*02f0*/  LOP3.LUT R0, R2, 0xfffffffe, RZ, 0xc0, !PT ;  /* 0xfffffffe02007812 */ /* 0x000fe200078ec0ff */
[----:B------:R-:W-:Y:S01]  /*0300*/  @!UP2 UIMAD UR7, UR31, UR13, UR38 ;  /* 0x0000000d1f07a2a4 */ /* 0x000fe2000f8e0226 */
[----:B------:R-:W-:Y:S01]  /*0310*/  LOP3.LUT R2, R7, 0xfffffffe, RZ, 0xc0, !PT ;  /* 0xfffffffe07027812 */ /* 0x000fe200078ec0ff */
[----:B------:R-:W-:Y:S01]  /*0320*/  IMAD.IADD R218, R5, 0x1, -R3 ;  /* 0x0000000105da7824 */ /* 0x000fe200078e0a03 */
[-C--:B------:R-:W-:Y:S01]  /*0330*/  LEA.HI R15, R13, R14.reuse, RZ, 0x2 ;  /* 0x0000000e0d0f7211 */ /* 0x080fe200078f10ff */
[----:B------:R-:W-:Y:S01]  /*0340*/  IMAD.IADD R224, R5, 0x1, -R0 ;  /* 0x0000000105e07824 */ /* 0x000fe200078e0a00 */
[----:B------:R-:W-:Y:S01]  /*0350*/  LOP3.LUT R0, R4, 0xffffffe0, RZ, 0xc0, !PT ;  /* 0xffffffe004007812 */ /* 0x000fe200078ec0ff */
[----:B------:R-:W-:Y:S01]  /*0360*/  IMAD.IADD R11, R6, 0x1, -R2 ;  /* 0x00000001060b7824 */ /* 0x000fe200078e0a02 */
[--C-:B------:R-:W-:Y:S01]  /*0370*/  SHF.R.S32.HI R5, RZ, 0x2, R15.reuse ;  /* 0x00000002ff057819 */ /* 0x100fe2000001140f */
[----:B------:R-:W-:Y:S01]  /*0380*/  USHF.L.U32 UR41, UR46, 0x6, URZ ;  /* 0x000000062e297899 */ /* 0x000fe2000800063f */
[----:B------:R-:W-:Y:S01]  /*0390*/  SHF.R.S32.HI R2, RZ, 0x1f, R15 ;  /* 0x0000001fff027819 */ /* 0x000fe2000001140f */
[----:B------:R-:W-:Y:S01]  /*03a0*/  IMAD.IADD R0, R14, 0x1, -R0 ;  /* 0x000000010e007824 */ /* 0x000fe200078e0a00 */
[----:B------:R-:W-:Y:S01]  /*03b0*/  LEA.HI R10, R13, R14, RZ, 0x3 ;  /* 0x0000000e0d0a7211 */ /* 0x000fe200078f18ff */
[----:B------:R-:W-:Y:S01]  /*03c0*/  ULDC UR49, c[0x0][0x214] ;  /* 0x0000850000317ab9 */ /* 0x000fe20000000800 */
[----:B------:R-:W-:Y:S01]  /*03d0*/  LEA.HI R2, R2, R5, RZ, 0x3 ;  /* 0x0000000502027211 */ /* 0x000fe200078f18ff */
[----:B------:R-:W-:Y:S01]  /*03e0*/  IMAD.U32 R252, RZ, RZ, UR14 ;  /* 0x0000000efffc7e24 */ /* 0x000fe2000f8e00ff */
[----:B------:R-:W-:Y:S01]  /*03f0*/  SHF.R.S32.HI R3, RZ, 0x1f, R0 ;  /* 0x0000001fff037819 */ /* 0x000fe20000011400 */
[----:B------:R-:W-:Y:S01]  /*0400*/  ULDC UR56, c[0x0][0x1c8] ;  /* 0x0000720000387ab9 */ /* 0x000fe20000000800 */
[----:B------:R-:W-:Y:S01]  /*0410*/  LOP3.LUT R2, R2, 0xfffffff8, RZ, 0xc0, !PT ;  /* 0xfffffff802027812 */ /* 0x000fe200078ec0ff */
[----:B------:R-:W-:Y:S01]  /*0420*/  ULDC.U8 UR10, c[0x0][0x3d0] ;  /* 0x0000f400000a7ab9 */ /* 0x000fe20000000000 */
[----:B------:R-:W-:Y:S01]  /*0430*/  LEA.HI R16, R3, R0, RZ, 0x2 ;  /* 0x0000000003107211 */ /* 0x000fe200078f10ff */
[----:B------:R-:W-:Y:S01]  /*0440*/  ULDC UR50, c[0x0][0x224] ;  /* 0x0000890000327ab9 */ /* 0x000fe20000000800 */
[----:B------:R-:W-:Y:S01]  /*0450*/  SHF.R.S32.HI R243, RZ, 0x3, R10 ;  /* 0x00000003fff37819 */ /* 0x000fe2000001140a */
[----:B------:R-:W-:Y:S01]  /*0460*/  IMAD.IADD R7, R5, 0x1, -R2 ;  /* 0x0000000105077824 */ /* 0x000fe200078e0a02 */
[----:B------:R-:W-:Y:S01]  /*0470*/  LOP3.LUT R2, R8, 0xfffffff0, RZ, 0xc0, !PT ;  /* 0xfffffff008027812 */ /* 0x000fe200078ec0ff */
[----:B------:R-:W-:Y:S01]  /*0480*/  @UP2 UIMAD UR54, UR31, UR49, URZ ;  /* 0x000000311f3622a4 */ /* 0x000fe2000f8e023f */
[----:B------:R-:W-:Y:S01]  /*0490*/  LOP3.LUT R0, R10, 0xfffffff8, RZ, 0xc0, !PT ;  /* 0xfffffff80a007812 */ /* 0x000fe200078ec0ff */
[----:B------:R-:W-:Y:S01]  /*04a0*/  IMAD.SHL.U32 R3, R243, 0x40, RZ ;  /* 0x00000040f3037824 */ /* 0x000fe200078e00ff */
[----:B------:R-:W-:Y:S01]  /*04b0*/  LEA.HI R6, R13, R14, RZ, 0x7 ;  /* 0x0000000e0d067211 */ /* 0x000fe200078f38ff */
[C---:B------:R-:W-:Y:S01]  /*04c0*/  IMAD.IADD R2, R14.reuse, 0x1, -R2 ;  /* 0x000000010e027824 */ /* 0x040fe200078e0a02 */
[----:B------:R-:W-:Y:S01]  /*04d0*/  ULDC.64 UR4, c[0x0][0x118] ;  /* 0x0000460000047ab9 */ /* 0x000fe20000000a00 */
[----:B------:R-:W-:Y:S01]  /*04e0*/  IMAD.IADD R0, R14, 0x1, -R0 ;  /* 0x000000010e007824 */ /* 0x000fe200078e0a00 */
[----:B------:R-:W-:Y:S01]  /*04f0*/  LOP3.LUT R3, R3, 0x1c0, RZ, 0xc0, !PT ;  /* 0x000001c003037812 */ /* 0x000fe200078ec0ff */
[----:B------:R-:W-:Y:S01]  /*0500*/  ULOP3.LUT UR56, UR38, UR56, URZ, 0x3c, !UPT ;  /* 0x0000003826387292 */ /* 0x000fe2000f8e3c3f */
[----:B------:R-:W-:Y:S01]  /*0510*/  SHF.R.S32.HI R4, RZ, 0x1f, R2 ;  /* 0x0000001fff047819 */ /* 0x000fe20000011402 */
[----:B------:R-:W-:Y:S01]  /*0520*/  IMAD.SHL.U32 R248, R0, 0x8, RZ ;  /* 0x0000000800f87824 */ /* 0x000fe200078e00ff */
[----:B------:R-:W-:Y:S01]  /*0530*/  SHF.R.U32.HI R5, RZ, 0x3, R3 ;  /* 0x00000003ff057819 */ /* 0x000fe20000011603 */
[----:B------:R-:W-:Y:S01]  /*0540*/  USHF.R.S32.HI UR61, URZ, 0x1f, UR38 ;  /* 0x0000001f3f3d7899 */ /* 0x000fe20008011426 */
[----:B------:R-:W-:Y:S01]  /*0550*/  LEA.HI R12, R4, R2, RZ, 0x3 ;  /* 0x00000002040c7211 */ /* 0x000fe200078f18ff */
[----:B------:R-:W-:Y:S01]  /*0560*/  UISETP.NE.AND UP3, UPT, UR10, URZ, UPT ;  /* 0x0000003f0a00728c */ /* 0x000fe2000bf65270 */
[----:B------:R-:W-:Y:S01]  /*0570*/  LOP3.LUT R4, R3, 0x38, R248, 0xf8, !PT ;  /* 0x0000003803047812 */ /* 0x000fe200078ef8f8 */
[----:B------:R-:W-:Y:S01]  /*0580*/  USHF.R.S32.HI UR60, URZ, 0x1f, UR31 ;  /* 0x0000001f3f3c7899 */ /* 0x000fe2000801141f */
[----:B------:R-:W-:Y:S01]  /*0590*/  LOP3.LUT R3, R12, 0xfffffff8, RZ, 0xc0, !PT ;  /* 0xfffffff80c037812 */ /* 0x000fe200078ec0ff */
[----:B------:R-:W-:Y:S01]  /*05a0*/  USHF.R.S32.HI UR59, URZ, 0x1f, UR38 ;  /* 0x0000001f3f3b7899 */ /* 0x000fe20008011426 */
[C---:B------:R-:W-:Y:S01]  /*05b0*/  LOP3.LUT P4, RZ, R0.reuse, 0x2, RZ, 0xc0, !PT ;  /* 0x0000000200ff7812 */ /* 0x040fe2000788c0ff */
[----:B------:R-:W-:Y:S01]  /*05c0*/  USHF.R.S32.HI UR58, URZ, 0x1f, UR31 ;  /* 0x0000001f3f3a7899 */ /* 0x000fe2000801141f */
[C---:B------:R-:W-:Y:S01]  /*05d0*/  LOP3.LUT P3, RZ, R0.reuse, 0x4, RZ, 0xc0, !PT ;  /* 0x0000000400ff7812 */ /* 0x040fe2000786c0ff */
[----:B------:R-:W-:Y:S01]  /*05e0*/  IMAD.SHL.U32 R0, R0, 0x40, RZ ;  /* 0x0000004000007824 */ /* 0x000fe200078e00ff */
[----:B------:R-:W-:Y:S01]  /*05f0*/  LOP3.LUT R8, R4, R5, RZ, 0x3c, !PT ;  /* 0x0000000504087212 */ /* 0x000fe200078e3cff */
[----:B------:R-:W-:Y:S01]  /*0600*/  IMAD.IADD R9, R2, 0x1, -R3 ;  /* 0x0000000102097824 */ /* 0x000fe200078e0a03 */
[----:B------:R-:W-:Y:S01]  /*0610*/  LOP3.LUT R3, R7, 0x1, RZ, 0xc0, !PT ;  /* 0x0000000107037812 */ /* 0x000fe200078ec0ff */
[----:B------:R-:W-:Y:S01]  /*0620*/  IMAD.SHL.U32 R2, R224, 0x10, RZ ;  /* 0x00000010e0027824 */ /* 0x000fe200078e00ff */
[----:B------:R-:W-:Y:S01]  /*0630*/  LOP3.LUT R0, R0, 0x1c0, RZ, 0xc0, !PT ;  /* 0x000001c000007812 */ /* 0x000fe200078ec0ff */
[----:B------:R-:W-:Y:S01]  /*0640*/  IMAD.SHL.U32 R4, R11, 0x200, RZ ;  /* 0x000002000b047824 */ /* 0x000fe200078e00ff */
[----:B------:R-:W-:Y:S01]  /*0650*/  ISETP.NE.U32.AND P0, PT, R3, 0x1, PT ;  /* 0x000000010300780c */ /* 0x000fe20003f05070 */
[----:B------:R-:W-:Y:S01]  /*0660*/  USHF.R.S32.HI UR57, URZ, 0x1f, UR38 ;  /* 0x0000001f3f397899 */ /* 0x000fe20008011426 */
[C---:B------:R-:W-:Y:S01]  /*0670*/  LOP3.LUT R2, R0.reuse, 0x10, R2, 0xf8, !PT ;  /* 0x0000001000027812 */ /* 0x040fe200078ef802 */
[----:B------:R-:W-:Y:S01]  /*0680*/  UIMAD.WIDE.U32 UR42, UR36, UR44, URZ ;  /* 0x0000002c242a72a5 */ /* 0x000fe2000f8e003f */
[----:B------:R-:W-:Y:S01]  /*0690*/  SHF.R.S32.HI R6, RZ, 0x7, R6 ;  /* 0x00000007ff067819 */ /* 0x000fe20000011406 */
[----:B------:R-:W-:Y:S01]  /*06a0*/  UIMAD UR51, UR37, UR44, URZ ;  /* 0x0000002c253372a4 */ /* 0x000fe2000f8e023f */
[----:B------:R-:W-:Y:S01]  /*06b0*/  LOP3.LUT R3, R0, 0x8, R10, 0xf8, !PT ;  /* 0x0000000800037812 */ /* 0x000fe200078ef80a */
[----:B------:R-:W-:Y:S01]  /*06c0*/  USHF.R.S32.HI UR53, URZ, 0x1f, UR47 ;  /* 0x0000001f3f357899 */ /* 0x000fe2000801142f */
[----:B------:R-:W-:Y:S01]  /*06d0*/  SHF.R.U32.HI R220, RZ, 0x3, R0 ;  /* 0x00000003ffdc7819 */ /* 0x000fe20000011600 */
[----:B------:R-:W-:Y:S01]  /*06e0*/  IMAD R0, R6, 0x800, R4 ;  /* 0x0000080006007824 */ /* 0x000fe200078e0204 */
[----:B------:R-:W-:Y:S01]  /*06f0*/  LOP3.LUT R5, R2, 0x8, R10, 0xf8, !PT ;  /* 0x0000000802057812 */ /* 0x000fe200078ef80a */
[----:B------:R-:W-:Y:S01]  /*0700*/  UIMAD UR50, UR6, UR50, URZ ;  /* 0x00000032063272a4 */ /* 0x000fe2000f8e023f */
[----:B------:R-:W-:Y:S01]  /*0710*/  LOP3.LUT R2, R3, R220, RZ, 0x3c, !PT ;  /* 0x000000dc03027212 */ /* 0x000fe200078e3cff */
[----:B------:R-:W-:Y:S01]  /*0720*/  @!UP2 UIMAD UR49, UR7, UR49, URZ ;  /* 0x000000310731a2a4 */ /* 0x000fe2000f8e023f */
[----:B------:R-:W-:Y:S01]  /*0730*/  LEA.HI R3, R13, R14, RZ, 0x6 ;  /* 0x0000000e0d037211 */ /* 0x000fe200078f30ff */
[----:B------:R-:W-:Y:S01]  /*0740*/  USHF.R.S32.HI UR48, URZ, 0x1f, UR41 ;  /* 0x0000001f3f307899 */ /* 0x000fe20008011429 */
        /* <DEDUP_REMOVED lines=34> */
[----:B------:R-:W-:Y:S01]  /*0970*/  SHF.R.U32.HI R3, RZ, 0x3, R0 ;  /* 0x00000003ff037819 */ /* 0x000fe20000011600 */
[----:B------:R-:W-:-:S02]  /*0980*/  IMAD.SHL.U32 R4, R11, 0x8, RZ ;  /* 0x000000080b047824 */ /* 0x000fc400078e00ff */
        /* <DEDUP_REMOVED lines=12> */
[----:B------:R-:W-:Y:S01]  /*0a50*/  IMAD R250, R218, 0x10, R4 ;  /* 0x00000010dafa7824 */ /* 0x000fe200078e0204 */
        /* <DEDUP_REMOVED lines=20> */
[----:B------:R-:W-:Y:S02]  /*0ba0*/  IMAD.IADD R222, R219, 0x1, R222 ;  /* 0x00000001dbde7824 */ /* 0x000fe400078e02de */
[----:B------:R-:W-:-:S02]  /*0bb0*/  IMAD.IADD R226, R226, 0x1, R225 ;  /* 0x00000001e2e27824 */ /* 0x000fc400078e02e1 */
.L_x_505:
        /* <DEDUP_REMOVED lines=27> */
[----:B----45:R4:W5:Y:S01]  /*0d70*/  @P0 LDG.E R6, [R6.64] ;  /* 0x0000000406060981 */ /* 0x030962000c1e1900 */
        /* <DEDUP_REMOVED lines=25> */
.L_x_477:
        /* <DEDUP_REMOVED lines=22> */
[----:B------:R-:W-:Y:S02]  /*1070*/  UIADD3 UR7, UR27, 0x3f, URZ ;  /* 0x0000003f1b077890 */ /* 0x000fe4000fffe03f */
[----:B------:R-:W-:Y:S02]  /*1080*/  ULDC.64 UR8, c[0x0][0x190] ;  /* 0x0000640000087ab9 */ /* 0x000fe40000000a00 */
[----:B------:R-:W-:Y:S01]  /*1090*/  UIMAD.WIDE.U32 UR10, UR15, UR8, URZ ;  /* 0x000000080f0a72a5 */ /* 0x000fe2000f8e003f */
[----:B------:R-:W-:Y:S01]  /*10a0*/  PLOP3.LUT P0, PT, PT, PT, UP0, 0x80, 0x0 ;  /* 0x000000000000781c */ /* 0x000fe20003f0f008 */
[----:B------:R-:W-:Y:S02]  /*10b0*/  USHF.R.S32.HI UR8, URZ, 0x1f, UR7 ;  /* 0x0000001f3f087899 */ /* 0x000fe40008011407 */
[----:B------:R-:W-:-:S02]  /*10c0*/  UISETP.NE.AND UP1, UPT, UR15, -0x1, UPT ;  /* 0xffffffff0f00788c */ /* 0x000fc4000bf25270 */
[----:B------:R-:W-:Y:S02]  /*10d0*/  @UP0 UIADD3 UR14, UR18, UR24, URZ ;  /* 0x00000018120e0290 */ /* 0x000fe4000fffe03f */
[----:B------:R-:W-:Y:S02]  /*10e0*/  ULEA.HI UR32, UR8, UR7, URZ, 0x6 ;  /* 0x0000000708207291 */ /* 0x000fe4000f8f303f */
[----:B------:R-:W-:Y:S02]  /*10f0*/  ULDC.64 UR16, c[0x0][0x178] ;  /* 0x00005e0000107ab9 */ /* 0x000fe40000000a00 */
[----:B------:R-:W-:Y:S02]  /*1100*/  ULDC.64 UR20, c[0x0][0x198] ;  /* 0x0000660000147ab9 */ /* 0x000fe40000000a00 */
[----:B------:R-:W-:Y:S02]  /*1110*/  UIMAD UR23, UR15, UR9, URZ ;  /* 0x000000090f1772a4 */ /* 0x000fe4000f8e023f */
[----:B------:R-:W-:-:S02]  /*1120*/  UIMAD UR22, UR39, UR16, URZ ;  /* 0x00000010271672a4 */ /* 0x000fc4000f8e023f */
[----:B------:R-:W-:Y:S02]  /*1130*/  @UP0 UIMAD.WIDE.U32 UR8, UR14, UR20, URZ ;  /* 0x000000140e0802a5 */ /* 0x000fe4000f8e003f */
[----:B------:R-:W-:Y:S02]  /*1140*/  ULOP3.LUT UR7, UR32, 0xffffffc0, URZ, 0xc0, !UPT ;  /* 0xffffffc020077892 */ /* 0x000fe4000f8ec03f */
[----:B------:R-:W-:Y:S02]  /*1150*/  UIMAD.WIDE.U32 UR12, UR31, UR16, URZ ;  /* 0x000000101f0c72a5 */ /* 0x000fe4000f8e003f */
[----:B------:R-:W-:Y:S02]  /*1160*/  UIMAD UR17, UR31, UR17, UR22 ;  /* 0x000000111f1172a4 */ /* 0x000fe4000f8e0216 */
[----:B------:R-:W-:Y:S02]  /*1170*/  @UP0 UIMAD UR35, UR14, UR21, UR9 ;  /* 0x000000150e2302a4 */ /* 0x000fe4000f8e0209 */
        /* <DEDUP_REMOVED lines=19> */
.L_x_479:
        /* <DEDUP_REMOVED lines=18> */
.L_x_480:
[----:B------:R-:W-:Y:S01]  /*13d0*/  IABS R8, c[0x0][0x1c8] ;  /* 0x0000720000087a13 */ /* 0x000fe20000000000 */
[----:B------:R-:W-:Y:S01]  /*13e0*/  ULDC.64 UR10, c[0x0][0x370] ;  /* 0x0000dc00000a7ab9 */ /* 0x000fe20000000a00 */
[----:B--2---:R-:W-:Y:S01]  /*13f0*/  IABS R7, UR38 ;  /* 0x0000002600077c13 */ /* 0x004fe20008000000 */
[----:B------:R-:W-:Y:S01]  /*1400*/  @UP1 UIMAD.WIDE.U32 UR8, UR15, UR10, URZ ;  /* 0x0000000a0f0812a5 */ /* 0x000fe2000f8e003f */
[----:B------:R-:W1:Y:S01]  /*1410*/  I2F.RP R4, R8 ;  /* 0x0000000800047306 */ /* 0x000e620000209400 */
[----:B------:R-:W-:Y:S01]  /*1420*/  ULDC UR12, c[0x0][0x224] ;  /* 0x00008900000c7ab9 */ /* 0x000fe20000000800 */
[----:B------:R-:W-:Y:S01]  /*1430*/  ISETP.NE.AND P1, PT, RZ, c[0x0][0x1c8], PT ;  /* 0x00007200ff007a0c */ /* 0x000fe20003f25270 */
[----:B------:R-:W-:Y:S02]  /*1440*/  @UP1 UIMAD UR26, UR15, UR11, UR9 ;  /* 0x0000000b0f1a12a4 */ /* 0x000fe4000f8e0209 */
[----:B------:R-:W-:-:S02]  /*1450*/  USHF.R.S32.HI UR20, URZ, 0x1f, UR25 ;  /* 0x0000001f3f147899 */ /* 0x000fc40008011419 */
        /* <DEDUP_REMOVED lines=32> */
[----:B------:R-:W-:-:S02]  /*1660*/  UIADD3 UR8, UP0, UR14, UR8, URZ ;  /* 0x000000080e087290 */ /* 0x000fc4000ff1e03f */
[----:B------:R-:W-:Y:S01]  /*1670*/  ULDC UR12, c[0x0][0x234] ;  /* 0x00008d00000c7ab9 */ /* 0x000fe20000000800 */
        /* <DEDUP_REMOVED lines=15> */
[----:B------:R-:W-:Y:S02]  /*1770*/  ISETP.LE.AND P0, PT, RZ, UR56, PT ;  /* 0x00000038ff007c0c */ /* 0x000fe4000bf03270 */
[----:B------:R-:W-:-:S13]  /*1780*/  ISETP.GE.U32.AND P2, PT, R5, R8, PT ;  /* 0x000000080500720c */ /* 0x000fda0003f46070 */
[----:B------:R-:W-:-:S05]  /*1790*/  @P2 IADD3 R4, R4, 0x1, RZ ;  /* 0x0000000104042810 */ /* 0x000fca0007ffe0ff */
[----:B------:R-:W-:Y:S01]  /*17a0*/  @!P0 IMAD.MOV R4, RZ, RZ, -R4 ;  /* 0x000000ffff048224 */ /* 0x000fe200078e0a04 */
[----:B------:R-:W-:Y:S02]  /*17b0*/  PLOP3.LUT P0, PT, PT, PT, UP2, 0x80, 0x0 ;  /* 0x000000000000781c */ /* 0x000fe40003f0f028 */
[----:B------:R-:W-:-:S04]  /*17c0*/  @!P1 LOP3.LUT R4, RZ, c[0x0][0x1c8], RZ, 0x33, !PT ;  /* 0x00007200ff049a12 */ /* 0x000fc800078e33ff */
[----:B------:R-:W-:-:S07]  /*17d0*/  SHF.R.S32.HI R16, RZ, 0x1f, R4 ;  /* 0x0000001fff107819 */ /* 0x000fce0000011404 */
[----:B------:R-:W-:Y:S05]  /*17e0*/  @!P0 BRA `(.L_x_481) ;  /* 0x0000005000008947 */ /* 0x000fea0003800000 */
[----:B------:R-:W-:Y:S02]  /*17f0*/  ULDC UR7, c[0x0][0x224] ;  /* 0x0000890000077ab9 */ /* 0x000fe40000000800 */
[----:B------:R-:W-:-:S04]  /*1800*/  @!UP1 UIMAD UR15, UR31, UR7, URZ ;  /* 0x000000071f0f92a4 */ /* 0x000fc8000f8e023f */
[----:B------:R-:W-:-:S04]  /*1810*/  ULEA UR7, UR31, UR15, 0x7 ;  /* 0x0000000f1f077291 */ /* 0x000fc8000f8e383f */
[----:B------:R-:W-:Y:S01]  /*1820*/  UIMAD UR11, UR55, UR38, UR7 ;  /* 0x00000026370b72a4 */ /* 0x000fe2000f8e0207 */
[----:B------:R-:W-:Y:S05]  /*1830*/  BRA `(.L_x_482) ;  /* 0x0000001000007947 */ /* 0x000fea0003800000 */
.L_x_481:
[----:B------:R-:W-:Y:S02]  /*1840*/  UMOV UR11, UR50 ;  /* 0x00000032000b7c82 */ /* 0x000fe40008000000 */
.L_x_482:
[----:B------:R-:W-:Y:S01]  /*1850*/  SHF.R.S32.HI R22, RZ, 0x1f, R243 ;  /* 0x0000001fff167819 */ /* 0x000fe200000114f3 */
[----:B------:R-:W1:Y:S01]  /*1860*/  S2R R10, SR_TID.X ;  /* 0x00000000000a7919 */ /* 0x000e620000002100 */
[----:B------:R-:W-:Y:S01]  /*1870*/  IADD3 R5, P1, R243, UR14, RZ ;  /* 0x0000000ef3057c10 */ /* 0x000fe2000ff3e0ff */
[----:B------:R-:W-:Y:S01]  /*1880*/  UIADD3 UR8, UP5, UP4, UR8, UR41, UR47 ;  /* 0x0000002908087290 */ /* 0x000fe2000fcbe02f */
[--C-:B------:R-:W-:Y:S01]  /*1890*/  SHF.R.S32.HI R249, RZ, 0x1f, R248.reuse ;  /* 0x0000001ffff97819 */ /* 0x100fe200000114f8 */
[----:B------:R-:W-:Y:S01]  /*18a0*/  IMAD.U32 R12, RZ, RZ, UR38 ;  /* 0x00000026ff0c7e24 */ /* 0x000fe2000f8e00ff */
[----:B------:R-:W-:Y:S01]  /*18b0*/  IADD3.X R7, R22, UR28, RZ, P1, !PT ;  /* 0x0000001c16077c10 */ /* 0x000fe20008ffe4ff */
[----:B------:R-:W-:Y:S01]  /*18c0*/  UIADD3 UR15, UP1, UP0, UR13, UR8, UR16 ;  /* 0x000000080d0f7290 */ /* 0x000fe2000f83e010 */
[----:B------:R-:W-:Y:S01]  /*18d0*/  IADD3 R6, P0, R248, UR22, RZ ;  /* 0x00000016f8067c10 */ /* 0x000fe2000ff1e0ff */
[----:B------:R-:W-:Y:S01]  /*18e0*/  IMAD.WIDE.U32 R8, R5, c[0x0][0x190], R248 ;  /* 0x0000640005087a25 */ /* 0x000fe200078e00f8 */
[----:B------:R-:W-:Y:S01]  /*18f0*/  ULDC.64 UR8, c[0x0][0x1a8] ;  /* 0x00006a0000087ab9 */ /* 0x000fe20000000a00 */
[----:B------:R-:W-:Y:S01]  /*1900*/  BSSY B1, `(.L_x_478) ;  /* 0x00006b9000017945 */ /* 0x000fe20003800000 */
[----:B------:R-:W-:Y:S01]  /*1910*/  UIMAD UR7, UR61, UR8, URZ ;  /* 0x000000083d0772a4 */ /* 0x000fe2000f8e023f */
[----:B------:R-:W-:Y:S01]  /*1920*/  IMAD R7, R7, c[0x0][0x190], RZ ;  /* 0x0000640007077a24 */ /* 0x000fe200078e02ff */
[----:B------:R-:W-:Y:S01]  /*1930*/  IADD3 R8, P1, R8, UR40, RZ ;  /* 0x0000002808087c10 */ /* 0x000fe2000ff3e0ff */
[----:B------:R-:W-:-:S02]  /*1940*/  UMOV UR39, 0x4 ;  /* 0x0000000400277882 */ /* 0x000fc40000000000 */
[----:B------:R-:W-:Y:S01]  /*1950*/  IMAD R5, R5, c[0x0][0x194], R7 ;  /* 0x0000650005057a24 */ /* 0x000fe200078e0207 */
[----:B------:R-:W-:Y:S01]  /*1960*/  IADD3.X R7, R249, UR26, RZ, P0, !PT ;  /* 0x0000001af9077c10 */ /* 0x000fe200087fe4ff */
[----:B------:R-:W-:Y:S02]  /*1970*/  UIMAD UR13, UR38, UR9, UR7 ;  /* 0x00000009260d72a4 */ /* 0x000fe4000f8e0207 */
[----:B------:R-:W-:Y:S01]  /*1980*/  UIADD3 UR11, UR14, UR11, URZ ;  /* 0x0000000b0e0b7290 */ /* 0x000fe2000fffe03f */
[----:B------:R-:W-:Y:S01]  /*1990*/  IADD3.X R9, R9, UR33, R5, P1, !PT ;  /* 0x0000002109097c10 */ /* 0x000fe20008ffe405 */
[----:B------:R-:W-:Y:S01]  /*19a0*/  IMAD.U32 R5, RZ, RZ, UR14 ;  /* 0x0000000eff057e24 */ /* 0x000fe2000f8e00ff */
[----:B------:R-:W-:Y:S02]  /*19b0*/  ULDC.64 UR8, c[0x0][0x378] ;  /* 0x0000de0000087ab9 */ /* 0x000fe40000000a00 */
[----:B------:R-:W-:Y:S01]  /*19c0*/  UIMAD UR7, UR61, UR8, URZ ;  /* 0x000000083d0772a4 */ /* 0x000fe2000f8e023f */
[----:B------:R-:W-:Y:S01]  /*19d0*/  IMAD.WIDE.U32 R6, R5, c[0x0][0x370], R6 ;  /* 0x0000dc0005067a25 */ /* 0x000fe200078e0006 */
[----:B-1----:R-:W-:-:S02]  /*19e0*/  SHF.R.S32.HI R5, RZ, 0x1f, R10 ;  /* 0x0000001fff057819 */ /* 0x002fc4000001140a */
[----:B------:R-:W-:Y:S02]  /*19f0*/  UIMAD UR10, UR38, UR9, UR7 ;  /* 0x00000009260a72a4 */ /* 0x000fe4000f8e0207 */
[----:B------:R-:W-:Y:S01]  /*1a00*/  LEA.HI R5, R5, R10, RZ, 0x5 ;  /* 0x0000000a05057211 */ /* 0x000fe200078f28ff */
[----:B------:R-:W-:Y:S02]  /*1a10*/  ULDC.64 UR8, c[0x0][0x370] ;  /* 0x0000dc0000087ab9 */ /* 0x000fe40000000a00 */
[----:B------:R-:W-:Y:S01]  /*1a20*/  UIMAD UR7, UR28, UR8, URZ ;  /* 0x000000081c0772a4 */ /* 0x000fe2000f8e023f */
[----:B------:R-:W-:Y:S01]  /*1a30*/  LOP3.LUT R11, R5, 0xffffffe0, RZ, 0xc0, !PT ;  /* 0xffffffe0050b7812 */ /* 0x000fe200078ec0ff */
[----:B------:R-:W-:Y:S02]  /*1a40*/  ULEA.HI.SX32 UR8, UR32, 0xffffffff, 0x1a ;  /* 0xffffffff20087891 */ /* 0x000fe4000f8fd23f */
[----:B------:R-:W-:Y:S02]  /*1a50*/  UIMAD UR7, UR14, UR9, UR7 ;  /* 0x000000090e0772a4 */ /* 0x000fe4000f8e0207 */
[----:B------:R-:W-:Y:S01]  /*1a60*/  IMAD.IADD R11, R10, 0x1, -R11 ;  /* 0x000000010a0b7824 */ /* 0x000fe200078e0a0b */
[----:B------:R-:W-:Y:S01]  /*1a70*/  SHF.R.S32.HI R10, RZ, 0x5, R5 ;  /* 0x00000005ff0a7819 */ /* 0x000fe20000011405 */
[----:B------:R-:W-:Y:S01]  /*1a80*/  IMAD.U32 R5, RZ, RZ, UR38 ;  /* 0x00000026ff057e24 */ /* 0x000fe2000f8e00ff */
[----:B------:R-:W-:Y:S01]  /*1a90*/  UIADD3 UR9, UR14, UR12, URZ ;  /* 0x0000000c0e097290 */ /* 0x000fe2000fffe03f */
[----:B------:R-:W-:Y:S01]  /*1aa0*/  IADD3 R7, R7, UR7, RZ ;  /* 0x0000000707077c10 */ /* 0x000fe2000fffe0ff */
[----:B------:R-:W-:Y:S01]  /*1ab0*/  UIADD3.X UR7, UR17, UR48, UR53, UP5, UP4 ;  /* 0x0000003011077290 */ /* 0x000fe2000afe8435 */
[----:B------:R-:W-:Y:S01]  /*1ac0*/  IMAD.WIDE.U32 R8, R5, c[0x0][0x1a8], R8 ;  /* 0x00006a0005087a25 */ /* 0x000fe200078e0008 */
[----:B------:R-:W-:-:S02]  /*1ad0*/  UISETP.GE.AND UP4, UPT, UR27, 0x1, UPT ;  /* 0x000000011b00788c */ /* 0x000fc4000bf86270 */
[----:B------:R-:W-:Y:S01]  /*1ae0*/  UIADD3.X UR7, UR23, UR7, UR21, UP1, UP0 ;  /* 0x0000000717077290 */ /* 0x000fe20008fe0415 */
[----:B------:R-:W-:Y:S01]  /*1af0*/  IMAD R10, R10, UR46, R11 ;  /* 0x0000002e0a0a7c24 */ /* 0x000fe2000f8e020b */
[----:B------:R-:W-:Y:S01]  /*1b00*/  IADD3 R11, R9, UR13, RZ ;  /* 0x0000000d090b7c10 */ /* 0x000fe2000fffe0ff */
[----:B------:R-:W-:Y:S01]  /*1b10*/  IMAD R5, R22, c[0x0][0x370], RZ ;  /* 0x0000dc0016057a24 */ /* 0x000fe200078e02ff */
[----:B------:R-:W-:Y:S01]  /*1b20*/  ULDC.64 UR32, c[0x0][0x200] ;  /* 0x0000800000207ab9 */ /* 0x000fe20000000a00 */
[----:B------:R-:W-:Y:S01]  /*1b30*/  IMAD.WIDE.U32 R6, R12, c[0x0][0x378], R6 ;  /* 0x0000de000c067a25 */ /* 0x000fe200078e0006 */
[----:B------:R-:W-:-:S03]  /*1b40*/  LEA R12, P1, R8, c[0x0][0x160], 0x1 ;  /* 0x00005800080c7a11 */ /* 0x000fc600078208ff */
[----:B------:R-:W-:Y:S01]  /*1b50*/  IMAD R9, R243, c[0x0][0x374], R5 ;  /* 0x0000dd00f3097a24 */ /* 0x000fe200078e0205 */
[----:B------:R-:W-:Y:S01]  /*1b60*/  IADD3 R5, P0, R10, UR15, RZ ;  /* 0x0000000f0a057c10 */ /* 0x000fe2000ff1e0ff */
[----:B------:R-:W-:Y:S01]  /*1b70*/  UIMAD.WIDE UR14, UR9, UR39, UR32 ;  /* 0x00000027090e72a5 */ /* 0x000fe2000f8e0220 */
[----:B------:R-:W-:Y:S02]  /*1b80*/  LEA.HI.X R13, R8, c[0x0][0x164], R11, 0x1, P1 ;  /* 0x00005900080d7a11 */ /* 0x000fe400008f0c0b */
[----:B------:R-:W-:Y:S01]  /*1b90*/  LEA.HI.X.SX32 R8, R10, UR7, 0x1, P0 ;  /* 0x000000070a087c11 */ /* 0x000fe200080f0eff */
[----:B------:R-:W-:Y:S01]  /*1ba0*/  ULDC.64 UR32, c[0x0][0x3c8] ;  /* 0x0000f20000207ab9 */ /* 0x000fe20000000a00 */
[----:B------:R-:W-:Y:S01]  /*1bb0*/  PLOP3.LUT P0, PT, PT, PT, UP4, 0x80, 0x0 ;  /* 0x000000000000781c */ /* 0x000fe20003f0f048 */
[----:B------:R-:W-:Y:S01]  /*1bc0*/  UIMAD.WIDE UR16, UR11, UR39, UR32 ;  /* 0x000000270b1072a5 */ /* 0x000fe2000f8e0220 */
[----:B------:R-:W-:Y:S02]  /*1bd0*/  IADD3 R7, R7, UR10, RZ ;  /* 0x0000000a07077c10 */ /* 0x000fe4000fffe0ff */
[----:B------:R-:W-:-:S03]  /*1be0*/  LEA R228, P1, R5, c[0x0][0x350], 0x2 ;  /* 0x0000d40005e47a11 */ /* 0x000fc600078210ff */
[----:B------:R-:W-:Y:S01]  /*1bf0*/  IMAD.WIDE.U32 R6, R243, c[0x0][0x370], R6 ;  /* 0x0000dc00f3067a25 */ /* 0x000fe200078e0006 */
[----:B------:R-:W-:-:S03]  /*1c00*/  LEA.HI.X R229, R5, c[0x0][0x354], R8, 0x2, P1 ;  /* 0x0000d50005e57a11 */ /* 0x000fc600008f1408 */
[----:B------:R-:W-:Y:S01]  /*1c10*/  IMAD.IADD R7, R7, 0x1, R9 ;  /* 0x0000000107077824 */ /* 0x000fe200078e0209 */
[----:B------:R-:W-:-:S04]  /*1c20*/  LEA R10, P2, R6, c[0x0][0x330], 0x1 ;  /* 0x0000cc00060a7a11 */ /* 0x000fc800078408ff */
[----:B------:R-:W-:Y:S01]  /*1c30*/  LEA.HI.X R11, R6, c[0x0][0x334], R7, 0x1, P2 ;  /* 0x0000cd00060b7a11 */ /* 0x000fe200010f0c07 */
[----:B------:R-:W-:Y:S05]  /*1c40*/  @!P0 BRA `(.L_x_483) ;  /* 0x0000600000008947 */ /* 0x000fea0003800000 */
[----:B------:R-:W-:Y:S01]  /*1c50*/  UMOV UR7, UR8 ;  /* 0x0000000800077c82 */ /* 0x000fe20008000000 */
[----:B------:R-:W-:Y:S01]  /*1c60*/  IADD3 R14, R243, 0x20, RZ ;  /* 0x00000020f30e7810 */ /* 0x000fe20007ffe0ff */
[----:B------:R-:W-:Y:S01]  /*1c70*/  ULDC.64 UR8, c[0x0][0x198] ;  /* 0x0000660000087ab9 */ /* 0x000fe20000000a00 */
[----:B------:R-:W-:Y:S01]  /*1c80*/  IMAD.U32 R5, RZ, RZ, UR25 ;  /* 0x00000019ff057e24 */ /* 0x000fe2000f8e00ff */
[----:B------:R-:W-:Y:S01]  /*1c90*/  UIMAD UR10, UR7, -0x40, UR27 ;  /* 0xffffffc0070a78a4 */ /* 0x000fe2000f8e021b */
[----:B------:R-:W-:Y:S01]  /*1ca0*/  IMAD.MOV.U32 R17, RZ, RZ, 0x40 ;  /* 0x00000040ff117424 */ /* 0x000fe200078e00ff */
[----:B------:R-:W-:Y:S01]  /*1cb0*/  UIMAD UR8, UR20, UR8, URZ ;  /* 0x00000008140872a4 */ /* 0x000fe2000f8e023f */
[C-C-:B------:R-:W-:Y:S01]  /*1cc0*/  IMAD.WIDE.U32 R8, R5.reuse, c[0x0][0x198], R248.reuse ;  /* 0x0000660005087a25 */ /* 0x140fe200078e00f8 */
[----:B------:R-:W-:Y:S01]  /*1cd0*/  ULDC.64 UR12, c[0x0][0x1a0] ;  /* 0x00006800000c7ab9 */ /* 0x000fe20000000a00 */
[----:B------:R-:W-:Y:S01]  /*1ce0*/  MOV R234, R10 ;  /* 0x0000000a00ea7202 */ /* 0x000fe20000000f00 */
[----:B------:R-:W-:Y:S01]  /*1cf0*/  UIMAD UR11, UR25, UR9, UR8 ;  /* 0x00000009190b72a4 */ /* 0x000fe2000f8e0208 */
[----:B------:R-:W-:Y:S01]  /*1d00*/  ISETP.GE.AND P3, PT, R14, UR10, PT ;  /* 0x0000000a0e007c0c */ /* 0x000fe2000bf66270 */
[----:B------:R-:W-:Y:S01]  /*1d10*/  UIMAD UR8, UR19, -0x40, UR6 ;  /* 0xffffffc0130878a4 */ /* 0x000fe2000f8e0206 */
[----:B------:R-:W-:Y:S01]  /*1d20*/  IMAD.WIDE.U32 R6, R5, c[0x0][0x1a0], R248 ;  /* 0x0000680005067a25 */ /* 0x000fe200078e00f8 */
[----:B------:R-:W-:Y:S01]  /*1d30*/  UIMAD UR9, UR20, UR12, URZ ;  /* 0x0000000c140972a4 */ /* 0x000fe2000f8e023f */
[----:B------:R-:W-:-:S02]  /*1d40*/  IADD3 R8, P2, R8, UR34, RZ ;  /* 0x0000002208087c10 */ /* 0x000fc4000ff5e0ff */
[----:B------:R-:W-:Y:S01]  /*1d50*/  IMAD.MOV.U32 R235, RZ, RZ, R11 ;  /* 0x000000ffffeb7224 */ /* 0x000fe200078e000b */
[----:B------:R-:W-:Y:S01]  /*1d60*/  ISETP.GE.AND P1, PT, R14, UR8, PT ;  /* 0x000000080e007c0c */ /* 0x000fe2000bf26270 */
[C---:B------:R-:W-:Y:S01]  /*1d70*/  IMAD.WIDE.U32 R14, R17.reuse, c[0x0][0x370], RZ ;  /* 0x0000dc00110e7a25 */ /* 0x040fe200078e00ff */
[----:B------:R-:W-:Y:S01]  /*1d80*/  UIMAD UR9, UR25, UR13, UR9 ;  /* 0x0000000d190972a4 */ /* 0x000fe2000f8e0209 */
[----:B------:R-:W-:Y:S02]  /*1d90*/  IADD3 R6, P0, R6, UR29, RZ ;  /* 0x0000001d06067c10 */ /* 0x000fe4000ff1e0ff */
[----:B------:R-:W-:Y:S01]  /*1da0*/  IMAD R10, R17, c[0x0][0x374], RZ ;  /* 0x0000dd00110a7a24 */ /* 0x000fe200078e02ff */
[----:B------:R-:W-:Y:S01]  /*1db0*/  @!P3 IADD3 R14, P4, R234, R14, RZ ;  /* 0x0000000eea0eb210 */ /* 0x000fe20007f9e0ff */
[----:B------:R-:W-:Y:S01]  /*1dc0*/  IMAD.U32 R5, RZ, RZ, UR11 ;  /* 0x0000000bff057e24 */ /* 0x000fe2000f8e00ff */
[----:B------:R-:W-:Y:S01]  /*1dd0*/  MOV R11, UR9 ;  /* 0x00000009000b7c02 */ /* 0x000fe20008000f00 */
[----:B------:R-:W-:Y:S01]  /*1de0*/  IMAD.MOV.U32 R232, RZ, RZ, R12 ;  /* 0x000000ffffe87224 */ /* 0x000fe200078e000c */
[----:B------:R-:W-:Y:S01]  /*1df0*/  @!P3 IADD3.X R15, R235, R15, R10, P4, !PT ;  /* 0x0000000feb0fb210 */ /* 0x000fe200027fe40a */
[----:B------:R-:W-:Y:S01]  /*1e00*/  IMAD.MOV.U32 R233, RZ, RZ, R13 ;  /* 0x000000ffffe97224 */ /* 0x000fe200078e000d */
[----:B------:R-:W-:Y:S01]  /*1e10*/  IADD3.X R9, R9, UR35, R5, P2, !PT ;  /* 0x0000002309097c10 */ /* 0x000fe200097fe405 */
[----:B------:R-:W-:Y:S01]  /*1e20*/  IMAD.WIDE.U32 R12, R17, c[0x0][0x190], RZ ;  /* 0x00006400110c7a25 */ /* 0x000fe200078e00ff */
[----:B------:R-:W-:Y:S01]  /*1e30*/  IADD3.X R7, R7, UR30, R11, P0, !PT ;  /* 0x0000001e07077c10 */ /* 0x000fe200087fe40b */
[----:B------:R-:W-:Y:S01]  /*1e40*/  UMOV UR9, UR14 ;  /* 0x0000000e00097c82 */ /* 0x000fe20008000000 */
[C---:B------:R-:W-:Y:S01]  /*1e50*/  @!P1 IADD3 R18, P4, R243.reuse, 0x20, RZ ;  /* 0x00000020f3129810 */ /* 0x040fe20007f9e0ff */
[----:B------:R-:W-:Y:S01]  /*1e60*/  IMAD R10, R16, c[0x0][0x1b0], RZ ;  /* 0x00006c00100a7a24 */ /* 0x000fe200078e02ff */
[----:B------:R-:W-:Y:S01]  /*1e70*/  @!P3 IADD3 R12, P0, R232, R12, RZ ;  /* 0x0000000ce80cb210 */ /* 0x000fe20007f1e0ff */
[----:B------:R-:W-:Y:S01]  /*1e80*/  IMAD R5, R16, c[0x0][0x1b8], RZ ;  /* 0x00006e0010057a24 */ /* 0x000fe200078e02ff */
[----:B------:R-:W-:Y:S01]  /*1e90*/  ISETP.GE.AND P2, PT, R243, UR8, PT ;  /* 0x00000008f3007c0c */ /* 0x000fe2000bf46270 */
[----:B------:R-:W-:Y:S01]  /*1ea0*/  IMAD R16, R17, c[0x0][0x194], RZ ;  /* 0x0000650011107a24 */ /* 0x000fe200078e02ff */
[----:B------:R-:W-:Y:S01]  /*1eb0*/  SHF.L.U32 R242, R250, 0x2, RZ ;  /* 0x00000002faf27819 */ /* 0x000fe200000006ff */
[C---:B------:R-:W-:Y:S01]  /*1ec0*/  IMAD R10, R4.reuse, c[0x0][0x1b4], R10 ;  /* 0x00006d00040a7a24 */ /* 0x040fe200078e020a */
[----:B------:R-:W-:Y:S01]  /*1ed0*/  UMOV UR8, UR15 ;  /* 0x0000000f00087c82 */ /* 0x000fe20008000000 */
[----:B------:R-:W-:Y:S01]  /*1ee0*/  IMAD.WIDE.U32 R8, R4, c[0x0][0x1b0], R8 ;  /* 0x00006c0004087a25 */ /* 0x000fe200078e0008 */
[----:B------:R-:W-:-:S02]  /*1ef0*/  @!P3 IADD3.X R13, R233, R13, R16, P0, !PT ;  /* 0x0000000de90db210 */ /* 0x000fc400007fe410 */
[C---:B------:R-:W-:Y:S01]  /*1f00*/  @!P1 IADD3 R20, P0, R243.reuse, 0x20, RZ ;  /* 0x00000020f3149810 */ /* 0x040fe20007f1e0ff */
[--C-:B------:R-:W-:Y:S01]  /*1f10*/  @!P1 IMAD.X R16, RZ, RZ, R22.reuse, P4 ;  /* 0x000000ffff109224 */ /* 0x100fe200020e0616 */
[----:B------:R-:W-:Y:S01]  /*1f20*/  ISETP.GE.AND P4, PT, R243, UR10, PT ;  /* 0x0000000af3007c0c */ /* 0x000fe2000bf86270 */
[C---:B------:R-:W-:Y:S01]  /*1f30*/  IMAD R11, R4.reuse, c[0x0][0x1bc], R5 ;  /* 0x00006f00040b7a24 */ /* 0x040fe200078e0205 */
[----:B------:R-:W-:Y:S01]  /*1f40*/  IADD3 R5, R9, R10, RZ ;  /* 0x0000000a09057210 */ /* 0x000fe20007ffe0ff */
[----:B------:R-:W-:Y:S01]  /*1f50*/  @!P1 IMAD.X R21, RZ, RZ, R22, P0 ;  /* 0x000000ffff159224 */ /* 0x000fe200000e0616 */
[----:B------:R-:W-:Y:S01]  /*1f60*/  PLOP3.LUT P0, PT, PT, PT, UP3, 0x80, 0x0 ;  /* 0x000000000000781c */ /* 0x000fe20003f0f038 */
[----:B------:R-:W-:Y:S01]  /*1f70*/  IMAD.WIDE.U32 R6, R4, c[0x0][0x1b8], R6 ;  /* 0x00006e0004067a25 */ /* 0x000fe200078e0006 */
[----:B------:R-:W-:Y:S02]  /*1f80*/  @!P1 MOV R9, R5 ;  /* 0x0000000500099202 */ /* 0x000fe40000000f00 */
[----:B------:R-:W-:Y:S01]  /*1f90*/  MOV R240, 0x7f800000 ;  /* 0x7f80000000f07802 */ /* 0x000fe20000000f00 */
[----:B------:R-:W-:Y:S01]  /*1fa0*/  @!P1 IMAD R16, R16, c[0x0][0x198], RZ ;  /* 0x0000660010109a24 */ /* 0x000fe200078e02ff */
[----:B------:R-:W-:Y:S01]  /*1fb0*/  IADD3 R7, R7, R11, RZ ;  /* 0x0000000b07077210 */ /* 0x000fe20007ffe0ff */
[----:B------:R-:W-:Y:S01]  /*1fc0*/  @!P2 IMAD.MOV.U32 R4, RZ, RZ, R8 ;  /* 0x000000ffff04a224 */ /* 0x000fe200078e0008 */
[----:B------:R-:W-:Y:S01]  /*1fd0*/  @!P1 MOV R10, R6 ;  /* 0x00000006000a9202 */ /* 0x000fe20000000f00 */
[----:B------:R-:W-:-:S02]  /*1fe0*/  @!P2 IMAD R17, R22, c[0x0][0x198], RZ ;  /* 0x000066001611aa24 */ /* 0x000fc400078e02ff */
[C---:B------:R-:W-:Y:S02]  /*1ff0*/  @!P1 IMAD R23, R18.reuse, c[0x0][0x19c], R16 ;  /* 0x0000670012179a24 */ /* 0x040fe400078e0210 */
[----:B------:R-:W-:Y:S01]  /*2000*/  @P0 BAR.SYNC.DEFER_BLOCKING 0x0 ;  /* 0x0000000000000b1d */ /* 0x000fe20000010000 */
[----:B------:R-:W-:-:S04]  /*2010*/  @!P1 IMAD.WIDE.U32 R18, R18, c[0x0][0x198], R8 ;  /* 0x0000660012129a25 */ /* 0x000fc800078e0008 */
[----:B------:R-:W-:Y:S02]  /*2020*/  @!P1 IMAD R8, R21, c[0x0][0x1a0], RZ ;  /* 0x0000680015089a24 */ /* 0x000fe400078e02ff */
[----:B------:R-:W-:Y:S02]  /*2030*/  @!P1 IMAD.MOV.U32 R11, RZ, RZ, R7 ;  /* 0x000000ffff0b9224 */ /* 0x000fe400078e0007 */
[C---:B------:R-:W-:Y:S02]  /*2040*/  @!P2 IMAD R9, R243.reuse, c[0x0][0x19c], R17 ;  /* 0x00006700f309aa24 */ /* 0x040fe400078e0211 */
[----:B------:R-:W-:-:S04]  /*2050*/  @!P2 IMAD.WIDE.U32 R4, R243, c[0x0][0x198], R4 ;  /* 0x00006600f304aa25 */ /* 0x000fc800078e0004 */
[C---:B------:R-:W-:Y:S01]  /*2060*/  @!P1 IMAD R24, R20.reuse, c[0x0][0x1a4], R8 ;  /* 0x0000690014189a24 */ /* 0x040fe200078e0208 */
[----:B------:R-:W-:Y:S01]  /*2070*/  @!P2 IADD3 R9, R5, R9, RZ ;  /* 0x000000090509a210 */ /* 0x000fe20007ffe0ff */
[----:B------:R-:W-:Y:S01]  /*2080*/  @!P1 IMAD.WIDE.U32 R20, R20, c[0x0][0x1a0], R10 ;  /* 0x0000680014149a25 */ /* 0x000fe200078e000a */
[----:B------:R-:W-:Y:S02]  /*2090*/  @!P2 LEA R10, P6, R4, c[0x0][0x168], 0x1 ;  /* 0x00005a00040aaa11 */ /* 0x000fe400078c08ff */
[----:B------:R-:W-:Y:S01]  /*20a0*/  @!P1 LEA R8, P5, R18, c[0x0][0x168], 0x1 ;  /* 0x00005a0012089a11 */ /* 0x000fe200078a08ff */
[----:B------:R-:W-:Y:S01]  /*20b0*/  @!P2 IMAD R16, R22, c[0x0][0x1a0], RZ ;  /* 0x000068001610aa24 */ /* 0x000fe200078e02ff */
[----:B------:R-:W-:Y:S01]  /*20c0*/  @!P2 LEA.HI.X R11, R4, c[0x0][0x16c], R9, 0x1, P6 ;  /* 0x00005b00040baa11 */ /* 0x000fe200030f0c09 */
[----:B------:R-:W-:Y:S01]  /*20d0*/  @!P1 IMAD.IADD R5, R19, 0x1, R23 ;  /* 0x0000000113059824 */ /* 0x000fe200078e0217 */
[----:B------:R1:W-:Y:S01]  /*20e0*/  @P4 STS.128 [R230+0x8000], RZ ;  /* 0x008000ffe6004388 */ /* 0x0003e20000000c00 */
[----:B------:R-:W-:-:S02]  /*20f0*/  @!P2 IMAD R22, R243, c[0x0][0x1a4], R16 ;  /* 0x00006900f316aa24 */ /* 0x000fc400078e0210 */
[----:B------:R-:W-:Y:S01]  /*2100*/  @!P2 IMAD.WIDE.U32 R16, R243, c[0x0][0x1a0], R6 ;  /* 0x00006800f310aa25 */ /* 0x000fe200078e0006 */
[----:B------:R1:W-:Y:S01]  /*2110*/  @P4 STS.128 [R230+0xa000], RZ ;  /* 0x00a000ffe6004388 */ /* 0x0003e20000000c00 */
[----:B------:R-:W-:Y:S02]  /*2120*/  @!P1 LEA.HI.X R9, R18, c[0x0][0x16c], R5, 0x1, P5 ;  /* 0x00005b0012099a11 */ /* 0x000fe400028f0c05 */
[----:B------:R-:W-:Y:S01]  /*2130*/  IADD3 R5, R250, 0x8, RZ ;  /* 0x00000008fa057810 */ /* 0x000fe20007ffe0ff */
[----:B------:R1:W-:Y:S01]  /*2140*/  @P4 STS.128 [R230+0xc000], RZ ;  /* 0x00c000ffe6004388 */ /* 0x0003e20000000c00 */
[----:B------:R-:W-:Y:S01]  /*2150*/  @!P2 IADD3 R7, R17, R22, RZ ;  /* 0x000000161107a210 */ /* 0x000fe20007ffe0ff */
[----:B------:R-:W-:Y:S01]  /*2160*/  IMAD.MOV.U32 R239, RZ, RZ, 0x7f800000 ;  /* 0x7f800000ffef7424 */ /* 0x000fe200078e00ff */
[----:B------:R-:W-:Y:S01]  /*2170*/  @!P2 LEA R6, P6, R16, c[0x0][0x170], 0x1 ;  /* 0x00005c001006aa11 */ /* 0x000fe200078c08ff */
[----:B------:R1:W-:Y:S01]  /*2180*/  @P4 STS.128 [R230+0xe000], RZ ;  /* 0x00e000ffe6004388 */ /* 0x0003e20000000c00 */
[----:B------:R-:W-:Y:S01]  /*2190*/  @!P1 IMAD.IADD R17, R21, 0x1, R24 ;  /* 0x0000000115119824 */ /* 0x000fe200078e0218 */
[----:B------:R-:W-:-:S02]  /*21a0*/  @!P1 LEA R4, P5, R20, c[0x0][0x170], 0x1 ;  /* 0x00005c0014049a11 */ /* 0x000fc400078a08ff */
[----:B------:R-:W-:Y:S01]  /*21b0*/  @!PT LDS RZ, [RZ] ;  /* 0x00000000fffff984 */ /* 0x000fe20000000800 */
[----:B------:R-:W-:Y:S01]  /*21c0*/  @!PT LDS RZ, [RZ] ;  /* 0x00000000fffff984 */ /* 0x000fe20000000800 */
[----:B------:R-:W-:Y:S01]  /*21d0*/  @!PT LDS RZ, [RZ] ;  /* 0x00000000fffff984 */ /* 0x000fe20000000800 */
[----:B------:R1:W-:Y:S01]  /*21e0*/  @!P4 LDGSTS.E.BYPASS.LTC128B.128 [R230+0x8000], [R234.64] ;  /* 0x08000000eae6cfae */ /* 0x0003e2000b901d44 */
[----:B------:R-:W-:Y:S02]  /*21f0*/  @!P2 LEA.HI.X R7, R16, c[0x0][0x174], R7, 0x1, P6 ;  /* 0x00005d001007aa11 */ /* 0x000fe400030f0c07 */
[----:B------:R-:W-:Y:S01]  /*2200*/  ISETP.GE.AND P6, PT, R5, UR10, PT ;  /* 0x0000000a05007c0c */ /* 0x000fe2000bfc6270 */
[----:B------:R1:W-:Y:S01]  /*2210*/  @!P4 LDGSTS.E.BYPASS.LTC128B.128 [R230+0xa000], [R234.64+0x80] ;  /* 0x0a000080eae6cfae */ /* 0x0003e2000b901d44 */
[----:B------:R-:W-:-:S03]  /*2220*/  @!P1 LEA.HI.X R5, R20, c[0x0][0x174], R17, 0x1, P5 ;  /* 0x00005d0014059a11 */ /* 0x000fc600028f0c11 */
        /* <DEDUP_REMOVED lines=66> */
[----:B--2---:R-:W-:-:S03]  /*2650*/  SHF.R.S32.HI R8, RZ, 0x1f, R250 ;  /* 0x0000001fff087819 */ /* 0x004fc600000114fa */
[----:B------:R3:W-:Y:S01]  /*2660*/  @!P2 LDGSTS.E.BYPASS.LTC128B.128 [R230+0x1c000], [R6.64+0x100] ;  /* 0x1c00010006e6afae */ /* 0x0007e2000b901d44 */
[----:B------:R-:W-:-:S03]  /*2670*/  SHF.L.U64.HI R241, R250, 0x2, R8 ;  /* 0x00000002faf17819 */ /* 0x000fc60000010208 */
        /* <DEDUP_REMOVED lines=11> */
[----:B---3--:R-:W-:-:S03]  /*2730*/  IADD3 R6, P0, R242, UR9, RZ ;  /* 0x00000009f2067c10 */ /* 0x008fc6000ff1e0ff */
[----:B------:R1:W-:Y:S01]  /*2740*/  @!P1 LDGSTS.E.BYPASS.LTC128B.128 [R230+0x1d000], [R4.64+0x100] ;  /* 0x1d00010004e69fae */ /* 0x0003e2000b901d44 */
[----:B------:R-:W-:-:S03]  /*2750*/  IADD3.X R7, R241, UR8, RZ, P0, !PT ;  /* 0x00000008f1077c10 */ /* 0x000fc600087fe4ff */
[----:B------:R1:W-:Y:S04]  /*2760*/  @!P1 LDGSTS.E.BYPASS.LTC128B.128 [R230+0x1f000], [R4.64+0x180] ;  /* 0x1f00018004e69fae */ /* 0x0003e8000b901d44 */
[----:B------:R-:W0:Y:S04]  /*2770*/  LDGDEPBAR ;  /* 0x00000000000079af */ /* 0x000e280000000000 */
[----:B------:R1:W5:Y:S04]  /*2780*/  @!P2 LDG.E R239, [R6.64] ;  /* 0x0000000406efa981 */ /* 0x000368000c1e1900 */
[----:B------:R1:W5:Y:S01]  /*2790*/  @!P6 LDG.E R240, [R6.64+0x20] ;  /* 0x0000200406f0e981 */ /* 0x000362000c1e1900 */
[----:B------:R-:W-:Y:S01]  /*27a0*/  IMAD.MOV.U32 R247, RZ, RZ, c[0x0][0x22c] ;  /* 0x00008b00fff77624 */ /* 0x000fe200078e00ff */
[----:B------:R-:W-:Y:S01]  /*27b0*/  UIADD3 UR10, UR25, 0x40, URZ ;  /* 0x00000040190a7890 */ /* 0x000fe2000fffe03f */
        /* <DEDUP_REMOVED lines=65> */
[----:B------:R-:W-:Y:S01]  /*2bd0*/  LEA R251, -R247, RZ, 0x6 ;  /* 0x000000fff7fb7211 */ /* 0x000fe200078e31ff */
[----:B------:R-:W-:-:S02]  /*2be0*/  UISETP.GE.AND UP0, UPT, UR10, UR6, UPT ;  /* 0x000000060a00728c */ /* 0x000fc4000bf06270 */
[----:B------:R-:W-:Y:S02]  /*2bf0*/  UMOV UR11, UR16 ;  /* 0x00000010000b7c82 */ /* 0x000fe40008000000 */
[----:B-1----:R-:W-:Y:S02]  /*2c00*/  UMOV UR10, UR17 ;  /* 0x00000011000a7c82 */ /* 0x002fe40008000000 */
.L_x_486:
        /* <DEDUP_REMOVED lines=20> */
[C---:B-1----:R-:W-:Y:S08]  /*2d50*/  HMMA.16816.F32.BF16 R4, R16.reuse, R8, RZ ;  /* 0x000000081004723c */ /* 0x042ff000000418ff */
[C---:B------:R-:W-:Y:S08]  /*2d60*/  HMMA.16816.F32.BF16 R8, R16.reuse, R10, RZ ;  /* 0x0000000a1008723c */ /* 0x040ff000000418ff */
[C---:B--2---:R-:W-:Y:S08]  /*2d70*/  HMMA.16816.F32.BF16 R12, R16.reuse, R84, RZ ;  /* 0x00000054100c723c */ /* 0x044ff000000418ff */
[----:B------:R-:W-:Y:S01]  /*2d80*/  HMMA.16816.F32.BF16 R16, R16, R86, RZ ;  /* 0x000000561010723c */ /* 0x000fe200000418ff */
[----:B------:R-:W1:Y:S07]  /*2d90*/  LDSM.16.M88.4 R84, [R217+0x10800] ;  /* 0x01080000d954783b */ /* 0x000e6e0000000200 */
[C---:B---3--:R-:W-:Y:S08]  /*2da0*/  HMMA.16816.F32.BF16 R4, R88.reuse, R92, R4 ;  /* 0x0000005c5804723c */ /* 0x048ff00000041804 */
        /* <DEDUP_REMOVED lines=193> */
[----:B-1----:R-:W-:Y:S03]  /*39c0*/  F2FP.BF16.PACK_AB R7, R118, R121 ;  /* 0x000000797607723e */ /* 0x002fe600000010ff */
[----:B------:R-:W-:Y:S02]  /*39d0*/  @P2 FSEL R18, R18, -INF , !P3 ;  /* 0xff80000012122808 */ /* 0x000fe40005800000 */
[----:B------:R-:W-:Y:S03]  /*39e0*/  PLOP3.LUT P3, PT, PT, PT, UP5, 0x80, 0x0 ;  /* 0x000000000000781c */ /* 0x000fe60003f6f058 */
        /* <DEDUP_REMOVED lines=293> */
.L_x_484:
        /* <DEDUP_REMOVED lines=13> */
[-C--:B-12---:R-:W-:Y:S03]  /*4d10*/  HMMA.16816.F32.BF16 R4, R128, R16.reuse, RZ ;  /* 0x000000108004723c */ /* 0x086fe600000418ff */
[----:B------:R-:W1:Y:S05]  /*4d20*/  LDSM.16.MT88.4 R212, [R0+0x12800] ;  /* 0x0128000000d4783b */ /* 0x000e6a0000004200 */
        /* <DEDUP_REMOVED lines=15> */
[----:B------:R-:W2:Y:S07]  /*4e20*/  LDSM.16.MT88.4 R196, [R0+0x14800] ;  /* 0x0148000000c4783b */ /* 0x000eae0000004200 */
[-C--:B------:R-:W-:Y:S08]  /*4e30*/  HMMA.16816.F32.BF16 R4, R200, R204.reuse, R4 ;  /* 0x000000ccc804723c */ /* 0x080ff00000041804 */
[C---:B------:R-:W-:Y:S08]  /*4e40*/  HMMA.16816.F32.BF16 R8, R208.reuse, R204, R8 ;  /* 0x000000ccd008723c */ /* 0x040ff00000041808 */
[-C--:B------:R-:W-:Y:S08]  /*4e50*/  HMMA.16816.F32.BF16 R12, R208, R206.reuse, R12 ;  /* 0x000000ced00c723c */ /* 0x080ff0000004180c */
[C---:B------:R-:W-:Y:S01]  /*4e60*/  HMMA.16816.F32.BF16 R16, R200.reuse, R206, R16 ;  /* 0x000000cec810723c */ /* 0x040fe20000041810 */
[----:B------:R-:W3:Y:S07]  /*4e70*/  LDSM.16.MT88.4 R204, [R0+0x16800] ;  /* 0x0168000000cc783b */ /* 0x000eee0000004200 */
[-C--:B-1----:R-:W-:Y:S08]  /*4e80*/  HMMA.16816.F32.BF16 R84, R200, R212.reuse, R84 ;  /* 0x000000d4c854723c */ /* 0x082ff00000041854 */
[C---:B------:R-:W-:Y:S08]  /*4e90*/  HMMA.16816.F32.BF16 R88, R208.reuse, R212, R88 ;  /* 0x000000d4d058723c */ /* 0x040ff00000041858 */
[-C--:B------:R-:W-:Y:S08]  /*4ea0*/  HMMA.16816.F32.BF16 R92, R208, R214.reuse, R92 ;  /* 0x000000d6d05c723c */ /* 0x080ff0000004185c */
[C---:B------:R-:W-:Y:S01]  /*4eb0*/  HMMA.16816.F32.BF16 R96, R200.reuse, R214, R96 ;  /* 0x000000d6c860723c */ /* 0x040fe20000041860 */
[----:B------:R-:W-:Y:S07]  /*4ec0*/  LDSM.16.M88.4 R212, [R225+0x1000] ;  /* 0x00100000e1d4783b */ /* 0x000fee0000000200 */
[-C--:B--2---:R-:W-:Y:S08]  /*4ed0*/  HMMA.16816.F32.BF16 R100, R200, R196.reuse, R100 ;  /* 0x000000c4c864723c */ /* 0x084ff00000041864 */
[C---:B------:R-:W-:Y:S08]  /*4ee0*/  HMMA.16816.F32.BF16 R104, R208.reuse, R196, R104 ;  /* 0x000000c4d068723c */ /* 0x040ff00000041868 */
[-C--:B------:R-:W-:Y:S08]  /*4ef0*/  HMMA.16816.F32.BF16 R108, R208, R198.reuse, R108 ;  /* 0x000000c6d06c723c */ /* 0x080ff0000004186c */
[C---:B------:R-:W-:Y:S01]  /*4f00*/  HMMA.16816.F32.BF16 R112, R200.reuse, R198, R112 ;  /* 0x000000c6c870723c */ /* 0x040fe20000041870 */
[----:B------:R-:W-:Y:S07]  /*4f10*/  LDSM.16.M88.4 R196, [R225] ;  /* 0x00000000e1c4783b */ /* 0x000fee0000000200 */
[-C--:B---3--:R-:W-:Y:S08]  /*4f20*/  HMMA.16816.F32.BF16 R116, R200, R204.reuse, R116 ;  /* 0x000000ccc874723c */ /* 0x088ff00000041874 */
[C---:B------:R-:W-:Y:S08]  /*4f30*/  HMMA.16816.F32.BF16 R120, R208.reuse, R204, R120 ;  /* 0x000000ccd078723c */ /* 0x040ff00000041878 */
[-C--:B------:R-:W-:Y:S01]  /*4f40*/  HMMA.16816.F32.BF16 R124, R208, R206.reuse, R124 ;  /* 0x000000ced07c723c */ /* 0x080fe2000004187c */
[----:B------:R-:W1:Y:S07]  /*4f50*/  LDSM.16.MT88.4 R208, [R0+0x11000] ;  /* 0x0110000000d0783b */ /* 0x000e6e0000004200 */
        /* <DEDUP_REMOVED lines=13> */
[-C--:B---3--:R-:W-:Y:S08]  /*5030*/  HMMA.16816.F32.BF16 R100, R196, R204.reuse, R100 ;  /* 0x000000ccc464723c */ /* 0x088ff00000041864 */
[C---:B------:R-:W-:Y:S08]  /*5040*/  HMMA.16816.F32.BF16 R104, R212.reuse, R204, R104 ;  /* 0x000000ccd468723c */ /* 0x040ff00000041868 */
[-C--:B------:R-:W-:Y:S08]  /*5050*/  HMMA.16816.F32.BF16 R108, R212, R206.reuse, R108 ;  /* 0x000000ced46c723c */ /* 0x080ff0000004186c */
[C---:B------:R-:W-:Y:S01]  /*5060*/  HMMA.16816.F32.BF16 R112, R196.reuse, R206, R112 ;  /* 0x000000cec470723c */ /* 0x040fe20000041870 */
[----:B------:R-:W2:Y:S07]  /*5070*/  LDSM.16.MT88.4 R204, [R0+0x11800] ;  /* 0x0118000000cc783b */ /* 0x000eae0000004200 */
[-C--:B-1----:R-:W-:Y:S08]  /*5080*/  HMMA.16816.F32.BF16 R116, R196, R208.reuse, R116 ;  /* 0x000000d0c474723c */ /* 0x082ff00000041874 */
[C---:B------:R-:W-:Y:S08]  /*5090*/  HMMA.16816.F32.BF16 R120, R212.reuse, R208, R120 ;  /* 0x000000d0d478723c */ /* 0x040ff00000041878 */
[-C--:B------:R-:W-:Y:S01]  /*50a0*/  HMMA.16816.F32.BF16 R124, R212, R210.reuse, R124 ;  /* 0x000000d2d47c723c */ /* 0x080fe2000004187c */
[----:B------:R-:W1:Y:S07]  /*50b0*/  LDSM.16.M88.4 R212, [R226+0x1000] ;  /* 0x00100000e2d4783b */ /* 0x000e6e0000000200 */
[----:B------:R-:W-:Y:S01]  /*50c0*/  HMMA.16816.F32.BF16 R128, R196, R210, R128 ;  /* 0x000000d2c480723c */ /* 0x000fe20000041880 */
[----:B------:R-:W3:Y:S05]  /*50d0*/  LDSM.16.MT88.4 R196, [R0+0x13800] ;  /* 0x0138000000c4783b */ /* 0x000eea0000004200 */
[----:B------:R-:W-:Y:S02]  /*50e0*/  LDSM.16.MT88.4 R208, [R0+0x17800] ;  /* 0x0178000000d0783b */ /* 0x000fe40000004200 */
[-C--:B--2---:R-:W-:Y:S08]  /*50f0*/  HMMA.16816.F32.BF16 R4, R200, R204.reuse, R4 ;  /* 0x000000ccc804723c */ /* 0x084ff00000041804 */
[C---:B-1----:R-:W-:Y:S08]  /*5100*/  HMMA.16816.F32.BF16 R8, R212.reuse, R204, R8 ;  /* 0x000000ccd408723c */ /* 0x042ff00000041808 */
[-C--:B------:R-:W-:Y:S08]  /*5110*/  HMMA.16816.F32.BF16 R12, R212, R206.reuse, R12 ;  /* 0x000000ced40c723c */ /* 0x080ff0000004180c */
[C---:B------:R-:W-:Y:S01]  /*5120*/  HMMA.16816.F32.BF16 R16, R200.reuse, R206, R16 ;  /* 0x000000cec810723c */ /* 0x040fe20000041810 */
[----:B------:R-:W1:Y:S07]  /*5130*/  LDSM.16.MT88.4 R204, [R0+0x15800] ;  /* 0x0158000000cc783b */ /* 0x000e6e0000004200 */
[-C--:B---3--:R-:W-:Y:S08]  /*5140*/  HMMA.16816.F32.BF16 R84, R200, R196.reuse, R84 ;  /* 0x000000c4c854723c */ /* 0x088ff00000041854 */
[C---:B------:R-:W-:Y:S07]  /*5150*/  HMMA.16816.F32.BF16 R88, R212.reuse, R196, R88 ;  /* 0x000000c4d458723c */ /* 0x040fee0000041858 */
[----:B------:R-:W-:Y:S01]  /*5160*/  @P3 IADD3 R196, P0, R242, UR9, RZ ;  /* 0x00000009f2c43c10 */ /* 0x000fe2000ff1e0ff */
[-C--:B------:R-:W-:Y:S01]  /*5170*/  HMMA.16816.F32.BF16 R92, R212, R198.reuse, R92 ;  /* 0x000000c6d45c723c */ /* 0x080fe2000004185c */
[----:B------:R-:W-:Y:S03]  /*5180*/  @UP5 UMOV UR9, UR13 ;  /* 0x0000000d00095c82 */ /* 0x000fe60008000000 */
[----:B------:R-:W-:Y:S01]  /*5190*/  @P3 IADD3.X R197, R241, UR8, RZ, P0, !PT ;  /* 0x00000008f1c53c10 */ /* 0x000fe200087fe4ff */
[----:B------:R-:W-:Y:S03]  /*51a0*/  @UP5 UMOV UR8, UR12 ;  /* 0x0000000c00085c82 */ /* 0x000fe60008000000 */
[C---:B------:R-:W-:Y:S01]  /*51b0*/  HMMA.16816.F32.BF16 R96, R200.reuse, R198, R96 ;  /* 0x000000c6c860723c */ /* 0x040fe20000041860 */
[----:B------:R2:W5:Y:S05]  /*51c0*/  @P3 LDG.E R239, [R196.64+-0x100] ;  /* 0xffff0004c4ef3981 */ /* 0x00056a000c1e1900 */
[----:B------:R2:W5:Y:S02]  /*51d0*/  @P3 LDG.E R240, [R196.64+-0xe0] ;  /* 0xffff2004c4f03981 */ /* 0x000564000c1e1900 */
[-C--:B-1----:R-:W-:Y:S03]  /*51e0*/  HMMA.16816.F32.BF16 R100, R200, R204.reuse, R100 ;  /* 0x000000ccc864723c */ /* 0x082fe60000041864 */
[----:B------:R1:W-:Y:S05]  /*51f0*/  RED.E.ADD.F32.FTZ.RN.STRONG.GPU [R228.64], R4 ;  /* 0x00000004e400798e */ /* 0x0003ea000c10e784 */
[C---:B------:R-:W-:Y:S07]  /*5200*/  HMMA.16816.F32.BF16 R104, R212.reuse, R204, R104 ;  /* 0x000000ccd468723c */ /* 0x040fee0000041868 */
[C---:B------:R-:W-:Y:S01]  /*5210*/  IMAD.SHL.U32 R204, R247.reuse, 0x8, RZ ;  /* 0x00000008f7cc7824 */ /* 0x040fe200078e00ff */
[-C--:B------:R-:W-:Y:S04]  /*5220*/  HMMA.16816.F32.BF16 R108, R212, R206.reuse, R108 ;  /* 0x000000ced46c723c */ /* 0x080fe8000004186c */
[----:B------:R-:W-:Y:S01]  /*5230*/  IMAD.SHL.U32 R205, R247, 0x10, RZ ;  /* 0x00000010f7cd7824 */ /* 0x000fe200078e00ff */
[CC--:B--2---:R-:W-:Y:S03]  /*5240*/  LEA R196, P0, R204.reuse, R228.reuse, 0x2 ;  /* 0x000000e4ccc47211 */ /* 0x0c4fe600078010ff */
        /* <DEDUP_REMOVED lines=10> */
[----:B------:R-:W-:Y:S07]  /*52f0*/  HMMA.16816.F32.BF16 R128, R200, R210, R128 ;  /* 0x000000d2c880723c */ /* 0x000fee0000041880 */
[C---:B------:R-:W-:Y:S02]  /*5300*/  IMAD R201, R247.reuse, 0x18, RZ ;  /* 0x00000018f7c97824 */ /* 0x040fe400078e02ff */
[----:B------:R-:W-:Y:S03]  /*5310*/  IMAD.SHL.U32 R203, R247, 0x20, RZ ;  /* 0x00000020f7cb7824 */ /* 0x000fe600078e00ff */
[-C--:B-1----:R-:W-:Y:S01]  /*5320*/  LEA R4, P0, R201, R228.reuse, 0x2 ;  /* 0x000000e4c9047211 */ /* 0x082fe200078010ff */
[----:B------:R-:W-:Y:S01]  /*5330*/  IMAD R202, R247, 0x30, RZ ;  /* 0x00000030f7ca7824 */ /* 0x000fe200078e02ff */
[-C--:B------:R-:W-:Y:S02]  /*5340*/  LEA R200, P1, R203, R228.reuse, 0x2 ;  /* 0x000000e4cbc87211 */ /* 0x080fe400078210ff */
[-C--:B--2---:R-:W-:Y:S02]  /*5350*/  LEA.HI.X.SX32 R5, R201, R229.reuse, 0x2, P0 ;  /* 0x000000e5c9057211 */ /* 0x084fe400000f16ff */
[-C--:B------:R-:W-:Y:S02]  /*5360*/  LEA.HI.X.SX32 R201, R203, R229.reuse, 0x2, P1 ;  /* 0x000000e5cbc97211 */ /* 0x080fe400008f16ff */
[CC--:B---3--:R-:W-:Y:S01]  /*5370*/  LEA R198, P0, R206.reuse, R228.reuse, 0x2 ;  /* 0x000000e4cec67211 */ /* 0x0c8fe200078010ff */
[----:B------:R1:W-:Y:S03]  /*5380*/  RED.E.ADD.F32.FTZ.RN.STRONG.GPU [R4.64], R7 ;  /* 0x000000070400798e */ /* 0x0003e6000c10e784 */
[-C--:B------:R-:W-:Y:S02]  /*5390*/  LEA.HI.X.SX32 R199, R206, R229.reuse, 0x2, P0 ;  /* 0x000000e5cec77211 */ /* 0x080fe400000f16ff */
[----:B------:R-:W-:Y:S05]  /*53a0*/  RED.E.ADD.F32.FTZ.RN.STRONG.GPU [R200.64], R8 ;  /* 0x00000008c800798e */ /* 0x000fea000c10e784 */
[----:B------:R2:W-:Y:S01]  /*53b0*/  RED.E.ADD.F32.FTZ.RN.STRONG.GPU [R198.64], R9 ;  /* 0x00000009c600798e */ /* 0x0005e2000c10e784 */
[CC--:B-1----:R-:W-:Y:S01]  /*53c0*/  LEA R4, P1, R202.reuse, R228.reuse, 0x2 ;  /* 0x000000e4ca047211 */ /* 0x0c2fe200078210ff */
        /* <DEDUP_REMOVED lines=299> */
.L_x_485:
        /* <DEDUP_REMOVED lines=217> */
.L_x_487:
        /* <DEDUP_REMOVED lines=18> */
.L_x_488:
        /* <DEDUP_REMOVED lines=36> */
[----:B--23--:R-:W2:Y:S01]  /*7770*/  LDS.128 R24, [R230+0x14000] ;  /* 0x01400000e6187984 */ /* 0x00cea20000000c00 */
[----:B------:R-:W-:Y:S01]  /*7780*/  MOV R4, R8 ;  /* 0x0000000800047202 */ /* 0x000fe20000000f00 */
[----:B------:R-:W-:Y:S01]  /*7790*/  IMAD R15, R14, c[0x0][0x3a0], RZ ;  /* 0x0000e8000e0f7a24 */ /* 0x000fe200078e02ff */
[----:B------:R-:W-:Y:S01]  /*77a0*/  MOV R5, R12 ;  /* 0x0000000c00057202 */ /* 0x000fe20000000f00 */
[----:B------:R-:W3:Y:S04]  /*77b0*/  LDS.128 R20, [R230+0x12000] ;  /* 0x01200000e6147984 */ /* 0x000ee80000000c00 */
[----:B------:R-:W4:Y:S01]  /*77c0*/  LDS.128 R16, [R230+0x10000] ;  /* 0x01000000e6107984 */ /* 0x000f220000000c00 */
[----:B------:R-:W-:-:S03]  /*77d0*/  IMAD.WIDE.U32 R10, R243, c[0x0][0x3a0], R4 ;  /* 0x0000e800f30a7a25 */ /* 0x000fc600078e0004 */
[----:B------:R-:W1:Y:S01]  /*77e0*/  LDS.128 R28, [R230+0x16000] ;  /* 0x01600000e61c7984 */ /* 0x000e620000000c00 */
[----:B------:R-:W-:-:S05]  /*77f0*/  IMAD R4, R243, c[0x0][0x3a4], R15 ;  /* 0x0000e900f3047a24 */ /* 0x000fca00078e020f */
[----:B------:R-:W-:Y:S02]  /*7800*/  IADD3 R5, R11, R4, RZ ;  /* 0x000000040b057210 */ /* 0x000fe40007ffe0ff */
[----:B------:R-:W-:-:S04]  /*7810*/  LEA R4, P0, R10, c[0x0][0x340], 0x1 ;  /* 0x0000d0000a047a11 */ /* 0x000fc800078008ff */
[----:B------:R-:W-:-:S05]  /*7820*/  LEA.HI.X R5, R10, c[0x0][0x344], R5, 0x1, P0 ;  /* 0x0000d1000a057a11 */ /* 0x000fca00000f0c05 */
[----:B--2---:R2:W-:Y:S04]  /*7830*/  STG.E.128 [R4.64+0x100], R24 ;  /* 0x0001001804007986 */ /* 0x0045e8000c101d04 */
[----:B---3--:R2:W-:Y:S04]  /*7840*/  STG.E.128 [R4.64+0x80], R20 ;  /* 0x0000801404007986 */ /* 0x0085e8000c101d04 */
[----:B----4-:R2:W-:Y:S04]  /*7850*/  STG.E.128 [R4.64], R16 ;  /* 0x0000001004007986 */ /* 0x0105e8000c101d04 */
[----:B-1----:R2:W-:Y:S02]  /*7860*/  STG.E.128 [R4.64+0x180], R28 ;  /* 0x0001801c04007986 */ /* 0x0025e4000c101d04 */
.L_x_490:
[----:B--23--:R-:W-:Y:S05]  /*7870*/  BSYNC B0 ;  /* 0x0000000000007941 */ /* 0x00cfea0003800000 */
.L_x_489:
[----:B------:R-:W-:Y:S01]  /*7880*/  IADD3 R4, R243, 0x20, RZ ;  /* 0x00000020f3047810 */ /* 0x000fe20007ffe0ff */
[----:B------:R-:W-:Y:S03]  /*7890*/  BSSY B0, `(.L_x_491) ;  /* 0x0000010000007945 */ /* 0x000fe60003800000 */
[----:B------:R-:W-:-:S13]  /*78a0*/  ISETP.GE.AND P1, PT, R4, UR6, PT ;  /* 0x0000000604007c0c */ /* 0x000fda000bf26270 */
[----:B------:R-:W-:Y:S05]  /*78b0*/  @P1 BRA `(.L_x_492) ;  /* 0x000000d000001947 */ /* 0x000fea0003800000 */
[----:B------:R-:W-:Y:S02]  /*78c0*/  IADD3 R4, P0, R243, 0x20, RZ ;  /* 0x00000020f3047810 */ /* 0x000fe40007f1e0ff */
[----:B------:R-:W-:Y:S02]  /*78d0*/  MOV R9, R12 ;  /* 0x0000000c00097202 */ /* 0x000fe40000000f00 */
[----:B------:R-:W-:-:S03]  /*78e0*/  IADD3.X R5, RZ, R14, RZ, P0, !PT ;  /* 0x0000000eff057210 */ /* 0x000fc600007fe4ff */
[----:B------:R-:W-:-:S04]  /*78f0*/  IMAD.WIDE.U32 R8, R4, c[0x0][0x3a0], R8 ;  /* 0x0000e80004087a25 */ /* 0x000fc800078e0008 */
[----:B------:R-:W-:-:S04]  /*7900*/  IMAD R5, R5, c[0x0][0x3a0], RZ ;  /* 0x0000e80005057a24 */ /* 0x000fc800078e02ff */
[----:B------:R-:W-:Y:S01]  /*7910*/  IMAD R5, R4, c[0x0][0x3a4], R5 ;  /* 0x0000e90004057a24 */ /* 0x000fe200078e0205 */
[----:B------:R-:W-:-:S04]  /*7920*/  LEA R4, P0, R8, c[0x0][0x340], 0x1 ;  /* 0x0000d00008047a11 */ /* 0x000fc800078008ff */
[----:B------:R-:W-:-:S04]  /*7930*/  IADD3 R5, R9, R5, RZ ;  /* 0x0000000509057210 */ /* 0x000fc80007ffe0ff */
[----:B------:R-:W-:-:S05]  /*7940*/  LEA.HI.X R5, R8, c[0x0][0x344], R5, 0x1, P0 ;  /* 0x0000d10008057a11 */ /* 0x000fca00000f0c05 */
[----:B------:R2:W-:Y:S04]  /*7950*/  STG.E.128 [R4.64], R44 ;  /* 0x0000002c04007986 */ /* 0x0005e8000c101d04 */
[----:B------:R2:W-:Y:S04]  /*7960*/  STG.E.128 [R4.64+0x80], R40 ;  /* 0x0000802804007986 */ /* 0x0005e8000c101d04 */
[----:B----4-:R2:W-:Y:S04]  /*7970*/  STG.E.128 [R4.64+0x100], R36 ;  /* 0x0001002404007986 */ /* 0x0105e8000c101d04 */
[----:B-1----:R2:W-:Y:S02]  /*7980*/  STG.E.128 [R4.64+0x180], R32 ;  /* 0x0001802004007986 */ /* 0x0025e4000c101d04 */
.L_x_492:
[----:B------:R-:W-:Y:S05]  /*7990*/  BSYNC B0 ;  /* 0x0000000000007941 */ /* 0x000fea0003800000 */
.L_x_491:
        /* <DEDUP_REMOVED lines=15> */
[----:B------:R-:W-:Y:S01]  /*7a90*/  MOV R4, R6 ;  /* 0x0000000600047202 */ /* 0x000fe20000000f00 */
[----:B------:R-:W-:Y:S01]  /*7aa0*/  IMAD R11, R14, c[0x0][0x3a8], RZ ;  /* 0x0000ea000e0b7a24 */ /* 0x000fe200078e02ff */
[----:B------:R-:W-:-:S05]  /*7ab0*/  MOV R5, R10 ;  /* 0x0000000a00057202 */ /* 0x000fca0000000f00 */
[----:B------:R-:W-:-:S04]  /*7ac0*/  IMAD.WIDE.U32 R8, R243, c[0x0][0x3a8], R4 ;  /* 0x0000ea00f3087a25 */ /* 0x000fc800078e0004 */
[----:B------:R-:W-:-:S05]  /*7ad0*/  IMAD R4, R243, c[0x0][0x3ac], R11 ;  /* 0x0000eb00f3047a24 */ /* 0x000fca00078e020b */
[----:B------:R-:W-:Y:S02]  /*7ae0*/  IADD3 R5, R9, R4, RZ ;  /* 0x0000000409057210 */ /* 0x000fe40007ffe0ff */
[----:B------:R-:W-:-:S04]  /*7af0*/  LEA R4, P0, R8, c[0x0][0x348], 0x1 ;  /* 0x0000d20008047a11 */ /* 0x000fc800078008ff */
[----:B------:R-:W-:-:S05]  /*7b00*/  LEA.HI.X R5, R8, c[0x0][0x34c], R5, 0x1, P0 ;  /* 0x0000d30008057a11 */ /* 0x000fca00000f0c05 */
[----:B-1----:R1:W-:Y:S04]  /*7b10*/  STG.E.128 [R4.64], R60 ;  /* 0x0000003c04007986 */ /* 0x0023e8000c101d04 */
[----:B------:R1:W-:Y:S04]  /*7b20*/  STG.E.128 [R4.64+0x80], R56 ;  /* 0x0000803804007986 */ /* 0x0003e8000c101d04 */
[----:B------:R1:W-:Y:S04]  /*7b30*/  STG.E.128 [R4.64+0x100], R52 ;  /* 0x0001003404007986 */ /* 0x0003e8000c101d04 */
[----:B------:R1:W-:Y:S02]  /*7b40*/  STG.E.128 [R4.64+0x180], R48 ;  /* 0x0001803004007986 */ /* 0x0003e4000c101d04 */
.L_x_494:
[----:B------:R-:W-:Y:S05]  /*7b50*/  BSYNC B0 ;  /* 0x0000000000007941 */ /* 0x000fea0003800000 */
.L_x_493:
[----:B------:R-:W-:Y:S05]  /*7b60*/  @P1 BRA `(.L_x_495) ;  /* 0x0000092000001947 */ /* 0x000fea0003800000 */
[----:B-1----:R-:W-:Y:S02]  /*7b70*/  IADD3 R4, P0, R243, 0x20, RZ ;  /* 0x00000020f3047810 */ /* 0x002fe40007f1e0ff */
[----:B------:R-:W-:-:S02]  /*7b80*/  MOV R7, R10 ;  /* 0x0000000a00077202 */ /* 0x000fc40000000f00 */
        /* <DEDUP_REMOVED lines=9> */
[----:B------:R1:W-:Y:S04]  /*7c20*/  STG.E.128 [R4.64+0x100], R68 ;  /* 0x0001004404007986 */ /* 0x0003e8000c101d04 */
[----:B------:R1:W-:Y:S01]  /*7c30*/  STG.E.128 [R4.64+0x180], R64 ;  /* 0x0001804004007986 */ /* 0x0003e2000c101d04 */
[----:B------:R-:W-:Y:S05]  /*7c40*/  BRA `(.L_x_495) ;  /* 0x0000084000007947 */ /* 0x000fea0003800000 */
.L_x_483:
        /* <DEDUP_REMOVED lines=20> */
.L_x_496:
        /* <DEDUP_REMOVED lines=18> */
.L_x_497:
[----:B------:R-:W-:Y:S01]  /*7eb0*/  USHF.L.U32 UR7, UR19, 0x6, URZ ;  /* 0x0000000613077899 */ /* 0x000fe2000800063f */
[----:B------:R-:W-:Y:S01]  /*7ec0*/  BSSY B0, `(.L_x_498) ;  /* 0x0000020000007945 */ /* 0x000fe20003800000 */
[----:B------:R-:W-:Y:S01]  /*7ed0*/  ULDC.64 UR8, c[0x0][0x3a0] ;  /* 0x0000e80000087ab9 */ /* 0x000fe20000000a00 */
[----:B------:R-:W-:Y:S01]  /*7ee0*/  SHF.R.S32.HI R13, RZ, 0x1f, R243 ;  /* 0x0000001fff0d7819 */ /* 0x000fe200000114f3 */
[----:B------:R-:W-:Y:S02]  /*7ef0*/  USHF.R.S32.HI UR10, URZ, 0x1f, UR7 ;  /* 0x0000001f3f0a7899 */ /* 0x000fe40008011407 */
[----:B------:R-:W-:Y:S01]  /*7f00*/  IMAD.U32 R11, RZ, RZ, UR7 ;  /* 0x00000007ff0b7e24 */ /* 0x000fe2000f8e00ff */
[----:B------:R-:W-:Y:S02]  /*7f10*/  UIMAD UR6, UR19, -0x40, UR6 ;  /* 0xffffffc0130678a4 */ /* 0x000fe4000f8e0206 */
[----:B------:R-:W-:Y:S01]  /*7f20*/  UIMAD UR8, UR10, UR8, URZ ;  /* 0x000000080a0872a4 */ /* 0x000fe2000f8e023f */
[----:B------:R-:W-:-:S03]  /*7f30*/  IMAD.WIDE.U32 R4, R11, c[0x0][0x3a0], R248 ;  /* 0x0000e8000b047a25 */ /* 0x000fc600078e00f8 */
[----:B------:R-:W-:Y:S01]  /*7f40*/  UIMAD UR8, UR7, UR9, UR8 ;  /* 0x00000009070872a4 */ /* 0x000fe2000f8e0208 */
[----:B------:R-:W-:Y:S02]  /*7f50*/  ISETP.GE.AND P2, PT, R243, UR6, PT ;  /* 0x00000006f3007c0c */ /* 0x000fe4000bf46270 */
[----:B------:R-:W-:-:S03]  /*7f60*/  IADD3 R6, P0, R4, UR14, RZ ;  /* 0x0000000e04067c10 */ /* 0x000fc6000ff1e0ff */
[----:B------:R-:W-:Y:S01]  /*7f70*/  IMAD.U32 R4, RZ, RZ, UR8 ;  /* 0x00000008ff047e24 */ /* 0x000fe2000f8e00ff */
[----:B------:R-:W-:Y:S02]  /*7f80*/  ULDC.64 UR8, c[0x0][0x3b8] ;  /* 0x0000ee0000087ab9 */ /* 0x000fe40000000a00 */
[----:B------:R-:W-:Y:S02]  /*7f90*/  UIMAD UR8, UR57, UR8, URZ ;  /* 0x00000008390872a4 */ /* 0x000fe4000f8e023f */
[----:B------:R-:W-:Y:S01]  /*7fa0*/  IADD3.X R7, R5, UR15, R4, P0, !PT ;  /* 0x0000000f05077c10 */ /* 0x000fe200087fe404 */
[----:B------:R-:W-:Y:S01]  /*7fb0*/  IMAD.U32 R4, RZ, RZ, UR38 ;  /* 0x00000026ff047e24 */ /* 0x000fe2000f8e00ff */
[----:B------:R-:W-:-:S03]  /*7fc0*/  UIMAD UR8, UR38, UR9, UR8 ;  /* 0x00000009260872a4 */ /* 0x000fc6000f8e0208 */
        /* <DEDUP_REMOVED lines=11> */
[----:B------:R1:W-:Y:S04]  /*8080*/  STG.E.128 [R4.64], RZ ;  /* 0x000000ff04007986 */ /* 0x0003e8000c101d04 */
[----:B------:R1:W-:Y:S04]  /*8090*/  STG.E.128 [R4.64+0x80], RZ ;  /* 0x000080ff04007986 */ /* 0x0003e8000c101d04 */
[----:B------:R1:W-:Y:S04]  /*80a0*/  STG.E.128 [R4.64+0x100], RZ ;  /* 0x000100ff04007986 */ /* 0x0003e8000c101d04 */
[----:B------:R1:W-:Y:S02]  /*80b0*/  STG.E.128 [R4.64+0x180], RZ ;  /* 0x000180ff04007986 */ /* 0x0003e4000c101d04 */
.L_x_499:
[----:B------:R-:W-:Y:S05]  /*80c0*/  BSYNC B0 ;  /* 0x0000000000007941 */ /* 0x000fea0003800000 */
.L_x_498:
[----:B-1----:R-:W-:Y:S01]  /*80d0*/  IADD3 R4, R243, 0x20, RZ ;  /* 0x00000020f3047810 */ /* 0x002fe20007ffe0ff */
        /* <DEDUP_REMOVED lines=12> */
[----:B------:R1:W-:Y:S04]  /*81a0*/  STG.E.128 [R4.64], RZ ;  /* 0x000000ff04007986 */ /* 0x0003e8000c101d04 */
[----:B------:R1:W-:Y:S04]  /*81b0*/  STG.E.128 [R4.64+0x80], RZ ;  /* 0x000080ff04007986 */ /* 0x0003e8000c101d04 */
[----:B------:R1:W-:Y:S04]  /*81c0*/  STG.E.128 [R4.64+0x100], RZ ;  /* 0x000100ff04007986 */ /* 0x0003e8000c101d04 */
[----:B------:R1:W-:Y:S02]  /*81d0*/  STG.E.128 [R4.64+0x180], RZ ;  /* 0x000180ff04007986 */ /* 0x0003e4000c101d04 */
.L_x_501:
[----:B------:R-:W-:Y:S05]  /*81e0*/  BSYNC B0 ;  /* 0x0000000000007941 */ /* 0x000fea0003800000 */
.L_x_500:
        /* <DEDUP_REMOVED lines=27> */
.L_x_503:
[----:B------:R-:W-:Y:S05]  /*83a0*/  BSYNC B0 ;  /* 0x0000000000007941 */ /* 0x000fea0003800000 */
.L_x_502:
        /* <DEDUP_REMOVED lines=14> */
.L_x_495:
[----:B------:R-:W-:Y:S05]  /*8490*/  BSYNC B1 ;  /* 0x0000000000017941 */ /* 0x000fea0003800000 */
.L_x_478:
[----:B------:R-:W-:Y:S02]  /*84a0*/  ULDC UR7, c[0x0][0x218] ;  /* 0x0000860000077ab9 */ /* 0x000fe40000000800 */
[----:B------:R-:W-:-:S04]  /*84b0*/  UIADD3 UR7, UR7, 0x3f, URZ ;  /* 0x0000003f07077890 */ /* 0x000fc8000fffe03f */
        /* <DEDUP_REMOVED lines=9> */
.L_x_504:
[----:B------:R-:W-:Y:S05]  /*8550*/  EXIT ;  /* 0x000000000000794d */ /* 0x000fea0003800000 */
.L_x_506:
        /* <DEDUP_REMOVED lines=10> */
.L_x_2014:


//--------------------- .text._ZN5flash44flash_bwd_dq_dk_dv_loop_seqk_parallel_kernelI23Flash_bwd_kernel_traitsILi256ELi64ELi64ELi8ELi4ELi2ELi2ELb0ELb1EN7cutlass10bfloat16_tE19Flash_kernel_traitsILi256ELi64ELi64ELi8ES3_EELb0ELb0ELb0ELb1ELb0ELb0ELb0EEEvNS_16Flash_bwd_paramsE --------------------------
	.section	.text._ZN5flash44flash_bwd_dq_dk_dv_loop_seqk_parallel_kernelI23Flash_bwd_kernel_traitsILi256ELi64ELi64ELi8ELi4ELi2ELi2ELb0ELb1EN7cutlass10bfloat16_tE19Flash_kernel_traitsILi256ELi64ELi64ELi8ES3_EELb0ELb0ELb0ELb1ELb0ELb0ELb0EEEvNS_16Flash_bwd_paramsE,"ax",@progbits
	.sectioninfo	@"SHI_REGISTERS=254"
	.align	128
        .global         _ZN5flash44flash_bwd_dq_dk_dv_loop_seqk_parallel_kernelI23Flash_bwd_kernel_traitsILi256ELi64ELi64ELi8ELi4ELi2ELi2ELb0ELb1EN7cutlass10bfloat16_tE19Flash_kernel_traitsILi256ELi64ELi64ELi8ES3_EELb0ELb0ELb0ELb1ELb0ELb0ELb0EEEvNS_16Flash_bwd_paramsE
        .type           _ZN5flash44flash_bwd_dq_dk_dv_loop_seqk_parallel_kernelI23Flash_bwd_kernel_traitsILi256ELi64ELi64ELi8ELi4ELi2ELi2ELb0ELb1EN7cutlass10bfloat16_tE19Flash_kernel_traitsILi256ELi64ELi64ELi8ES3_EELb0ELb0ELb0ELb1ELb0ELb0ELb0EEEvNS_16Flash_bwd_paramsE,@function
        .size           _ZN5flash44flash_bwd_dq_dk_dv_loop_seqk_parallel_kernelI23Flash_bwd_kernel_traitsILi256ELi64ELi64ELi8ELi4ELi2ELi2ELb0ELb1EN7cutlass10bfloat16_tE19Flash_kernel_traitsILi256ELi64ELi64ELi8ES3_EELb0ELb0ELb0ELb1ELb0ELb0ELb0EEEvNS_16Flash_bwd_paramsE,(.L_x_2015 - _ZN5flash44flash_bwd_dq_dk_dv_loop_seqk_parallel_kernelI23Flash_bwd_kernel_traitsILi256ELi64ELi64ELi8ELi4ELi2ELi2ELb0ELb1EN7cutlass10bfloat16_tE19Flash_kernel_traitsILi256ELi64ELi64ELi8ES3_EELb0ELb0ELb0ELb1ELb0ELb0ELb0EEEvNS_16Flash_bwd_paramsE)
        .other          _ZN5flash44flash_bwd_dq_dk_dv_loop_seqk_parallel_kernelI23Flash_bwd_kernel_traitsILi256ELi64ELi64ELi8ELi4ELi2ELi2ELb0ELb1EN7cutlass10bfloat16_tE19Flash_kernel_traitsILi256ELi64ELi64ELi8ES3_EELb0ELb0ELb0ELb1ELb0ELb0ELb0EEEvNS_16Flash_bwd_paramsE,@"STO_CUDA_ENTRY STV_DEFAULT"
_ZN5flash44flash_bwd_dq_dk_dv_loop_seqk_parallel_kernelI23Flash_bwd_kernel_traitsILi256ELi64ELi64ELi8ELi4ELi2ELi2ELb0ELb1EN7cutlass10bfloat16_tE19Flash_kernel_traitsILi256ELi64ELi64ELi8ES3_EELb0ELb0ELb0ELb1ELb0ELb0ELb0EEEvNS_16Flash_bwd_paramsE:
.text._ZN5flash44flash_bwd_dq_dk_dv_loop_seqk_parallel_kernelI23Flash_bwd_kernel_traitsILi256ELi64ELi64ELi8ELi4ELi2ELi2ELb0ELb1EN7cutlass10bfloat16_tE19Flash_kernel_traitsILi256ELi64ELi64ELi8ES3_EELb0ELb0ELb0ELb1ELb0ELb0ELb0EEEvNS_16Flash_bwd_paramsE:
        /* <DEDUP_REMOVED lines=39> */
[----:B------:R-:W-:Y:S01]  /*0270*/  SHF.R.S32.HI R5, RZ, 0x4, R0 ;  /* 0x00000004ff057819 */ /* 0x000fe20000011400 */
[----:B------:R-:W-:Y:S01]  /*0280*/  UIMAD UR51, UR7, UR33, URZ ;  /* 0x00000021073372a4 */ /* 0x000fe2000f8e023f */
[----:B------:R-:W-:Y:S01]  /*0290*/  LOP3.LUT R7, R7, 0xfffffffc, RZ, 0xc0, !PT ;  /* 0xfffffffc07077812 */ /* 0x000fe200078ec0ff */
[----:B------:R-:W-:Y:S01]  /*02a0*/  UIMAD UR6, UR33, UR11, UR35 ;  /* 0x0000000b210672a4 */ /* 0x000fe2000f8e0223 */
[----:B------:R-:W-:Y:S01]  /*02b0*/  LOP3.LUT R3, R3, 0xfffffffe, RZ, 0xc0, !PT ;  /* 0xfffffffe03037812 */ /* 0x000fe200078ec0ff */
[----:B------:R-:W-:Y:S01]  /*02c0*/  @!UP2 UIMAD UR7, UR33, UR13, UR35 ;  /* 0x0000000d2107a2a4 */ /* 0x000fe2000f8e0223 */
[----:B------:R-:W-:Y:S01]  /*02d0*/  LEA.HI R4, R0, R5, RZ, 0x1 ;  /* 0x0000000500047211 */ /* 0x000fe200078f08ff */
[----:B------:R-:W-:Y:S01]  /*02e0*/  IMAD.IADD R6, R2, 0x1, -R7 ;  /* 0x0000000102067824 */ /* 0x000fe200078e0a07 */
[----:B------:R-:W-:Y:S01]  /*02f0*/  LOP3.LUT R0, R0, 0xfffffff0, RZ, 0xc0, !PT ;  /* 0xfffffff000007812 */ /* 0x000fe200078ec0ff */
[----:B------:R-:W-:Y:S01]  /*0300*/  IMAD.IADD R3, R2, 0x1, -R3 ;  /* 0x0000000102037824 */ /* 0x000fe200078e0a03 */
[CC--:B------:R-:W-:Y:S01]  /*0310*/  LEA.HI R2, R14.reuse, R13.reuse, RZ, 0x2 ;  /* 0x0000000d0e027211 */ /* 0x0c0fe200078f10ff */
[----:B------:R-:W-:Y:S01]  /*0320*/  USHF.L.U32 UR44, UR45, 0x6, URZ ;  /* 0x000000062d2c7899 */ /* 0x000fe2000800063f */
[----:B------:R-:W-:Y:S01]  /*0330*/  LEA.HI R7, R14, R13, RZ, 0x3 ;  /* 0x0000000d0e077211 */ /* 0x000fe200078f18ff */
[----:B------:R-:W-:Y:S01]  /*0340*/  IMAD.IADD R9, R13, 0x1, -R0 ;  /* 0x000000010d097824 */ /* 0x000fe200078e0a00 */
[--C-:B------:R-:W-:Y:S01]  /*0350*/  SHF.R.S32.HI R8, RZ, 0x2, R2.reuse ;  /* 0x00000002ff087819 */ /* 0x100fe20000011402 */
[----:B------:R-:W-:Y:S01]  /*0360*/  ULDC UR48, c[0x0][0x214] ;  /* 0x0000850000307ab9 */ /* 0x000fe20000000800 */
[----:B------:R-:W-:Y:S01]  /*0370*/  SHF.R.S32.HI R11, RZ, 0x1f, R2 ;  /* 0x0000001fff0b7819 */ /* 0x000fe20000011402 */
[----:B------:R-:W-:Y:S01]  /*0380*/  IMAD.U32 R230, RZ, RZ, UR14 ;  /* 0x0000000effe67e24 */ /* 0x000fe2000f8e00ff */
[----:B------:R-:W-:Y:S01]  /*0390*/  LOP3.LUT R4, R4, 0xfffffffe, RZ, 0xc0, !PT ;  /* 0xfffffffe04047812 */ /* 0x000fe200078ec0ff */
[----:B------:R-:W-:Y:S01]  /*03a0*/  ULDC UR55, c[0x0][0x1c8] ;  /* 0x0000720000377ab9 */ /* 0x000fe20000000800 */
[----:B------:R-:W-:Y:S01]  /*03b0*/  LOP3.LUT R16, R7, 0xfffffff8, RZ, 0xc0, !PT ;  /* 0xfffffff807107812 */ /* 0x000fe200078ec0ff */
[----:B------:R-:W-:Y:S01]  /*03c0*/  ULDC.U8 UR10, c[0x0][0x3d0] ;  /* 0x0000f400000a7ab9 */ /* 0x000fe20000000000 */
[----:B------:R-:W-:Y:S01]  /*03d0*/  LEA.HI R11, R11, R8, RZ, 0x3 ;  /* 0x000000080b0b7211 */ /* 0x000fe200078f18ff */
[----:B------:R-:W-:Y:S01]  /*03e0*/  IMAD.IADD R4, R5, 0x1, -R4 ;  /* 0x0000000105047824 */ /* 0x000fe200078e0a04 */
[----:B------:R-:W-:Y:S01]  /*03f0*/  SHF.R.S32.HI R0, RZ, 0x1f, R9 ;  /* 0x0000001fff007819 */ /* 0x000fe20000011409 */
[----:B------:R-:W-:Y:S01]  /*0400*/  IMAD.IADD R16, R13, 0x1, -R16 ;  /* 0x000000010d107824 */ /* 0x000fe200078e0a10 */
[----:B------:R-:W-:Y:S01]  /*0410*/  LOP3.LUT R11, R11, 0xfffffff8, RZ, 0xc0, !PT ;  /* 0xfffffff80b0b7812 */ /* 0x000fe200078ec0ff */
[----:B------:R-:W-:Y:S01]  /*0420*/  ULDC UR49, c[0x0][0x224] ;  /* 0x0000890000317ab9 */ /* 0x000fe20000000800 */
[----:B------:R-:W-:Y:S01]  /*0430*/  LEA.HI R5, R0, R9, RZ, 0x3 ;  /* 0x0000000900057211 */ /* 0x000fe200078f18ff */
[----:B------:R-:W-:Y:S01]  /*0440*/  IMAD.SHL.U32 R232, R16, 0x8, RZ ;  /* 0x0000000810e87824 */ /* 0x000fe200078e00ff */
[----:B------:R-:W-:Y:S01]  /*0450*/  SHF.R.S32.HI R229, RZ, 0x3, R7 ;  /* 0x00000003ffe57819 */ /* 0x000fe20000011407 */
[----:B------:R-:W-:Y:S01]  /*0460*/  IMAD.IADD R11, R8, 0x1, -R11 ;  /* 0x00000001080b7824 */ /* 0x000fe200078e0a0b */
[C---:B------:R-:W-:Y:S01]  /*0470*/  LOP3.LUT R12, R5.reuse, 0xfffffff8, RZ, 0xc0, !PT ;  /* 0xfffffff8050c7812 */ /* 0x040fe200078ec0ff */
[----:B------:R-:W-:Y:S01]  /*0480*/  IMAD.SHL.U32 R5, R5, 0x40, RZ ;  /* 0x0000004005057824 */ /* 0x000fe200078e00ff */
[C---:B------:R-:W-:Y:S01]  /*0490*/  LOP3.LUT P4, RZ, R16.reuse, 0x4, RZ, 0xc0, !PT ;  /* 0x0000000410ff7812 */ /* 0x040fe2000788c0ff */
[----:B------:R-:W-:Y:S01]  /*04a0*/  IMAD.SHL.U32 R17, R229, 0x40, RZ ;  /* 0x00000040e5117824 */ /* 0x000fe200078e00ff */
[C---:B------:R-:W-:Y:S01]  /*04b0*/  LOP3.LUT P3, RZ, R16.reuse, 0x2, RZ, 0xc0, !PT ;  /* 0x0000000210ff7812 */ /* 0x040fe2000786c0ff */
[----:B------:R-:W-:Y:S01]  /*04c0*/  IMAD.SHL.U32 R16, R16, 0x40, RZ ;  /* 0x0000004010107824 */ /* 0x000fe200078e00ff */
[----:B------:R-:W-:Y:S01]  /*04d0*/  LOP3.LUT R0, R11, 0x1, RZ, 0xc0, !PT ;  /* 0x000000010b007812 */ /* 0x000fe200078ec0ff */
[----:B------:R-:W-:Y:S01]  /*04e0*/  IMAD.IADD R12, R9, 0x1, -R12 ;  /* 0x00000001090c7824 */ /* 0x000fe200078e0a0c */
[----:B------:R-:W-:Y:S01]  /*04f0*/  LOP3.LUT R17, R17, 0x1c0, RZ, 0xc0, !PT ;  /* 0x000001c011117812 */ /* 0x000fe200078ec0ff */
[----:B------:R-:W-:Y:S01]  /*0500*/  IMAD.SHL.U32 R9, R3, 0x10, RZ ;  /* 0x0000001003097824 */ /* 0x000fe200078e00ff */
[----:B------:R-:W-:Y:S01]  /*0510*/  LOP3.LUT R16, R16, 0x1c0, RZ, 0xc0, !PT ;  /* 0x000001c010107812 */ /* 0x000fe200078ec0ff */
[----:B------:R-:W-:Y:S01]  /*0520*/  @UP2 UIMAD UR53, UR33, UR48, URZ ;  /* 0x00000030213522a4 */ /* 0x000fe2000f8e023f */
[----:B------:R-:W-:Y:S01]  /*0530*/  ISETP.NE.U32.AND P0, PT, R0, 0x1, PT ;  /* 0x000000010000780c */ /* 0x000fe20003f05070 */
[----:B------:R-:W-:Y:S01]  /*0540*/  UMOV UR39, URZ ;  /* 0x0000003f00277c82 */ /* 0x000fe20008000000 */
[----:B------:R-:W-:Y:S01]  /*0550*/  LOP3.LUT R0, R16, 0x10, R9, 0xf8, !PT ;  /* 0x0000001010007812 */ /* 0x000fe200078ef809 */
[----:B------:R-:W-:Y:S01]  /*0560*/  ULDC.64 UR4, c[0x0][0x118] ;  /* 0x0000460000047ab9 */ /* 0x000fe20000000a00 */
[----:B------:R-:W-:Y:S01]  /*0570*/  LOP3.LUT R15, R17, 0x38, R232, 0xf8, !PT ;  /* 0x00000038110f7812 */ /* 0x000fe200078ef8e8 */
[----:B------:R-:W-:Y:S01]  /*0580*/  UMOV UR61, 0x4 ;  /* 0x00000004003d7882 */ /* 0x000fe20000000000 */
[----:B------:R-:W-:Y:S01]  /*0590*/  SHF.R.U32.HI R8, RZ, 0x3, R17 ;  /* 0x00000003ff087819 */ /* 0x000fe20000011611 */
[----:B------:R-:W-:Y:S01]  /*05a0*/  ULOP3.LUT UR55, UR35, UR55, URZ, 0x3c, !UPT ;  /* 0x0000003723377292 */ /* 0x000fe2000f8e3c3f */
[-C--:B------:R-:W-:Y:S01]  /*05b0*/  LEA.HI R10, R14, R13.reuse, RZ, 0x7 ;  /* 0x0000000d0e0a7211 */ /* 0x080fe200078f38ff */
[----:B------:R-:W-:Y:S01]  /*05c0*/  UISETP.NE.AND UP3, UPT, UR10, URZ, UPT ;  /* 0x0000003f0a00728c */ /* 0x000fe2000bf65270 */
[--C-:B------:R-:W-:Y:S01]  /*05d0*/  LOP3.LUT R222, R16, 0x8, R7.reuse, 0xf8, !PT ;  /* 0x0000000810de7812 */ /* 0x100fe200078ef807 */
[----:B------:R-:W-:Y:S01]  /*05e0*/  USHF.R.S32.HI UR56, URZ, 0x1f, UR35 ;  /* 0x0000001f3f387899 */ /* 0x000fe20008011423 */
[----:B------:R-:W-:Y:S01]  /*05f0*/  LOP3.LUT R0, R0, 0x8, R7, 0xf8, !PT ;  /* 0x0000000800007812 */ /* 0x000fe200078ef807 */
[----:B------:R-:W-:Y:S01]  /*0600*/  USHF.R.S32.HI UR60, URZ, 0x1f, UR33 ;  /* 0x0000001f3f3c7899 */ /* 0x000fe20008011421 */
[----:B------:R-:W-:Y:S01]  /*0610*/  LEA.HI R7, R14, R13, RZ, 0x6 ;  /* 0x0000000d0e077211 */ /* 0x000fe200078f30ff */
[----:B------:R-:W-:Y:S01]  /*0620*/  USHF.R.S32.HI UR59, URZ, 0x1f, UR35 ;  /* 0x0000001f3f3b7899 */ /* 0x000fe20008011423 */
[----:B------:R-:W-:Y:S01]  /*0630*/  LOP3.LUT R8, R15, R8, RZ, 0x3c, !PT ;  /* 0x000000080f087212 */ /* 0x000fe200078e3cff */
[----:B------:R-:W-:Y:S01]  /*0640*/  IMAD.SHL.U32 R15, R4, 0x200, RZ ;  /* 0x00000200040f7824 */ /* 0x000fe200078e00ff */
[----:B------:R-:W-:Y:S01]  /*0650*/  SHF.R.S32.HI R10, RZ, 0x7, R10 ;  /* 0x00000007ff0a7819 */ /* 0x000fe2000001140a */
[----:B------:R-:W-:Y:S01]  /*0660*/  USHF.R.S32.HI UR58, URZ, 0x1f, UR33 ;  /* 0x0000001f3f3a7899 */ /* 0x000fe20008011421 */
[----:B------:R-:W-:Y:S01]  /*0670*/  SHF.R.U32.HI R9, RZ, 0x3, R16 ;  /* 0x00000003ff097819 */ /* 0x000fe20000011610 */
[----:B------:R-:W-:Y:S01]  /*0680*/  USHF.R.S32.HI UR57, URZ, 0x1f, UR35 ;  /* 0x0000001f3f397899 */ /* 0x000fe20008011423 */
[----:B------:R-:W-:Y:S01]  /*0690*/  LOP3.LUT R2, R2, 0x7ffffffc, RZ, 0xc0, !PT ;  /* 0x7ffffffc02027812 */ /* 0x000fe200078ec0ff */
[C---:B------:R-:W-:Y:S01]  /*06a0*/  IMAD R17, R10.reuse, 0x800, R15 ;  /* 0x000008000a117824 */ /* 0x040fe200078e020f */
[----:B------:R-:W-:Y:S01]  /*06b0*/  SHF.R.S32.HI R7, RZ, 0x6, R7 ;  /* 0x00000006ff077819 */ /* 0x000fe20000011407 */
[----:B------:R-:W-:Y:S01]  /*06c0*/  IMAD.SHL.U32 R10, R10, 0x20, RZ ;  /* 0x000000200a0a7824 */ /* 0x000fe200078e00ff */
[C---:B------:R-:W-:Y:S01]  /*06d0*/  R2P PR, R11.reuse, 0x6 ;  /* 0x000000060b007804 */ /* 0x040fe20000000000 */
[----:B------:R-:W-:Y:S01]  /*06e0*/  IMAD.SHL.U32 R11, R11, 0x40, RZ ;  /* 0x000000400b0b7824 */ /* 0x000fe200078e00ff */
[----:B------:R-:W-:Y:S01]  /*06f0*/  LOP3.LUT R222, R222, R9, RZ, 0x3c, !PT ;  /* 0x00000009dede7212 */ /* 0x000fe200078e3cff */
[----:B------:R-:W-:Y:S01]  /*0700*/  IMAD R225, R7, 0x200, R8 ;  /* 0x0000020007e17824 */ /* 0x000fe200078e0208 */
[----:B------:R-:W-:Y:S01]  /*0710*/  LOP3.LUT R0, R15, R0, R9, 0xf6, !PT ;  /* 0x000000000f007212 */ /* 0x000fe200078ef609 */
[----:B------:R-:W-:Y:S01]  /*0720*/  IMAD.IADD R9, R13, 0x1, -R2 ;  /* 0x000000010d097824 */ /* 0x000fe200078e0a02 */
[----:B------:R-:W-:Y:S01]  /*0730*/  LOP3.LUT R11, R11, 0x1c0, RZ, 0xc0, !PT ;  /* 0x000001c00b0b7812 */ /* 0x000fe200078ec0ff */
[----:B------:R-:W-:Y:S01]  /*0740*/  IMAD.SHL.U32 R13, R13, 0x2, RZ ;  /* 0x000000020d0d7824 */ /* 0x000fe200078e00ff */
[----:B------:R-:W-:Y:S01]  /*0750*/  LOP3.LUT P6, RZ, R12, 0x4, RZ, 0xc0, !PT ;  /* 0x000000040cff7812 */ /* 0x000fe200078cc0ff */
[----:B------:R-:W-:Y:S01]  /*0760*/  IMAD.SHL.U32 R7, R7, 0x8, RZ ;  /* 0x0000000807077824 */ /* 0x000fe200078e00ff */
[----:B------:R-:W-:Y:S01]  /*0770*/  SHF.R.U32.HI R8, RZ, 0x3, R11 ;  /* 0x00000003ff087819 */ /* 0x000fe2000001160b */
[----:B------:R-:W-:Y:S01]  /*0780*/  IMAD.SHL.U32 R9, R9, 0x2, RZ ;  /* 0x0000000209097824 */ /* 0x000fe200078e00ff */
[----:B------:R-:W-:Y:S01]  /*0790*/  LOP3.LUT R224, R10, 0x6, R13, 0xf8, !PT ;  /* 0x000000060ae07812 */ /* 0x000fe200078ef80d */
[----:B------:R-:W-:Y:S01]  /*07a0*/  IMAD.SHL.U32 R2, R4, 0x20, RZ ;  /* 0x0000002004027824 */ /* 0x000fe200078e00ff */
[----:B------:R-:W-:Y:S01]  /*07b0*/  LOP3.LUT R7, R7, 0x18, RZ, 0xc0, !PT ;  /* 0x0000001807077812 */ /* 0x000fe200078ec0ff */
[----:B------:R-:W-:Y:S01]  /*07c0*/  IMAD R234, R6, 0x400, R9 ;  /* 0x0000040006ea7824 */ /* 0x000fe200078e0209 */
[----:B------:R-:W-:Y:S01]  /*07d0*/  LOP3.LUT R13, R11, 0x20, R10, 0xf8, !PT ;  /* 0x000000200b0d7812 */ /* 0x000fe200078ef80a */
[----:B------:R-:W-:Y:S01]  /*07e0*/  IMAD.IADD R222, R17, 0x1, R222 ;  /* 0x0000000111de7824 */ /* 0x000fe200078e02de */
[----:B------:R-:W-:Y:S01]  /*07f0*/  LOP3.LUT R231, R8, R11, R7, 0x1e, !PT ;  /* 0x0000000b08e77212 */ /* 0x000fe200078e1e07 */
[----:B------:R-:W-:Y:S01]  /*0800*/  IMAD.SHL.U32 R218, R0, 0x2, RZ ;  /* 0x0000000200da7824 */ /* 0x000fe200078e00ff */
[----:B------:R-:W-:Y:S01]  /*0810*/  LOP3.LUT R13, R13, R8, RZ, 0x3c, !PT ;  /* 0x000000080d0d7212 */ /* 0x000fe200078e3cff */
[----:B------:R-:W-:Y:S01]  /*0820*/  IMAD R8, R3, 0x400, R9 ;  /* 0x0000040003087824 */ /* 0x000fe200078e0209 */
[C---:B------:R-:W-:Y:S01]  /*0830*/  LOP3.LUT P5, RZ, R12.reuse, 0x2, RZ, 0xc0, !PT ;  /* 0x000000020cff7812 */ /* 0x040fe200078ac0ff */
[----:B------:R-:W-:Y:S01]  /*0840*/  IMAD.SHL.U32 R12, R12, 0x40, RZ ;  /* 0x000000400c0c7824 */ /* 0x000fe200078e00ff */
[----:B------:R-:W-:Y:S01]  /*0850*/  LOP3.LUT R2, R7, 0x20, R2, 0xf8, !PT ;  /* 0x0000002007027812 */ /* 0x000fe200078ef802 */
[----:B------:R-:W-:Y:S01]  /*0860*/  IMAD.IADD R231, R8, 0x1, R231 ;  /* 0x0000000108e77824 */ /* 0x000fe200078e02e7 */
[----:B------:R-:W-:Y:S01]  /*0870*/  LOP3.LUT R5, R5, 0xfffffe00, RZ, 0xc0, !PT ;  /* 0xfffffe0005057812 */ /* 0x000fe200078ec0ff */
[----:B------:R-:W-:Y:S01]  /*0880*/  IMAD.SHL.U32 R8, R4, 0x8, RZ ;  /* 0x0000000804087824 */ /* 0x000fe200078e00ff */
[----:B------:R-:W-:Y:S01]  /*0890*/  LOP3.LUT R7, R12, 0x1c0, RZ, 0xc0, !PT ;  /* 0x000001c00c077812 */ /* 0x000fe200078ec0ff */
[----:B------:R-:W-:Y:S01]  /*08a0*/  IMAD.IADD R234, R234, 0x1, R13 ;  /* 0x00000001eaea7824 */ /* 0x000fe200078e020d */
[----:B------:R-:W-:Y:S01]  /*08b0*/  LEA R231, R231, 0x10000, 0x1 ;  /* 0x00010000e7e77811 */ /* 0x000fe200078e08ff */
[----:B------:R-:W-:Y:S01]  /*08c0*/  IMAD R216, R3, 0x400, R5 ;  /* 0x0000040003d87824 */ /* 0x000fe200078e0205 */
[----:B------:R-:W-:Y:S01]  /*08d0*/  SHF.R.U32.HI R4, RZ, 0x3, R7 ;  /* 0x00000003ff047819 */ /* 0x000fe20000011607 */
[----:B------:R-:W-:Y:S01]  /*08e0*/  IMAD R6, R6, 0x400, R5 ;  /* 0x0000040006067824 */ /* 0x000fe200078e0205 */
[----:B------:R-:W-:Y:S01]  /*08f0*/  LOP3.LUT R9, R7, 0x8, R8, 0xf8, !PT ;  /* 0x0000000807097812 */ /* 0x000fe200078ef808 */
[----:B------:R-:W-:Y:S01]  /*0900*/  IMAD.SHL.U32 R234, R234, 0x2, RZ ;  /* 0x00000002eaea7824 */ /* 0x000fe200078e00ff */
[----:B------:R-:W-:Y:S01]  /*0910*/  LOP3.LUT R2, R4, R2, R7, 0x1e, !PT ;  /* 0x0000000204027212 */ /* 0x000fe200078e1e07 */
[----:B------:R-:W-:Y:S01]  /*0920*/  IMAD.MOV.U32 R7, RZ, RZ, -0x10 ;  /* 0xfffffff0ff077424 */ /* 0x000fe200078e00ff */
[----:B------:R-:W-:Y:S01]  /*0930*/  LOP3.LUT R9, R9, R4, RZ, 0x3c, !PT ;  /* 0x0000000409097212 */ /* 0x000fe200078e3cff */
[----:B------:R-:W-:Y:S01]  /*0940*/  IMAD.MOV.U32 R4, RZ, RZ, 0x40 ;  /* 0x00000040ff047424 */ /* 0x000fe200078e00ff */
[----:B------:R-:W-:Y:S01]  /*0950*/  LOP3.LUT R217, R2, R5, RZ, 0xfc, !PT ;  /* 0x0000000502d97212 */ /* 0x000fe200078efcff */
[----:B------:R-:W-:Y:S01]  /*0960*/  IMAD.SHL.U32 R222, R222, 0x2, RZ ;  /* 0x00000002dede7824 */ /* 0x000fe200078e00ff */
[----:B------:R-:W-:Y:S01]  /*0970*/  SEL R3, R213, 0xffffffe0, !P3 ;  /* 0xffffffe0d5037807 */ /* 0x000fe20005800000 */
[----:B------:R-:W-:Y:S01]  /*0980*/  IMAD.IADD R216, R9, 0x1, R216 ;  /* 0x0000000109d87824 */ /* 0x000fe200078e02d8 */
[----:B------:R-:W-:Y:S01]  /*0990*/  SEL R5, R4, 0xffffffc0, !P4 ;  /* 0xffffffc004057807 */ /* 0x000fe20006000000 */
[----:B------:R-:W-:Y:S01]  /*09a0*/  IMAD.IADD R223, R6, 0x1, R9 ;  /* 0x0000000106df7824 */ /* 0x000fe200078e0209 */
[----:B------:R-:W-:Y:S01]  /*09b0*/  SEL R213, R213, 0xffffffe0, !P5 ;  /* 0xffffffe0d5d57807 */ /* 0x000fe20006800000 */
[----:B------:R-:W-:Y:S01]  /*09c0*/  IMAD.IADD R212, R222, 0x1, R3 ;  /* 0x00000001ded47824 */ /* 0x000fe200078e0203 */
[----:B------:R-:W-:Y:S01]  /*09d0*/  SEL R4, R4, 0xffffffc0, !P6 ;  /* 0xffffffc004047807 */ /* 0x000fe20007000000 */
[----:B------:R-:W-:Y:S01]  /*09e0*/  IMAD.SHL.U32 R223, R223, 0x2, RZ ;  /* 0x00000002dfdf7824 */ /* 0x000fe200078e00ff */
[----:B------:R-:W-:Y:S01]  /*09f0*/  LEA R216, R216, 0x20000, 0x1 ;  /* 0x00020000d8d87811 */ /* 0x000fe200078e08ff */
[----:B------:R-:W-:Y:S01]  /*0a00*/  IMAD.SHL.U32 R225, R225, 0x2, RZ ;  /* 0x00000002e1e17824 */ /* 0x000fe200078e00ff */
[----:B------:R-:W-:Y:S01]  /*0a10*/  IADD3 R236, R234, 0x20, RZ ;  /* 0x00000020eaec7810 */ /* 0x000fe20007ffe0ff */
[----:B------:R-:W-:Y:S01]  /*0a20*/  IMAD.IADD R221, R223, 0x1, R213 ;  /* 0x00000001dfdd7824 */ /* 0x000fe200078e02d5 */
[----:B------:R-:W-:Y:S01]  /*0a30*/  SEL R7, R7, 0x10, !P0 ;  /* 0x0000001007077807 */ /* 0x000fe20004000000 */
[--C-:B------:R-:W-:Y:S01]  /*0a40*/  IMAD.IADD R214, R4, 0x1, R216.reuse ;  /* 0x0000000104d67824 */ /* 0x100fe200078e02d8 */
[----:B------:R-:W-:Y:S01]  /*0a50*/  @P1 IADD3 R236, R234, -0x20, RZ ;  /* 0xffffffe0eaec1810 */ /* 0x000fe20007ffe0ff */
[----:B------:R-:W-:Y:S01]  /*0a60*/  IMAD.IADD R215, R213, 0x1, R216 ;  /* 0x00000001d5d77824 */ /* 0x000fe200078e02d8 */
[----:B------:R-:W-:Y:S01]  /*0a70*/  IADD3 R235, R231, 0x40, RZ ;  /* 0x00000040e7eb7810 */ /* 0x000fe20007ffe0ff */
[--C-:B------:R-:W-:Y:S01]  /*0a80*/  IMAD R0, R0, 0x2, R5.reuse ;  /* 0x0000000200007824 */ /* 0x100fe200078e0205 */
[----:B------:R-:W-:Y:S01]  /*0a90*/  IADD3 R228, R232, 0x40, RZ ;  /* 0x00000040e8e47810 */ /* 0x000fe20007ffe0ff */
[----:B------:R-:W-:Y:S01]  /*0aa0*/  IMAD.IADD R3, R222, 0x1, R5 ;  /* 0x00000001de037824 */ /* 0x000fe200078e0205 */
[C---:B------:R-:W-:Y:S01]  /*0ab0*/  IADD3 R227, R232.reuse, 0x80, RZ ;  /* 0x00000080e8e37810 */ /* 0x040fe20007ffe0ff */
[----:B------:R-:W-:Y:S01]  /*0ac0*/  IMAD.IADD R2, R5, 0x1, R212 ;  /* 0x0000000105027824 */ /* 0x000fe200078e02d4 */
[----:B------:R-:W-:Y:S01]  /*0ad0*/  IADD3 R226, R232, 0xc0, RZ ;  /* 0x000000c0e8e27810 */ /* 0x000fe20007ffe0ff */
[----:B------:R-:W-:Y:S01]  /*0ae0*/  IMAD.IADD R237, R234, 0x1, R7 ;  /* 0x00000001eaed7824 */ /* 0x000fe200078e0207 */
[----:B------:R-:W-:Y:S01]  /*0af0*/  @P2 IADD3 R235, R231, -0x40, RZ ;  /* 0xffffffc0e7eb2810 */ /* 0x000fe20007ffe0ff */
[----:B------:R-:W-:Y:S01]  /*0b00*/  IMAD.SHL.U32 R217, R217, 0x2, RZ ;  /* 0x00000002d9d97824 */ /* 0x000fe200078e00ff */
[----:B------:R-:W-:Y:S01]  /*0b10*/  UIMAD.WIDE.U32 UR40, UR36, UR42, URZ ;  /* 0x0000002a242872a5 */ /* 0x000fe2000f8e003f */
[----:B------:R-:W-:Y:S01]  /*0b20*/  IMAD.IADD R238, R7, 0x1, R236 ;  /* 0x0000000107ee7824 */ /* 0x000fe200078e02ec */
[----:B------:R-:W-:Y:S01]  /*0b30*/  UIMAD UR50, UR37, UR42, URZ ;  /* 0x0000002a253272a4 */ /* 0x000fe2000f8e023f */
[--C-:B------:R-:W-:Y:S01]  /*0b40*/  IMAD.IADD R220, R223, 0x1, R4.reuse ;  /* 0x00000001dfdc7824 */ /* 0x100fe200078e0204 */
[----:B------:R-:W-:Y:S01]  /*0b50*/  USHF.R.S32.HI UR52, URZ, 0x1f, UR46 ;  /* 0x0000001f3f347899 */ /* 0x000fe2000801142e */
[----:B------:R-:W-:Y:S01]  /*0b60*/  IMAD.IADD R219, R221, 0x1, R4 ;  /* 0x00000001dddb7824 */ /* 0x000fe200078e0204 */
[----:B------:R-:W-:Y:S01]  /*0b70*/  UIMAD UR49, UR6, UR49, URZ ;  /* 0x00000031063172a4 */ /* 0x000fe2000f8e023f */
[----:B------:R-:W-:Y:S01]  /*0b80*/  IMAD.IADD R213, R213, 0x1, R214 ;  /* 0x00000001d5d57824 */ /* 0x000fe200078e02d6 */
[----:B------:R-:W-:-:S02]  /*0b90*/  @!UP2 UIMAD UR48, UR7, UR48, URZ ;  /* 0x000000300730a2a4 */ /* 0x000fc4000f8e023f */
[----:B------:R-:W-:Y:S02]  /*0ba0*/  USHF.R.S32.HI UR47, URZ, 0x1f, UR44 ;  /* 0x0000001f3f2f7899 */ /* 0x000fe4000801142c */
.L_x_551:
[----:B------:R-:W-:Y:S02]  /*0bb0*/  ULDC.64 UR6, c[0x0][0x240] ;  /* 0x0000900000067ab9 */ /* 0x000fe40000000a00 */
[----:B------:R-:W-:Y:S02]  /*0bc0*/  ULDC.64 UR10, c[0x0][0x250] ;  /* 0x00009400000a7ab9 */ /* 0x000fe40000000a00 */
[----:B------:R-:W-:Y:S02]  /*0bd0*/  UISETP.NE.U32.AND UP6, UPT, URZ, UR6, UPT ;  /* 0x000000063f00728c */ /* 0x000fe4000bfc5070 */
[----:B------:R-:W-:Y:S02]  /*0be0*/  UISETP.NE.U32.AND UP4, UPT, URZ, UR10, UPT ;  /* 0x0000000a3f00728c */ /* 0x000fe4000bf85070 */
[----:B------:R-:W-:Y:S02]  /*0bf0*/  USHF.R.S32.HI UR38, URZ, 0x1f, UR33 ;  /* 0x0000001f3f267899 */ /* 0x000fe40008011421 */
[----:B------:R-:W-:-:S02]  /*0c00*/  USHF.L.U32 UR13, UR33, 0x2, URZ ;  /* 0x00000002210d7899 */ /* 0x000fc4000800063f */
[----:B------:R-:W-:Y:S02]  /*0c10*/  UISETP.NE.AND.EX UP6, UPT, URZ, UR7, UPT, UP6 ;  /* 0x000000073f00728c */ /* 0x000fe4000bfc5360 */
[----:B------:R-:W-:Y:S02]  /*0c20*/  UISETP.NE.AND.EX UP4, UPT, URZ, UR11, UPT, UP4 ;  /* 0x0000000b3f00728c */ /* 0x000fe4000bf85340 */
[----:B------:R-:W-:Y:S02]  /*0c30*/  USHF.L.U64.HI UR12, UR33, 0x2, UR38 ;  /* 0x00000002210c7899 */ /* 0x000fe40008010226 */
[----:B------:R-:W-:Y:S01]  /*0c40*/  UIADD3 UR6, UP0, UR13, UR6, URZ ;  /* 0x000000060d067290 */ /* 0x000fe2000ff1e03f */
[----:B------:R-:W-:Y:S01]  /*0c50*/  PLOP3.LUT P2, PT, PT, PT, UP6, 0x80, 0x0 ;  /* 0x000000000000781c */ /* 0x000fe20003f4f068 */
[----:B------:R-:W-:Y:S02]  /*0c60*/  ULDC.U8 UR14, c[0x0][0x312] ;  /* 0x0000c480000e7ab9 */ /* 0x000fe40000000000 */
[----:B------:R-:W-:-:S02]  /*0c70*/  UIADD3.X UR7, UR12, UR7, URZ, UP0, !UPT ;  /* 0x000000070c077290 */ /* 0x000fc400087fe43f */
[----:B------:R-:W-:Y:S01]  /*0c80*/  ULDC.64 UR8, c[0x0][0x248] ;  /* 0x0000920000087ab9 */ /* 0x000fe20000000a00 */
[----:B-1----:R-:W-:Y:S01]  /*0c90*/  IMAD.U32 R12, RZ, RZ, UR6 ;  /* 0x00000006ff0c7e24 */ /* 0x002fe2000f8e00ff */
[----:B------:R-:W-:Y:S02]  /*0ca0*/  UISETP.NE.AND UP5, UPT, UR14, URZ, UPT ;  /* 0x0000003f0e00728c */ /* 0x000fe4000bfa5270 */
[----:B------:R-:W-:Y:S01]  /*0cb0*/  UISETP.EQ.U32.AND UP1, UPT, URZ, UR8, UPT ;  /* 0x000000083f00728c */ /* 0x000fe2000bf22070 */
[----:B------:R-:W-:Y:S01]  /*0cc0*/  IMAD.U32 R13, RZ, RZ, UR7 ;  /* 0x00000007ff0d7e24 */ /* 0x000fe2000f8e00ff */
[----:B------:R-:W-:Y:S02]  /*0cd0*/  @UP4 UIADD3 UR6, UP0, UR13, UR10, URZ ;  /* 0x0000000a0d064290 */ /* 0x000fe4000ff1e03f */
[----:B------:R-:W-:Y:S02]  /*0ce0*/  UISETP.EQ.OR.EX UP1, UPT, URZ, UR9, !UP5, UP1 ;  /* 0x000000093f00728c */ /* 0x000fe4000ef22710 */
[----:B------:R-:W-:Y:S01]  /*0cf0*/  @UP4 UIADD3.X UR7, UR12, UR11, URZ, UP0, !UPT ;  /* 0x0000000b0c074290 */ /* 0x000fe200087fe43f */
[----:B--2---:R-:W2:Y:S01]  /*0d00*/  @P2 LDG.E R7, [R12.64] ;  /* 0x000000040c072981 */ /* 0x004ea2000c1e1900 */
[----:B------:R-:W-:-:S02]  /*0d10*/  UIADD3 UR8, UP0, UR13, UR8, URZ ;  /* 0x000000080d087290 */ /* 0x000fc4000ff1e03f */
[----:B------:R-:W-:Y:S01]  /*0d20*/  PLOP3.LUT P1, PT, PT, PT, UP1, 0x80, 0x0 ;  /* 0x000000000000781c */ /* 0x000fe20003f2f018 */
[----:B---3--:R-:W3:Y:S01]  /*0d30*/  @P2 LDG.E R4, [R12.64+0x4] ;  /* 0x000004040c042981 */ /* 0x008ee2000c1e1900 */
[----:B------:R-:W-:Y:S01]  /*0d40*/  UIADD3.X UR9, UR12, UR9, URZ, UP0, !UPT ;  /* 0x000000090c097290 */ /* 0x000fe200087fe43f */
[----:B------:R-:W-:Y:S01]  /*0d50*/  PLOP3.LUT P0, PT, PT, PT, UP4, 0x80, 0x0 ;  /* 0x000000000000781c */ /* 0x000fe20003f0f048 */
[----:B------:R-:W-:Y:S02]  /*0d60*/  IMAD.U32 R10, RZ, RZ, UR8 ;  /* 0x00000008ff0a7e24 */ /* 0x000fe4000f8e00ff */
[----:B------:R-:W-:Y:S02]  /*0d70*/  IMAD.U32 R8, RZ, RZ, UR6 ;  /* 0x00000006ff087e24 */ /* 0x000fe4000f8e00ff */
[----:B------:R-:W-:Y:S02]  /*0d80*/  IMAD.U32 R11, RZ, RZ, UR9 ;  /* 0x00000009ff0b7e24 */ /* 0x000fe4000f8e00ff */
[----:B------:R-:W-:-:S03]  /*0d90*/  IMAD.U32 R9, RZ, RZ, UR7 ;  /* 0x00000007ff097e24 */ /* 0x000fc6000f8e00ff */
[----:B------:R-:W4:Y:S04]  /*0da0*/  @!P1 LDG.E R6, [R10.64] ;  /* 0x000000040a069981 */ /* 0x000f28000c1e1900 */
[----:B-----5:R-:W5:Y:S01]  /*0db0*/  @P0 LDG.E R5, [R8.64] ;  /* 0x0000000408050981 */ /* 0x020f62000c1e1900 */
[----:B------:R-:W1:Y:S01]  /*0dc0*/  S2UR UR24, SR_CTAID.X ;  /* 0x00000000001879c3 */ /* 0x000e620000002500 */
[----:B------:R-:W-:Y:S02]  /*0dd0*/  UMOV UR16, 0xffffffff ;  /* 0xffffffff00107882 */ /* 0x000fe40000000000 */
[----:B------:R-:W-:Y:S02]  /*0de0*/  UMOV UR26, 0xffffffff ;  /* 0xffffffff001a7882 */ /* 0x000fe40000000000 */
[----:B------:R-:W-:-:S02]  /*0df0*/  ULDC UR8, c[0x0][0xc] ;  /* 0x0000030000087ab9 */ /* 0x000fc40000000800 */
[----:B------:R-:W-:Y:S02]  /*0e00*/  USHF.L.U32 UR8, UR8, 0x6, URZ ;  /* 0x0000000608087899 */ /* 0x000fe4000800063f */
[----:B------:R-:W-:Y:S02]  /*0e10*/  UMOV UR20, URZ ;  /* 0x0000003f00147c82 */ /* 0x000fe40008000000 */
[----:B-1----:R-:W-:-:S04]  /*0e20*/  USHF.L.U32 UR6, UR24, 0x6, URZ ;  /* 0x0000000618067899 */ /* 0x002fc8000800063f */
[----:B------:R-:W-:-:S03]  /*0e30*/  UIMAD UR6, UR8, UR39, UR6 ;  /* 0x00000027080672a4 */ /* 0x000fc6000f8e0206 */
[----:B------:R-:W-:Y:S01]  /*0e40*/  ULDC UR8, c[0x0][0x218] ;  /* 0x0000860000087ab9 */ /* 0x000fe20000000800 */
[----:B--2---:R1:W2:Y:S08]  /*0e50*/  @P2 R2UR UR16, R7 ;  /* 0x00000000071023c2 */ /* 0x0042b000000e0000 */
[----:B---3--:R-:W2:Y:S08]  /*0e60*/  @P2 R2UR UR7, R4 ;  /* 0x00000000040723c2 */ /* 0x008eb000000e0000 */
[----:B----4-:R3:W4:Y:S01]  /*0e70*/  @!P1 R2UR UR26, R6 ;  /* 0x00000000061a93c2 */ /* 0x01072200000e0000 */
[----:B------:R-:W-:-:S04]  /*0e80*/  ISETP.NE.U32.AND P1, PT, RZ, c[0x0][0x248], PT ;  /* 0x00009200ff007a0c */ /* 0x000fc80003f25070 */
[----:B------:R-:W-:Y:S01]  /*0e90*/  ISETP.NE.AND.EX P1, PT, RZ, c[0x0][0x24c], PT, P1 ;  /* 0x00009300ff007a0c */ /* 0x000fe20003f25310 */
[----:B-1----:R-:W-:Y:S02]  /*0ea0*/  IMAD.U32 R7, RZ, RZ, UR6 ;  /* 0x00000006ff077e24 */ /* 0x002fe4000f8e00ff */
[----:B-----5:R3:W1:Y:S01]  /*0eb0*/  @P0 R2UR UR20, R5 ;  /* 0x00000000051403c2 */ /* 0x02066200000e0000 */
[----:B------:R-:W-:Y:S01]  /*0ec0*/  IADD3 R8, P0, R229, UR6, RZ ;  /* 0x00000006e5087c10 */ /* 0x000fe2000ff1e0ff */
[----:B--2---:R-:W-:Y:S01]  /*0ed0*/  @UP6 UIADD3 UR29, UR7, -UR16, URZ ;  /* 0x80000010071d6290 */ /* 0x004fe2000fffe03f */
[----:B------:R-:W-:-:S06]  /*0ee0*/  SHF.R.S32.HI R4, RZ, 0x1f, R229 ;  /* 0x0000001fff047819 */ /* 0x000fcc00000114e5 */
[----:B------:R-:W-:Y:S01]  /*0ef0*/  @!UP6 ULDC UR29, c[0x0][0x214] ;  /* 0x00008500001deab9 */ /* 0x000fe20000000800 */
[----:B------:R-:W-:Y:S01]  /*0f00*/  LEA.HI.X.SX32 R7, R7, R4, 0x1, P0 ;  /* 0x0000000407077211 */ /* 0x000fe200000f0eff */
[----:B------:R-:W-:Y:S05]  /*0f10*/  @!P1 BRA `(.L_x_507) ;  /* 0x0000007000009947 */ /* 0x000fea0003800000 */
[----:B----4-:R-:W-:-:S13]  /*0f20*/  PLOP3.LUT P0, PT, PT, PT, UP5, 0x80, 0x0 ;  /* 0x000000000000781c */ /* 0x010fda0003f0f058 */
[----:B---3--:R-:W2:Y:S04]  /*0f30*/  @P0 LDG.E R5, [R10.64+0x4] ;  /* 0x000004040a050981 */ /* 0x008ea8000c1e1900 */
[----:B------:R-:W3:Y:S01]  /*0f40*/  @!P0 LDG.E R6, [R10.64] ;  /* 0x000000040a068981 */ /* 0x000ee2000c1e1900 */
[----:B--2---:R-:W2:Y:S02]  /*0f50*/  @P0 R2UR UR6, R5 ;  /* 0x00000000050603c2 */ /* 0x004ea400000e0000 */
[----:B--2---:R-:W-:-:S11]  /*0f60*/  @UP5 UIADD3 UR8, UR6, -UR26, URZ ;  /* 0x8000001a06085290 */ /* 0x004fd6000fffe03f */
[----:B---3--:R2:W3:Y:S01]  /*0f70*/  @!P0 R2UR UR8, R6 ;  /* 0x00000000060883c2 */ /* 0x0084e200000e0000 */
[----:B------:R-:W-:-:S07]  /*0f80*/  DEPBAR.LE SB2, 0x0, {3} ;  /* 0x0000a0080000791a */ /* 0x000fce0000000000 */
.L_x_507:
[----:B----4-:R-:W-:Y:S02]  /*0f90*/  ULDC.64 UR6, c[0x0][0x258] ;  /* 0x0000960000067ab9 */ /* 0x010fe40000000a00 */
        /* <DEDUP_REMOVED lines=8> */
[----:B---3--:R-:W2:Y:S01]  /*1020*/  @P0 LDG.E R5, [R10.64] ;  /* 0x000000040a050981 */ /* 0x008ea2000c1e1900 */
        /* <DEDUP_REMOVED lines=11> */
[----:B------:R-:W-:Y:S02]  /*10e0*/  ULDC.64 UR10, c[0x0][0x178] ;  /* 0x00005e00000a7ab9 */ /* 0x000fe40000000a00 */
[----:B------:R-:W-:Y:S02]  /*10f0*/  UIMAD UR6, UR38, UR10, URZ ;  /* 0x0000000a260672a4 */ /* 0x000fe4000f8e023f */
[----:B------:R-:W-:Y:S02]  /*1100*/  UISETP.NE.AND UP0, UPT, UR26, -0x1, UPT ;  /* 0xffffffff1a00788c */ /* 0x000fe4000bf05270 */
[----:B------:R-:W-:Y:S02]  /*1110*/  UIMAD UR13, UR33, UR11, UR6 ;  /* 0x0000000b210d72a4 */ /* 0x000fe4000f8e0206 */
[----:B------:R-:W-:Y:S02]  /*1120*/  UIADD3 UR6, UR29, 0x3f, URZ ;  /* 0x0000003f1d067890 */ /* 0x000fe4000fffe03f */
[----:B------:R-:W-:Y:S01]  /*1130*/  ULDC.64 UR14, c[0x0][0x190] ;  /* 0x00006400000e7ab9 */ /* 0x000fe20000000a00 */
[----:B------:R-:W-:Y:S01]  /*1140*/  PLOP3.LUT P0, PT, PT, PT, UP0, 0x80, 0x0 ;  /* 0x000000000000781c */ /* 0x000fe20003f0f008 */
[----:B------:R-:W-:-:S02]  /*1150*/  USHF.R.S32.HI UR12, URZ, 0x1f, UR6 ;  /* 0x0000001f3f0c7899 */ /* 0x000fc40008011406 */
[----:B------:R-:W-:Y:S02]  /*1160*/  UIMAD.WIDE.U32 UR8, UR33, UR10, URZ ;  /* 0x0000000a210872a5 */ /* 0x000fe4000f8e003f */
[----:B------:R-:W-:Y:S02]  /*1170*/  UISETP.NE.AND UP1, UPT, UR16, -0x1, UPT ;  /* 0xffffffff1000788c */ /* 0x000fe4000bf25270 */
[----:B------:R-:W-:Y:S02]  /*1180*/  UIMAD.WIDE.U32 UR10, UR16, UR14, URZ ;  /* 0x0000000e100a72a5 */ /* 0x000fe4000f8e003f */
[----:B------:R-:W-:Y:S02]  /*1190*/  ULEA.HI UR34, UR12, UR6, URZ, 0x6 ;  /* 0x000000060c227291 */ /* 0x000fe4000f8f303f */
[----:B------:R-:W-:Y:S02]  /*11a0*/  @UP0 UIADD3 UR6, UR20, UR26, URZ ;  /* 0x0000001a14060290 */ /* 0x000fe4000fffe03f */
[----:B------:R-:W-:-:S02]  /*11b0*/  ULDC.64 UR18, c[0x0][0x198] ;  /* 0x0000660000127ab9 */ /* 0x000fc40000000a00 */
[----:B------:R-:W-:Y:S02]  /*11c0*/  USEL UR32, UR8, UR10, !UP1 ;  /* 0x0000000a08207287 */ /* 0x000fe4000c800000 */
[----:B------:R-:W-:Y:S02]  /*11d0*/  UIADD3 UR30, UR9, UR13, URZ ;  /* 0x0000000d091e7290 */ /* 0x000fe4000fffe03f */
[----:B------:R-:W-:Y:S02]  /*11e0*/  ULOP3.LUT UR12, UR34, 0xffffffc0, URZ, 0xc0, !UPT ;  /* 0xffffffc0220c7892 */ /* 0x000fe4000f8ec03f */
[----:B------:R-:W-:Y:S02]  /*11f0*/  @UP0 UIMAD.WIDE.U32 UR8, UR6, UR18, URZ ;  /* 0x00000012060802a5 */ /* 0x000fe4000f8e003f */
[----:B------:R-:W-:Y:S02]  /*1200*/  UIMAD UR10, UR16, UR15, URZ ;  /* 0x0000000f100a72a4 */ /* 0x000fe4000f8e023f */
[----:B------:R-:W-:-:S02]  /*1210*/  UIADD3 UR15, UR12, -0x40, URZ ;  /* 0xffffffc00c0f7890 */ /* 0x000fc4000fffe03f */
[----:B------:R-:W-:Y:S02]  /*1220*/  @UP0 UIMAD UR27, UR6, UR19, UR9 ;  /* 0x00000013061b02a4 */ /* 0x000fe4000f8e0209 */
[----:B------:R-:W-:Y:S02]  /*1230*/  @UP1 UIADD3 UR30, UR11, UR10, URZ ;  /* 0x0000000a0b1e1290 */ /* 0x000fe4000fffe03f */
[----:B------:R-:W-:Y:S02]  /*1240*/  USHF.R.S32.HI UR31, URZ, 0x1f, UR15 ;  /* 0x0000001f3f1f7899 */ /* 0x000fe4000801140f */
[----:B------:R-:W-:Y:S01]  /*1250*/  @UP0 UMOV UR25, UR8 ;  /* 0x0000000800190c82 */ /* 0x000fe20008000000 */
[----:B------:R-:W-:Y:S05]  /*1260*/  @P0 BRA `(.L_x_509) ;  /* 0x000000c000000947 */ /* 0x000fea0003800000 */
[----:B------:R-:W-:Y:S02]  /*1270*/  USHF.R.S32.HI UR6, URZ, 0x1f, UR20 ;  /* 0x0000001f3f067899 */ /* 0x000fe40008011414 */
[----:B------:R-:W-:Y:S02]  /*1280*/  ULDC.64 UR10, c[0x0][0x198] ;  /* 0x00006600000a7ab9 */ /* 0x000fe40000000a00 */
[----:B------:R-:W-:-:S02]  /*1290*/  UIMAD UR6, UR6, UR10, URZ ;  /* 0x0000000a060672a4 */ /* 0x000fc4000f8e023f */
[----:B------:R-:W-:Y:S02]  /*12a0*/  UIMAD.WIDE.U32 UR8, UR20, UR10, URZ ;  /* 0x0000000a140872a5 */ /* 0x000fe4000f8e003f */
[----:B------:R-:W-:Y:S02]  /*12b0*/  UIMAD UR11, UR20, UR11, UR6 ;  /* 0x0000000b140b72a4 */ /* 0x000fe4000f8e0206 */
[----:B------:R-:W-:Y:S02]  /*12c0*/  ULDC.64 UR12, c[0x0][0x180] ;  /* 0x00006000000c7ab9 */ /* 0x000fe40000000a00 */
[----:B------:R-:W-:Y:S02]  /*12d0*/  UIADD3 UR9, UR9, UR11, URZ ;  /* 0x0000000b09097290 */ /* 0x000fe4000fffe03f */
[----:B------:R-:W-:Y:S02]  /*12e0*/  UIMAD UR6, UR38, UR12, URZ ;  /* 0x0000000c260672a4 */ /* 0x000fe4000f8e023f */
[----:B------:R-:W-:-:S02]  /*12f0*/  UIMAD.WIDE.U32 UR8, UR33, UR12, UR8 ;  /* 0x0000000c210872a5 */ /* 0x000fc4000f8e0008 */
[----:B------:R-:W-:-:S04]  /*1300*/  UIMAD UR6, UR33, UR13, UR6 ;  /* 0x0000000d210672a4 */ /* 0x000fc8000f8e0206 */
[----:B------:R-:W-:Y:S02]  /*1310*/  UIADD3 UR27, UR9, UR6, URZ ;  /* 0x00000006091b7290 */ /* 0x000fe4000fffe03f */
[----:B------:R-:W-:Y:S02]  /*1320*/  UMOV UR25, UR8 ;  /* 0x0000000800197c82 */ /* 0x000fe40008000000 */
.L_x_509:
        /* <DEDUP_REMOVED lines=15> */
[----:B------:R-:W-:-:S06]  /*1420*/  IMAD.HI.U32 R6, R11, R6, R10 ;  /* 0x000000060b067227 */ /* 0x000fcc00078e000a */
        /* <DEDUP_REMOVED lines=26> */
.L_x_510:
[----:B------:R-:W-:Y:S01]  /*15d0*/  ULDC.64 UR10, c[0x0][0x370] ;  /* 0x0000dc00000a7ab9 */ /* 0x000fe20000000a00 */
[----:B------:R-:W-:Y:S01]  /*15e0*/  PLOP3.LUT P0, PT, PT, PT, UP2, 0x80, 0x0 ;  /* 0x000000000000781c */ /* 0x000fe20003f0f028 */
[----:B------:R-:W-:Y:S02]  /*15f0*/  @UP1 UIMAD.WIDE.U32 UR8, UR16, UR10, URZ ;  /* 0x0000000a100812a5 */ /* 0x000fe4000f8e003f */
[----:B------:R-:W-:Y:S02]  /*1600*/  ULDC UR13, c[0x0][0x224] ;  /* 0x00008900000d7ab9 */ /* 0x000fe40000000800 */
[----:B------:R-:W-:Y:S02]  /*1610*/  @UP1 UIMAD UR18, UR16, UR11, UR9 ;  /* 0x0000000b101212a4 */ /* 0x000fe4000f8e0209 */
[----:B------:R-:W-:-:S02]  /*1620*/  USHF.L.U32 UR14, UR33, 0x7, URZ ;  /* 0x00000007210e7899 */ /* 0x000fc4000800063f */
[----:B------:R-:W-:Y:S02]  /*1630*/  @UP1 UMOV UR17, UR8 ;  /* 0x0000000800111c82 */ /* 0x000fe40008000000 */
        /* <DEDUP_REMOVED lines=38> */
.L_x_511:
[----:B------:R-:W-:-:S03]  /*18a0*/  UMOV UR12, UR49 ;  /* 0x00000031000c7c82 */ /* 0x000fc60008000000 */
.L_x_512:
[----:B------:R-:W1:Y:S01]  /*18b0*/  S2R R11, SR_TID.X ;  /* 0x00000000000b7919 */ /* 0x000e620000002100 */
[----:B------:R-:W-:Y:S01]  /*18c0*/  UIADD3 UR8, UP5, UP4, UR8, UR44, UR46 ;  /* 0x0000002c08087290 */ /* 0x000fe2000fcbe02e */
[----:B------:R-:W-:Y:S01]  /*18d0*/  IADD3 R17, P0, R229, UR15, RZ ;  /* 0x0000000fe5117c10 */ /* 0x000fe2000ff1e0ff */
[----:B------:R-:W-:Y:S01]  /*18e0*/  IMAD.U32 R20, RZ, RZ, UR15 ;  /* 0x0000000fff147e24 */ /* 0x000fe2000f8e00ff */
[--C-:B------:R-:W-:Y:S01]  /*18f0*/  SHF.R.S32.HI R233, RZ, 0x1f, R232.reuse ;  /* 0x0000001fffe97819 */ /* 0x100fe200000114e8 */
[----:B------:R-:W-:Y:S01]  /*1900*/  UIADD3 UR24, UP1, UP0, UR24, UR8, UR28 ;  /* 0x0000000818187290 */ /* 0x000fe2000f83e01c */
[----:B------:R-:W-:Y:S01]  /*1910*/  IADD3.X R9, R4, UR31, RZ, P0, !PT ;  /* 0x0000001f04097c10 */ /* 0x000fe200087fe4ff */
[----:B------:R-:W-:Y:S01]  /*1920*/  UIADD3.X UR6, UR10, UR47, UR52, UP5, UP4 ;  /* 0x0000002f0a067290 */ /* 0x000fe2000afe8434 */
[----:B------:R-:W-:Y:S01]  /*1930*/  IADD3 R18, P1, R232, UR17, RZ ;  /* 0x00000011e8127c10 */ /* 0x000fe2000ff3e0ff */
[----:B------:R-:W-:Y:S01]  /*1940*/  ULDC.64 UR8, c[0x0][0x370] ;  /* 0x0000dc0000087ab9 */ /* 0x000fe20000000a00 */
[----:B------:R-:W-:Y:S01]  /*1950*/  IMAD.WIDE.U32 R22, R17, c[0x0][0x190], R232 ;  /* 0x0000640011167a25 */ /* 0x000fe200078e00e8 */
[----:B------:R-:W-:Y:S01]  /*1960*/  UIADD3.X UR11, UR11, UR6, UR13, UP1, UP0 ;  /* 0x000000060b0b7290 */ /* 0x000fe20008fe040d */
[----:B------:R-:W-:Y:S01]  /*1970*/  IADD3.X R19, R233, UR18, RZ, P1, !PT ;  /* 0x00000012e9137c10 */ /* 0x000fe20008ffe4ff */
[----:B------:R-:W-:Y:S01]  /*1980*/  UIMAD UR6, UR31, UR8, URZ ;  /* 0x000000081f0672a4 */ /* 0x000fe2000f8e023f */
[----:B------:R-:W-:Y:S01]  /*1990*/  IMAD R16, R9, c[0x0][0x190], RZ ;  /* 0x0000640009107a24 */ /* 0x000fe200078e02ff */
[----:B------:R-:W-:Y:S01]  /*19a0*/  UISETP.GE.AND UP0, UPT, UR29, 0x1, UPT ;  /* 0x000000011d00788c */ /* 0x000fe2000bf06270 */
[----:B------:R-:W-:Y:S01]  /*19b0*/  IADD3 R24, P1, R22, UR32, RZ ;  /* 0x0000002016187c10 */ /* 0x000fe2000ff3e0ff */
[----:B------:R-:W-:Y:S01]  /*19c0*/  UIMAD UR10, UR15, UR9, UR6 ;  /* 0x000000090f0a72a4 */ /* 0x000fe2000f8e0206 */
[----:B------:R-:W-:Y:S01]  /*19d0*/  IMAD.WIDE.U32 R20, R20, c[0x0][0x370], R18 ;  /* 0x0000dc0014147a25 */ /* 0x000fe200078e0012 */
[----:B------:R-:W-:Y:S01]  /*19e0*/  UIADD3 UR14, UR15, UR14, URZ ;  /* 0x0000000e0f0e7290 */ /* 0x000fe2000fffe03f */
[----:B------:R-:W-:Y:S01]  /*19f0*/  BSSY B1, `(.L_x_508) ;  /* 0x0000887000017945 */ /* 0x000fe20003800000 */
[----:B------:R-:W-:Y:S01]  /*1a00*/  ULDC.64 UR8, c[0x0][0x378] ;  /* 0x0000de0000087ab9 */ /* 0x000fe20000000a00 */
[----:B------:R-:W-:Y:S01]  /*1a10*/  IMAD.U32 R18, RZ, RZ, UR35 ;  /* 0x00000023ff127e24 */ /* 0x000fe2000f8e00ff */
[----:B------:R-:W-:Y:S01]  /*1a20*/  IADD3 R21, R21, UR10, RZ ;  /* 0x0000000a15157c10 */ /* 0x000fe2000fffe0ff */
[----:B------:R-:W-:Y:S01]  /*1a30*/  UIMAD UR6, UR56, UR8, URZ ;  /* 0x00000008380672a4 */ /* 0x000fe2000f8e023f */
[----:B-1----:R-:W-:Y:S01]  /*1a40*/  SHF.R.S32.HI R12, RZ, 0x1f, R11 ;  /* 0x0000001fff0c7819 */ /* 0x002fe2000001140b */
[----:B------:R-:W-:-:S02]  /*1a50*/  UIADD3 UR8, UR15, UR12, URZ ;  /* 0x0000000c0f087290 */ /* 0x000fc4000fffe03f */
[----:B------:R-:W-:Y:S01]  /*1a60*/  UIMAD UR16, UR35, UR9, UR6 ;  /* 0x00000009231072a4 */ /* 0x000fe2000f8e0206 */
[----:B------:R-:W-:Y:S01]  /*1a70*/  LEA.HI R12, R12, R11, RZ, 0x5 ;  /* 0x0000000b0c0c7211 */ /* 0x000fe200078f28ff */
[----:B------:R-:W-:Y:S01]  /*1a80*/  IMAD.WIDE.U32 R18, R18, c[0x0][0x378], R20 ;  /* 0x0000de0012127a25 */ /* 0x000fe200078e0014 */
[----:B------:R-:W-:Y:S02]  /*1a90*/  ULDC.64 UR12, c[0x0][0x3c8] ;  /* 0x0000f200000c7ab9 */ /* 0x000fe40000000a00 */
[----:B------:R-:W-:Y:S01]  /*1aa0*/  LOP3.LUT R10, R12, 0xffffffe0, RZ, 0xc0, !PT ;  /* 0xffffffe00c0a7812 */ /* 0x000fe200078ec0ff */
[----:B------:R-:W-:Y:S01]  /*1ab0*/  IMAD R21, R17, c[0x0][0x194], R16 ;  /* 0x0000650011157a24 */ /* 0x000fe200078e0210 */
[----:B------:R-:W-:Y:S01]  /*1ac0*/  ULEA.HI.SX32 UR6, UR34, 0xffffffff, 0x1a ;  /* 0xffffffff22067891 */ /* 0x000fe2000f8fd23f */
[----:B------:R-:W-:Y:S01]  /*1ad0*/  IADD3 R19, R19, UR16, RZ ;  /* 0x0000001013137c10 */ /* 0x000fe2000fffe0ff */
[----:B------:R-:W-:Y:S01]  /*1ae0*/  UIMAD.WIDE UR8, UR8, UR61, UR12 ;  /* 0x0000003d080872a5 */ /* 0x000fe2000f8e020c */
[----:B------:R-:W-:Y:S01]  /*1af0*/  IMAD.IADD R10, R11, 0x1, -R10 ;  /* 0x000000010b0a7824 */ /* 0x000fe200078e0a0a */
[----:B------:R-:W-:-:S02]  /*1b00*/  SHF.R.S32.HI R11, RZ, 0x5, R12 ;  /* 0x00000005ff0b7819 */ /* 0x000fc4000001140c */
[----:B------:R-:W-:-:S03]  /*1b10*/  IADD3.X R25, R23, UR30, R21, P1, !PT ;  /* 0x0000001e17197c10 */ /* 0x000fc60008ffe415 */
[----:B------:R-:W-:-:S05]  /*1b20*/  IMAD R13, R11, UR45, R10 ;  /* 0x0000002d0b0d7c24 */ /* 0x000fca000f8e020a */
[----:B------:R-:W-:-:S04]  /*1b30*/  IADD3 R14, P0, R13, UR24, RZ ;  /* 0x000000180d0e7c10 */ /* 0x000fc8000ff1e0ff */
[----:B------:R-:W-:Y:S01]  /*1b40*/  LEA.HI.X.SX32 R13, R13, UR11, 0x1, P0 ;  /* 0x0000000b0d0d7c11 */ /* 0x000fe200080f0eff */
[----:B------:R-:W-:Y:S01]  /*1b50*/  ULDC.64 UR10, c[0x0][0x200] ;  /* 0x00008000000a7ab9 */ /* 0x000fe20000000a00 */
[----:B------:R-:W-:Y:S01]  /*1b60*/  LEA R250, P0, R14, c[0x0][0x350], 0x2 ;  /* 0x0000d4000efa7a11 */ /* 0x000fe200078010ff */
[----:B------:R-:W-:-:S03]  /*1b70*/  UIMAD.WIDE UR14, UR14, UR61, UR10 ;  /* 0x0000003d0e0e72a5 */ /* 0x000fc6000f8e020a */
[----:B------:R-:W-:Y:S02]  /*1b80*/  LEA.HI.X R251, R14, c[0x0][0x354], R13, 0x2, P0 ;  /* 0x0000d5000efb7a11 */ /* 0x000fe400000f140d */
[----:B------:R-:W-:-:S13]  /*1b90*/  PLOP3.LUT P0, PT, PT, PT, UP0, 0x80, 0x0 ;  /* 0x000000000000781c */ /* 0x000fda0003f0f008 */
[----:B------:R-:W-:Y:S05]  /*1ba0*/  @!P0 BRA `(.L_x_513) ;  /* 0x00007d7000008947 */ /* 0x000fea0003800000 */
[----:B------:R-:W-:Y:S01]  /*1bb0*/  PLOP3.LUT P0, PT, PT, PT, UP3, 0x80, 0x0 ;  /* 0x000000000000781c */ /* 0x000fe20003f0f038 */
        /* <DEDUP_REMOVED lines=8> */
[----:B------:R-:W-:Y:S01]  /*1c40*/  UMOV UR10, UR14 ;  /* 0x0000000e000a7c82 */ /* 0x000fe20008000000 */
[----:B------:R-:W-:Y:S01]  /*1c50*/  IMAD.WIDE.U32 R22, R22, c[0x0][0x1a8], R24 ;  /* 0x00006a0016167a25 */ /* 0x000fe200078e0018 */
[----:B------:R-:W-:-:S02]  /*1c60*/  UMOV UR8, UR6 ;  /* 0x0000000600087c82 */ /* 0x000fc40008000000 */
[----:B------:R-:W-:Y:S01]  /*1c70*/  @P0 BAR.SYNC.DEFER_BLOCKING 0x0 ;  /* 0x0000000000000b1d */ /* 0x000fe20000010000 */
[----:B------:R-:W-:Y:S01]  /*1c80*/  UIMAD UR6, UR8, -0x40, UR29 ;  /* 0xffffffc0080678a4 */ /* 0x000fe2000f8e021d */
[----:B------:R-:W-:Y:S01]  /*1c90*/  IMAD R15, R229, c[0x0][0x374], R14 ;  /* 0x0000dd00e50f7a24 */ /* 0x000fe200078e020e */
[----:B------:R-:W-:Y:S01]  /*1ca0*/  UIMAD UR13, UR35, UR9, UR13 ;  /* 0x00000009230d72a4 */ /* 0x000fe2000f8e020d */
[----:B------:R-:W-:Y:S02]  /*1cb0*/  LEA R244, P0, R18, c[0x0][0x330], 0x1 ;  /* 0x0000cc0012f47a11 */ /* 0x000fe400078008ff */
[----:B------:R-:W-:Y:S01]  /*1cc0*/  IMAD.IADD R15, R19, 0x1, R15 ;  /* 0x00000001130f7824 */ /* 0x000fe200078e020f */
[----:B------:R-:W-:Y:S01]  /*1cd0*/  ISETP.GE.AND P6, PT, R229, UR6, PT ;  /* 0x00000006e5007c0c */ /* 0x000fe2000bfc6270 */
[----:B------:R-:W-:Y:S01]  /*1ce0*/  UMOV UR9, UR15 ;  /* 0x0000000f00097c82 */ /* 0x000fe20008000000 */
[----:B------:R-:W-:Y:S02]  /*1cf0*/  LEA R242, P1, R22, c[0x0][0x160], 0x1 ;  /* 0x0000580016f27a11 */ /* 0x000fe400078208ff */
[----:B------:R-:W-:-:S02]  /*1d00*/  IADD3 R16, R23, UR13, RZ ;  /* 0x0000000d17107c10 */ /* 0x000fc4000fffe0ff */
[----:B------:R-:W-:Y:S02]  /*1d10*/  LEA.HI.X R245, R18, c[0x0][0x334], R15, 0x1, P0 ;  /* 0x0000cd0012f57a11 */ /* 0x000fe400000f0c0f */
        /* <DEDUP_REMOVED lines=11> */
[----:B------:R-:W-:Y:S01]  /*1dd0*/  IMAD R9, R17, c[0x0][0x374], R14 ;  /* 0x0000dd0011097a24 */ /* 0x000fe200078e020e */
        /* <DEDUP_REMOVED lines=32> */
.L_x_515:
[----:B------:R-:W-:Y:S05]  /*1fe0*/  BSYNC B0 ;  /* 0x0000000000007941 */ /* 0x000fea0003800000 */
.L_x_514:
        /* <DEDUP_REMOVED lines=21> */
[C---:B--23--:R-:W-:Y:S02]  /*2140*/  @!P3 LEA R26, P0, R14.reuse, c[0x0][0x330], 0x1 ;  /* 0x0000cc000e1aba11 */ /* 0x04cfe400078008ff */
[C---:B------:R-:W-:Y:S01]  /*2150*/  @!P2 LEA R18, P1, R14.reuse, c[0x0][0x330], 0x1 ;  /* 0x0000cc000e12aa11 */ /* 0x040fe200078208ff */
[----:B------:R-:W-:Y:S01]  /*2160*/  @!PT LDS RZ, [RZ] ;  /* 0x00000000fffff984 */ /* 0x000fe20000000800 */
[----:B------:R-:W-:Y:S01]  /*2170*/  @!PT LDS RZ, [RZ] ;  /* 0x00000000fffff984 */ /* 0x000fe20000000800 */
[----:B------:R-:W-:Y:S01]  /*2180*/  @!PT LDS RZ, [RZ] ;  /* 0x00000000fffff984 */ /* 0x000fe20000000800 */
[----:B------:R1:W-:Y:S01]  /*2190*/  @!P4 LDGSTS.E.BYPASS.LTC128B.128 [R225+0x9000], [R24.64] ;  /* 0x0900000018e1cfae */ /* 0x0003e2000b901d44 */
[--C-:B------:R-:W-:Y:S02]  /*21a0*/  @!P3 LEA.HI.X R27, R14, c[0x0][0x334], R15.reuse, 0x1, P0 ;  /* 0x0000cd000e1bba11 */ /* 0x100fe400000f0c0f */
        /* <DEDUP_REMOVED lines=20> */
.L_x_517:
[----:B------:R-:W-:Y:S05]  /*22f0*/  BSYNC B0 ;  /* 0x0000000000007941 */ /* 0x000fea0003800000 */
.L_x_516:
[----:B------:R1:W-:Y:S01]  /*2300*/  @P6 STS.128 [R225], RZ ;  /* 0x000000ffe1006388 */ /* 0x0003e20000000c00 */
[----:B------:R-:W-:Y:S03]  /*2310*/  BSSY B0, `(.L_x_518) ;  /* 0x0000029000007945 */ /* 0x000fe60003800000 */
[----:B------:R1:W-:Y:S04]  /*2320*/  @P6 STS.128 [R225+0x2000], RZ ;  /* 0x002000ffe1006388 */ /* 0x0003e80000000c00 */
[----:B------:R1:W-:Y:S04]  /*2330*/  @P6 STS.128 [R225+0x4000], RZ ;  /* 0x004000ffe1006388 */ /* 0x0003e80000000c00 */
[----:B------:R1:W-:Y:S01]  /*2340*/  @P6 STS.128 [R225+0x6000], RZ ;  /* 0x006000ffe1006388 */ /* 0x0003e20000000c00 */
[----:B------:R-:W-:Y:S05]  /*2350*/  @P6 BRA `(.L_x_519) ;  /* 0x0000024000006947 */ /* 0x000fea0003800000 */
[----:B-1----:R-:W-:Y:S01]  /*2360*/  IMAD.U32 R18, RZ, RZ, UR32 ;  /* 0x00000020ff127e24 */ /* 0x002fe2000f8e00ff */
        /* <DEDUP_REMOVED lines=8> */
[----:B------:R-:W-:Y:S01]  /*23f0*/  IADD3 R19, R21, R19, RZ ;  /* 0x0000001315137210 */ /* 0x000fe20007ffe0ff */
[----:B------:R-:W-:-:S04]  /*2400*/  IMAD.WIDE R20, R232, R15, c[0x0][0x160] ;  /* 0x00005800e8147625 */ /* 0x000fc800078e020f */
        /* <DEDUP_REMOVED lines=25> */
.L_x_519:
[----:B------:R-:W-:Y:S05]  /*25a0*/  BSYNC B0 ;  /* 0x0000000000007941 */ /* 0x000fea0003800000 */
.L_x_518:
[----:B------:R1:W-:Y:S01]  /*25b0*/  @P5 STS.128 [R225+0x1000], RZ ;  /* 0x001000ffe1005388 */ /* 0x0003e20000000c00 */
[----:B------:R-:W-:Y:S03]  /*25c0*/  BSSY B0, `(.L_x_520) ;  /* 0x000002c000007945 */ /* 0x000fe60003800000 */
[----:B------:R1:W-:Y:S04]  /*25d0*/  @P5 STS.128 [R225+0x3000], RZ ;  /* 0x003000ffe1005388 */ /* 0x0003e80000000c00 */
[----:B------:R1:W-:Y:S04]  /*25e0*/  @P5 STS.128 [R225+0x5000], RZ ;  /* 0x005000ffe1005388 */ /* 0x0003e80000000c00 */
[----:B------:R1:W-:Y:S01]  /*25f0*/  @P5 STS.128 [R225+0x7000], RZ ;  /* 0x007000ffe1005388 */ /* 0x0003e20000000c00 */
[----:B------:R-:W-:Y:S05]  /*2600*/  @P5 BRA `(.L_x_521) ;  /* 0x0000027000005947 */ /* 0x000fea0003800000 */
[----:B------:R-:W-:Y:S01]  /*2610*/  ISETP.GE.AND P4, PT, R232, c[0x0][0x220], PT ;  /* 0x00008800e8007a0c */ /* 0x000fe20003f86270 */
[----:B-1----:R-:W-:Y:S01]  /*2620*/  IMAD.WIDE.U32 R18, R13, c[0x0][0x190], RZ ;  /* 0x000064000d127a25 */ /* 0x002fe200078e00ff */
        /* <DEDUP_REMOVED lines=10> */
[----:B------:R-:W-:Y:S02]  /*26d0*/  @!P2 LEA R16, P1, R22, c[0x0][0x160], 0x1 ;  /* 0x000058001610aa11 */ /* 0x000fe400078208ff */
[----:B------:R-:W-:Y:S02]  /*26e0*/  @!P4 LEA.HI.X R19, R14, R243, R13, 0x6, P0 ;  /* 0x000000f30e13c211 */ /* 0x000fe400000f340d */
[----:B------:R-:W-:-:S02]  /*26f0*/  ISETP.GE.AND P0, PT, R226, c[0x0][0x220], PT ;  /* 0x00008800e2007a0c */ /* 0x000fc40003f06270 */
        /* <DEDUP_REMOVED lines=18> */
[----:B------:R-:W-:-:S04]  /*2820*/  LEA R14, P0, R22, c[0x0][0x160], 0x1 ;  /* 0x00005800160e7a11 */ /* 0x000fc800078008ff */
[----:B------:R-:W-:-:S05]  /*2830*/  LEA.HI.X R15, R22, c[0x0][0x164], R15, 0x1, P0 ;  /* 0x00005900160f7a11 */ /* 0x000fca00000f0c0f */
[----:B------:R-:W-:Y:S01]  /*2840*/  @!PT LDS RZ, [RZ] ;  /* 0x00000000fffff984 */ /* 0x000fe20000000800 */
[----:B------:R-:W-:Y:S01]  /*2850*/  @!PT LDS RZ, [RZ] ;  /* 0x00000000fffff984 */ /* 0x000fe20000000800 */
[----:B------:R-:W-:Y:S01]  /*2860*/  @!PT LDS RZ, [RZ] ;  /* 0x00000000fffff984 */ /* 0x000fe20000000800 */
[----:B------:R1:W-:Y:S04]  /*2870*/  LDGSTS.E.BYPASS.LTC128B.128 [R225+0x7000], [R14.64+0x180] ;  /* 0x070001800ee17fae */ /* 0x0003e8000b901d44 */
.L_x_521:
[----:B------:R-:W-:Y:S05]  /*2880*/  BSYNC B0 ;  /* 0x0000000000007941 */ /* 0x000fea0003800000 */
.L_x_520:
[----:B------:R-:W-:Y:S02]  /*2890*/  SHF.R.S32.HI R12, RZ, 0x1f, R12 ;  /* 0x0000001fff0c7819 */ /* 0x000fe4000001140c */
[----:B------:R-:W-:Y:S01]  /*28a0*/  SHF.R.S32.HI R13, RZ, 0x1f, R10 ;  /* 0x0000001fff0d7819 */ /* 0x000fe2000001140a */
[----:B------:R-:W-:Y:S01]  /*28b0*/  UIADD3 UR13, -UR21, UR7, URZ ;  /* 0x00000007150d7290 */ /* 0x000fe2000fffe13f */
[----:B------:R-:W-:Y:S01]  /*28c0*/  LEA.HI R12, R12, R11, RZ, 0x2 ;  /* 0x0000000b0c0c7211 */ /* 0x000fe200078f10ff */
[----:B------:R-:W-:Y:S01]  /*28d0*/  ULDC.64 UR14, c[0x0][0x198] ;  /* 0x00006600000e7ab9 */ /* 0x000fe20000000a00 */
[----:B------:R-:W-:Y:S01]  /*28e0*/  LEA.HI R13, R13, R10, RZ, 0x2 ;  /* 0x0000000a0d0d7211 */ /* 0x000fe200078f10ff */
[----:B------:R-:W-:Y:S01]  /*28f0*/  IMAD.MOV.U32 R248, RZ, RZ, 0x7f800000 ;  /* 0x7f800000fff87424 */ /* 0x000fe200078e00ff */
[----:B------:R-:W-:Y:S01]  /*2900*/  LOP3.LUT R12, R12, 0xfffffffc, RZ, 0xc0, !PT ;  /* 0xfffffffc0c0c7812 */ /* 0x000fe200078ec0ff */
[----:B------:R-:W-:Y:S01]  /*2910*/  IMAD.MOV.U32 R249, RZ, RZ, 0x7f800000 ;  /* 0x7f800000fff97424 */ /* 0x000fe200078e00ff */
[----:B------:R-:W-:-:S03]  /*2920*/  SHF.R.S32.HI R13, RZ, 0x2, R13 ;  /* 0x00000002ff0d7819 */ /* 0x000fc6000001140d */
[----:B------:R-:W-:-:S04]  /*2930*/  IMAD.IADD R12, R11, 0x1, -R12 ;  /* 0x000000010b0c7824 */ /* 0x000fc800078e0a0c */
[----:B------:R-:W-:Y:S01]  /*2940*/  IMAD R240, R12, 0x10, R13 ;  /* 0x000000100cf07824 */ /* 0x000fe200078e020d */
[----:B------:R-:W-:-:S03]  /*2950*/  ISETP.GE.AND P5, PT, R229, UR13, PT ;  /* 0x0000000de5007c0c */ /* 0x000fc6000bfa6270 */
[C---:B------:R-:W-:Y:S01]  /*2960*/  IMAD.SHL.U32 R247, R240.reuse, 0x4, RZ ;  /* 0x00000004f0f77824 */ /* 0x040fe200078e00ff */
[C---:B------:R-:W-:Y:S02]  /*2970*/  IADD3 R10, R240.reuse, 0x8, RZ ;  /* 0x00000008f00a7810 */ /* 0x040fe40007ffe0ff */
[----:B------:R-:W-:Y:S02]  /*2980*/  SHF.R.S32.HI R11, RZ, 0x1f, R240 ;  /* 0x0000001fff0b7819 */ /* 0x000fe400000114f0 */
[----:B------:R-:W-:Y:S02]  /*2990*/  ISETP.GE.AND P2, PT, R240, UR6, PT ;  /* 0x00000006f0007c0c */ /* 0x000fe4000bf46270 */
[----:B------:R-:W-:Y:S01]  /*29a0*/  ISETP.GE.AND P1, PT, R10, UR6, PT ;  /* 0x000000060a007c0c */ /* 0x000fe2000bf26270 */
[----:B------:R-:W-:Y:S01]  /*29b0*/  USHF.R.S32.HI UR6, URZ, 0x1f, UR21 ;  /* 0x0000001f3f067899 */ /* 0x000fe20008011415 */
[----:B------:R-:W-:Y:S01]  /*29c0*/  SHF.L.U64.HI R246, R240, 0x2, R11 ;  /* 0x00000002f0f67819 */ /* 0x000fe2000001020b */
[----:B------:R-:W-:Y:S01]  /*29d0*/  IMAD.U32 R11, RZ, RZ, UR21 ;  /* 0x00000015ff0b7e24 */ /* 0x000fe2000f8e00ff */
[----:B------:R-:W-:Y:S01]  /*29e0*/  IADD3 R12, P0, R247, UR10, RZ ;  /* 0x0000000af70c7c10 */ /* 0x000fe2000ff1e0ff */
[----:B------:R-:W-:Y:S01]  /*29f0*/  UIMAD UR14, UR6, UR14, URZ ;  /* 0x0000000e060e72a4 */ /* 0x000fe2000f8e023f */
[----:B------:R1:W-:Y:S01]  /*2a00*/  @P5 STS.128 [R225+0x10000], RZ ;  /* 0x010000ffe1005388 */ /* 0x0003e20000000c00 */
[----:B------:R-:W-:Y:S01]  /*2a10*/  IMAD.WIDE.U32 R10, R11, c[0x0][0x198], R232 ;  /* 0x000066000b0a7a25 */ /* 0x000fe200078e00e8 */
[----:B------:R-:W-:Y:S01]  /*2a20*/  IADD3.X R13, R246, UR9, RZ, P0, !PT ;  /* 0x00000009f60d7c10 */ /* 0x000fe200087fe4ff */
[----:B------:R-:W-:Y:S01]  /*2a30*/  UIMAD UR14, UR21, UR15, UR14 ;  /* 0x0000000f150e72a4 */ /* 0x000fe2000f8e020e */
[----:B------:R1:W-:Y:S04]  /*2a40*/  @P5 STS.128 [R225+0x12000], RZ ;  /* 0x012000ffe1005388 */ /* 0x0003e80000000c00 */
[----:B------:R1:W-:Y:S04]  /*2a50*/  @P5 STS.128 [R225+0x14000], RZ ;  /* 0x014000ffe1005388 */ /* 0x0003e80000000c00 */
[----:B------:R1:W-:Y:S02]  /*2a60*/  @P5 STS.128 [R225+0x16000], RZ ;  /* 0x016000ffe1005388 */ /* 0x0003e40000000c00 */
[----:B-1----:R-:W-:Y:S01]  /*2a70*/  IADD3 R14, P0, R10, UR25, RZ ;  /* 0x000000190a0e7c10 */ /* 0x002fe2000ff1e0ff */
[----:B------:R-:W-:Y:S01]  /*2a80*/  IMAD.U32 R10, RZ, RZ, UR14 ;  /* 0x0000000eff0a7e24 */ /* 0x000fe2000f8e00ff */
[----:B------:R1:W5:Y:S04]  /*2a90*/  @!P2 LDG.E R248, [R12.64] ;  /* 0x000000040cf8a981 */ /* 0x000368000c1e1900 */
[----:B------:R-:W-:Y:S01]  /*2aa0*/  IADD3.X R15, R11, UR27, R10, P0, !PT ;  /* 0x0000001b0b0f7c10 */ /* 0x000fe200087fe40a */
[----:B------:R-:W-:Y:S01]  /*2ab0*/  IMAD R11, R5, c[0x0][0x1b0], RZ ;  /* 0x00006c00050b7a24 */ /* 0x000fe200078e02ff */
[----:B------:R1:W5:Y:S01]  /*2ac0*/  @!P1 LDG.E R249, [R12.64+0x20] ;  /* 0x000020040cf99981 */ /* 0x000362000c1e1900 */
[----:B------:R-:W-:Y:S02]  /*2ad0*/  BSSY B0, `(.L_x_522) ;  /* 0x0000033000007945 */ /* 0x000fe40003800000 */
[----:B------:R-:W-:-:S04]  /*2ae0*/  IMAD.WIDE.U32 R14, R6, c[0x0][0x1b0], R14 ;  /* 0x00006c00060e7a25 */ /* 0x000fc800078e000e */
[----:B-1----:R-:W-:-:S04]  /*2af0*/  IMAD R12, R6, c[0x0][0x1b4], R11 ;  /* 0x00006d00060c7a24 */ /* 0x002fc800078e020b */
[----:B------:R-:W-:Y:S01]  /*2b00*/  IMAD.IADD R13, R15, 0x1, R12 ;  /* 0x000000010f0d7824 */ /* 0x000fe200078e020c */
        /* <DEDUP_REMOVED lines=12> */
[----:B------:R1:W-:Y:S01]  /*2bd0*/  @P3 STS.128 [R225+0x10000], RZ ;  /* 0x010000ffe1003388 */ /* 0x0003e20000000c00 */
[----:B------:R-:W-:Y:S01]  /*2be0*/  IMAD.MOV.U32 R18, RZ, RZ, R16 ;  /* 0x000000ffff127224 */ /* 0x000fe200078e0010 */
[----:B------:R-:W-:Y:S01]  /*2bf0*/  @!P3 MOV R16, R14 ;  /* 0x0000000e0010b202 */ /* 0x000fe20000000f00 */
[----:B------:R-:W-:Y:S02]  /*2c00*/  @!P3 IMAD R10, R4, c[0x0][0x198], RZ ;  /* 0x00006600040aba24 */ /* 0x000fe400078e02ff */
[----:B------:R-:W-:Y:S02]  /*2c10*/  @!P3 IMAD.MOV.U32 R17, RZ, RZ, R13 ;  /* 0x000000ffff11b224 */ /* 0x000fe400078e000d */
[C---:B------:R-:W-:Y:S02]  /*2c20*/  @!P3 IMAD R10, R229.reuse, c[0x0][0x19c], R10 ;  /* 0x00006700e50aba24 */ /* 0x040fe400078e020a */
[----:B------:R-:W-:-:S04]  /*2c30*/  @!P3 IMAD.WIDE.U32 R16, R229, c[0x0][0x198], R16 ;  /* 0x00006600e510ba25 */ /* 0x000fc800078e0010 */
[----:B------:R-:W-:Y:S01]  /*2c40*/  IMAD.WIDE.U32 R18, R6, c[0x0][0x1b0], R18 ;  /* 0x00006c0006127a25 */ /* 0x000fe200078e0012 */
[----:B------:R-:W-:Y:S02]  /*2c50*/  @!P3 IADD3 R10, R17, R10, RZ ;  /* 0x0000000a110ab210 */ /* 0x000fe40007ffe0ff */
[----:B------:R-:W-:Y:S01]  /*2c60*/  @!P3 LEA R22, P6, R16, c[0x0][0x168], 0x1 ;  /* 0x00005a001016ba11 */ /* 0x000fe200078c08ff */
        /* <DEDUP_REMOVED lines=25> */
.L_x_523:
[----:B------:R-:W-:Y:S05]  /*2e00*/  BSYNC B0 ;  /* 0x0000000000007941 */ /* 0x000fea0003800000 */
.L_x_522:
        /* <DEDUP_REMOVED lines=8> */
[----:B------:R-:W-:Y:S01]  /*2e90*/  IMAD.U32 R18, RZ, RZ, UR25 ;  /* 0x00000019ff127e24 */ /* 0x000fe2000f8e00ff */
[----:B------:R-:W-:Y:S01]  /*2ea0*/  ISETP.GE.AND P3, PT, R232, c[0x0][0x220], PT ;  /* 0x00008800e8007a0c */ /* 0x000fe20003f66270 */
[----:B------:R-:W-:Y:S01]  /*2eb0*/  IMAD.U32 R19, RZ, RZ, UR27 ;  /* 0x0000001bff137e24 */ /* 0x000fe2000f8e00ff */
[----:B------:R-:W-:-:S02]  /*2ec0*/  IADD3.X R9, RZ, R7, RZ, P0, !PT ;  /* 0x00000007ff097210 */ /* 0x000fc400007fe4ff */
[----:B------:R-:W-:Y:S01]  /*2ed0*/  IADD3 R11, P0, R229, 0x20, RZ ;  /* 0x00000020e50b7810 */ /* 0x000fe20007f1e0ff */
[----:B------:R-:W-:Y:S01]  /*2ee0*/  IMAD.WIDE.U32 R18, R16, c[0x0][0x198], R18 ;  /* 0x0000660010127a25 */ /* 0x000fe200078e0012 */
[----:B------:R-:W-:Y:S02]  /*2ef0*/  MOV R15, R13 ;  /* 0x0000000d000f7202 */ /* 0x000fe40000000f00 */
[----:B------:R-:W-:Y:S01]  /*2f00*/  IADD3.X R10, RZ, R4, RZ, P0, !PT ;  /* 0x00000004ff0a7210 */ /* 0x000fe200007fe4ff */
[----:B------:R-:W-:Y:S01]  /*2f10*/  IMAD R9, R9, c[0x0][0x198], RZ ;  /* 0x0000660009097a24 */ /* 0x000fe200078e02ff */
[----:B------:R-:W-:Y:S01]  /*2f20*/  ISETP.GE.AND P2, PT, R228, c[0x0][0x220], PT ;  /* 0x00008800e4007a0c */ /* 0x000fe20003f46270 */
[----:B------:R-:W-:Y:S01]  /*2f30*/  IMAD.WIDE.U32 R14, R11, c[0x0][0x198], R14 ;  /* 0x000066000b0e7a25 */ /* 0x000fe200078e000e */
[----:B------:R-:W-:Y:S01]  /*2f40*/  ISETP.GE.AND P1, PT, R227, c[0x0][0x220], PT ;  /* 0x00008800e3007a0c */ /* 0x000fe20003f26270 */
[----:B------:R1:W-:Y:S02]  /*2f50*/  @P3 STS.128 [R225+0x11000], RZ ;  /* 0x011000ffe1003388 */ /* 0x0003e40000000c00 */
[----:B------:R-:W-:-:S02]  /*2f60*/  IMAD R10, R10, c[0x0][0x198], RZ ;  /* 0x000066000a0a7a24 */ /* 0x000fc400078e02ff */
[----:B------:R-:W-:Y:S01]  /*2f70*/  IMAD R9, R16, c[0x0][0x19c], R9 ;  /* 0x0000670010097a24 */ /* 0x000fe200078e0209 */
[----:B------:R-:W-:Y:S01]  /*2f80*/  @!P3 LEA R16, P0, R14, c[0x0][0x168], 0x1 ;  /* 0x00005a000e10ba11 */ /* 0x000fe200078008ff */
[----:B------:R-:W-:Y:S02]  /*2f90*/  IMAD R10, R11, c[0x0][0x19c], R10 ;  /* 0x000067000b0a7a24 */ /* 0x000fe400078e020a */
[----:B------:R-:W-:Y:S02]  /*2fa0*/  IMAD.IADD R19, R19, 0x1, R9 ;  /* 0x0000000113137824 */ /* 0x000fe400078e0209 */
[----:B------:R-:W-:Y:S01]  /*2fb0*/  IMAD.MOV.U32 R9, RZ, RZ, 0x2 ;  /* 0x00000002ff097424 */ /* 0x000fe200078e00ff */
[----:B------:R-:W-:Y:S01]  /*2fc0*/  IADD3 R11, R15, R10, RZ ;  /* 0x0000000a0f0b7210 */ /* 0x000fe20007ffe0ff */
[----:B------:R-:W-:-:S03]  /*2fd0*/  IMAD.WIDE.U32 R18, R6, c[0x0][0x1b0], R18 ;  /* 0x00006c0006127a25 */ /* 0x000fc600078e0012 */
[----:B------:R-:W-:Y:S01]  /*2fe0*/  @!P3 LEA.HI.X R17, R14, c[0x0][0x16c], R11, 0x1, P0 ;  /* 0x00005b000e11ba11 */ /* 0x000fe200000f0c0b */
[----:B-1----:R-:W-:Y:S01]  /*2ff0*/  IMAD.WIDE R20, R232, R9, c[0x0][0x168] ;  /* 0x00005a00e8147625 */ /* 0x002fe200078e0209 */
        /* <DEDUP_REMOVED lines=24> */
.L_x_525:
[----:B------:R-:W-:Y:S05]  /*3180*/  BSYNC B0 ;  /* 0x0000000000007941 */ /* 0x000fea0003800000 */
.L_x_524:
[----:B------:R-:W-:Y:S01]  /*3190*/  ULDC.64 UR14, c[0x0][0x1a0] ;  /* 0x00006800000e7ab9 */ /* 0x000fe20000000a00 */
[----:B------:R-:W-:Y:S01]  /*31a0*/  MOV R9, UR21 ;  /* 0x0000001500097c02 */ /* 0x000fe20008000f00 */
[----:B------:R-:W-:Y:S01]  /*31b0*/  UIMAD UR6, UR6, UR14, URZ ;  /* 0x0000000e060672a4 */ /* 0x000fe2000f8e023f */
[----:B------:R1:W-:Y:S01]  /*31c0*/  @P5 STS.128 [R225+0x18000], RZ ;  /* 0x018000ffe1005388 */ /* 0x0003e20000000c00 */
[----:B------:R-:W-:Y:S02]  /*31d0*/  BSSY B0, `(.L_x_526) ;  /* 0x000003c000007945 */ /* 0x000fe40003800000 */
[----:B------:R-:W-:Y:S01]  /*31e0*/  UIMAD UR6, UR21, UR15, UR6 ;  /* 0x0000000f150672a4 */ /* 0x000fe2000f8e0206 */
[----:B------:R1:W-:Y:S02]  /*31f0*/  @P5 STS.128 [R225+0x1a000], RZ ;  /* 0x01a000ffe1005388 */ /* 0x0003e40000000c00 */
[----:B-1----:R-:W-:-:S02]  /*3200*/  IMAD.WIDE.U32 R10, R9, c[0x0][0x1a0], R232 ;  /* 0x00006800090a7a25 */ /* 0x002fc400078e00e8 */
[----:B------:R1:W-:Y:S01]  /*3210*/  @P5 STS.128 [R225+0x1c000], RZ ;  /* 0x01c000ffe1005388 */ /* 0x0003e20000000c00 */
[----:B------:R-:W-:Y:S02]  /*3220*/  MOV R9, UR6 ;  /* 0x0000000600097c02 */ /* 0x000fe40008000f00 */
[----:B------:R-:W-:Y:S01]  /*3230*/  IADD3 R12, P0, R10, UR19, RZ ;  /* 0x000000130a0c7c10 */ /* 0x000fe2000ff1e0ff */
        /* <DEDUP_REMOVED lines=53> */
.L_x_527:
[----:B------:R-:W-:Y:S05]  /*3590*/  BSYNC B0 ;  /* 0x0000000000007941 */ /* 0x000fea0003800000 */
.L_x_526:
        /* <DEDUP_REMOVED lines=8> */
[----:B------:R-:W-:-:S02]  /*3620*/  IADD3 R5, P1, R229, 0x20, RZ ;  /* 0x00000020e5057810 */ /* 0x000fc40007f3e0ff */
[----:B------:R-:W-:Y:S01]  /*3630*/  MOV R14, UR19 ;  /* 0x00000013000e7c02 */ /* 0x000fe20008000f00 */
[----:B------:R-:W-:Y:S01]  /*3640*/  IMAD.X R7, RZ, RZ, R7, P0 ;  /* 0x000000ffff077224 */ /* 0x000fe200000e0607 */
[----:B------:R-:W-:Y:S02]  /*3650*/  IADD3.X R4, RZ, R4, RZ, P1, !PT ;  /* 0x00000004ff047210 */ /* 0x000fe40000ffe4ff */
[----:B------:R-:W-:Y:S01]  /*3660*/  ISETP.GE.AND P3, PT, R232, c[0x0][0x220], PT ;  /* 0x00008800e8007a0c */ /* 0x000fe20003f66270 */
[----:B------:R-:W-:Y:S01]  /*3670*/  IMAD R7, R7, c[0x0][0x1a0], RZ ;  /* 0x0000680007077a24 */ /* 0x000fe200078e02ff */
[----:B------:R-:W-:Y:S01]  /*3680*/  ISETP.GE.AND P2, PT, R228, c[0x0][0x220], PT ;  /* 0x00008800e4007a0c */ /* 0x000fe20003f46270 */
[----:B------:R-:W-:Y:S01]  /*3690*/  IMAD.WIDE.U32 R14, R8, c[0x0][0x1a0], R14 ;  /* 0x00006800080e7a25 */ /* 0x000fe200078e000e */
[----:B------:R-:W-:Y:S02]  /*36a0*/  ISETP.GE.AND P1, PT, R227, c[0x0][0x220], PT ;  /* 0x00008800e3007a0c */ /* 0x000fe40003f26270 */
[----:B------:R-:W-:Y:S01]  /*36b0*/  ISETP.GE.AND P0, PT, R226, c[0x0][0x220], PT ;  /* 0x00008800e2007a0c */ /* 0x000fe20003f06270 */
[----:B------:R-:W-:Y:S01]  /*36c0*/  IMAD R7, R8, c[0x0][0x1a4], R7 ;  /* 0x0000690008077a24 */ /* 0x000fe200078e0207 */
[----:B------:R-:W-:Y:S01]  /*36d0*/  MOV R8, R12 ;  /* 0x0000000c00087202 */ /* 0x000fe20000000f00 */
[----:B------:R-:W-:-:S02]  /*36e0*/  IMAD R4, R4, c[0x0][0x1a0], RZ ;  /* 0x0000680004047a24 */ /* 0x000fc400078e02ff */
[----:B------:R-:W-:Y:S02]  /*36f0*/  IMAD.IADD R15, R15, 0x1, R7 ;  /* 0x000000010f0f7824 */ /* 0x000fe400078e0207 */
[C---:B------:R-:W-:Y:S01]  /*3700*/  IMAD.WIDE.U32 R8, R5.reuse, c[0x0][0x1a0], R8 ;  /* 0x0000680005087a25 */ /* 0x040fe200078e0008 */
[----:B------:R1:W-:Y:S03]  /*3710*/  @P3 STS.128 [R225+0x19000], RZ ;  /* 0x019000ffe1003388 */ /* 0x0003e60000000c00 */
[----:B------:R-:W-:Y:S02]  /*3720*/  IMAD R4, R5, c[0x0][0x1a4], R4 ;  /* 0x0000690005047a24 */ /* 0x000fe400078e0204 */
[----:B------:R-:W-:Y:S02]  /*3730*/  IMAD.MOV.U32 R5, RZ, RZ, 0x2 ;  /* 0x00000002ff057424 */ /* 0x000fe400078e00ff */
[----:B------:R-:W-:Y:S01]  /*3740*/  IMAD.WIDE.U32 R6, R6, c[0x0][0x1b8], R14 ;  /* 0x00006e0006067a25 */ /* 0x000fe200078e000e */
[----:B------:R-:W-:-:S03]  /*3750*/  @!P3 LEA R14, P5, R8, c[0x0][0x170], 0x1 ;  /* 0x00005c00080eba11 */ /* 0x000fc600078a08ff */
        /* <DEDUP_REMOVED lines=26> */
.L_x_529:
[----:B------:R-:W-:Y:S05]  /*3900*/  BSYNC B0 ;  /* 0x0000000000007941 */ /* 0x000fea0003800000 */
.L_x_528:
[----:B------:R-:W-:Y:S01]  /*3910*/  ULDC.64 UR16, c[0x0][0x318] ;  /* 0x0000c60000107ab9 */ /* 0x000fe20000000a00 */
[----:B------:R-:W0:Y:S01]  /*3920*/  LDGDEPBAR ;  /* 0x00000000000079af */ /* 0x000e220000000000 */
[----:B------:R-:W-:-:S02]  /*3930*/  UISETP.NE.U32.AND UP1, UPT, URZ, UR16, UPT ;  /* 0x000000103f00728c */ /* 0x000fc4000bf25070 */
[----:B------:R-:W-:Y:S02]  /*3940*/  ULDC.64 UR18, c[0x0][0x320] ;  /* 0x0000c80000127ab9 */ /* 0x000fe40000000a00 */
[----:B------:R-:W-:-:S06]  /*3950*/  UISETP.NE.AND.EX UP1, UPT, URZ, UR17, UPT, UP1 ;  /* 0x000000113f00728c */ /* 0x000fcc000bf25310 */
[----:B------:R-:W-:-:S05]  /*3960*/  PLOP3.LUT P0, PT, PT, PT, UP1, 0x80, 0x0 ;  /* 0x000000000000781c */ /* 0x000fca0003f0f018 */
[----:B------:R-:W-:Y:S02]  /*3970*/  @UP1 UIMAD UR6, UR38, UR18, URZ ;  /* 0x00000012260612a4 */ /* 0x000fe4000f8e023f */
[----:B------:R-:W-:Y:S02]  /*3980*/  @UP1 UMOV UR14, UR35 ;  /* 0x00000023000e1c82 */ /* 0x000fe40008000000 */
[----:B------:R-:W-:Y:S02]  /*3990*/  @UP1 UMOV UR15, UR56 ;  /* 0x00000038000f1c82 */ /* 0x000fe40008000000 */
[----:B------:R-:W-:Y:S02]  /*39a0*/  @UP1 UIMAD.WIDE.U32 UR14, UR33, UR18, UR14 ;  /* 0x00000012210e12a5 */ /* 0x000fe4000f8e000e */
[----:B------:R-:W-:Y:S02]  /*39b0*/  @UP1 UIMAD UR19, UR33, UR19, UR6 ;  /* 0x00000013211312a4 */ /* 0x000fe4000f8e0206 */
[----:B------:R-:W-:-:S02]  /*39c0*/  @UP1 ULEA UR16, UP0, UR14, UR16, 0x2 ;  /* 0x000000100e101291 */ /* 0x000fc4000f80103f */
[----:B------:R-:W-:-:S04]  /*39d0*/  @UP1 UIADD3 UR19, UR15, UR19, URZ ;  /* 0x000000130f131290 */ /* 0x000fc8000fffe03f */
[----:B------:R-:W-:Y:S01]  /*39e0*/  @UP1 ULEA.HI.X UR17, UR14, UR17, UR19, 0x2, UP0 ;  /* 0x000000110e111291 */ /* 0x000fe200080f1413 */
[----:B------:R-:W-:-:S05]  /*39f0*/  IMAD.U32 R6, RZ, RZ, UR16 ;  /* 0x00000010ff067e24 */ /* 0x000fca000f8e00ff */
[----:B------:R-:W-:-:S06]  /*3a00*/  IMAD.U32 R7, RZ, RZ, UR17 ;  /* 0x00000011ff077e24 */ /* 0x000fcc000f8e00ff */
[----:B--2---:R-:W2:Y:S01]  /*3a10*/  @P0 LDG.E R7, [R6.64] ;  /* 0x0000000406070981 */ /* 0x004ea2000c1e1900 */
[----:B-1----:R-:W2:Y:S01]  /*3a20*/  @P0 MUFU.RCP R4, c[0x0][0x238] ;  /* 0x00008e0000040b08 */ /* 0x002ea20000001000 */
[----:B------:R-:W-:Y:S01]  /*3a30*/  MOV R5, UR22 ;  /* 0x0000001600057c02 */ /* 0x000fe20008000f00 */
[----:B------:R-:W-:Y:S01]  /*3a40*/  CS2R R190, SRZ ;  /* 0x0000000000be7805 */ /* 0x000fe2000001ff00 */
[----:B------:R-:W-:Y:S01]  /*3a50*/  MOV R239, c[0x0][0x22c] ;  /* 0x00008b0000ef7a02 */ /* 0x000fe20000000f00 */
[----:B------:R-:W-:Y:S01]  /*3a60*/  CS2R R188, SRZ ;  /* 0x0000000000bc7805 */ /* 0x000fe2000001ff00 */
[----:B------:R-:W-:Y:S01]  /*3a70*/  CS2R R194, SRZ ;  /* 0x0000000000c27805 */ /* 0x000fe2000001ff00 */
[----:B------:R-:W-:Y:S01]  /*3a80*/  IMAD R5, R5, 0x40, R224 ;  /* 0x0000004005057824 */ /* 0x000fe200078e02e0 */
[----:B------:R-:W-:Y:S01]  /*3a90*/  CS2R R192, SRZ ;  /* 0x0000000000c07805 */ /* 0x000fe2000001ff00 */
[----:B------:R-:W-:Y:S01]  /*3aa0*/  IMAD R239, R239, c[0x0][0x1c0], RZ ;  /* 0x00007000efef7a24 */ /* 0x000fe200078e02ff */
[----:B------:R-:W-:Y:S01]  /*3ab0*/  CS2R R186, SRZ ;  /* 0x0000000000ba7805 */ /* 0x000fe2000001ff00 */
[----:B------:R-:W-:Y:S01]  /*3ac0*/  CS2R R184, SRZ ;  /* 0x0000000000b87805 */ /* 0x000fe2000001ff00 */
[----:B------:R-:W-:Y:S01]  /*3ad0*/  IADD3 R240, R240, -UR29, -R5 ;  /* 0x8000001df0f07c10 */ /* 0x000fe2000fffe805 */
        /* <DEDUP_REMOVED lines=54> */
[----:B---3--:R-:W-:Y:S01]  /*3e40*/  CS2R R26, SRZ ;  /* 0x00000000001a7805 */ /* 0x008fe2000001ff00 */
[----:B------:R-:W-:Y:S01]  /*3e50*/  CS2R R24, SRZ ;  /* 0x0000000000187805 */ /* 0x000fe2000001ff00 */
[----:B------:R-:W-:Y:S01]  /*3e60*/  CS2R R22, SRZ ;  /* 0x0000000000167805 */ /* 0x000fe2000001ff00 */
[----:B------:R-:W-:Y:S01]  /*3e70*/  CS2R R20, SRZ ;  /* 0x0000000000147805 */ /* 0x000fe2000001ff00 */
[----:B------:R-:W-:Y:S01]  /*3e80*/  IADD3 R240, R240, UR7, RZ ;  /* 0x00000007f0f07c10 */ /* 0x000fe2000fffe0ff */
[----:B------:R-:W-:Y:S01]  /*3e90*/  UMOV UR6, URZ ;  /* 0x0000003f00067c82 */ /* 0x000fe20008000000 */
[----:B------:R-:W-:Y:S01]  /*3ea0*/  LEA R241, -R239, RZ, 0x6 ;  /* 0x000000ffeff17211 */ /* 0x000fe200078e31ff */
[----:B------:R-:W-:Y:S01]  /*3eb0*/  UIADD3 UR15, UR21, 0x40, URZ ;  /* 0x00000040150f7890 */ /* 0x000fe2000fffe03f */
[----:B--2---:R-:W-:-:S04]  /*3ec0*/  @P0 FMUL.FTZ R4, R7, R4 ;  /* 0x0000000407040220 */ /* 0x004fc80000410000 */
[----:B------:R-:W1:Y:S02]  /*3ed0*/  @P0 R2UR UR13, R4 ;  /* 0x00000000040d03c2 */ /* 0x000e6400000e0000 */
[----:B-1----:R-:W-:-:S05]  /*3ee0*/  @UP1 UMOV UR6, UR13 ;  /* 0x0000000d00061c82 */ /* 0x002fca0008000000 */
.L_x_532:
[----:B------:R-:W0:Y:S01]  /*3ef0*/  LDGDEPBAR ;  /* 0x00000000000079af */ /* 0x000e220000000000 */
[----:B------:R-:W-:Y:S01]  /*3f00*/  UISETP.GE.AND UP0, UPT, UR15, UR7, UPT ;  /* 0x000000070f00728c */ /* 0x000fe2000bf06270 */
[----:B------:R-:W-:Y:S02]  /*3f10*/  IMAD.U32 R127, RZ, RZ, UR22 ;  /* 0x00000016ff7f7e24 */ /* 0x000fe4000f8e00ff */
[----:B-----5:R-:W-:Y:S02]  /*3f20*/  FMUL.FTZ R196, R249, 1.4426950216293334961 ;  /* 0x3fb8aa3bf9c47820 */ /* 0x020fe40000410000 */
[----:B------:R-:W-:Y:S01]  /*3f30*/  IMAD R127, R127, 0x40, R224 ;  /* 0x000000407f7f7824 */ /* 0x000fe200078e02e0 */
[----:B------:R-:W-:Y:S01]  /*3f40*/  PLOP3.LUT P5, PT, PT, PT, UP0, 0x80, 0x0 ;  /* 0x000000000000781c */ /* 0x000fe20003faf008 */
[----:B------:R-:W-:Y:S01]  /*3f50*/  IMAD.U32 R113, RZ, RZ, UR8 ;  /* 0x00000008ff717e24 */ /* 0x000fe2000f8e00ff */
[----:B------:R-:W-:Y:S02]  /*3f60*/  PLOP3.LUT P4, PT, PT, PT, UP0, 0x80, 0x0 ;  /* 0x000000000000781c */ /* 0x000fe40003f8f008 */
[----:B------:R-:W-:Y:S01]  /*3f70*/  PLOP3.LUT P6, PT, PT, PT, UP0, 0x80, 0x0 ;  /* 0x000000000000781c */ /* 0x000fe20003fcf008 */
[----:B------:R-:W-:Y:S05]  /*3f80*/  IMAD R114, R113, 0x40, R240 ;  /* 0x0000004071727824 */ /* 0x000fea00078e02f0 */
[C---:B------:R-:W-:Y:S02]  /*3f90*/  IADD3 R112, R114.reuse, -0x1, RZ ;  /* 0xffffffff72707810 */ /* 0x040fe40007ffe0ff */
[C---:B------:R-:W-:Y:S02]  /*3fa0*/  IADD3 R117, R114.reuse, 0x8, RZ ;  /* 0x0000000872757810 */ /* 0x040fe40007ffe0ff */
[----:B------:R-:W-:Y:S02]  /*3fb0*/  @P5 ISETP.GE.AND P5, PT, R127, UR7, PT ;  /* 0x000000077f005c0c */ /* 0x000fe4000bfa6270 */
[C---:B------:R-:W-:Y:S01]  /*3fc0*/  IADD3 R118, R114.reuse, 0x7, RZ ;  /* 0x0000000772767810 */ /* 0x040fe20007ffe0ff */
[----:B------:R-:W-:Y:S04]  /*3fd0*/  DEPBAR.LE SB0, 0x0 ;  /* 0x000080000000791a */ /* 0x000fe80000000000 */
[----:B------:R-:W-:Y:S01]  /*3fe0*/  BAR.SYNC.DEFER_BLOCKING 0x0 ;  /* 0x0000000000007b1d */ /* 0x000fe20000010000 */
[C---:B------:R-:W-:Y:S02]  /*3ff0*/  IADD3 R115, R114.reuse, -0x8, RZ ;  /* 0xfffffff872737810 */ /* 0x040fe40007ffe0ff */
[C---:B------:R-:W-:Y:S02]  /*4000*/  IADD3 R126, R114.reuse, -0x9, RZ ;  /* 0xfffffff7727e7810 */ /* 0x040fe40007ffe0ff */
[C---:B------:R-:W-:Y:S02]  /*4010*/  IADD3 R129, R114.reuse, -0x10, RZ ;  /* 0xfffffff072817810 */ /* 0x040fe40007ffe0ff */
[----:B------:R-:W-:Y:S02]  /*4020*/  IABS R113, R114 ;  /* 0x0000007200717213 */ /* 0x000fe40000000000 */
[C---:B------:R-:W-:Y:S02]  /*4030*/  IADD3 R130, R114.reuse, -0x11, RZ ;  /* 0xffffffef72827810 */ /* 0x040fe40007ffe0ff */
[C---:B------:R-:W-:Y:S02]  /*4040*/  IADD3 R131, R114.reuse, -0x18, RZ ;  /* 0xffffffe872837810 */ /* 0x040fe40007ffe0ff */
[----:B------:R-:W-:Y:S02]  /*4050*/  IADD3 R128, R114, -0x19, RZ ;  /* 0xffffffe772807810 */ /* 0x000fe40007ffe0ff */
[----:B------:R-:W-:Y:S02]  /*4060*/  ISETP.GE.AND P0, PT, R112, RZ, PT ;  /* 0x000000ff7000720c */ /* 0x000fe40003f06270 */
[----:B------:R-:W-:Y:S02]  /*4070*/  ISETP.GE.AND P2, PT, R128, RZ, PT ;  /* 0x000000ff8000720c */ /* 0x000fe40003f46270 */
[----:B------:R-:W-:Y:S02]  /*4080*/  ISETP.GE.AND P1, PT, R117, RZ, PT ;  /* 0x000000ff7500720c */ /* 0x000fe40003f26270 */
[----:B------:R-:W-:Y:S01]  /*4090*/  ISETP.GE.AND P3, PT, R131, RZ, PT ;  /* 0x000000ff8300720c */ /* 0x000fe20003f66270 */
[----:B------:R-:W-:Y:S01]  /*40a0*/  LDSM.16.M88.4 R84, [R223] ;  /* 0x00000000df54783b */ /* 0x000fe20000000200 */
[----:B-1----:R-:W1:Y:S05]  /*40b0*/  I2F R113, R113 ;  /* 0x0000007100717306 */ /* 0x002e6a0000201400 */
[C---:B------:R-:W-:Y:S01]  /*40c0*/  @!P0 IADD3 R112, -R114.reuse, 0x1, RZ ;  /* 0x0000000172708810 */ /* 0x040fe20007ffe1ff */
[----:B------:R-:W2:Y:S01]  /*40d0*/  LDSM.16.M88.4 R88, [R222+0x10000] ;  /* 0x01000000de58783b */ /* 0x000ea20000000200 */
[----:B------:R-:W-:Y:S02]  /*40e0*/  @!P2 IADD3 R128, -R114, 0x19, RZ ;  /* 0x000000197280a810 */ /* 0x000fe40007ffe1ff */
[----:B------:R-:W-:Y:S02]  /*40f0*/  FSETP.NEU.FTZ.AND P2, PT, R248, -INF , PT ;  /* 0xff800000f800780b */ /* 0x000fe40003f5d000 */
[C---:B------:R-:W-:Y:S01]  /*4100*/  @!P1 IADD3 R117, -R114.reuse, -0x8, RZ ;  /* 0xfffffff872759810 */ /* 0x040fe20007ffe1ff */
[----:B------:R-:W3:Y:S01]  /*4110*/  LDSM.16.M88.4 R92, [R222+0x10800] ;  /* 0x01080000de5c783b */ /* 0x000ee20000000200 */
[----:B------:R-:W-:Y:S01]  /*4120*/  I2F R128, R128 ;  /* 0x0000008000807306 */ /* 0x000fe20000201400 */
[----:B------:R-:W-:Y:S02]  /*4130*/  ISETP.GE.AND P1, PT, R115, RZ, PT ;  /* 0x000000ff7300720c */ /* 0x000fe40003f26270 */
[----:B------:R-:W-:Y:S02]  /*4140*/  @!P3 IADD3 R131, -R114, 0x18, RZ ;  /* 0x000000187283b810 */ /* 0x000fe40007ffe1ff */
[----:B------:R-:W-:Y:S01]  /*4150*/  LDSM.16.M88.4 R96, [R221] ;  /* 0x00000000dd60783b */ /* 0x000fe20000000200 */
[----:B------:R-:W-:Y:S02]  /*4160*/  PLOP3.LUT P3, PT, PT, PT, UP0, 0x80, 0x0 ;  /* 0x000000000000781c */ /* 0x000fe40003f6f008 */
[----:B------:R-:W-:Y:S02]  /*4170*/  ISETP.GE.AND P0, PT, R118, RZ, PT ;  /* 0x000000ff7600720c */ /* 0x000fe40003f06270 */
[----:B------:R-:W-:Y:S01]  /*4180*/  I2F R117, R117 ;  /* 0x0000007500757306 */ /* 0x000fe20000201400 */
[----:B------:R-:W4:Y:S03]  /*4190*/  LDSM.16.M88.4 R100, [R212+0x10000] ;  /* 0x01000000d464783b */ /* 0x000f260000000200 */
[C---:B------:R-:W-:Y:S02]  /*41a0*/  @!P1 IADD3 R115, -R114.reuse, 0x8, RZ ;  /* 0x0000000872739810 */ /* 0x040fe40007ffe1ff */
[----:B------:R-:W-:Y:S01]  /*41b0*/  ISETP.GE.AND P1, PT, R129, RZ, PT ;  /* 0x000000ff8100720c */ /* 0x000fe20003f26270 */
[----:B------:R-:W1:Y:S02]  /*41c0*/  LDSM.16.M88.4 R104, [R212+0x10800] ;  /* 0x01080000d468783b */ /* 0x000e640000000200 */
[----:B------:R-:W-:Y:S01]  /*41d0*/  @P3 IADD3 R119, R127, 0x8, RZ ;  /* 0x000000087f773810 */ /* 0x000fe20007ffe0ff */
[----:B------:R-:W-:Y:S01]  /*41e0*/  I2F R115, R115 ;  /* 0x0000007300737306 */ /* 0x000fe20000201400 */
[----:B------:R-:W-:Y:S02]  /*41f0*/  @!P0 IADD3 R118, -R114, -0x7, RZ ;  /* 0xfffffff972768810 */ /* 0x000fe40007ffe1ff */
[----:B------:R-:W-:Y:S01]  /*4200*/  LDSM.16.M88.4 R108, [R3+0x10000] ;  /* 0x01000000036c783b */ /* 0x000fe20000000200 */
[----:B------:R-:W-:Y:S02]  /*4210*/  @P6 ISETP.GE.AND P6, PT, R119, UR7, PT ;  /* 0x0000000777006c0c */ /* 0x000fe4000bfc6270 */
[----:B------:R-:W-:Y:S02]  /*4220*/  PLOP3.LUT P3, PT, PT, PT, UP0, 0x80, 0x0 ;  /* 0x000000000000781c */ /* 0x000fe40003f6f008 */
[----:B------:R-:W-:Y:S02]  /*4230*/  ISETP.GE.AND P0, PT, R126, RZ, PT ;  /* 0x000000ff7e00720c */ /* 0x000fe40003f06270 */
[----:B------:R-:W-:Y:S01]  /*4240*/  @!P1 IADD3 R129, -R114, 0x10, RZ ;  /* 0x0000001072819810 */ /* 0x000fe20007ffe1ff */
[----:B------:R-:W-:Y:S01]  /*4250*/  I2F R118, R118 ;  /* 0x0000007600767306 */ /* 0x000fe20000201400 */
[----:B------:R-:W-:Y:S01]  /*4260*/  PLOP3.LUT P1, PT, PT, PT, UP0, 0x80, 0x0 ;  /* 0x000000000000781c */ /* 0x000fe20003f2f008 */
[C---:B--2---:R-:W-:Y:S08]  /*4270*/  HMMA.16816.F32.BF16 R4, R84.reuse, R88, RZ ;  /* 0x000000585404723c */ /* 0x044ff000000418ff */
[C---:B------:R-:W-:Y:S01]  /*4280*/  HMMA.16816.F32.BF16 R8, R84.reuse, R90, RZ ;  /* 0x0000005a5408723c */ /* 0x040fe200000418ff */
[----:B------:R-:W2:Y:S01]  /*4290*/  LDSM.16.M88.4 R88, [R220] ;  /* 0x00000000dc58783b */ /* 0x000ea20000000200 */
[----:B------:R-:W-:Y:S02]  /*42a0*/  I2F R129, R129 ;  /* 0x0000008100817306 */ /* 0x000fe40000201400 */
[C---:B------:R-:W-:Y:S02]  /*42b0*/  @P1 IADD3 R116, R127.reuse, 0x1, RZ ;  /* 0x000000017f741810 */ /* 0x040fe40007ffe0ff */
[----:B------:R-:W-:Y:S02]  /*42c0*/  PLOP3.LUT P1, PT, PT, PT, UP0, 0x80, 0x0 ;  /* 0x000000000000781c */ /* 0x000fe40003f2f008 */
[C---:B---3--:R-:W-:Y:S01]  /*42d0*/  HMMA.16816.F32.BF16 R12, R84.reuse, R92, RZ ;  /* 0x0000005c540c723c */ /* 0x048fe200000418ff */
[----:B------:R-:W-:Y:S03]  /*42e0*/  @P4 ISETP.GE.AND P4, PT, R116, UR7, PT ;  /* 0x0000000774004c0c */ /* 0x000fe6000bf86270 */
[----:B------:R-:W-:Y:S01]  /*42f0*/  I2F R131, R131 ;  /* 0x0000008300837306 */ /* 0x000fe20000201400 */
[----:B------:R-:W-:Y:S02]  /*4300*/  @!P0 IADD3 R126, -R114, 0x9, RZ ;  /* 0x00000009727e8810 */ /* 0x000fe40007ffe1ff */
[----:B------:R-:W-:Y:S01]  /*4310*/  ISETP.GE.AND P0, PT, R130, RZ, PT ;  /* 0x000000ff8200720c */ /* 0x000fe20003f06270 */
[----:B------:R-:W-:Y:S01]  /*4320*/  HMMA.16816.F32.BF16 R16, R84, R94, RZ ;  /* 0x0000005e5410723c */ /* 0x000fe200000418ff */
[----:B------:R-:W3:Y:S05]  /*4330*/  LDSM.16.M88.4 R84, [R3+0x10800] ;  /* 0x010800000354783b */ /* 0x000eea0000000200 */
[----:B------:R-:W-:Y:S01]  /*4340*/  I2F R126, R126 ;  /* 0x0000007e007e7306 */ /* 0x000fe20000201400 */
[----:B------:R-:W-:Y:S01]  /*4350*/  LDSM.16.M88.4 R92, [R219] ;  /* 0x00000000db5c783b */ /* 0x000fe20000000200 */
[C---:B----4-:R-:W-:Y:S05]  /*4360*/  HMMA.16816.F32.BF16 R4, R96.reuse, R100, R4 ;  /* 0x000000646004723c */ /* 0x050fea0000041804 */
[----:B------:R-:W-:Y:S01]  /*4370*/  @!P0 IADD3 R130, -R114, 0x11, RZ ;  /* 0x0000001172828810 */ /* 0x000fe20007ffe1ff */
[----:B------:R-:W-:Y:S01]  /*4380*/  FMUL.FTZ R114, R248, 1.4426950216293334961 ;  /* 0x3fb8aa3bf8727820 */ /* 0x000fe20000410000 */
[----:B------:R-:W-:Y:S01]  /*4390*/  PLOP3.LUT P0, PT, PT, PT, UP0, 0x80, 0x0 ;  /* 0x000000000000781c */ /* 0x000fe20003f0f008 */
[C---:B------:R-:W-:Y:S01]  /*43a0*/  HMMA.16816.F32.BF16 R8, R96.reuse, R102, R8 ;  /* 0x000000666008723c */ /* 0x040fe20000041808 */
[----:B------:R-:W4:Y:S01]  /*43b0*/  LDSM.16.M88.4 R100, [R2+0x10000] ;  /* 0x010000000264783b */ /* 0x000f220000000200 */
[----:B------:R-:W3:Y:S02]  /*43c0*/  I2F R112, R112 ;  /* 0x0000007000707306 */ /* 0x000ee40000201400 */
[----:B------:R-:W-:Y:S02]  /*43d0*/  FSEL R114, R114, RZ, P2 ;  /* 0x000000ff72727208 */ /* 0x000fe40001000000 */
[----:B------:R-:W-:Y:S02]  /*43e0*/  PLOP3.LUT P2, PT, PT, PT, UP0, 0x80, 0x0 ;  /* 0x000000000000781c */ /* 0x000fe40003f4f008 */
[C---:B-1----:R-:W-:Y:S04]  /*43f0*/  HMMA.16816.F32.BF16 R12, R96.reuse, R104, R12 ;  /* 0x00000068600c723c */ /* 0x042fe8000004180c */
[----:B------:R-:W1:Y:S04]  /*4400*/  I2F R130, R130 ;  /* 0x0000008200827306 */ /* 0x000e680000201400 */
[----:B------:R-:W-:Y:S01]  /*4410*/  HMMA.16816.F32.BF16 R16, R96, R106, R16 ;  /* 0x0000006a6010723c */ /* 0x000fe20000041810 */
[----:B------:R-:W1:Y:S03]  /*4420*/  LDSM.16.M88.4 R96, [R2+0x10800] ;  /* 0x010800000260783b */ /* 0x000e660000000200 */
[----:B------:R-:W-:Y:S02]  /*4430*/  @P2 IADD3 R119, R127, 0x9, RZ ;  /* 0x000000097f772810 */ /* 0x000fe40007ffe0ff */
[----:B------:R-:W-:Y:S01]  /*4440*/  PLOP3.LUT P2, PT, PT, PT, UP0, 0x80, 0x0 ;  /* 0x000000000000781c */ /* 0x000fe20003f4f008 */
[----:B------:R-:W-:Y:S01]  /*4450*/  LDSM.16.M88.4 R104, [R223+0x2000] ;  /* 0x00200000df68783b */ /* 0x000fe20000000200 */
[C---:B--2---:R-:W-:Y:S05]  /*4460*/  HMMA.16816.F32.BF16 R4, R88.reuse, R108, R4 ;  /* 0x0000006c5804723c */ /* 0x044fea0000041804 */
[----:B------:R-:W-:Y:S03]  /*4470*/  @P3 ISETP.GE.AND P3, PT, R119, UR7, PT ;  /* 0x0000000777003c0c */ /* 0x000fe6000bf66270 */
        /* <DEDUP_REMOVED lines=50> */
[----:B------:R-:W-:Y:S07]  /*47a0*/  LDSM.16.M88.4 R104, [R223+0x6000] ;  /* 0x00600000df68783b */ /* 0x000fee0000000200 */
[C---:B-1----:R-:W-:Y:S08]  /*47b0*/  HMMA.16816.F32.BF16 R12, R96.reuse, R88, R12 ;  /* 0x00000058600c723c */ /* 0x042ff0000004180c */
[----:B------:R-:W-:Y:S01]  /*47c0*/  HMMA.16816.F32.BF16 R16, R96, R90, R16 ;  /* 0x0000005a6010723c */ /* 0x000fe20000041810 */
[----:B------:R-:W1:Y:S06]  /*47d0*/  LDSM.16.M88.4 R88, [R219+0x4000] ;  /* 0x00400000db58783b */ /* 0x000e6c0000000200 */
[----:B------:R-:W4:Y:S01]  /*47e0*/  LDSM.16.M88.4 R96, [R2+0x14800] ;  /* 0x014800000260783b */ /* 0x000f220000000200 */
[C---:B--2---:R-:W-:Y:S08]  /*47f0*/  HMMA.16816.F32.BF16 R4, R100.reuse, R108, R4 ;  /* 0x0000006c6404723c */ /* 0x044ff00000041804 */
[C---:B------:R-:W-:Y:S01]  /*4800*/  HMMA.16816.F32.BF16 R8, R100.reuse, R110, R8 ;  /* 0x0000006e6408723c */ /* 0x040fe20000041808 */
[----:B------:R-:W2:Y:S07]  /*4810*/  LDSM.16.M88.4 R108, [R222+0x16000] ;  /* 0x01600000de6c783b */ /* 0x000eae0000000200 */
[C---:B---3--:R-:W-:Y:S08]  /*4820*/  HMMA.16816.F32.BF16 R12, R100.reuse, R84, R12 ;  /* 0x00000054640c723c */ /* 0x048ff0000004180c */
[----:B------:R-:W-:Y:S01]  /*4830*/  HMMA.16816.F32.BF16 R16, R100, R86, R16 ;  /* 0x000000566410723c */ /* 0x000fe20000041810 */
[----:B------:R-:W3:Y:S06]  /*4840*/  LDSM.16.M88.4 R84, [R222+0x16800] ;  /* 0x01680000de54783b */ /* 0x000eec0000000200 */
[----:B------:R-:W-:Y:S01]  /*4850*/  LDSM.16.M88.4 R100, [R212+0x16000] ;  /* 0x01600000d464783b */ /* 0x000fe20000000200 */
[C---:B-1----:R-:W-:Y:S08]  /*4860*/  HMMA.16816.F32.BF16 R4, R88.reuse, R92, R4 ;  /* 0x0000005c5804723c */ /* 0x042ff00000041804 */
[C---:B------:R-:W-:Y:S01]  /*4870*/  HMMA.16816.F32.BF16 R8, R88.reuse, R94, R8 ;  /* 0x0000005e5808723c */ /* 0x040fe20000041808 */
[----:B------:R-:W1:Y:S07]  /*4880*/  LDSM.16.M88.4 R92, [R221+0x6000] ;  /* 0x00600000dd5c783b */ /* 0x000e6e0000000200 */
[C---:B----4-:R-:W-:Y:S08]  /*4890*/  HMMA.16816.F32.BF16 R12, R88.reuse, R96, R12 ;  /* 0x00000060580c723c */ /* 0x050ff0000004180c */
[----:B------:R-:W-:Y:S01]  /*48a0*/  HMMA.16816.F32.BF16 R16, R88, R98, R16 ;  /* 0x000000625810723c */ /* 0x000fe20000041810 */
[----:B------:R-:W4:Y:S06]  /*48b0*/  LDSM.16.M88.4 R88, [R212+0x16800] ;  /* 0x01680000d458783b */ /* 0x000f2c0000000200 */
[----:B------:R-:W-:Y:S01]  /*48c0*/  LDSM.16.M88.4 R96, [R3+0x16000] ;  /* 0x016000000360783b */ /* 0x000fe20000000200 */
[C---:B--2---:R-:W-:Y:S08]  /*48d0*/  HMMA.16816.F32.BF16 R4, R104.reuse, R108, R4 ;  /* 0x0000006c6804723c */ /* 0x044ff00000041804 */
[C---:B------:R-:W-:Y:S08]  /*48e0*/  HMMA.16816.F32.BF16 R8, R104.reuse, R110, R8 ;  /* 0x0000006e6808723c */ /* 0x040ff00000041808 */
[C---:B---3--:R-:W-:Y:S08]  /*48f0*/  HMMA.16816.F32.BF16 R12, R104.reuse, R84, R12 ;  /* 0x00000054680c723c */ /* 0x048ff0000004180c */
[----:B------:R-:W-:Y:S01]  /*4900*/  HMMA.16816.F32.BF16 R16, R104, R86, R16 ;  /* 0x000000566810723c */ /* 0x000fe20000041810 */
[----:B------:R-:W2:Y:S07]  /*4910*/  LDSM.16.M88.4 R84, [R220+0x6000] ;  /* 0x00600000dc54783b */ /* 0x000eae0000000200 */
[C---:B-1----:R-:W-:Y:S08]  /*4920*/  HMMA.16816.F32.BF16 R4, R92.reuse, R100, R4 ;  /* 0x000000645c04723c */ /* 0x042ff00000041804 */
[C---:B------:R-:W-:Y:S01]  /*4930*/  HMMA.16816.F32.BF16 R8, R92.reuse, R102, R8 ;  /* 0x000000665c08723c */ /* 0x040fe20000041808 */
[----:B------:R-:W1:Y:S07]  /*4940*/  LDSM.16.M88.4 R100, [R3+0x16800] ;  /* 0x016800000364783b */ /* 0x000e6e0000000200 */
[C---:B----4-:R-:W-:Y:S08]  /*4950*/  HMMA.16816.F32.BF16 R12, R92.reuse, R88, R12 ;  /* 0x000000585c0c723c */ /* 0x050ff0000004180c */
[----:B------:R-:W-:Y:S01]  /*4960*/  HMMA.16816.F32.BF16 R16, R92, R90, R16 ;  /* 0x0000005a5c10723c */ /* 0x000fe20000041810 */
[----:B------:R-:W-:Y:S06]  /*4970*/  LDSM.16.M88.4 R88, [R219+0x6000] ;  /* 0x00600000db58783b */ /* 0x000fec0000000200 */
[----:B------:R-:W3:Y:S01]  /*4980*/  LDSM.16.M88.4 R92, [R2+0x16000] ;  /* 0x01600000025c783b */ /* 0x000ee20000000200 */
[C---:B--2---:R-:W-:Y:S08]  /*4990*/  HMMA.16816.F32.BF16 R4, R84.reuse, R96, R4 ;  /* 0x000000605404723c */ /* 0x044ff00000041804 */
[C---:B------:R-:W-:Y:S08]  /*49a0*/  HMMA.16816.F32.BF16 R8, R84.reuse, R98, R8 ;  /* 0x000000625408723c */ /* 0x040ff00000041808 */
[C---:B-1----:R-:W-:Y:S08]  /*49b0*/  HMMA.16816.F32.BF16 R12, R84.reuse, R100, R12 ;  /* 0x00000064540c723c */ /* 0x042ff0000004180c */
[----:B------:R-:W-:Y:S01]  /*49c0*/  HMMA.16816.F32.BF16 R16, R84, R102, R16 ;  /* 0x000000665410723c */ /* 0x000fe20000041810 */
[----:B------:R-:W1:Y:S07]  /*49d0*/  LDSM.16.M88.4 R84, [R2+0x16800] ;  /* 0x016800000254783b */ /* 0x000e6e0000000200 */
[C---:B---3--:R-:W-:Y:S08]  /*49e0*/  HMMA.16816.F32.BF16 R4, R88.reuse, R92, R4 ;  /* 0x0000005c5804723c */ /* 0x048ff00000041804 */
[C---:B------:R-:W-:Y:S11]  /*49f0*/  HMMA.16816.F32.BF16 R8, R88.reuse, R94, R8 ;  /* 0x0000005e5808723c */ /* 0x040ff60000041808 */
[----:B------:R-:W-:Y:S05]  /*4a00*/  @!UPT UIADD3 URZ, URZ, URZ, URZ ;  /* 0x0000003f3f3ff290 */ /* 0x000fea000fffe03f */
[----:B------:R-:W-:Y:S02]  /*4a10*/  FFMA.FTZ R4, R113, -UR6, R4 ;  /* 0x8000000671047c23 */ /* 0x000fe40008010004 */
[----:B------:R-:W-:Y:S01]  /*4a20*/  FFMA.FTZ R5, R112, -UR6, R5 ;  /* 0x8000000670057c23 */ /* 0x000fe20008010005 */
[C---:B-1----:R-:W-:Y:S03]  /*4a30*/  HMMA.16816.F32.BF16 R12, R88.reuse, R84, R12 ;  /* 0x00000054580c723c */ /* 0x042fe6000004180c */
[----:B------:R-:W-:Y:S01]  /*4a40*/  @P0 FSEL R4, R4, -INF , !P5 ;  /* 0xff80000004040808 */ /* 0x000fe20006800000 */
[----:B------:R-:W-:Y:S01]  /*4a50*/  FFMA.FTZ R6, R117, -UR6, R6 ;  /* 0x8000000675067c23 */ /* 0x000fe20008010006 */
[----:B------:R-:W-:Y:S01]  /*4a60*/  PLOP3.LUT P0, PT, PT, PT, UP0, 0x80, 0x0 ;  /* 0x000000000000781c */ /* 0x000fe20003f0f008 */
[----:B------:R-:W-:Y:S01]  /*4a70*/  FFMA.FTZ R8, R115, -UR6, R8 ;  /* 0x8000000673087c23 */ /* 0x000fe20008010008 */
[----:B------:R-:W-:Y:S01]  /*4a80*/  @P1 FSEL R5, R5, -INF , !P4 ;  /* 0xff80000005051808 */ /* 0x000fe20006000000 */
[----:B------:R-:W-:Y:S03]  /*4a90*/  HMMA.16816.F32.BF16 R16, R88, R86, R16 ;  /* 0x000000565810723c */ /* 0x000fe60000041810 */
[----:B------:R-:W-:Y:S01]  /*4aa0*/  FSETP.NEU.FTZ.AND P1, PT, R249, -INF , PT ;  /* 0xff800000f900780b */ /* 0x000fe20003f3d000 */
[----:B------:R-:W-:Y:S02]  /*4ab0*/  FFMA.FTZ R7, R118, -UR6, R7 ;  /* 0x8000000676077c23 */ /* 0x000fe40008010007 */
[----:B------:R-:W-:Y:S01]  /*4ac0*/  FFMA.FTZ R10, R113, -UR6, R10 ;  /* 0x80000006710a7c23 */ /* 0x000fe2000801000a */
[----:B------:R-:W-:Y:S01]  /*4ad0*/  FSEL R196, R196, RZ, P1 ;  /* 0x000000ffc4c47208 */ /* 0x000fe20000800000 */
[----:B------:R-:W-:Y:S01]  /*4ae0*/  FFMA.FTZ R9, R126, -UR6, R9 ;  /* 0x800000067e097c23 */ /* 0x000fe20008010009 */
[----:B------:R-:W-:Y:S03]  /*4af0*/  PLOP3.LUT P1, PT, PT, PT, UP0, 0x80, 0x0 ;  /* 0x000000000000781c */ /* 0x000fe60003f2f008 */
[----:B------:R-:W-:Y:S01]  /*4b00*/  @P0 FSEL R6, R6, -INF , !P5 ;  /* 0xff80000006060808 */ /* 0x000fe20006800000 */
[----:B------:R-:W-:Y:S01]  /*4b10*/  FFMA.FTZ R11, R112, -UR6, R11 ;  /* 0x80000006700b7c23 */ /* 0x000fe2000801000b */
[----:B------:R-:W-:Y:S01]  /*4b20*/  PLOP3.LUT P0, PT, PT, PT, UP0, 0x80, 0x0 ;  /* 0x000000000000781c */ /* 0x000fe20003f0f008 */
[----:B------:R-:W-:Y:S01]  /*4b30*/  FFMA.FTZ R116, R4, c[0x0][0x23c], -R114 ;  /* 0x00008f0004747a23 */ /* 0x000fe20000010872 */
[----:B------:R-:W-:Y:S01]  /*4b40*/  PLOP3.LUT P5, PT, PT, PT, UP0, 0x80, 0x0 ;  /* 0x000000000000781c */ /* 0x000fe20003faf008 */
[----:B------:R-:W-:Y:S01]  /*4b50*/  FFMA.FTZ R13, R130, -UR6, R13 ;  /* 0x80000006820d7c23 */ /* 0x000fe2000801000d */
[----:B------:R-:W-:Y:S01]  /*4b60*/  @P2 IADD3 R112, R127, 0x11, RZ ;  /* 0x000000117f702810 */ /* 0x000fe20007ffe0ff */
[----:B------:R-:W-:Y:S01]  /*4b70*/  FFMA.FTZ R12, R129, -UR6, R12 ;  /* 0x80000006810c7c23 */ /* 0x000fe2000801000c */
[----:B------:R-:W-:Y:S01]  /*4b80*/  PLOP3.LUT P2, PT, PT, PT, UP0, 0x80, 0x0 ;  /* 0x000000000000781c */ /* 0x000fe20003f4f008 */
[----:B------:R-:W-:Y:S01]  /*4b90*/  FFMA.FTZ R14, R115, -UR6, R14 ;  /* 0x80000006730e7c23 */ /* 0x000fe2000801000e */
[----:B------:R-:W-:Y:S01]  /*4ba0*/  @P1 FSEL R7, R7, -INF , !P4 ;  /* 0xff80000007071808 */ /* 0x000fe20006000000 */
[----:B------:R-:W-:Y:S01]  /*4bb0*/  FFMA.FTZ R15, R126, -UR6, R15 ;  /* 0x800000067e0f7c23 */ /* 0x000fe2000801000f */
[----:B------:R-:W-:Y:S01]  /*4bc0*/  PLOP3.LUT P1, PT, PT, PT, UP0, 0x80, 0x0 ;  /* 0x000000000000781c */ /* 0x000fe20003f2f008 */
[----:B------:R-:W-:Y:S01]  /*4bd0*/  FFMA.FTZ R16, R131, -UR6, R16 ;  /* 0x8000000683107c23 */ /* 0x000fe20008010010 */
[----:B------:R-:W-:Y:S01]  /*4be0*/  PLOP3.LUT P4, PT, PT, PT, UP0, 0x80, 0x0 ;  /* 0x000000000000781c */ /* 0x000fe20003f8f008 */
[----:B------:R-:W-:Y:S01]  /*4bf0*/  FFMA.FTZ R121, R7, c[0x0][0x23c], -R196 ;  /* 0x00008f0007797a23 */ /* 0x000fe200000108c4 */
[----:B------:R-:W-:Y:S01]  /*4c00*/  @P0 FSEL R8, R8, -INF , !P6 ;  /* 0xff80000008080808 */ /* 0x000fe20007000000 */
[----:B------:R-:W-:Y:S01]  /*4c10*/  FFMA.FTZ R17, R128, -UR6, R17 ;  /* 0x8000000680117c23 */ /* 0x000fe20008010011 */
[----:B------:R-:W-:Y:S01]  /*4c20*/  PLOP3.LUT P0, PT, PT, PT, UP0, 0x80, 0x0 ;  /* 0x000000000000781c */ /* 0x000fe20003f0f008 */
[----:B------:R1:W-:Y:S01]  /*4c30*/  MUFU.EX2 R119, R121 ;  /* 0x0000007900777308 */ /* 0x0003e20000000800 */
[----:B------:R-:W-:Y:S02]  /*4c40*/  FFMA.FTZ R117, R5, c[0x0][0x23c], -R114 ;  /* 0x00008f0005757a23 */ /* 0x000fe40000010872 */
[----:B------:R-:W-:Y:S02]  /*4c50*/  FFMA.FTZ R118, R6, c[0x0][0x23c], -R196 ;  /* 0x00008f0006767a23 */ /* 0x000fe400000108c4 */
[----:B------:R-:W-:Y:S01]  /*4c60*/  FFMA.FTZ R120, R8, c[0x0][0x23c], -R114 ;  /* 0x00008f0008787a23 */ /* 0x000fe20000010872 */
[----:B------:R-:W-:Y:S01]  /*4c70*/  @P1 FSEL R9, R9, -INF , !P3 ;  /* 0xff80000009091808 */ /* 0x000fe20005800000 */
[----:B------:R-:W-:Y:S01]  /*4c80*/  FFMA.FTZ R18, R129, -UR6, R18 ;  /* 0x8000000681127c23 */ /* 0x000fe20008010012 */
[----:B------:R-:W-:Y:S01]  /*4c90*/  PLOP3.LUT P1, PT, PT, PT, UP0, 0x80, 0x0 ;  /* 0x000000000000781c */ /* 0x000fe20003f2f008 */
[----:B------:R-:W-:Y:S01]  /*4ca0*/  FFMA.FTZ R19, R130, -UR6, R19 ;  /* 0x8000000682137c23 */ /* 0x000fe20008010013 */
[----:B------:R-:W-:Y:S01]  /*4cb0*/  @P4 IADD3 R113, R127, 0x10, RZ ;  /* 0x000000107f714810 */ /* 0x000fe20007ffe0ff */
[----:B------:R-:W-:Y:S01]  /*4cc0*/  MUFU.EX2 R116, R116 ;  /* 0x0000007400747308 */ /* 0x000fe20000000800 */
[----:B------:R-:W-:Y:S02]  /*4cd0*/  @P0 FSEL R10, R10, -INF , !P6 ;  /* 0xff8000000a0a0808 */ /* 0x000fe40007000000 */
[----:B------:R-:W-:Y:S02]  /*4ce0*/  PLOP3.LUT P6, PT, PT, PT, UP0, 0x80, 0x0 ;  /* 0x000000000000781c */ /* 0x000fe40003fcf008 */
[----:B------:R-:W-:Y:S01]  /*4cf0*/  @P5 ISETP.GE.AND P5, PT, R113, UR7, PT ;  /* 0x0000000771005c0c */ /* 0x000fe2000bfa6270 */
[----:B------:R-:W-:Y:S01]  /*4d00*/  FFMA.FTZ R122, R10, c[0x0][0x23c], -R196 ;  /* 0x00008f000a7a7a23 */ /* 0x000fe200000108c4 */
[----:B------:R-:W-:Y:S02]  /*4d10*/  PLOP3.LUT P0, PT, PT, PT, UP0, 0x80, 0x0 ;  /* 0x000000000000781c */ /* 0x000fe40003f0f008 */
[----:B------:R-:W-:Y:S01]  /*4d20*/  PLOP3.LUT P4, PT, PT, PT, UP0, 0x80, 0x0 ;  /* 0x000000000000781c */ /* 0x000fe20003f8f008 */
[----:B------:R-:W2:Y:S01]  /*4d30*/  MUFU.EX2 R117, R117 ;  /* 0x0000007500757308 */ /* 0x000ea20000000800 */
[----:B------:R-:W-:Y:S02]  /*4d40*/  @P1 FSEL R11, R11, -INF , !P3 ;  /* 0xff8000000b0b1808 */ /* 0x000fe40005800000 */
[----:B------:R-:W-:Y:S01]  /*4d50*/  PLOP3.LUT P1, PT, PT, PT, UP0, 0x80, 0x0 ;  /* 0x000000000000781c */ /* 0x000fe20003f2f008 */
[----:B-1----:R-:W-:Y:S01]  /*4d60*/  FFMA.FTZ R121, R9, c[0x0][0x23c], -R114 ;  /* 0x00008f0009797a23 */ /* 0x002fe20000010872 */
[----:B------:R-:W-:Y:S01]  /*4d70*/  PLOP3.LUT P3, PT, PT, PT, UP0, 0x80, 0x0 ;  /* 0x000000000000781c */ /* 0x000fe20003f6f008 */
[----:B------:R-:W-:Y:S01]  /*4d80*/  FFMA.FTZ R123, R11, c[0x0][0x23c], -R196 ;  /* 0x00008f000b7b7a23 */ /* 0x000fe200000108c4 */
[----:B------:R-:W-:Y:S03]  /*4d90*/  @P6 ISETP.GE.AND P6, PT, R112, UR7, PT ;  /* 0x0000000770006c0c */ /* 0x000fe6000bfc6270 */
[----:B------:R-:W-:Y:S01]  /*4da0*/  @P0 FSEL R12, R12, -INF , !P5 ;  /* 0xff8000000c0c0808 */ /* 0x000fe20006800000 */
[----:B------:R-:W1:Y:S01]  /*4db0*/  MUFU.EX2 R118, R118 ;  /* 0x0000007600767308 */ /* 0x000e620000000800 */
[----:B------:R-:W-:Y:S03]  /*4dc0*/  PLOP3.LUT P0, PT, PT, PT, UP0, 0x80, 0x0 ;  /* 0x000000000000781c */ /* 0x000fe60003f0f008 */
[----:B------:R-:W-:Y:S01]  /*4dd0*/  FFMA.FTZ R124, R12, c[0x0][0x23c], -R114 ;  /* 0x00008f000c7c7a23 */ /* 0x000fe20000010872 */
[----:B------:R-:W-:Y:S02]  /*4de0*/  @P1 FSEL R14, R14, -INF , !P5 ;  /* 0xff8000000e0e1808 */ /* 0x000fe40006800000 */
[----:B------:R-:W-:Y:S02]  /*4df0*/  PLOP3.LUT P1, PT, PT, PT, UP0, 0x80, 0x0 ;  /* 0x000000000000781c */ /* 0x000fe40003f2f008 */
[----:B------:R-:W-:Y:S01]  /*4e00*/  @P2 FSEL R13, R13, -INF , !P6 ;  /* 0xff8000000d0d2808 */ /* 0x000fe20007000000 */
[----:B------:R-:W-:Y:S01]  /*4e10*/  MUFU.EX2 R122, R122 ;  /* 0x0000007a007a7308 */ /* 0x000fe20000000800 */
[----:B------:R-:W-:Y:S01]  /*4e20*/  PLOP3.LUT P2, PT, PT, PT, UP0, 0x80, 0x0 ;  /* 0x000000000000781c */ /* 0x000fe20003f4f008 */
[----:B------:R-:W-:Y:S01]  /*4e30*/  FFMA.FTZ R126, R14, c[0x0][0x23c], -R196 ;  /* 0x00008f000e7e7a23 */ /* 0x000fe200000108c4 */
[----:B------:R-:W-:Y:S01]  /*4e40*/  @P3 IADD3 R112, R127, 0x18, RZ ;  /* 0x000000187f703810 */ /* 0x000fe20007ffe0ff */
[----:B------:R-:W-:Y:S01]  /*4e50*/  FFMA.FTZ R125, R13, c[0x0][0x23c], -R114 ;  /* 0x00008f000d7d7a23 */ /* 0x000fe20000010872 */
[----:B------:R-:W-:Y:S02]  /*4e60*/  @P4 IADD3 R127, R127, 0x19, RZ ;  /* 0x000000197f7f4810 */ /* 0x000fe40007ffe0ff */
[----:B------:R-:W-:Y:S02]  /*4e70*/  @P0 FSEL R15, R15, -INF , !P6 ;  /* 0xff8000000f0f0808 */ /* 0x000fe40007000000 */
[----:B------:R-:W-:Y:S01]  /*4e80*/  PLOP3.LUT P0, PT, PT, PT, UP0, 0x80, 0x0 ;  /* 0x000000000000781c */ /* 0x000fe20003f0f008 */
[----:B------:R-:W3:Y:S01]  /*4e90*/  MUFU.EX2 R123, R123 ;  /* 0x0000007b007b7308 */ /* 0x000ee20000000800 */
[----:B------:R-:W-:Y:S02]  /*4ea0*/  @P1 ISETP.GE.AND P1, PT, R127, UR7, PT ;  /* 0x000000077f001c0c */ /* 0x000fe4000bf26270 */
[----:B--2---:R-:W-:Y:S02]  /*4eb0*/  F2FP.BF16.PACK_AB R203, R117, R116 ;  /* 0x0000007475cb723e */ /* 0x004fe400000010ff */
[----:B------:R-:W-:Y:S01]  /*4ec0*/  @P2 ISETP.GE.AND P3, PT, R112, UR7, PT ;  /* 0x0000000770002c0c */ /* 0x000fe2000bf66270 */
[----:B------:R-:W-:Y:S01]  /*4ed0*/  FFMA.FTZ R112, R15, c[0x0][0x23c], -R196 ;  /* 0x00008f000f707a23 */ /* 0x000fe200000108c4 */
[----:B------:R-:W-:Y:S01]  /*4ee0*/  PLOP3.LUT P2, PT, PT, PT, UP0, 0x80, 0x0 ;  /* 0x000000000000781c */ /* 0x000fe20003f4f008 */
[----:B------:R-:W-:Y:S01]  /*4ef0*/  STS [R234+0x22000], R203 ;  /* 0x022000cbea007388 */ /* 0x000fe20000000800 */
[----:B-1----:R-:W-:Y:S01]  /*4f00*/  F2FP.BF16.PACK_AB R201, R119, R118 ;  /* 0x0000007677c9723e */ /* 0x002fe200000010ff */
[----:B------:R3:W-:Y:S04]  /*4f10*/  MUFU.EX2 R127, R112 ;  /* 0x00000070007f7308 */ /* 0x0007e80000000800 */
[----:B------:R-:W-:Y:S01]  /*4f20*/  @P0 FSEL R17, R17, -INF , !P1 ;  /* 0xff80000011110808 */ /* 0x000fe20004800000 */
[----:B------:R-:W-:Y:S01]  /*4f30*/  STS [R234+0x22400], R201 ;  /* 0x022400c9ea007388 */ /* 0x000fe20000000800 */
[----:B------:R-:W-:Y:S04]  /*4f40*/  PLOP3.LUT P0, PT, PT, PT, UP0, 0x80, 0x0 ;  /* 0x000000000000781c */ /* 0x000fe80003f0f008 */
[----:B------:R-:W-:Y:S01]  /*4f50*/  @P2 FSEL R16, R16, -INF , !P3 ;  /* 0xff80000010102808 */ /* 0x000fe20005800000 */
[----:B------:R-:W-:Y:S01]  /*4f60*/  MUFU.EX2 R120, R120 ;  /* 0x0000007800787308 */ /* 0x000fe20000000800 */
[----:B------:R-:W-:Y:S01]  /*4f70*/  PLOP3.LUT P2, PT, PT, PT, UP0, 0x80, 0x0 ;  /* 0x000000000000781c */ /* 0x000fe20003f4f008 */
[----:B------:R-:W-:Y:S02]  /*4f80*/  UISETP.GE.AND UP0, UPT, UR8, 0x1, UPT ;  /* 0x000000010800788c */ /* 0x000fe4000bf06270 */
[--C-:B------:R-:W-:Y:S02]  /*4f90*/  FFMA.FTZ R128, R16, c[0x0][0x23c], -R114.reuse ;  /* 0x00008f0010807a23 */ /* 0x100fe40000010872 */
[----:B------:R-:W-:Y:S02]  /*4fa0*/  FFMA.FTZ R114, R17, c[0x0][0x23c], -R114 ;  /* 0x00008f0011727a23 */ /* 0x000fe40000010872 */
[----:B------:R-:W-:Y:S02]  /*4fb0*/  @P0 FSEL R19, R19, -INF , !P1 ;  /* 0xff80000013130808 */ /* 0x000fe40004800000 */
[----:B------:R-:W1:Y:S01]  /*4fc0*/  MUFU.EX2 R121, R121 ;  /* 0x0000007900797308 */ /* 0x000e620000000800 */
[----:B------:R-:W-:Y:S02]  /*4fd0*/  PLOP3.LUT P1, PT, PT, PT, UP0, 0x80, 0x0 ;  /* 0x000000000000781c */ /* 0x000fe40003f2f008 */
[----:B---3--:R-:W-:Y:S02]  /*4fe0*/  F2FP.BF16.PACK_AB R112, R123, R122 ;  /* 0x0000007a7b70723e */ /* 0x008fe400000010ff */
[----:B------:R-:W-:Y:S03]  /*4ff0*/  @P2 FSEL R18, R18, -INF , !P3 ;  /* 0xff80000012122808 */ /* 0x000fe60005800000 */
[----:B------:R-:W-:Y:S02]  /*5000*/  STS [R237+0x22400], R112 ;  /* 0x02240070ed007388 */ /* 0x000fe40000000800 */
[----:B------:R-:W-:Y:S01]  /*5010*/  MUFU.EX2 R124, R124 ;  /* 0x0000007c007c7308 */ /* 0x000fe20000000800 */
[--C-:B------:R-:W-:Y:S02]  /*5020*/  FFMA.FTZ R131, R18, c[0x0][0x23c], -R196.reuse ;  /* 0x00008f0012837a23 */ /* 0x100fe400000108c4 */
[----:B------:R-:W-:Y:S07]  /*5030*/  FFMA.FTZ R196, R19, c[0x0][0x23c], -R196 ;  /* 0x00008f0013c47a23 */ /* 0x000fee00000108c4 */
[----:B------:R-:W2:Y:S01]  /*5040*/  MUFU.EX2 R125, R125 ;  /* 0x0000007d007d7308 */ /* 0x000ea20000000800 */
[----:B-1----:R-:W-:Y:S05]  /*5050*/  F2FP.BF16.PACK_AB R198, R121, R120 ;  /* 0x0000007879c6723e */ /* 0x002fea00000010ff */
[----:B------:R-:W-:Y:S04]  /*5060*/  STS [R237+0x22000], R198 ;  /* 0x022000c6ed007388 */ /* 0x000fe80000000800 */
[----:B------:R-:W1:Y:S10]  /*5070*/  MUFU.EX2 R126, R126 ;  /* 0x0000007e007e7308 */ /* 0x000e740000000800 */
[----:B------:R-:W-:Y:S01]  /*5080*/  MUFU.EX2 R129, R114 ;  /* 0x0000007200817308 */ /* 0x000fe20000000800 */
[----:B--2---:R-:W-:Y:S05]  /*5090*/  F2FP.BF16.PACK_AB R199, R125, R124 ;  /* 0x0000007c7dc7723e */ /* 0x004fea00000010ff */
[----:B------:R-:W-:Y:S04]  /*50a0*/  STS [R236+0x22000], R199 ;  /* 0x022000c7ec007388 */ /* 0x000fe80000000800 */
[----:B------:R-:W2:Y:S01]  /*50b0*/  MUFU.EX2 R128, R128 ;  /* 0x0000008000807308 */ /* 0x000ea20000000800 */
[----:B-1----:R-:W-:Y:S05]  /*50c0*/  F2FP.BF16.PACK_AB R197, R127, R126 ;  /* 0x0000007e7fc5723e */ /* 0x002fea00000010ff */
[----:B------:R-:W-:Y:S04]  /*50d0*/  STS [R236+0x22400], R197 ;  /* 0x022400c5ec007388 */ /* 0x000fe80000000800 */
[----:B------:R-:W-:Y:S10]  /*50e0*/  MUFU.EX2 R131, R131 ;  /* 0x0000008300837308 */ /* 0x000ff40000000800 */
[----:B------:R-:W1:Y:S01]  /*50f0*/  MUFU.EX2 R130, R196 ;  /* 0x000000c400827308 */ /* 0x000e620000000800 */
[----:B--2---:R-:W-:Y:S05]  /*5100*/  F2FP.BF16.PACK_AB R115, R129, R128 ;  /* 0x000000808173723e */ /* 0x004fea00000010ff */
[----:B------:R-:W-:Y:S01]  /*5110*/  STS [R238+0x22000], R115 ;  /* 0x02200073ee007388 */ /* 0x000fe20000000800 */
[----:B-1----:R-:W-:Y:S05]  /*5120*/  F2FP.BF16.PACK_AB R113, R130, R131 ;  /* 0x000000838271723e */ /* 0x002fea00000010ff */
        /* <DEDUP_REMOVED lines=8> */
[----:B------:R-:W-:Y:S01]  /*51b0*/  LDSM.16.M88.4 R112, [R3+0x18800] ;  /* 0x018800000370783b */ /* 0x000fe20000000200 */
[C---:B-1----:R-:W-:Y:S08]  /*51c0*/  HMMA.16816.F32.BF16 R4, R84.reuse, R88, RZ ;  /* 0x000000585404723c */ /* 0x042ff000000418ff */
[C---:B------:R-:W-:Y:S01]  /*51d0*/  HMMA.16816.F32.BF16 R8, R84.reuse, R90, RZ ;  /* 0x0000005a5408723c */ /* 0x040fe200000418ff */
[----:B------:R-:W1:Y:S07]  /*51e0*/  LDSM.16.M88.4 R88, [R220+0x8000] ;  /* 0x00800000dc58783b */ /* 0x000e6e0000000200 */
[C---:B--2---:R-:W-:Y:S08]  /*51f0*/  HMMA.16816.F32.BF16 R12, R84.reuse, R92, RZ ;  /* 0x0000005c540c723c */ /* 0x044ff000000418ff */
[----:B------:R-:W-:Y:S01]  /*5200*/  HMMA.16816.F32.BF16 R16, R84, R94, RZ ;  /* 0x0000005e5410723c */ /* 0x000fe200000418ff */
[----:B------:R-:W-:Y:S06]  /*5210*/  LDSM.16.M88.4 R84, [R219+0x8000] ;  /* 0x00800000db54783b */ /* 0x000fec0000000200 */
[----:B------:R-:W2:Y:S01]  /*5220*/  LDSM.16.M88.4 R92, [R2+0x18000] ;  /* 0x01800000025c783b */ /* 0x000ea20000000200 */
[C---:B---3--:R-:W-:Y:S08]  /*5230*/  HMMA.16816.F32.BF16 R4, R96.reuse, R100, R4 ;  /* 0x000000646004723c */ /* 0x048ff00000041804 */
[C---:B------:R-:W-:Y:S01]  /*5240*/  HMMA.16816.F32.BF16 R8, R96.reuse, R102, R8 ;  /* 0x000000666008723c */ /* 0x040fe20000041808 */
[----:B------:R-:W3:Y:S07]  /*5250*/  LDSM.16.M88.4 R100, [R2+0x18800] ;  /* 0x018800000264783b */ /* 0x000eee0000000200 */
[C---:B----4-:R-:W-:Y:S08]  /*5260*/  HMMA.16816.F32.BF16 R12, R96.reuse, R104, R12 ;  /* 0x00000068600c723c */ /* 0x050ff0000004180c */
[----:B------:R-:W-:Y:S01]  /*5270*/  HMMA.16816.F32.BF16 R16, R96, R106, R16 ;  /* 0x0000006a6010723c */ /* 0x000fe20000041810 */
[----:B------:R-:W-:Y:S06]  /*5280*/  LDSM.16.M88.4 R96, [R223+0xa000] ;  /* 0x00a00000df60783b */ /* 0x000fec0000000200 */
[----:B------:R-:W4:Y:S01]  /*5290*/  LDSM.16.M88.4 R104, [R222+0x1a000] ;  /* 0x01a00000de68783b */ /* 0x000f220000000200 */
[C---:B-1----:R-:W-:Y:S08]  /*52a0*/  HMMA.16816.F32.BF16 R4, R88.reuse, R108, R4 ;  /* 0x0000006c5804723c */ /* 0x042ff00000041804 */
[C---:B------:R-:W-:Y:S01]  /*52b0*/  HMMA.16816.F32.BF16 R8, R88.reuse, R110, R8 ;  /* 0x0000006e5808723c */ /* 0x040fe20000041808 */
[----:B------:R-:W-:Y:S07]  /*52c0*/  LDSM.16.M88.4 R108, [R212+0x1a000] ;  /* 0x01a00000d46c783b */ /* 0x000fee0000000200 */
[C---:B------:R-:W-:Y:S08]  /*52d0*/  HMMA.16816.F32.BF16 R12, R88.reuse, R112, R12 ;  /* 0x00000070580c723c */ /* 0x040ff0000004180c */
[----:B------:R-:W-:Y:S01]  /*52e0*/  HMMA.16816.F32.BF16 R16, R88, R114, R16 ;  /* 0x000000725810723c */ /* 0x000fe20000041810 */
[----:B------:R-:W1:Y:S06]  /*52f0*/  LDSM.16.M88.4 R88, [R222+0x1a800] ;  /* 0x01a80000de58783b */ /* 0x000e6c0000000200 */
[----:B------:R-:W-:Y:S01]  /*5300*/  IADD3 R114, P0, R247, UR12, RZ ;  /* 0x0000000cf7727c10 */ /* 0x000fe2000ff1e0ff */
[C---:B--2---:R-:W-:Y:S05]  /*5310*/  HMMA.16816.F32.BF16 R4, R84.reuse, R92, R4 ;  /* 0x0000005c5404723c */ /* 0x044fea0000041804 */
[----:B------:R-:W-:Y:S02]  /*5320*/  IADD3.X R115, R246, UR11, RZ, P0, !PT ;  /* 0x0000000bf6737c10 */ /* 0x000fe400087fe4ff */
[C---:B------:R-:W-:Y:S01]  /*5330*/  LEA R250, P0, R241.reuse, R250, 0x2 ;  /* 0x000000faf1fa7211 */ /* 0x040fe200078010ff */
[C---:B------:R-:W-:Y:S01]  /*5340*/  HMMA.16816.F32.BF16 R8, R84.reuse, R94, R8 ;  /* 0x0000005e5408723c */ /* 0x040fe20000041808 */
[----:B------:R-:W4:Y:S03]  /*5350*/  LDSM.16.M88.4 R92, [R221+0xa000] ;  /* 0x00a00000dd5c783b */ /* 0x000f260000000200 */
[----:B------:R-:W-:Y:S03]  /*5360*/  LEA.HI.X.SX32 R251, R241, R251, 0x2, P0 ;  /* 0x000000fbf1fb7211 */ /* 0x000fe600000f16ff */
[----:B------:R-:W2:Y:S01]  /*5370*/  LDG.E R112, [R114.64] ;  /* 0x0000000472707981 */ /* 0x000ea2000c1e1900 */
[C---:B---3--:R-:W-:Y:S05]  /*5380*/  HMMA.16816.F32.BF16 R12, R84.reuse, R100, R12 ;  /* 0x00000064540c723c */ /* 0x048fea000004180c */
[----:B------:R2:W3:Y:S03]  /*5390*/  LDG.E R113, [R114.64+0x20] ;  /* 0x0000200472717981 */ /* 0x0004e6000c1e1900 */
[----:B------:R-:W-:Y:S03]  /*53a0*/  HMMA.16816.F32.BF16 R16, R84, R102, R16 ;  /* 0x000000665410723c */ /* 0x000fe60000041810 */
[----:B------:R-:W4:Y:S05]  /*53b0*/  LDSM.16.M88.4 R84, [R212+0x1a800] ;  /* 0x01a80000d454783b */ /* 0x000f2a0000000200 */
[C---:B----4-:R-:W-:Y:S01]  /*53c0*/  HMMA.16816.F32.BF16 R4, R96.reuse, R104, R4 ;  /* 0x000000686004723c */ /* 0x050fe20000041804 */
[----:B------:R-:W-:Y:S07]  /*53d0*/  LDSM.16.M88.4 R100, [R220+0xa000] ;  /* 0x00a00000dc64783b */ /* 0x000fee0000000200 */
[C---:B------:R-:W-:Y:S01]  /*53e0*/  HMMA.16816.F32.BF16 R8, R96.reuse, R106, R8 ;  /* 0x0000006a6008723c */ /* 0x040fe20000041808 */
[----:B------:R-:W4:Y:S07]  /*53f0*/  LDSM.16.M88.4 R104, [R3+0x1a000] ;  /* 0x01a000000368783b */ /* 0x000f2e0000000200 */
[C---:B-1----:R-:W-:Y:S08]  /*5400*/  HMMA.16816.F32.BF16 R12, R96.reuse, R88, R12 ;  /* 0x00000058600c723c */ /* 0x042ff0000004180c */
[----:B------:R-:W-:Y:S01]  /*5410*/  HMMA.16816.F32.BF16 R16, R96, R90, R16 ;  /* 0x0000005a6010723c */ /* 0x000fe20000041810 */
[----:B------:R-:W1:Y:S06]  /*5420*/  LDSM.16.M88.4 R88, [R3+0x1a800] ;  /* 0x01a800000358783b */ /* 0x000e6c0000000200 */
[----:B------:R-:W-:Y:S01]  /*5430*/  LDSM.16.M88.4 R96, [R219+0xa000] ;  /* 0x00a00000db60783b */ /* 0x000fe20000000200 */
[C---:B------:R-:W-:Y:S08]  /*5440*/  HMMA.16816.F32.BF16 R4, R92.reuse, R108, R4 ;  /* 0x0000006c5c04723c */ /* 0x040ff00000041804 */
[C---:B------:R-:W-:Y:S01]  /*5450*/  HMMA.16816.F32.BF16 R8, R92.reuse, R110, R8 ;  /* 0x0000006e5c08723c */ /* 0x040fe20000041808 */
[----:B------:R-:W1:Y:S07]  /*5460*/  LDSM.16.M88.4 R108, [R2+0x1a000] ;  /* 0x01a00000026c783b */ /* 0x000e6e0000000200 */
[C---:B------:R-:W-:Y:S08]  /*5470*/  HMMA.16816.F32.BF16 R12, R92.reuse, R84, R12 ;  /* 0x000000545c0c723c */ /* 0x040ff0000004180c */
[----:B------:R-:W-:Y:S01]  /*5480*/  HMMA.16816.F32.BF16 R16, R92, R86, R16 ;  /* 0x000000565c10723c */ /* 0x000fe20000041810 */
[----:B------:R-:W1:Y:S06]  /*5490*/  LDSM.16.M88.4 R84, [R2+0x1a800] ;  /* 0x01a800000254783b */ /* 0x000e6c0000000200 */
        /* <DEDUP_REMOVED lines=38> */
[----:B------:R-:W2:Y:S07]  /*5700*/  LDSM.16.M88.4 R108, [R212+0x1e000] ;  /* 0x01e00000d46c783b */ /* 0x000eae0000000200 */
[C---:B------:R-:W-:Y:S08]  /*5710*/  HMMA.16816.F32.BF16 R12, R92.reuse, R84, R12 ;  /* 0x000000545c0c723c */ /* 0x040ff0000004180c */
        /* <DEDUP_REMOVED lines=24> */
[C---:B------:R-:W-:Y:S02]  /*58a0*/  FADD.FTZ R115, -R112.reuse, R4 ;  /* 0x0000000470737221 */ /* 0x040fe40000010100 */
[----:B------:R-:W-:Y:S02]  /*58b0*/  FADD.FTZ R114, -R112, R5 ;  /* 0x0000000570727221 */ /* 0x000fe40000010100 */
[----:B------:R-:W-:Y:S04]  /*58c0*/  FMUL.FTZ R115, R116, R115 ;  /* 0x0000007374737220 */ /* 0x000fe80000410000 */
[----:B------:R-:W-:Y:S02]  /*58d0*/  FMUL.FTZ R114, R117, R114 ;  /* 0x0000007275727220 */ /* 0x000fe40000410000 */
[C---:B------:R-:W-:Y:S02]  /*58e0*/  FADD.FTZ R117, -R112.reuse, R8 ;  /* 0x0000000870757221 */ /* 0x040fe40000010100 */
[----:B------:R-:W-:Y:S01]  /*58f0*/  FADD.FTZ R116, -R112, R9 ;  /* 0x0000000970747221 */ /* 0x000fe20000010100 */
[----:B------:R-:W-:Y:S01]  /*5900*/  F2FP.BF16.PACK_AB R115, R114, R115 ;  /* 0x000000737273723e */ /* 0x000fe200000010ff */
[----:B------:R-:W-:Y:S02]  /*5910*/  FMUL.FTZ R117, R120, R117 ;  /* 0x0000007578757220 */ /* 0x000fe40000410000 */
[----:B------:R-:W-:Y:S02]  /*5920*/  FMUL.FTZ R116, R121, R116 ;  /* 0x0000007479747220 */ /* 0x000fe40000410000 */
[----:B------:R1:W-:Y:S01]  /*5930*/  STS [R234+0x20000], R115 ;  /* 0x02000073ea007388 */ /* 0x0003e20000000800 */
[C---:B------:R-:W-:Y:S02]  /*5940*/  FADD.FTZ R120, -R113.reuse, R7 ;  /* 0x0000000771787221 */ /* 0x040fe40000010100 */
[----:B------:R-:W-:Y:S01]  /*5950*/  F2FP.BF16.PACK_AB R116, R116, R117 ;  /* 0x000000757474723e */ /* 0x000fe200000010ff */
[----:B------:R-:W-:Y:S02]  /*5960*/  FADD.FTZ R117, -R113, R6 ;  /* 0x0000000671757221 */ /* 0x000fe40000010100 */
[C---:B------:R-:W-:Y:S02]  /*5970*/  FADD.FTZ R121, -R112.reuse, R12 ;  /* 0x0000000c70797221 */ /* 0x040fe40000010100 */
[C---:B------:R-:W-:Y:S02]  /*5980*/  FADD.FTZ R114, -R112.reuse, R13 ;  /* 0x0000000d70727221 */ /* 0x040fe40000010100 */
[C---:B------:R-:W-:Y:S02]  /*5990*/  FADD.FTZ R197, -R112.reuse, R16 ;  /* 0x0000001070c57221 */ /* 0x040fe40000010100 */
[----:B------:R-:W-:Y:S02]  /*59a0*/  FADD.FTZ R112, -R112, R17 ;  /* 0x0000001170707221 */ /* 0x000fe40000010100 */
        /* <DEDUP_REMOVED lines=11> */
[C---:B-1----:R-:W-:Y:S02]  /*5a60*/  FADD.FTZ R115, -R113.reuse, R14 ;  /* 0x0000000e71737221 */ /* 0x042fe40000010100 */
[----:B------:R-:W-:Y:S01]  /*5a70*/  FADD.FTZ R112, -R113, R15 ;  /* 0x0000000f71707221 */ /* 0x000fe20000010100 */
[----:B------:R-:W-:Y:S01]  /*5a80*/  F2FP.BF16.PACK_AB R118, R118, R119 ;  /* 0x000000777676723e */ /* 0x000fe200000010ff */
[----:B------:R-:W-:Y:S01]  /*5a90*/  FMUL.FTZ R121, R124, R121 ;  /* 0x000000797c797220 */ /* 0x000fe20000410000 */
[----:B------:R-:W-:Y:S01]  /*5aa0*/  STS [R237+0x20000], R116 ;  /* 0x02000074ed007388 */ /* 0x000fe20000000800 */
[----:B------:R-:W-:Y:S02]  /*5ab0*/  FMUL.FTZ R114, R125, R114 ;  /* 0x000000727d727220 */ /* 0x000fe40000410000 */
[----:B------:R-:W-:Y:S02]  /*5ac0*/  FMUL.FTZ R115, R126, R115 ;  /* 0x000000737e737220 */ /* 0x000fe40000410000 */
[----:B------:R-:W-:Y:S01]  /*5ad0*/  FMUL.FTZ R112, R127, R112 ;  /* 0x000000707f707220 */ /* 0x000fe20000410000 */
[----:B------:R-:W-:Y:S01]  /*5ae0*/  F2FP.BF16.PACK_AB R121, R114, R121 ;  /* 0x000000797279723e */ /* 0x000fe200000010ff */
[C---:B------:R-:W-:Y:S01]  /*5af0*/  FADD.FTZ R114, -R113.reuse, R18 ;  /* 0x0000001271727221 */ /* 0x040fe20000010100 */
[----:B------:R-:W-:Y:S01]  /*5b00*/  STS [R237+0x20400], R118 ;  /* 0x02040076ed007388 */ /* 0x000fe20000000800 */
[----:B------:R-:W-:Y:S01]  /*5b10*/  FADD.FTZ R113, -R113, R19 ;  /* 0x0000001371717221 */ /* 0x000fe20000010100 */
[----:B------:R-:W-:Y:S01]  /*5b20*/  F2FP.BF16.PACK_AB R115, R112, R115 ;  /* 0x000000737073723e */ /* 0x000fe200000010ff */
[----:B------:R-:W-:Y:S02]  /*5b30*/  FMUL.FTZ R114, R131, R114 ;  /* 0x0000007283727220 */ /* 0x000fe40000410000 */
[----:B------:R-:W-:Y:S01]  /*5b40*/  FMUL.FTZ R113, R130, R113 ;  /* 0x0000007182717220 */ /* 0x000fe20000410000 */
[----:B------:R-:W-:Y:S04]  /*5b50*/  STS [R236+0x20000], R121 ;  /* 0x02000079ec007388 */ /* 0x000fe80000000800 */
[----:B------:R-:W-:Y:S02]  /*5b60*/  F2FP.BF16.PACK_AB R119, R113, R114 ;  /* 0x000000727177723e */ /* 0x000fe400000010ff */
[----:B------:R-:W-:Y:S06]  /*5b70*/  STS [R236+0x20400], R115 ;  /* 0x02040073ec007388 */ /* 0x000fec0000000800 */
        /* <DEDUP_REMOVED lines=156> */
.L_x_530:
[----:B------:R-:W-:Y:S01]  /*6540*/  LDSM.16.M88.4 R196, [R216] ;  /* 0x00000000d8c4783b */ /* 0x000fe20000000200 */
[----:B------:R-:W-:Y:S02]  /*6550*/  @UP0 UIADD3 UR14, UP4, UR10, -0x100, URZ ;  /* 0xffffff000a0e0890 */ /* 0x000fe4000ff9e03f */
[----:B------:R-:W-:Y:S02]  /*6560*/  @UP0 UIADD3 UR12, UP1, UR12, -0x100, URZ ;  /* 0xffffff000c0c0890 */ /* 0x000fe4000ff3e03f */
        /* <DEDUP_REMOVED lines=100> */
[-C--:B------:R-:W-:Y:S03]  /*6bb0*/  LEA.HI.X.SX32 R209, R201, R251.reuse, 0x2, P0 ;  /* 0x000000fbc9d17211 */ /* 0x080fe600000f16ff */
[----:B------:R2:W-:Y:S01]  /*6bc0*/  RED.E.ADD.F32.FTZ.RN.STRONG.GPU [R250.64], R4 ;  /* 0x00000004fa00798e */ /* 0x0005e2000c10e784 */
[-C--:B------:R-:W-:Y:S02]  /*6bd0*/  LEA R196, P2, R203, R250.reuse, 0x2 ;  /* 0x000000facbc47211 */ /* 0x080fe400078410ff */
[-C--:B------:R-:W-:Y:S02]  /*6be0*/  LEA R198, P0, R207, R250.reuse, 0x2 ;  /* 0x000000facfc67211 */ /* 0x080fe400078010ff */
[----:B------:R3:W-:Y:S01]  /*6bf0*/  RED.E.ADD.F32.FTZ.RN.STRONG.GPU [R208.64], R5 ;  /* 0x00000005d000798e */ /* 0x0007e2000c10e784 */
[-C--:B------:R-:W-:Y:S02]  /*6c00*/  LEA.HI.X.SX32 R197, R203, R251.reuse, 0x2, P2 ;  /* 0x000000fbcbc57211 */ /* 0x080fe400010f16ff */
[-C--:B------:R-:W-:Y:S01]  /*6c10*/  LEA.HI.X.SX32 R199, R207, R251.reuse, 0x2, P0 ;  /* 0x000000fbcfc77211 */ /* 0x080fe200000f16ff */
[----:B------:R-:W-:Y:S01]  /*6c20*/  IMAD R207, R239, 0x30, RZ ;  /* 0x00000030efcf7824 */ /* 0x000fe200078e02ff */
[CC--:B------:R-:W-:Y:S01]  /*6c30*/  LEA R210, P2, R211.reuse, R250.reuse, 0x2 ;  /* 0x000000fad3d27211 */ /* 0x0c0fe200078410ff */
[----:B------:R-:W-:Y:S03]  /*6c40*/  RED.E.ADD.F32.FTZ.RN.STRONG.GPU [R196.64], R6 ;  /* 0x00000006c400798e */ /* 0x000fe6000c10e784 */
[-C--:B------:R-:W-:Y:S02]  /*6c50*/  LEA.HI.X.SX32 R211, R211, R251.reuse, 0x2, P2 ;  /* 0x000000fbd3d37211 */ /* 0x080fe400010f16ff */
[----:B------:R4:W-:Y:S01]  /*6c60*/  RED.E.ADD.F32.FTZ.RN.STRONG.GPU [R198.64], R7 ;  /* 0x00000007c600798e */ /* 0x0009e2000c10e784 */
[-C--:B------:R-:W-:Y:S01]  /*6c70*/  LEA R206, P2, R207, R250.reuse, 0x2 ;  /* 0x000000facfce7211 */ /* 0x080fe200078410ff */
[----:B-1----:R-:W-:Y:S03]  /*6c80*/  IMAD R205, R239, 0x28, RZ ;  /* 0x00000028efcd7824 */ /* 0x002fe600078e02ff */
[----:B------:R1:W-:Y:S01]  /*6c90*/  RED.E.ADD.F32.FTZ.RN.STRONG.GPU [R210.64], R8 ;  /* 0x00000008d200798e */ /* 0x0003e2000c10e784 */
[-C--:B------:R-:W-:Y:S02]  /*6ca0*/  LEA.HI.X.SX32 R207, R207, R251.reuse, 0x2, P2 ;  /* 0x000000fbcfcf7211 */ /* 0x080fe400010f16ff */
[-C--:B------:R-:W-:Y:S01]  /*6cb0*/  LEA R204, P0, R205, R250.reuse, 0x2 ;  /* 0x000000facdcc7211 */ /* 0x080fe200078010ff */
[----:B--2---:R-:W-:Y:S03]  /*6cc0*/  IMAD R4, R239, 0x38, RZ ;  /* 0x00000038ef047824 */ /* 0x004fe600078e02ff */
[-C--:B------:R-:W-:Y:S02]  /*6cd0*/  LEA.HI.X.SX32 R205, R205, R251.reuse, 0x2, P0 ;  /* 0x000000fbcdcd7211 */ /* 0x080fe400000f16ff */
[----:B---3--:R-:W-:Y:S03]  /*6ce0*/  IADD3 R5, R203, 0x20, RZ ;  /* 0x00000020cb057810 */ /* 0x008fe60007ffe0ff */
[----:B------:R2:W-:Y:S05]  /*6cf0*/  RED.E.ADD.F32.FTZ.RN.STRONG.GPU [R204.64], R9 ;  /* 0x00000009cc00798e */ /* 0x0005ea000c10e784 */
[----:B------:R-:W-:Y:S01]  /*6d00*/  RED.E.ADD.F32.FTZ.RN.STRONG.GPU [R206.64], R10 ;  /* 0x0000000ace00798e */ /* 0x000fe2000c10e784 */
[----:B----4-:R-:W-:Y:S01]  /*6d10*/  IMAD.IADD R7, R201, 0x1, R5 ;  /* 0x00000001c9077824 */ /* 0x010fe200078e0205 */
[CC--:B-1----:R-:W-:Y:S04]  /*6d20*/  LEA R210, P0, R4.reuse, R250.reuse, 0x2 ;  /* 0x000000fa04d27211 */ /* 0x0c2fe800078010ff */
[-C--:B------:R-:W-:Y:S02]  /*6d30*/  LEA.HI.X.SX32 R211, R4, R251.reuse, 0x2, P0 ;  /* 0x000000fb04d37211 */ /* 0x080fe400000f16ff */
[CC--:B------:R-:W-:Y:S03]  /*6d40*/  LEA R198, P0, R5.reuse, R250.reuse, 0x2 ;  /* 0x000000fa05c67211 */ /* 0x0c0fe600078010ff */
[----:B------:R1:W-:Y:S01]  /*6d50*/  RED.E.ADD.F32.FTZ.RN.STRONG.GPU [R210.64], R11 ;  /* 0x0000000bd200798e */ /* 0x0003e2000c10e784 */
[-C--:B------:R-:W-:Y:S01]  /*6d60*/  LEA.HI.X.SX32 R199, R5, R251.reuse, 0x2, P0 ;  /* 0x000000fb05c77211 */ /* 0x080fe200000f16ff */
[----:B------:R-:W-:Y:S01]  /*6d70*/  IMAD.IADD R5, R201, 0x1, R7 ;  /* 0x00000001c9057824 */ /* 0x000fe200078e0207 */
[CC--:B------:R-:W-:Y:S02]  /*6d80*/  LEA R8, P0, R7.reuse, R250.reuse, 0x2 ;  /* 0x000000fa07087211 */ /* 0x0c0fe400078010ff */
[----:B------:R-:W-:Y:S02]  /*6d90*/  RED.E.ADD.F32.FTZ.RN.STRONG.GPU [R250.64+0x80], R16 ;  /* 0x00008010fa00798e */ /* 0x000fe4000c10e784 */
[-C--:B--2---:R-:W-:Y:S01]  /*6da0*/  LEA.HI.X.SX32 R9, R7, R251.reuse, 0x2, P0 ;  /* 0x000000fb07097211 */ /* 0x084fe200000f16ff */
[----:B------:R-:W-:Y:S01]  /*6db0*/  IMAD.IADD R7, R201, 0x1, R5 ;  /* 0x00000001c9077824 */ /* 0x000fe200078e0205 */
[CC--:B------:R-:W-:Y:S01]  /*6dc0*/  LEA R204, P2, R5.reuse, R250.reuse, 0x2 ;  /* 0x000000fa05cc7211 */ /* 0x0c0fe200078410ff */
[----:B------:R2:W-:Y:S03]  /*6dd0*/  RED.E.ADD.F32.FTZ.RN.STRONG.GPU [R208.64+0x80], R17 ;  /* 0x00008011d000798e */ /* 0x0005e6000c10e784 */
[-C--:B------:R-:W-:Y:S02]  /*6de0*/  LEA.HI.X.SX32 R205, R5, R251.reuse, 0x2, P2 ;  /* 0x000000fb05cd7211 */ /* 0x080fe400010f16ff */
[----:B------:R-:W-:Y:S01]  /*6df0*/  RED.E.ADD.F32.FTZ.RN.STRONG.GPU [R198.64], R18 ;  /* 0x00000012c600798e */ /* 0x000fe2000c10e784 */
[-C--:B------:R-:W-:Y:S04]  /*6e00*/  LEA R6, P0, R7, R250.reuse, 0x2 ;  /* 0x000000fa07067211 */ /* 0x080fe800078010ff */
[----:B------:R3:W-:Y:S05]  /*6e10*/  RED.E.ADD.F32.FTZ.RN.STRONG.GPU [R8.64], R19 ;  /* 0x000000130800798e */ /* 0x0007ea000c10e784 */
[----:B------:R-:W-:Y:S01]  /*6e20*/  RED.E.ADD.F32.FTZ.RN.STRONG.GPU [R204.64], R12 ;  /* 0x0000000ccc00798e */ /* 0x000fe2000c10e784 */
[----:B-1----:R-:W-:Y:S01]  /*6e30*/  IMAD.IADD R11, R201, 0x1, R7 ;  /* 0x00000001c90b7824 */ /* 0x002fe200078e0207 */
[-C--:B------:R-:W-:Y:S03]  /*6e40*/  LEA.HI.X.SX32 R7, R7, R251.reuse, 0x2, P0 ;  /* 0x000000fb07077211 */ /* 0x080fe600000f16ff */
[----:B------:R-:W-:Y:S01]  /*6e50*/  IMAD.IADD R5, R201, 0x1, R11 ;  /* 0x00000001c9057824 */ /* 0x000fe200078e020b */
[CC--:B------:R-:W-:Y:S01]  /*6e60*/  LEA R10, P0, R11.reuse, R250.reuse, 0x2 ;  /* 0x000000fa0b0a7211 */ /* 0x0c0fe200078010ff */
[----:B------:R1:W-:Y:S03]  /*6e70*/  RED.E.ADD.F32.FTZ.RN.STRONG.GPU [R6.64], R13 ;  /* 0x0000000d0600798e */ /* 0x0003e6000c10e784 */
[-C--:B------:R-:W-:Y:S02]  /*6e80*/  LEA.HI.X.SX32 R11, R11, R251.reuse, 0x2, P0 ;  /* 0x000000fb0b0b7211 */ /* 0x080fe400000f16ff */
[-C--:B------:R-:W-:Y:S02]  /*6e90*/  LEA R206, P0, R5, R250.reuse, 0x2 ;  /* 0x000000fa05ce7211 */ /* 0x080fe400078010ff */
[----:B--2---:R-:W-:Y:S01]  /*6ea0*/  IADD3 R17, R203, 0x40, RZ ;  /* 0x00000040cb117810 */ /* 0x004fe20007ffe0ff */
[----:B------:R2:W-:Y:S01]  /*6eb0*/  RED.E.ADD.F32.FTZ.RN.STRONG.GPU [R10.64], R14 ;  /* 0x0000000e0a00798e */ /* 0x0005e2000c10e784 */
[-C--:B------:R-:W-:Y:S02]  /*6ec0*/  LEA.HI.X.SX32 R207, R5, R251.reuse, 0x2, P0 ;  /* 0x000000fb05cf7211 */ /* 0x080fe400000f16ff */
[-C--:B------:R-:W-:Y:S01]  /*6ed0*/  LEA R16, P0, R17, R250.reuse, 0x2 ;  /* 0x000000fa11107211 */ /* 0x080fe200078010ff */
[----:B------:R-:W-:Y:S02]  /*6ee0*/  IMAD.IADD R5, R201, 0x1, R17 ;  /* 0x00000001c9057824 */ /* 0x000fe400078e0211 */
[----:B------:R4:W-:Y:S01]  /*6ef0*/  RED.E.ADD.F32.FTZ.RN.STRONG.GPU [R206.64], R15 ;  /* 0x0000000fce00798e */ /* 0x0009e2000c10e784 */
[-C--:B------:R-:W-:Y:S01]  /*6f00*/  LEA.HI.X.SX32 R17, R17, R251.reuse, 0x2, P0 ;  /* 0x000000fb11117211 */ /* 0x080fe200000f16ff */
[----:B---3--:R-:W-:Y:S01]  /*6f10*/  IMAD.IADD R9, R201, 0x1, R5 ;  /* 0x00000001c9097824 */ /* 0x008fe200078e0205 */
[CC--:B------:R-:W-:Y:S02]  /*6f20*/  LEA R18, P0, R5.reuse, R250.reuse, 0x2 ;  /* 0x000000fa05127211 */ /* 0x0c0fe400078010ff */
[----:B------:R-:W-:Y:S02]  /*6f30*/  RED.E.ADD.F32.FTZ.RN.STRONG.GPU [R250.64+0x100], R84 ;  /* 0x00010054fa00798e */ /* 0x000fe4000c10e784 */
[-C--:B------:R-:W-:Y:S01]  /*6f40*/  LEA.HI.X.SX32 R19, R5, R251.reuse, 0x2, P0 ;  /* 0x000000fb05137211 */ /* 0x080fe200000f16ff */
[----:B------:R-:W-:Y:S02]  /*6f50*/  IMAD.IADD R5, R201, 0x1, R9 ;  /* 0x00000001c9057824 */ /* 0x000fe400078e0209 */
[----:B------:R-:W-:Y:S03]  /*6f60*/  RED.E.ADD.F32.FTZ.RN.STRONG.GPU [R208.64+0x100], R85 ;  /* 0x00010055d000798e */ /* 0x000fe6000c10e784 */
[-C--:B------:R-:W-:Y:S01]  /*6f70*/  LEA R8, P0, R5, R250.reuse, 0x2 ;  /* 0x000000fa05087211 */ /* 0x080fe200078010ff */
[----:B-1----:R-:W-:Y:S01]  /*6f80*/  IMAD.IADD R7, R201, 0x1, R5 ;  /* 0x00000001c9077824 */ /* 0x002fe200078e0205 */
[----:B------:R1:W-:Y:S01]  /*6f90*/  RED.E.ADD.F32.FTZ.RN.STRONG.GPU [R16.64], R86 ;  /* 0x000000561000798e */ /* 0x0003e2000c10e784 */
[----:B------:R-:W-:Y:S04]  /*6fa0*/  IADD3 R13, R203, 0x60, RZ ;  /* 0x00000060cb0d7810 */ /* 0x000fe80007ffe0ff */
[----:B------:R-:W-:Y:S01]  /*6fb0*/  RED.E.ADD.F32.FTZ.RN.STRONG.GPU [R18.64], R87 ;  /* 0x000000571200798e */ /* 0x000fe2000c10e784 */
[CC--:B--2---:R-:W-:Y:S04]  /*6fc0*/  LEA R10, P2, R9.reuse, R250.reuse, 0x2 ;  /* 0x000000fa090a7211 */ /* 0x0c4fe800078410ff */
[-C--:B------:R-:W-:Y:S01]  /*6fd0*/  LEA.HI.X.SX32 R11, R9, R251.reuse, 0x2, P2 ;  /* 0x000000fb090b7211 */ /* 0x080fe200010f16ff */
[----:B------:R-:W-:Y:S01]  /*6fe0*/  LDSM.16.MT88.4 R84, [R217+0x4000] ;  /* 0x00400000d954783b */ /* 0x000fe20000004200 */
[-C--:B------:R-:W-:Y:S01]  /*6ff0*/  LEA.HI.X.SX32 R9, R5, R251.reuse, 0x2, P0 ;  /* 0x000000fb05097211 */ /* 0x080fe200000f16ff */
[----:B------:R-:W-:Y:S01]  /*7000*/  IMAD.IADD R5, R201, 0x1, R7 ;  /* 0x00000001c9057824 */ /* 0x000fe200078e0207 */
[CC--:B------:R-:W-:Y:S02]  /*7010*/  LEA R6, P0, R7.reuse, R250.reuse, 0x2 ;  /* 0x000000fa07067211 */ /* 0x0c0fe400078010ff */
[----:B------:R2:W-:Y:S02]  /*7020*/  RED.E.ADD.F32.FTZ.RN.STRONG.GPU [R10.64], R88 ;  /* 0x000000580a00798e */ /* 0x0005e4000c10e784 */
[-C--:B------:R-:W-:Y:S02]  /*7030*/  LEA.HI.X.SX32 R7, R7, R251.reuse, 0x2, P0 ;  /* 0x000000fb07077211 */ /* 0x080fe400000f16ff */
[CC--:B------:R-:W-:Y:S01]  /*7040*/  LEA R14, P0, R5.reuse, R250.reuse, 0x2 ;  /* 0x000000fa050e7211 */ /* 0x0c0fe200078010ff */
[----:B------:R-:W-:Y:S03]  /*7050*/  RED.E.ADD.F32.FTZ.RN.STRONG.GPU [R8.64], R89 ;  /* 0x000000590800798e */ /* 0x000fe6000c10e784 */
[-C--:B----4-:R-:W-:Y:S01]  /*7060*/  LEA.HI.X.SX32 R15, R5, R251.reuse, 0x2, P0 ;  /* 0x000000fb050f7211 */ /* 0x090fe200000f16ff */
[----:B------:R-:W-:Y:S01]  /*7070*/  IMAD.IADD R5, R201, 0x1, R13 ;  /* 0x00000001c9057824 */ /* 0x000fe200078e020d */
[----:B------:R3:W-:Y:S01]  /*7080*/  RED.E.ADD.F32.FTZ.RN.STRONG.GPU [R6.64], R90 ;  /* 0x0000005a0600798e */ /* 0x0007e2000c10e784 */
[CC--:B------:R-:W-:Y:S04]  /*7090*/  LEA R12, P0, R13.reuse, R250.reuse, 0x2 ;  /* 0x000000fa0d0c7211 */ /* 0x0c0fe800078010ff */
[----:B------:R4:W-:Y:S01]  /*70a0*/  RED.E.ADD.F32.FTZ.RN.STRONG.GPU [R14.64], R91 ;  /* 0x0000005b0e00798e */ /* 0x0009e2000c10e784 */
[-C--:B------:R-:W-:Y:S02]  /*70b0*/  LEA.HI.X.SX32 R13, R13, R251.reuse, 0x2, P0 ;  /* 0x000000fb0d0d7211 */ /* 0x080fe400000f16ff */
[CC--:B-1----:R-:W-:Y:S02]  /*70c0*/  LEA R16, P0, R5.reuse, R250.reuse, 0x2 ;  /* 0x000000fa05107211 */ /* 0x0c2fe400078010ff */
[----:B------:R-:W-:Y:S02]  /*70d0*/  RED.E.ADD.F32.FTZ.RN.STRONG.GPU [R250.64+0x180], R96 ;  /* 0x00018060fa00798e */ /* 0x000fe4000c10e784 */
[-C--:B------:R-:W-:Y:S03]  /*70e0*/  LEA.HI.X.SX32 R17, R5, R251.reuse, 0x2, P0 ;  /* 0x000000fb05117211 */ /* 0x080fe600000f16ff */
[----:B------:R-:W-:Y:S01]  /*70f0*/  RED.E.ADD.F32.FTZ.RN.STRONG.GPU [R208.64+0x180], R97 ;  /* 0x00018061d000798e */ /* 0x000fe2000c10e784 */
[C---:B--2---:R-:W-:Y:S04]  /*7100*/  IMAD.IADD R11, R201.reuse, 0x1, R5 ;  /* 0x00000001c90b7824 */ /* 0x044fe800078e0205 */
[----:B------:R1:W-:Y:S01]  /*7110*/  RED.E.ADD.F32.FTZ.RN.STRONG.GPU [R12.64], R98 ;  /* 0x000000620c00798e */ /* 0x0003e2000c10e784 */
[----:B------:R-:W-:Y:S01]  /*7120*/  IMAD.IADD R5, R201, 0x1, R11 ;  /* 0x00000001c9057824 */ /* 0x000fe200078e020b */
[CC--:B------:R-:W-:Y:S03]  /*7130*/  LEA R10, P2, R11.reuse, R250.reuse, 0x2 ;  /* 0x000000fa0b0a7211 */ /* 0x0c0fe600078410ff */
[----:B------:R2:W-:Y:S01]  /*7140*/  RED.E.ADD.F32.FTZ.RN.STRONG.GPU [R16.64], R99 ;  /* 0x000000631000798e */ /* 0x0005e2000c10e784 */
[-C--:B------:R-:W-:Y:S01]  /*7150*/  LEA.HI.X.SX32 R11, R11, R251.reuse, 0x2, P2 ;  /* 0x000000fb0b0b7211 */ /* 0x080fe200010f16ff */
[----:B---3--:R-:W-:Y:S01]  /*7160*/  IMAD.IADD R7, R201, 0x1, R5 ;  /* 0x00000001c9077824 */ /* 0x008fe200078e0205 */
[CC--:B------:R-:W-:Y:S02]  /*7170*/  LEA R8, P0, R5.reuse, R250.reuse, 0x2 ;  /* 0x000000fa05087211 */ /* 0x0c0fe400078010ff */
[----:B------:R-:W-:Y:S02]  /*7180*/  LDSM.16.MT88.4 R88, [R217+0x6000] ;  /* 0x00600000d958783b */ /* 0x000fe40000004200 */
[-C--:B------:R-:W-:Y:S01]  /*7190*/  LEA.HI.X.SX32 R9, R5, R251.reuse, 0x2, P0 ;  /* 0x000000fb05097211 */ /* 0x080fe200000f16ff */
[----:B------:R-:W-:Y:S01]  /*71a0*/  IMAD.IADD R5, R201, 0x1, R7 ;  /* 0x00000001c9057824 */ /* 0x000fe200078e0207 */
[CC--:B------:R-:W-:Y:S01]  /*71b0*/  LEA R6, P0, R7.reuse, R250.reuse, 0x2 ;  /* 0x000000fa07067211 */ /* 0x0c0fe200078010ff */
[----:B------:R3:W-:Y:S03]  /*71c0*/  RED.E.ADD.F32.FTZ.RN.STRONG.GPU [R10.64], R92 ;  /* 0x0000005c0a00798e */ /* 0x0007e6000c10e784 */
[-C--:B------:R-:W-:Y:S02]  /*71d0*/  LEA.HI.X.SX32 R7, R7, R251.reuse, 0x2, P0 ;  /* 0x000000fb07077211 */ /* 0x080fe400000f16ff */
[----:B------:R-:W-:Y:S01]  /*71e0*/  RED.E.ADD.F32.FTZ.RN.STRONG.GPU [R8.64], R93 ;  /* 0x0000005d0800798e */ /* 0x000fe2000c10e784 */
[CC--:B----4-:R-:W-:Y:S04]  /*71f0*/  LEA R14, P0, R5.reuse, R250.reuse, 0x2 ;  /* 0x000000fa050e7211 */ /* 0x0d0fe800078010ff */
[----:B------:R4:W-:Y:S01]  /*7200*/  RED.E.ADD.F32.FTZ.RN.STRONG.GPU [R6.64], R94 ;  /* 0x0000005e0600798e */ /* 0x0009e2000c10e784 */
[-C--:B------:R-:W-:Y:S02]  /*7210*/  LEA.HI.X.SX32 R15, R5, R251.reuse, 0x2, P0 ;  /* 0x000000fb050f7211 */ /* 0x080fe400000f16ff */
[----:B-1----:R-:W-:Y:S03]  /*7220*/  IADD3 R13, R203, 0x80, RZ ;  /* 0x00000080cb0d7810 */ /* 0x002fe60007ffe0ff */
[----:B------:R1:W-:Y:S01]  /*7230*/  RED.E.ADD.F32.FTZ.RN.STRONG.GPU [R14.64], R95 ;  /* 0x0000005f0e00798e */ /* 0x0003e2000c10e784 */
[-C--:B------:R-:W-:Y:S01]  /*7240*/  LEA R12, P0, R13, R250.reuse, 0x2 ;  /* 0x000000fa0d0c7211 */ /* 0x080fe200078010ff */
[----:B------:R-:W-:Y:S03]  /*7250*/  IMAD.IADD R5, R201, 0x1, R13 ;  /* 0x00000001c9057824 */ /* 0x000fe600078e020d */
[----:B------:R-:W-:Y:S01]  /*7260*/  RED.E.ADD.F32.FTZ.RN.STRONG.GPU [R250.64+0x200], R100 ;  /* 0x00020064fa00798e */ /* 0x000fe2000c10e784 */
[-C--:B------:R-:W-:Y:S02]  /*7270*/  LEA.HI.X.SX32 R13, R13, R251.reuse, 0x2, P0 ;  /* 0x000000fb0d0d7211 */ /* 0x080fe400000f16ff */
[-C--:B--2---:R-:W-:Y:S02]  /*7280*/  LEA R16, P0, R5, R250.reuse, 0x2 ;  /* 0x000000fa05107211 */ /* 0x084fe400078010ff */
[----:B------:R-:W-:Y:S01]  /*7290*/  RED.E.ADD.F32.FTZ.RN.STRONG.GPU [R208.64+0x200], R101 ;  /* 0x00020065d000798e */ /* 0x000fe2000c10e784 */
[----:B---3--:R-:W-:Y:S01]  /*72a0*/  IMAD.IADD R11, R201, 0x1, R5 ;  /* 0x00000001c90b7824 */ /* 0x008fe200078e0205 */
[-C--:B------:R-:W-:Y:S03]  /*72b0*/  LEA.HI.X.SX32 R17, R5, R251.reuse, 0x2, P0 ;  /* 0x000000fb05117211 */ /* 0x080fe600000f16ff */
[----:B------:R2:W-:Y:S01]  /*72c0*/  RED.E.ADD.F32.FTZ.RN.STRONG.GPU [R12.64], R102 ;  /* 0x000000660c00798e */ /* 0x0005e2000c10e784 */
[-C--:B------:R-:W-:Y:S01]  /*72d0*/  LEA R10, P2, R11, R250.reuse, 0x2 ;  /* 0x000000fa0b0a7211 */ /* 0x080fe200078410ff */
[----:B------:R-:W-:Y:S03]  /*72e0*/  IMAD.IADD R5, R201, 0x1, R11 ;  /* 0x00000001c9057824 */ /* 0x000fe600078e020b */
[----:B------:R3:W-:Y:S01]  /*72f0*/  RED.E.ADD.F32.FTZ.RN.STRONG.GPU [R16.64], R103 ;  /* 0x000000671000798e */ /* 0x0007e2000c10e784 */
[-C--:B------:R-:W-:Y:S01]  /*7300*/  LEA.HI.X.SX32 R11, R11, R251.reuse, 0x2, P2 ;  /* 0x000000fb0b0b7211 */ /* 0x080fe200010f16ff */
[----:B----4-:R-:W-:Y:S01]  /*7310*/  IMAD.IADD R7, R201, 0x1, R5 ;  /* 0x00000001c9077824 */ /* 0x010fe200078e0205 */
        /* <DEDUP_REMOVED lines=8> */
[CC--:B-1----:R-:W-:Y:S04]  /*73a0*/  LEA R14, P0, R5.reuse, R250.reuse, 0x2 ;  /* 0x000000fa050e7211 */ /* 0x0c2fe800078010ff */
[----:B------:R1:W-:Y:S01]  /*73b0*/  RED.E.ADD.F32.FTZ.RN.STRONG.GPU [R6.64], R106 ;  /* 0x0000006a0600798e */ /* 0x0003e2000c10e784 */
[-C--:B------:R-:W-:Y:S02]  /*73c0*/  LEA.HI.X.SX32 R15, R5, R251.reuse, 0x2, P0 ;  /* 0x000000fb050f7211 */ /* 0x080fe400000f16ff */
[----:B--2---:R-:W-:Y:S03]  /*73d0*/  IADD3 R13, R203, 0xa0, RZ ;  /* 0x000000a0cb0d7810 */ /* 0x004fe60007ffe0ff */
[----:B------:R2:W-:Y:S01]  /*73e0*/  RED.E.ADD.F32.FTZ.RN.STRONG.GPU [R14.64], R107 ;  /* 0x0000006b0e00798e */ /* 0x0005e2000c10e784 */
[-C--:B------:R-:W-:Y:S01]  /*73f0*/  LEA R12, P0, R13, R250.reuse, 0x2 ;  /* 0x000000fa0d0c7211 */ /* 0x080fe200078010ff */
[----:B------:R-:W-:Y:S03]  /*7400*/  IMAD.IADD R5, R201, 0x1, R13 ;  /* 0x00000001c9057824 */ /* 0x000fe600078e020d */
[----:B------:R-:W-:Y:S01]  /*7410*/  RED.E.ADD.F32.FTZ.RN.STRONG.GPU [R250.64+0x280], R112 ;  /* 0x00028070fa00798e */ /* 0x000fe2000c10e784 */
[-C--:B------:R-:W-:Y:S02]  /*7420*/  LEA.HI.X.SX32 R13, R13, R251.reuse, 0x2, P0 ;  /* 0x000000fb0d0d7211 */ /* 0x080fe400000f16ff */
[-C--:B---3--:R-:W-:Y:S02]  /*7430*/  LEA R16, P0, R5, R250.reuse, 0x2 ;  /* 0x000000fa05107211 */ /* 0x088fe400078010ff */
[----:B------:R-:W-:Y:S01]  /*7440*/  RED.E.ADD.F32.FTZ.RN.STRONG.GPU [R208.64+0x280], R113 ;  /* 0x00028071d000798e */ /* 0x000fe2000c10e784 */
[----:B----4-:R-:W-:Y:S01]  /*7450*/  IMAD.IADD R11, R201, 0x1, R5 ;  /* 0x00000001c90b7824 */ /* 0x010fe200078e0205 */
[-C--:B------:R-:W-:Y:S03]  /*7460*/  LEA.HI.X.SX32 R17, R5, R251.reuse, 0x2, P0 ;  /* 0x000000fb05117211 */ /* 0x080fe600000f16ff */
[----:B------:R3:W-:Y:S01]  /*7470*/  RED.E.ADD.F32.FTZ.RN.STRONG.GPU [R12.64], R114 ;  /* 0x000000720c00798e */ /* 0x0007e2000c10e784 */
[-C--:B------:R-:W-:Y:S01]  /*7480*/  LEA R10, P2, R11, R250.reuse, 0x2 ;  /* 0x000000fa0b0a7211 */ /* 0x080fe200078410ff */
[----:B------:R-:W-:Y:S03]  /*7490*/  IMAD.IADD R5, R201, 0x1, R11 ;  /* 0x00000001c9057824 */ /* 0x000fe600078e020b */
[----:B------:R4:W-:Y:S01]  /*74a0*/  RED.E.ADD.F32.FTZ.RN.STRONG.GPU [R16.64], R115 ;  /* 0x000000731000798e */ /* 0x0009e2000c10e784 */
[-C--:B------:R-:W-:Y:S01]  /*74b0*/  LEA.HI.X.SX32 R11, R11, R251.reuse, 0x2, P2 ;  /* 0x000000fb0b0b7211 */ /* 0x080fe200010f16ff */
[----:B-1----:R-:W-:Y:S01]  /*74c0*/  IMAD.IADD R7, R201, 0x1, R5 ;  /* 0x00000001c9077824 */ /* 0x002fe200078e0205 */
        /* <DEDUP_REMOVED lines=8> */
[CC--:B--2---:R-:W-:Y:S04]  /*7550*/  LEA R14, P0, R5.reuse, R250.reuse, 0x2 ;  /* 0x000000fa050e7211 */ /* 0x0c4fe800078010ff */
[----:B------:R2:W-:Y:S01]  /*7560*/  RED.E.ADD.F32.FTZ.RN.STRONG.GPU [R6.64], R110 ;  /* 0x0000006e0600798e */ /* 0x0005e2000c10e784 */
[-C--:B------:R-:W-:Y:S02]  /*7570*/  LEA.HI.X.SX32 R15, R5, R251.reuse, 0x2, P0 ;  /* 0x000000fb050f7211 */ /* 0x080fe400000f16ff */
[C---:B---3--:R-:W-:Y:S02]  /*7580*/  IADD3 R13, R203.reuse, 0xc0, RZ ;  /* 0x000000c0cb0d7810 */ /* 0x048fe40007ffe0ff */
[----:B------:R-:W-:Y:S01]  /*7590*/  IADD3 R203, R203, 0xe0, RZ ;  /* 0x000000e0cbcb7810 */ /* 0x000fe20007ffe0ff */
[----:B------:R-:W-:Y:S01]  /*75a0*/  RED.E.ADD.F32.FTZ.RN.STRONG.GPU [R14.64], R111 ;  /* 0x0000006f0e00798e */ /* 0x000fe2000c10e784 */
[-C--:B------:R-:W-:Y:S01]  /*75b0*/  LEA R12, P0, R13, R250.reuse, 0x2 ;  /* 0x000000fa0d0c7211 */ /* 0x080fe200078010ff */
[----:B------:R-:W-:Y:S03]  /*75c0*/  IMAD.IADD R5, R201, 0x1, R13 ;  /* 0x00000001c9057824 */ /* 0x000fe600078e020d */
[----:B------:R-:W-:Y:S01]  /*75d0*/  RED.E.ADD.F32.FTZ.RN.STRONG.GPU [R250.64+0x300], R116 ;  /* 0x00030074fa00798e */ /* 0x000fe2000c10e784 */
[-C--:B------:R-:W-:Y:S02]  /*75e0*/  LEA.HI.X.SX32 R13, R13, R251.reuse, 0x2, P0 ;  /* 0x000000fb0d0d7211 */ /* 0x080fe400000f16ff */
[-C--:B----4-:R-:W-:Y:S02]  /*75f0*/  LEA R16, P0, R5, R250.reuse, 0x2 ;  /* 0x000000fa05107211 */ /* 0x090fe400078010ff */
[----:B------:R-:W-:Y:S01]  /*7600*/  RED.E.ADD.F32.FTZ.RN.STRONG.GPU [R208.64+0x300], R117 ;  /* 0x00030075d000798e */ /* 0x000fe2000c10e784 */
[----:B-1----:R-:W-:Y:S01]  /*7610*/  IMAD.IADD R11, R201, 0x1, R5 ;  /* 0x00000001c90b7824 */ /* 0x002fe200078e0205 */
[-C--:B------:R-:W-:Y:S03]  /*7620*/  LEA.HI.X.SX32 R17, R5, R251.reuse, 0x2, P0 ;  /* 0x000000fb05117211 */ /* 0x080fe600000f16ff */
[----:B------:R1:W-:Y:S01]  /*7630*/  RED.E.ADD.F32.FTZ.RN.STRONG.GPU [R12.64], R118 ;  /* 0x000000760c00798e */ /* 0x0003e2000c10e784 */
[-C--:B------:R-:W-:Y:S01]  /*7640*/  LEA R10, P2, R11, R250.reuse, 0x2 ;  /* 0x000000fa0b0a7211 */ /* 0x080fe200078410ff */
[----:B------:R-:W-:Y:S03]  /*7650*/  IMAD.IADD R5, R201, 0x1, R11 ;  /* 0x00000001c9057824 */ /* 0x000fe600078e020b */
[----:B------:R3:W-:Y:S01]  /*7660*/  RED.E.ADD.F32.FTZ.RN.STRONG.GPU [R16.64], R119 ;  /* 0x000000771000798e */ /* 0x0007e2000c10e784 */
[-C--:B------:R-:W-:Y:S01]  /*7670*/  LEA.HI.X.SX32 R11, R11, R251.reuse, 0x2, P2 ;  /* 0x000000fb0b0b7211 */ /* 0x080fe200010f16ff */
[----:B--2---:R-:W-:Y:S01]  /*7680*/  IMAD.IADD R7, R201, 0x1, R5 ;  /* 0x00000001c9077824 */ /* 0x004fe200078e0205 */
[CC--:B------:R-:W-:Y:S02]  /*7690*/  LEA R8, P0, R5.reuse, R250.reuse, 0x2 ;  /* 0x000000fa05087211 */ /* 0x0c0fe400078010ff */
[----:B------:R-:W-:Y:S02]  /*76a0*/  LDSM.16.MT88.4 R108, [R217+0x6800] ;  /* 0x00680000d96c783b */ /* 0x000fe40000004200 */
[-C--:B------:R-:W-:Y:S01]  /*76b0*/  LEA.HI.X.SX32 R9, R5, R251.reuse, 0x2, P0 ;  /* 0x000000fb05097211 */ /* 0x080fe200000f16ff */
[----:B------:R-:W-:Y:S01]  /*76c0*/  IMAD.IADD R5, R201, 0x1, R7 ;  /* 0x00000001c9057824 */ /* 0x000fe200078e0207 */
[CC--:B------:R-:W-:Y:S01]  /*76d0*/  LEA R6, P0, R7.reuse, R250.reuse, 0x2 ;  /* 0x000000fa07067211 */ /* 0x0c0fe200078010ff */
[----:B------:R-:W-:Y:S03]  /*76e0*/  RED.E.ADD.F32.FTZ.RN.STRONG.GPU [R10.64], R120 ;  /* 0x000000780a00798e */ /* 0x000fe6000c10e784 */
[-C--:B------:R-:W-:Y:S02]  /*76f0*/  LEA.HI.X.SX32 R7, R7, R251.reuse, 0x2, P0 ;  /* 0x000000fb07077211 */ /* 0x080fe400000f16ff */
[----:B------:R2:W-:Y:S05]  /*7700*/  RED.E.ADD.F32.FTZ.RN.STRONG.GPU [R8.64], R121 ;  /* 0x000000790800798e */ /* 0x0005ea000c10e784 */
[----:B------:R-:W-:Y:S01]  /*7710*/  RED.E.ADD.F32.FTZ.RN.STRONG.GPU [R6.64], R122 ;  /* 0x0000007a0600798e */ /* 0x000fe2000c10e784 */
[CC--:B-1----:R-:W-:Y:S04]  /*7720*/  LEA R12, P0, R5.reuse, R250.reuse, 0x2 ;  /* 0x000000fa050c7211 */ /* 0x0c2fe800078010ff */
        /* <DEDUP_REMOVED lines=10> */
[----:B--2---:R-:W-:Y:S03]  /*77d0*/  IMAD.IADD R9, R201, 0x1, R15 ;  /* 0x00000001c9097824 */ /* 0x004fe600078e020f */
        /* <DEDUP_REMOVED lines=164> */
.L_x_531:
[----:B------:R-:W-:Y:S01]  /*8220*/  ISETP.LT.AND P0, PT, RZ, UR8, PT ;  /* 0x00000008ff007c0c */ /* 0x000fe2000bf01270 */
[----:B------:R-:W-:Y:S11]  /*8230*/  UIADD3 UR8, UR8, -0x1, URZ ;  /* 0xffffffff08087890 */ /* 0x000ff6000fffe03f */
[----:B------:R-:W-:Y:S01]  /*8240*/  @!UPT UIADD3 URZ, URZ, URZ, URZ ;  /* 0x0000003f3f3ff290 */ /* 0x000fe2000fffe03f */
        /* <DEDUP_REMOVED lines=214> */
.L_x_533:
        /* <DEDUP_REMOVED lines=18> */
.L_x_534:
[----:B------:R-:W-:Y:S01]  /*90d0*/  BAR.SYNC.DEFER_BLOCKING 0x0 ;  /* 0x0000000000007b1d */ /* 0x000fe20000010000 */
[----:B------:R-:W-:Y:S01]  /*90e0*/  USHF.R.S32.HI UR10, URZ, 0x1f, UR21 ;  /* 0x0000001f3f0a7899 */ /* 0x000fe20008011415 */
[--C-:B------:R-:W-:Y:S01]  /*90f0*/  SHF.R.S32.HI R73, RZ, 0x1f, R232.reuse ;  /* 0x0000001fff497819 */ /* 0x100fe200000114e8 */
[----:B------:R-:W-:Y:S01]  /*9100*/  IMAD.U32 R4, RZ, RZ, UR21 ;  /* 0x00000015ff047e24 */ /* 0x000fe2000f8e00ff */
[----:B------:R-:W-:Y:S01]  /*9110*/  UIMAD UR7, UR22, -0x40, UR7 ;  /* 0xffffffc0160778a4 */ /* 0x000fe2000f8e0207 */
[----:B--2---:R-:W-:Y:S01]  /*9120*/  IMAD.MOV.U32 R72, RZ, RZ, R232 ;  /* 0x000000ffff487224 */ /* 0x004fe200078e00e8 */
[----:B------:R-:W-:Y:S01]  /*9130*/  ULDC.64 UR8, c[0x0][0x3a0] ;  /* 0x0000e80000087ab9 */ /* 0x000fe20000000a00 */
[----:B------:R-:W-:Y:S01]  /*9140*/  BSSY B0, `(.L_x_535) ;  /* 0x0000030000007945 */ /* 0x000fe20003800000 */
[----:B------:R-:W-:Y:S01]  /*9150*/  UIMAD UR6, UR10, UR8, URZ ;  /* 0x000000080a0672a4 */ /* 0x000fe2000f8e023f */
[----:B------:R-:W-:Y:S01]  /*9160*/  IMAD.WIDE.U32 R6, R4, c[0x0][0x3a0], R72 ;  /* 0x0000e80004067a25 */ /* 0x000fe200078e0048 */
[----:B------:R-:W-:-:S02]  /*9170*/  ISETP.GE.AND P5, PT, R229, UR7, PT ;  /* 0x00000007e5007c0c */ /* 0x000fc4000bfa6270 */
[----:B------:R-:W-:Y:S01]  /*9180*/  UIMAD UR6, UR21, UR9, UR6 ;  /* 0x00000009150672a4 */ /* 0x000fe2000f8e0206 */
[----:B------:R-:W-:Y:S02]  /*9190*/  SHF.R.S32.HI R68, RZ, 0x1f, R229 ;  /* 0x0000001fff447819 */ /* 0x000fe400000114e5 */
[----:B------:R-:W-:Y:S01]  /*91a0*/  IADD3 R74, P0, R6, UR14, RZ ;  /* 0x0000000e064a7c10 */ /* 0x000fe2000ff1e0ff */
[----:B------:R-:W-:Y:S02]  /*91b0*/  ULDC.64 UR8, c[0x0][0x3b8] ;  /* 0x0000ee0000087ab9 */ /* 0x000fe40000000a00 */
[----:B------:R-:W-:Y:S01]  /*91c0*/  IMAD.U32 R4, RZ, RZ, UR6 ;  /* 0x00000006ff047e24 */ /* 0x000fe2000f8e00ff */
[----:B------:R-:W-:-:S04]  /*91d0*/  UIMAD UR6, UR59, UR8, URZ ;  /* 0x000000083b0672a4 */ /* 0x000fc8000f8e023f */
[----:B------:R-:W-:Y:S01]  /*91e0*/  IADD3.X R75, R7, UR15, R4, P0, !PT ;  /* 0x0000000f074b7c10 */ /* 0x000fe200087fe404 */
[----:B------:R2:W3:Y:S01]  /*91f0*/  LDS.128 R64, [R225+0x11000] ;  /* 0x01100000e1407984 */ /* 0x0004e20000000c00 */
[----:B------:R-:W-:Y:S01]  /*9200*/  IMAD.U32 R4, RZ, RZ, UR35 ;  /* 0x00000023ff047e24 */ /* 0x000fe2000f8e00ff */
[----:B------:R-:W-:Y:S02]  /*9210*/  UIMAD UR6, UR35, UR9, UR6 ;  /* 0x00000009230672a4 */ /* 0x000fe4000f8e0206 */
[----:B------:R2:W4:Y:S01]  /*9220*/  LDS.128 R60, [R225+0x13000] ;  /* 0x01300000e13c7984 */ /* 0x0005220000000c00 */
[----:B------:R-:W-:-:S03]  /*9230*/  IMAD.WIDE.U32 R74, R4, c[0x0][0x3b8], R74 ;  /* 0x0000ee00044a7a25 */ /* 0x000fc600078e004a */
[----:B------:R2:W1:Y:S02]  /*9240*/  LDS.128 R56, [R225+0x15000] ;  /* 0x01500000e1387984 */ /* 0x0004640000000c00 */
[----:B------:R-:W-:Y:S02]  /*9250*/  IADD3 R69, R75, UR6, RZ ;  /* 0x000000064b457c10 */ /* 0x000fe4000fffe0ff */
        /* <DEDUP_REMOVED lines=12> */
[----:B------:R-:W-:Y:S01]  /*9320*/  IMAD R70, R68, c[0x0][0x3a0], RZ ;  /* 0x0000e80044467a24 */ /* 0x000fe200078e02ff */
[----:B------:R-:W-:Y:S01]  /*9330*/  ISETP.GE.AND P3, PT, R228, c[0x0][0x220], PT ;  /* 0x00008800e4007a0c */ /* 0x000fe20003f66270 */
[----:B------:R-:W-:Y:S01]  /*9340*/  IMAD.MOV.U32 R76, RZ, RZ, R74 ;  /* 0x000000ffff4c7224 */ /* 0x000fe200078e004a */
[----:B------:R-:W3:Y:S01]  /*9350*/  LDS.128 R12, [R225+0x14000] ;  /* 0x01400000e10c7984 */ /* 0x000ee20000000c00 */
[----:B------:R-:W-:Y:S01]  /*9360*/  IMAD.MOV.U32 R77, RZ, RZ, R69 ;  /* 0x000000ffff4d7224 */ /* 0x000fe200078e0045 */
[----:B------:R-:W-:Y:S01]  /*9370*/  ISETP.GE.AND P2, PT, R227, c[0x0][0x220], PT ;  /* 0x00008800e3007a0c */ /* 0x000fe20003f46270 */
[C---:B------:R-:W-:Y:S01]  /*9380*/  IMAD R70, R229.reuse, c[0x0][0x3a4], R70 ;  /* 0x0000e900e5467a24 */ /* 0x040fe200078e0246 */
[----:B------:R-:W4:Y:S01]  /*9390*/  LDS.128 R8, [R225+0x16000] ;  /* 0x01600000e1087984 */ /* 0x000f220000000c00 */
[----:B------:R-:W-:Y:S01]  /*93a0*/  IMAD.WIDE.U32 R76, R229, c[0x0][0x3a0], R76 ;  /* 0x0000e800e54c7a25 */ /* 0x000fe200078e004c */
[----:B------:R-:W-:-:S02]  /*93b0*/  ISETP.GE.AND P1, PT, R226, c[0x0][0x220], PT ;  /* 0x00008800e2007a0c */ /* 0x000fc40003f26270 */
        /* <DEDUP_REMOVED lines=8> */
.L_x_536:
[----:B---34-:R-:W-:Y:S05]  /*9440*/  BSYNC B0 ;  /* 0x0000000000007941 */ /* 0x018fea0003800000 */
.L_x_535:
[----:B-1----:R-:W-:Y:S01]  /*9450*/  IADD3 R4, R229, 0x20, RZ ;  /* 0x00000020e5047810 */ /* 0x002fe20007ffe0ff */
[----:B------:R-:W-:Y:S03]  /*9460*/  BSSY B0, `(.L_x_537) ;  /* 0x0000015000007945 */ /* 0x000fe60003800000 */
[----:B------:R-:W-:-:S13]  /*9470*/  ISETP.GE.AND P4, PT, R4, UR7, PT ;  /* 0x0000000704007c0c */ /* 0x000fda000bf86270 */
[----:B------:R-:W-:Y:S05]  /*9480*/  @P4 BRA `(.L_x_538) ;  /* 0x0000012000004947 */ /* 0x000fea0003800000 */
[----:B------:R-:W-:Y:S01]  /*9490*/  IADD3 R5, P0, R229, 0x20, RZ ;  /* 0x00000020e5057810 */ /* 0x000fe20007f1e0ff */
[----:B------:R-:W-:Y:S01]  /*94a0*/  IMAD.MOV.U32 R6, RZ, RZ, R74 ;  /* 0x000000ffff067224 */ /* 0x000fe200078e004a */
[----:B------:R-:W-:Y:S01]  /*94b0*/  ISETP.GE.AND P3, PT, R232, c[0x0][0x220], PT ;  /* 0x00008800e8007a0c */ /* 0x000fe20003f66270 */
[----:B------:R-:W-:Y:S01]  /*94c0*/  IMAD.MOV.U32 R7, RZ, RZ, R69 ;  /* 0x000000ffff077224 */ /* 0x000fe200078e0045 */
        /* <DEDUP_REMOVED lines=14> */
.L_x_538:
[----:B------:R-:W-:Y:S05]  /*95b0*/  BSYNC B0 ;  /* 0x0000000000007941 */ /* 0x000fea0003800000 */
.L_x_537:
[----:B------:R-:W-:Y:S01]  /*95c0*/  ULDC.64 UR6, c[0x0][0x3a8] ;  /* 0x0000ea0000067ab9 */ /* 0x000fe20000000a00 */
[----:B------:R-:W-:Y:S01]  /*95d0*/  IMAD.U32 R5, RZ, RZ, UR21 ;  /* 0x00000015ff057e24 */ /* 0x000fe2000f8e00ff */
[----:B------:R-:W-:Y:S01]  /*95e0*/  UIMAD UR6, UR10, UR6, URZ ;  /* 0x000000060a0672a4 */ /* 0x000fe2000f8e023f */
[----:B------:R-:W-:Y:S02]  /*95f0*/  BSSY B0, `(.L_x_539) ;  /* 0x000001d000007945 */ /* 0x000fe40003800000 */
[----:B------:R-:W-:Y:S01]  /*9600*/  IMAD.WIDE.U32 R4, R5, c[0x0][0x3a8], R72 ;  /* 0x0000ea0005047a25 */ /* 0x000fe200078e0048 */
[----:B------:R-:W-:-:S04]  /*9610*/  UIMAD UR6, UR21, UR7, UR6 ;  /* 0x00000007150672a4 */ /* 0x000fc8000f8e0206 */
[----:B------:R-:W-:Y:S02]  /*9620*/  IADD3 R6, P0, R4, UR11, RZ ;  /* 0x0000000b04067c10 */ /* 0x000fe4000ff1e0ff */
[----:B------:R-:W-:Y:S01]  /*9630*/  MOV R4, UR6 ;  /* 0x0000000600047c02 */ /* 0x000fe20008000f00 */
[----:B------:R-:W-:Y:S02]  /*9640*/  ULDC.64 UR6, c[0x0][0x3c0] ;  /* 0x0000f00000067ab9 */ /* 0x000fe40000000a00 */
[----:B------:R-:W-:Y:S01]  /*9650*/  UIMAD UR6, UR59, UR6, URZ ;  /* 0x000000063b0672a4 */ /* 0x000fe2000f8e023f */
[----:B------:R-:W-:Y:S01]  /*9660*/  IADD3.X R7, R5, UR12, R4, P0, !PT ;  /* 0x0000000c05077c10 */ /* 0x000fe200087fe404 */
[----:B------:R-:W-:Y:S02]  /*9670*/  IMAD.U32 R4, RZ, RZ, UR35 ;  /* 0x00000023ff047e24 */ /* 0x000fe4000f8e00ff */
[----:B------:R-:W-:Y:S02]  /*9680*/  UIMAD UR6, UR35, UR7, UR6 ;  /* 0x00000007230672a4 */ /* 0x000fe4000f8e0206 */
[----:B------:R-:W-:-:S05]  /*9690*/  IMAD.WIDE.U32 R6, R4, c[0x0][0x3c0], R6 ;  /* 0x0000f00004067a25 */ /* 0x000fca00078e0006 */
[----:B------:R-:W-:Y:S01]  /*96a0*/  IADD3 R5, R7, UR6, RZ ;  /* 0x0000000607057c10 */ /* 0x000fe2000fffe0ff */
[----:B------:R-:W-:Y:S05]  /*96b0*/  @P5 BRA `(.L_x_540) ;  /* 0x0000010000005947 */ /* 0x000fea0003800000 */
[----:B------:R-:W-:Y:S01]  /*96c0*/  IMAD R4, R68, c[0x0][0x3a8], RZ ;  /* 0x0000ea0044047a24 */ /* 0x000fe200078e02ff */
[----:B------:R-:W-:Y:S01]  /*96d0*/  ISETP.GE.AND P3, PT, R232, c[0x0][0x220], PT ;  /* 0x00008800e8007a0c */ /* 0x000fe20003f66270 */
[----:B-1----:R-:W-:Y:S01]  /*96e0*/  IMAD.MOV.U32 R8, RZ, RZ, R6 ;  /* 0x000000ffff087224 */ /* 0x002fe200078e0006 */
        /* <DEDUP_REMOVED lines=9> */
[----:B------:R1:W-:Y:S04]  /*9780*/  @!P3 STG.E.128 [R10.64], R48 ;  /* 0x000000300a00b986 */ /* 0x0003e8000c101d04 */
[----:B------:R1:W-:Y:S04]  /*9790*/  @!P2 STG.E.128 [R10.64+0x80], R40 ;  /* 0x000080280a00a986 */ /* 0x0003e8000c101d04 */
[----:B------:R1:W-:Y:S04]  /*97a0*/  @!P1 STG.E.128 [R10.64+0x100], R32 ;  /* 0x000100200a009986 */ /* 0x0003e8000c101d04 */
[----:B------:R1:W-:Y:S02]  /*97b0*/  @!P0 STG.E.128 [R10.64+0x180], R24 ;  /* 0x000180180a008986 */ /* 0x0003e4000c101d04 */
.L_x_540:
[----:B------:R-:W-:Y:S05]  /*97c0*/  BSYNC B0 ;  /* 0x0000000000007941 */ /* 0x000fea0003800000 */
.L_x_539:
[----:B------:R-:W-:Y:S05]  /*97d0*/  @P4 BRA `(.L_x_541) ;  /* 0x00000a8000004947 */ /* 0x000fea0003800000 */
[----:B------:R-:W-:Y:S01]  /*97e0*/  IADD3 R4, P0, R229, 0x20, RZ ;  /* 0x00000020e5047810 */ /* 0x000fe20007f1e0ff */
[----:B-1----:R-:W-:Y:S01]  /*97f0*/  IMAD.MOV.U32 R8, RZ, RZ, R6 ;  /* 0x000000ffff087224 */ /* 0x002fe200078e0006 */
[----:B------:R-:W-:Y:S01]  /*9800*/  ISETP.GE.AND P2, PT, R232, c[0x0][0x220], PT ;  /* 0x00008800e8007a0c */ /* 0x000fe20003f46270 */
[----:B------:R-:W-:Y:S01]  /*9810*/  IMAD.MOV.U32 R9, RZ, RZ, R5 ;  /* 0x000000ffff097224 */ /* 0x000fe200078e0005 */
        /* <DEDUP_REMOVED lines=16> */
.L_x_513:
        /* <DEDUP_REMOVED lines=20> */
.L_x_542:
        /* <DEDUP_REMOVED lines=18> */
.L_x_543:
        /* <DEDUP_REMOVED lines=12> */
[----:B------:R-:W-:Y:S01]  /*9c40*/  IMAD.U32 R4, RZ, RZ, UR6 ;  /* 0x00000006ff047e24 */ /* 0x000fe2000f8e00ff */
[----:B------:R-:W-:-:S04]  /*9c50*/  UIMAD UR6, UR57, UR8, URZ ;  /* 0x00000008390672a4 */ /* 0x000fc8000f8e023f */
[----:B------:R-:W-:Y:S01]  /*9c60*/  IADD3.X R7, R5, UR15, R4, P0, !PT ;  /* 0x0000000f05077c10 */ /* 0x000fe200087fe404 */
[----:B------:R-:W-:Y:S01]  /*9c70*/  UIMAD UR6, UR35, UR9, UR6 ;  /* 0x00000009230672a4 */ /* 0x000fe2000f8e0206 */
[----:B------:R-:W-:-:S03]  /*9c80*/  SHF.R.S32.HI R4, RZ, 0x1f, R229 ;  /* 0x0000001fff047819 */ /* 0x000fc600000114e5 */
        /* <DEDUP_REMOVED lines=19> */
.L_x_545:
[----:B------:R-:W-:Y:S05]  /*9dc0*/  BSYNC B0 ;  /* 0x0000000000007941 */ /* 0x000fea0003800000 */
.L_x_544:
        /* <DEDUP_REMOVED lines=21> */
.L_x_547:
[----:B------:R-:W-:Y:S05]  /*9f20*/  BSYNC B0 ;  /* 0x0000000000007941 */ /* 0x000fea0003800000 */
.L_x_546:
[----:B------:R-:W-:Y:S01]  /*9f30*/  ULDC.64 UR6, c[0x0][0x3a8] ;  /* 0x0000ea0000067ab9 */ /* 0x000fe20000000a00 */
[----:B------:R-:W-:Y:S01]  /*9f40*/  IMAD.U32 R5, RZ, RZ, UR21 ;  /* 0x00000015ff057e24 */ /* 0x000fe2000f8e00ff */
[----:B------:R-:W-:Y:S01]  /*9f50*/  UIMAD UR6, UR10, UR6, URZ ;  /* 0x000000060a0672a4 */ /* 0x000fe2000f8e023f */
[----:B------:R-:W-:Y:S01]  /*9f60*/  IMAD.U32 R8, RZ, RZ, UR35 ;  /* 0x00000023ff087e24 */ /* 0x000fe2000f8e00ff */
[----:B------:R-:W-:Y:S01]  /*9f70*/  BSSY B0, `(.L_x_548) ;  /* 0x000001c000007945 */ /* 0x000fe20003800000 */
[----:B--2---:R-:W-:Y:S01]  /*9f80*/  IMAD.WIDE.U32 R6, R5, c[0x0][0x3a8], R232 ;  /* 0x0000ea0005067a25 */ /* 0x004fe200078e00e8 */
[----:B------:R-:W-:-:S04]  /*9f90*/  UIMAD UR6, UR21, UR7, UR6 ;  /* 0x00000007150672a4 */ /* 0x000fc8000f8e0206 */
[----:B------:R-:W-:Y:S02]  /*9fa0*/  IADD3 R6, P0, R6, UR11, RZ ;  /* 0x0000000b06067c10 */ /* 0x000fe4000ff1e0ff */
[----:B------:R-:W-:Y:S01]  /*9fb0*/  MOV R5, UR6 ;  /* 0x0000000600057c02 */ /* 0x000fe20008000f00 */
[----:B------:R-:W-:Y:S02]  /*9fc0*/  ULDC.64 UR6, c[0x0][0x3c0] ;  /* 0x0000f00000067ab9 */ /* 0x000fe40000000a00 */
[----:B------:R-:W-:Y:S01]  /*9fd0*/  UIMAD UR6, UR57, UR6, URZ ;  /* 0x00000006390672a4 */ /* 0x000fe2000f8e023f */
[----:B------:R-:W-:-:S03]  /*9fe0*/  IADD3.X R7, R7, UR12, R5, P0, !PT ;  /* 0x0000000c07077c10 */ /* 0x000fc600087fe405 */
[----:B------:R-:W-:Y:S02]  /*9ff0*/  UIMAD UR6, UR35, UR7, UR6 ;  /* 0x00000007230672a4 */ /* 0x000fe4000f8e0206 */
        /* <DEDUP_REMOVED lines=13> */
[----:B-1----:R-:W-:-:S04]  /*a0d0*/  LEA R12, P5, R10, c[0x0][0x348], 0x1 ;  /* 0x0000d2000a0c7a11 */ /* 0x002fc800078a08ff */
[----:B------:R-:W-:-:S05]  /*a0e0*/  LEA.HI.X R13, R10, c[0x0][0x34c], R5, 0x1, P5 ;  /* 0x0000d3000a0d7a11 */ /* 0x000fca00028f0c05 */
[----:B------:R1:W-:Y:S04]  /*a0f0*/  @!P3 STG.E.128 [R12.64], RZ ;  /* 0x000000ff0c00b986 */ /* 0x0003e8000c101d04 */
[----:B------:R1:W-:Y:S04]  /*a100*/  @!P2 STG.E.128 [R12.64+0x80], RZ ;  /* 0x000080ff0c00a986 */ /* 0x0003e8000c101d04 */
[----:B------:R1:W-:Y:S04]  /*a110*/  @!P1 STG.E.128 [R12.64+0x100], RZ ;  /* 0x000100ff0c009986 */ /* 0x0003e8000c101d04 */
[----:B------:R1:W-:Y:S02]  /*a120*/  @!P0 STG.E.128 [R12.64+0x180], RZ ;  /* 0x000180ff0c008986 */ /* 0x0003e4000c101d04 */
.L_x_549:
[----:B------:R-:W-:Y:S05]  /*a130*/  BSYNC B0 ;  /* 0x0000000000007941 */ /* 0x000fea0003800000 */
.L_x_548:
[----:B------:R-:W-:Y:S05]  /*a140*/  @P4 BRA `(.L_x_541) ;  /* 0x0000011000004947 */ /* 0x000fea0003800000 */
[----:B------:R-:W-:Y:S01]  /*a150*/  IADD3 R5, P0, R229, 0x20, RZ ;  /* 0x00000020e5057810 */ /* 0x000fe20007f1e0ff */
[----:B------:R-:W-:Y:S01]  /*a160*/  IMAD.MOV.U32 R6, RZ, RZ, R8 ;  /* 0x000000ffff067224 */ /* 0x000fe200078e0008 */
[----:B------:R-:W-:-:S02]  /*a170*/  ISETP.GE.AND P3, PT, R232, c[0x0][0x220], PT ;  /* 0x00008800e8007a0c */ /* 0x000fc40003f66270 */
        /* <DEDUP_REMOVED lines=14> */
.L_x_541:
[----:B------:R-:W-:Y:S05]  /*a260*/  BSYNC B1 ;  /* 0x0000000000017941 */ /* 0x000fea0003800000 */
.L_x_508:
        /* <DEDUP_REMOVED lines=12> */
.L_x_550:
[----:B------:R-:W-:Y:S05]  /*a330*/  EXIT ;  /* 0x000000000000794d */ /* 0x000fea0003800000 */
.L_x_552:
        /* <DEDUP_REMOVED lines=12> */
.L_x_2015:


//--------------------- .text._ZN5flash44flash_bwd_dq_dk_dv_loop_seqk_parallel_kernelI23Flash_bwd_kernel_traitsILi256ELi64ELi64ELi8ELi4ELi2ELi2ELb0ELb1EN7cutlass10bfloat16_tE19Flash_kernel_traitsILi256ELi64ELi64ELi8ES3_EELb0ELb0ELb1ELb0ELb0ELb1ELb0EEEvNS_16Flash_bwd_paramsE --------------------------
	.section	.text._ZN5flash44flash_bwd_dq_dk_dv_loop_seqk_parallel_kernelI23Flash_bwd_kernel_traitsILi256ELi64ELi64ELi8ELi4ELi2ELi2ELb0ELb1EN7cutlass10bfloat16_tE19Flash_kernel_traitsILi256ELi64ELi64ELi8ES3_EELb0ELb0ELb1ELb0ELb0ELb1ELb0EEEvNS_16Flash_bwd_paramsE,"ax",@progbits
	.sectioninfo	@"SHI_REGISTERS=254"
	.align	128
        .global         _ZN5flash44flash_bwd_dq_dk_dv_loop_seqk_parallel_kernelI23Flash_bwd_kernel_traitsILi256ELi64ELi64ELi8ELi4ELi2ELi2ELb0ELb1EN7cutlass10bfloat16_tE19Flash_kernel_traitsILi256ELi64ELi64ELi8ES3_EELb0ELb0ELb1ELb0ELb0ELb1ELb0EEEvNS_16Flash_bwd_paramsE
        .type           _ZN5flash44flash_bwd_dq_dk_dv_loop_seqk_parallel_kernelI23Flash_bwd_kernel_traitsILi256ELi64ELi64ELi8ELi4ELi2ELi2ELb0ELb1EN7cutlass10bfloat16_tE19Flash_kernel_traitsILi256ELi64ELi64ELi8ES3_EELb0ELb0ELb1ELb0ELb0ELb1ELb0EEEvNS_16Flash_bwd_paramsE,@function
        .size           _ZN5flash44flash_bwd_dq_dk_dv_loop_seqk_parallel_kernelI23Flash_bwd_kernel_traitsILi256ELi64ELi64ELi8ELi4ELi2ELi2ELb0ELb1EN7cutlass10bfloat16_tE19Flash_kernel_traitsILi256ELi64ELi64ELi8ES3_EELb0ELb0ELb1ELb0ELb0ELb1ELb0EEEvNS_16Flash_bwd_paramsE,(.L_x_2016 - _ZN5flash44flash_bwd_dq_dk_dv_loop_seqk_parallel_kernelI23Flash_bwd_kernel_traitsILi256ELi64ELi64ELi8ELi4ELi2ELi2ELb0ELb1EN7cutlass10bfloat16_tE19Flash_kernel_traitsILi256ELi64ELi64ELi8ES3_EELb0ELb0ELb1ELb0ELb0ELb1ELb0EEEvNS_16Flash_bwd_paramsE)
        .other          _ZN5flash44flash_bwd_dq_dk_dv_loop_seqk_parallel_kernelI23Flash_bwd_kernel_traitsILi256ELi64ELi64ELi8ELi4ELi2ELi2ELb0ELb1EN7cutlass10bfloat16_tE19Flash_kernel_traitsILi256ELi64ELi64ELi8ES3_EELb0ELb0ELb1ELb0ELb0ELb1ELb0EEEvNS_16Flash_bwd_paramsE,@"STO_CUDA_ENTRY STV_DEFAULT"
_ZN5flash44flash_bwd_dq_dk_dv_loop_seqk_parallel_kernelI23Flash_bwd_kernel_traitsILi256ELi64ELi64ELi8ELi4ELi2ELi2ELb0ELb1EN7cutlass10bfloat16_tE19Flash_kernel_traitsILi256ELi64ELi64ELi8ES3_EELb0ELb0ELb1ELb0ELb0ELb1ELb0EEEvNS_16Flash_bwd_paramsE:
.text._ZN5flash44flash_bwd_dq_dk_dv_loop_seqk_parallel_kernelI23Flash_bwd_kernel_traitsILi256ELi64ELi64ELi8ELi4ELi2ELi2ELb0ELb1EN7cutlass10bfloat16_tE19Flash_kernel_traitsILi256ELi64ELi64ELi8ES3_EELb0ELb0ELb1ELb0ELb0ELb1ELb0EEEvNS_16Flash_bwd_paramsE:
        /* <DEDUP_REMOVED lines=42> */
[----:B------:R-:W-:Y:S01]  /*02a0*/  SHF.R.S32.HI R0, RZ, 0x4, R9 ;  /* 0x00000004ff007819 */ /* 0x000fe20000011409 */
[----:B------:R-:W-:Y:S01]  /*02b0*/  UIMAD UR6, UR32, UR11, UR38 ;  /* 0x0000000b200672a4 */ /* 0x000fe2000f8e0226 */
[----:B------:R-:W-:Y:S01]  /*02c0*/  LOP3.LUT R3, R3, 0xfffffffc, RZ, 0xc0, !PT ;  /* 0xfffffffc03037812 */ /* 0x000fe200078ec0ff */
[----:B------:R-:W-:Y:S01]  /*02d0*/  IMAD.IADD R7, R228, 0x1, -R7 ;  /* 0x00000001e4077824 */ /* 0x000fe200078e0a07 */
[----:B------:R-:W-:Y:S01]  /*02e0*/  LOP3.LUT R2, R2, 0xfffffffe, RZ, 0xc0, !PT ;  /* 0xfffffffe02027812 */ /* 0x000fe200078ec0ff */
[----:B------:R-:W-:Y:S01]  /*02f0*/  @!UP5 UIMAD UR7, UR32, UR13, UR38 ;  /* 0x0000000d2007d2a4 */ /* 0x000fe2000f8e0226 */
[----:B------:R-:W-:Y:S01]  /*0300*/  LEA.HI R6, R9, R0, RZ, 0x1 ;  /* 0x0000000009067211 */ /* 0x000fe200078f08ff */
[C---:B------:R-:W-:Y:S01]  /*0310*/  IMAD.IADD R3, R4.reuse, 0x1, -R3 ;  /* 0x0000000104037824 */ /* 0x040fe200078e0a03 */
[-C--:B------:R-:W-:Y:S01]  /*0320*/  LEA.HI R17, R19, R228.reuse, RZ, 0x3 ;  /* 0x000000e413117211 */ /* 0x080fe200078f18ff */
[----:B------:R-:W-:Y:S01]  /*0330*/  IMAD.IADD R2, R4, 0x1, -R2 ;  /* 0x0000000104027824 */ /* 0x000fe200078e0a02 */
[----:B------:R-:W-:Y:S01]  /*0340*/  LOP3.LUT R6, R6, 0xfffffffe, RZ, 0xc0, !PT ;  /* 0xfffffffe06067812 */ /* 0x000fe200078ec0ff */
[----:B------:R-:W-:Y:S01]  /*0350*/  USHF.L.U32 UR46, UR47, 0x6, URZ ;  /* 0x000000062f2e7899 */ /* 0x000fe2000800063f */
[----:B------:R-:W-:Y:S01]  /*0360*/  SHF.R.S32.HI R4, RZ, 0x1f, R7 ;  /* 0x0000001fff047819 */ /* 0x000fe20000011407 */
[----:B------:R-:W-:Y:S01]  /*0370*/  IMAD.SHL.U32 R15, R2, 0x10, RZ ;  /* 0x00000010020f7824 */ /* 0x000fe200078e00ff */
[----:B------:R-:W-:Y:S01]  /*0380*/  LOP3.LUT R9, R9, 0xfffffff0, RZ, 0xc0, !PT ;  /* 0xfffffff009097812 */ /* 0x000fe200078ec0ff */
[----:B------:R-:W-:Y:S01]  /*0390*/  IMAD.IADD R6, R0, 0x1, -R6 ;  /* 0x0000000100067824 */ /* 0x000fe200078e0a06 */
[----:B------:R-:W-:Y:S01]  /*03a0*/  LEA.HI R5, R19, R228, RZ, 0x2 ;  /* 0x000000e413057211 */ /* 0x000fe200078f10ff */
[----:B------:R-:W-:Y:S01]  /*03b0*/  ULDC UR50, c[0x0][0x214] ;  /* 0x0000850000327ab9 */ /* 0x000fe20000000800 */
[----:B------:R-:W-:Y:S01]  /*03c0*/  LEA.HI R4, R4, R7, RZ, 0x2 ;  /* 0x0000000704047211 */ /* 0x000fe200078f10ff */
[C---:B------:R-:W-:Y:S01]  /*03d0*/  IMAD.IADD R0, R228.reuse, 0x1, -R9 ;  /* 0x00000001e4007824 */ /* 0x040fe200078e0a09 */
[----:B------:R-:W-:Y:S01]  /*03e0*/  LOP3.LUT R7, R17, 0xfffffff8, RZ, 0xc0, !PT ;  /* 0xfffffff811077812 */ /* 0x000fe200078ec0ff */
[----:B------:R-:W-:Y:S01]  /*03f0*/  IMAD.U32 R232, RZ, RZ, UR14 ;  /* 0x0000000effe87e24 */ /* 0x000fe2000f8e00ff */
[--C-:B------:R-:W-:Y:S01]  /*0400*/  SHF.R.S32.HI R11, RZ, 0x2, R5.reuse ;  /* 0x00000002ff0b7819 */ /* 0x100fe20000011405 */
[----:B------:R-:W-:Y:S01]  /*0410*/  ULDC UR57, c[0x0][0x1c8] ;  /* 0x0000720000397ab9 */ /* 0x000fe20000000800 */
[----:B------:R-:W-:Y:S01]  /*0420*/  SHF.R.S32.HI R12, RZ, 0x1f, R5 ;  /* 0x0000001fff0c7819 */ /* 0x000fe20000011405 */
[----:B------:R-:W-:Y:S01]  /*0430*/  IMAD.IADD R8, R228, 0x1, -R7 ;  /* 0x00000001e4087824 */ /* 0x000fe200078e0a07 */
[----:B------:R-:W-:Y:S01]  /*0440*/  SHF.R.S32.HI R7, RZ, 0x1f, R0 ;  /* 0x0000001fff077819 */ /* 0x000fe20000011400 */
[----:B------:R-:W-:Y:S01]  /*0450*/  ULDC.U8 UR10, c[0x0][0x3d0] ;  /* 0x0000f400000a7ab9 */ /* 0x000fe20000000000 */
[----:B------:R-:W-:Y:S01]  /*0460*/  LEA.HI R12, R12, R11, RZ, 0x3 ;  /* 0x0000000b0c0c7211 */ /* 0x000fe200078f18ff */
[----:B------:R-:W-:Y:S01]  /*0470*/  IMAD.SHL.U32 R234, R8, 0x8, RZ ;  /* 0x0000000808ea7824 */ /* 0x000fe200078e00ff */
[----:B------:R-:W-:Y:S01]  /*0480*/  LEA.HI R7, R7, R0, RZ, 0x3 ;  /* 0x0000000007077211 */ /* 0x000fe200078f18ff */
[----:B------:R-:W-:Y:S01]  /*0490*/  ULDC UR51, c[0x0][0x224] ;  /* 0x0000890000337ab9 */ /* 0x000fe20000000800 */
[----:B------:R-:W-:Y:S01]  /*04a0*/  LOP3.LUT R12, R12, 0xfffffff8, RZ, 0xc0, !PT ;  /* 0xfffffff80c0c7812 */ /* 0x000fe200078ec0ff */
[----:B------:R-:W-:Y:S01]  /*04b0*/  @UP5 UIMAD UR55, UR32, UR50, URZ ;  /* 0x00000032203752a4 */ /* 0x000fe2000f8e023f */
[----:B------:R-:W-:Y:S01]  /*04c0*/  SHF.R.S32.HI R231, RZ, 0x3, R17 ;  /* 0x00000003ffe77819 */ /* 0x000fe20000011411 */
[----:B------:R-:W-:Y:S01]  /*04d0*/  ULDC.64 UR4, c[0x0][0x118] ;  /* 0x0000460000047ab9 */ /* 0x000fe20000000a00 */
[----:B------:R-:W-:Y:S01]  /*04e0*/  LOP3.LUT R13, R7, 0xfffffff8, RZ, 0xc0, !PT ;  /* 0xfffffff8070d7812 */ /* 0x000fe200078ec0ff */
[----:B------:R-:W-:Y:S01]  /*04f0*/  IMAD.IADD R12, R11, 0x1, -R12 ;  /* 0x000000010b0c7824 */ /* 0x000fe200078e0a0c */
        /* <DEDUP_REMOVED lines=9> */
[----:B------:R-:W-:Y:S01]  /*0590*/  ULOP3.LUT UR57, UR38, UR57, URZ, 0x3c, !UPT ;  /* 0x0000003926397292 */ /* 0x000fe2000f8e3c3f */
[----:B------:R-:W-:Y:S01]  /*05a0*/  LOP3.LUT R11, R11, 0x1c0, RZ, 0xc0, !PT ;  /* 0x000001c00b0b7812 */ /* 0x000fe200078ec0ff */
[----:B------:R-:W-:Y:S01]  /*05b0*/  USHF.R.S32.HI UR58, URZ, 0x1f, UR38 ;  /* 0x0000001f3f3a7899 */ /* 0x000fe20008011426 */
[----:B------:R-:W-:Y:S01]  /*05c0*/  ISETP.NE.U32.AND P0, PT, R0, 0x1, PT ;  /* 0x000000010000780c */ /* 0x000fe20003f05070 */
[----:B------:R-:W-:Y:S01]  /*05d0*/  UISETP.NE.AND UP6, UPT, UR10, URZ, UPT ;  /* 0x0000003f0a00728c */ /* 0x000fe2000bfc5270 */
[C---:B------:R-:W-:Y:S01]  /*05e0*/  LOP3.LUT R0, R8.reuse, 0x10, R15, 0xf8, !PT ;  /* 0x0000001008007812 */ /* 0x040fe200078ef80f */
[----:B------:R-:W-:Y:S01]  /*05f0*/  USHF.R.S32.HI UR60, URZ, 0x1f, UR32 ;  /* 0x0000001f3f3c7899 */ /* 0x000fe20008011420 */
[----:B------:R-:W-:Y:S01]  /*0600*/  SHF.R.U32.HI R9, RZ, 0x3, R11 ;  /* 0x00000003ff097819 */ /* 0x000fe2000001160b */
[----:B------:R-:W-:Y:S01]  /*0610*/  USHF.R.S32.HI UR59, URZ, 0x1f, UR38 ;  /* 0x0000001f3f3b7899 */ /* 0x000fe20008011426 */
[----:B------:R-:W-:Y:S01]  /*0620*/  LOP3.LUT R10, R11, 0x38, R234, 0xf8, !PT ;  /* 0x000000380b0a7812 */ /* 0x000fe200078ef8ea */
[----:B------:R-:W-:Y:S01]  /*0630*/  UIMAD.WIDE.U32 UR42, UR36, UR44, URZ ;  /* 0x0000002c242a72a5 */ /* 0x000fe2000f8e003f */
[----:B------:R-:W-:Y:S01]  /*0640*/  LOP3.LUT R226, R8, 0x8, R17, 0xf8, !PT ;  /* 0x0000000808e27812 */ /* 0x000fe200078ef811 */
        /* <DEDUP_REMOVED lines=32> */
[----:B------:R-:W-:Y:S01]  /*0850*/  IMAD.SHL.U32 R228, R228, 0x2, RZ ;  /* 0x00000002e4e47824 */ /* 0x000fe200078e00ff */
[----:B------:R-:W-:Y:S01]  /*0860*/  LOP3.LUT R14, R14, R9, RZ, 0x3c, !PT ;  /* 0x000000090e0e7212 */ /* 0x000fe200078e3cff */
[--C-:B------:R-:W-:Y:S01]  /*0870*/  IMAD R9, R3, 0x400, R10.reuse ;  /* 0x0000040003097824 */ /* 0x100fe200078e020a */
[----:B------:R-:W-:Y:S01]  /*0880*/  LOP3.LUT R5, R8, 0x20, R5, 0xf8, !PT ;  /* 0x0000002008057812 */ /* 0x000fe200078ef805 */
[----:B------:R-:W-:Y:S01]  /*0890*/  IMAD R10, R2, 0x400, R10 ;  /* 0x00000400020a7824 */ /* 0x000fe200078e020a */
[----:B------:R-:W-:Y:S01]  /*08a0*/  LOP3.LUT R8, R13, 0x1c0, RZ, 0xc0, !PT ;  /* 0x000001c00d087812 */ /* 0x000fe200078ec0ff */
[----:B------:R-:W-:Y:S01]  /*08b0*/  IMAD.IADD R236, R9, 0x1, R14 ;  /* 0x0000000109ec7824 */ /* 0x000fe200078e020e */
[----:B------:R-:W-:Y:S01]  /*08c0*/  SHF.R.S32.HI R4, RZ, 0x2, R4 ;  /* 0x00000002ff047819 */ /* 0x000fe20000011404 */
[----:B------:R-:W-:Y:S01]  /*08d0*/  IMAD.SHL.U32 R9, R6, 0x8, RZ ;  /* 0x0000000806097824 */ /* 0x000fe200078e00ff */
[----:B------:R-:W-:Y:S01]  /*08e0*/  SHF.R.U32.HI R6, RZ, 0x3, R8 ;  /* 0x00000003ff067819 */ /* 0x000fe20000011608 */
[----:B------:R-:W-:Y:S01]  /*08f0*/  IMAD.SHL.U32 R236, R236, 0x2, RZ ;  /* 0x00000002ecec7824 */ /* 0x000fe200078e00ff */
[----:B------:R-:W-:Y:S01]  /*0900*/  LOP3.LUT R226, R226, R15, RZ, 0x3c, !PT ;  /* 0x0000000fe2e27212 */ /* 0x000fe200078e3cff */
[----:B------:R-:W-:Y:S01]  /*0910*/  IMAD R229, R3, 0x10, R4 ;  /* 0x0000001003e57824 */ /* 0x000fe200078e0204 */
[----:B------:R-:W-:Y:S01]  /*0920*/  LOP3.LUT R9, R8, 0x8, R9, 0xf8, !PT ;  /* 0x0000000808097812 */ /* 0x000fe200078ef809 */
[----:B------:R-:W-:Y:S01]  /*0930*/  IMAD.IADD R233, R10, 0x1, R233 ;  /* 0x000000010ae97824 */ /* 0x000fe200078e02e9 */
[----:B------:R-:W-:Y:S01]  /*0940*/  LOP3.LUT R5, R6, R5, R8, 0x1e, !PT ;  /* 0x0000000506057212 */ /* 0x000fe200078e1e08 */
[----:B------:R-:W-:Y:S01]  /*0950*/  IMAD.IADD R226, R17, 0x1, R226 ;  /* 0x0000000111e27824 */ /* 0x000fe200078e02e2 */
[----:B------:R-:W-:Y:S01]  /*0960*/  LOP3.LUT R8, R7, 0xfffffe00, RZ, 0xc0, !PT ;  /* 0xfffffe0007087812 */ /* 0x000fe200078ec0ff */
[----:B------:R-:W-:Y:S01]  /*0970*/  IMAD.MOV.U32 R7, RZ, RZ, -0x10 ;  /* 0xfffffff0ff077424 */ /* 0x000fe200078e00ff */
[----:B------:R-:W-:Y:S01]  /*0980*/  LOP3.LUT R9, R9, R6, RZ, 0x3c, !PT ;  /* 0x0000000609097212 */ /* 0x000fe200078e3cff */
[----:B------:R-:W-:Y:S01]  /*0990*/  IMAD.SHL.U32 R226, R226, 0x2, RZ ;  /* 0x00000002e2e27824 */ /* 0x000fe200078e00ff */
        /* <DEDUP_REMOVED lines=12> */
[----:B------:R-:W-:Y:S01]  /*0a60*/  SEL R5, R4, 0xffffffc0, !P3 ;  /* 0xffffffc004057807 */ /* 0x000fe20005800000 */
[----:B------:R-:W-:Y:S01]  /*0a70*/  IMAD.IADD R216, R226, 0x1, R3 ;  /* 0x00000001e2d87824 */ /* 0x000fe200078e0203 */
[----:B------:R-:W-:Y:S01]  /*0a80*/  SEL R4, R4, 0xffffffc0, !P5 ;  /* 0xffffffc004047807 */ /* 0x000fe20006800000 */
[----:B------:R-:W-:Y:S01]  /*0a90*/  IMAD.IADD R225, R227, 0x1, R217 ;  /* 0x00000001e3e17824 */ /* 0x000fe200078e02d9 */
[----:B------:R-:W-:Y:S01]  /*0aa0*/  LEA R220, R220, 0x20000, 0x1 ;  /* 0x00020000dcdc7811 */ /* 0x000fe200078e08ff */
[----:B------:R-:W-:Y:S01]  /*0ab0*/  IMAD.SHL.U32 R222, R0, 0x2, RZ ;  /* 0x0000000200de7824 */ /* 0x000fe200078e00ff */
[----:B------:R-:W-:Y:S01]  /*0ac0*/  @P1 IADD3 R238, R236, -0x20, RZ ;  /* 0xffffffe0ecee1810 */ /* 0x000fe20007ffe0ff */
[----:B------:R-:W-:Y:S01]  /*0ad0*/  IMAD.SHL.U32 R230, R230, 0x2, RZ ;  /* 0x00000002e6e67824 */ /* 0x000fe200078e00ff */
[----:B------:R-:W-:Y:S01]  /*0ae0*/  IADD3 R237, R233, 0x40, RZ ;  /* 0x00000040e9ed7810 */ /* 0x000fe20007ffe0ff */
[----:B------:R-:W-:Y:S01]  /*0af0*/  IMAD.IADD R218, R4, 0x1, R220 ;  /* 0x0000000104da7824 */ /* 0x000fe200078e02dc */
[----:B------:R-:W-:Y:S01]  /*0b00*/  LOP3.LUT R228, R11, 0x6, R228, 0xf8, !PT ;  /* 0x000000060be47812 */ /* 0x000fe200078ef8e4 */
[----:B------:R-:W-:Y:S01]  /*0b10*/  IMAD.IADD R219, R217, 0x1, R220 ;  /* 0x00000001d9db7824 */ /* 0x000fe200078e02dc */
[----:B------:R-:W-:Y:S01]  /*0b20*/  @P2 IADD3 R237, R233, -0x40, RZ ;  /* 0xffffffc0e9ed2810 */ /* 0x000fe20007ffe0ff */
[----:B------:R-:W-:-:S02]  /*0b30*/  IMAD R0, R0, 0x2, R5 ;  /* 0x0000000200007824 */ /* 0x000fc400078e0205 */
[----:B------:R-:W-:Y:S02]  /*0b40*/  IMAD.IADD R3, R226, 0x1, R5 ;  /* 0x00000001e2037824 */ /* 0x000fe400078e0205 */
[----:B------:R-:W-:Y:S02]  /*0b50*/  IMAD.IADD R2, R5, 0x1, R216 ;  /* 0x0000000105027824 */ /* 0x000fe400078e02d8 */
[----:B------:R-:W-:Y:S02]  /*0b60*/  IMAD.IADD R239, R236, 0x1, R7 ;  /* 0x00000001ecef7824 */ /* 0x000fe400078e0207 */
[----:B------:R-:W-:Y:S02]  /*0b70*/  IMAD.SHL.U32 R221, R221, 0x2, RZ ;  /* 0x00000002dddd7824 */ /* 0x000fe400078e00ff */
[----:B------:R-:W-:Y:S02]  /*0b80*/  IMAD.IADD R240, R7, 0x1, R238 ;  /* 0x0000000107f07824 */ /* 0x000fe400078e02ee */
[----:B------:R-:W-:-:S02]  /*0b90*/  IMAD.IADD R224, R227, 0x1, R4 ;  /* 0x00000001e3e07824 */ /* 0x000fc400078e0204 */
[----:B------:R-:W-:Y:S02]  /*0ba0*/  IMAD.IADD R223, R225, 0x1, R4 ;  /* 0x00000001e1df7824 */ /* 0x000fe400078e0204 */
[----:B----4-:R-:W-:Y:S02]  /*0bb0*/  IMAD.IADD R217, R217, 0x1, R218 ;  /* 0x00000001d9d97824 */ /* 0x010fe400078e02da */
.L_x_583:
[----:B------:R-:W-:Y:S02]  /*0bc0*/  ULDC.64 UR6, c[0x0][0x240] ;  /* 0x0000900000067ab9 */ /* 0x000fe40000000a00 */
[----:B------:R-:W-:Y:S02]  /*0bd0*/  UISETP.NE.U32.AND UP1, UPT, URZ, UR6, UPT ;  /* 0x000000063f00728c */ /* 0x000fe4000bf25070 */
[----:B------:R-:W-:Y:S02]  /*0be0*/  USHF.L.U32 UR14, UR32, 0x2, URZ ;  /* 0x00000002200e7899 */ /* 0x000fe4000800063f */
[----:B------:R-:W-:Y:S02]  /*0bf0*/  USHF.R.S32.HI UR40, URZ, 0x1f, UR32 ;  /* 0x0000001f3f287899 */ /* 0x000fe40008011420 */
[----:B------:R-:W-:-:S02]  /*0c00*/  UISETP.NE.AND.EX UP1, UPT, URZ, UR7, UPT, UP1 ;  /* 0x000000073f00728c */ /* 0x000fc4000bf25310 */
[----:B------:R-:W-:Y:S02]  /*0c10*/  ULDC.64 UR10, c[0x0][0x250] ;  /* 0x00009400000a7ab9 */ /* 0x000fe40000000a00 */
[----:B------:R-:W-:Y:S02]  /*0c20*/  UISETP.NE.U32.AND UP3, UPT, URZ, UR10, UPT ;  /* 0x0000000a3f00728c */ /* 0x000fe4000bf65070 */
[----:B------:R-:W-:Y:S01]  /*0c30*/  USHF.L.U64.HI UR13, UR32, 0x2, UR40 ;  /* 0x00000002200d7899 */ /* 0x000fe20008010228 */
[----:B------:R-:W-:Y:S01]  /*0c40*/  PLOP3.LUT P2, PT, PT, PT, UP1, 0x80, 0x0 ;  /* 0x000000000000781c */ /* 0x000fe20003f4f018 */
[----:B------:R-:W-:Y:S02]  /*0c50*/  UIADD3 UR6, UP0, UR14, UR6, URZ ;  /* 0x000000060e067290 */ /* 0x000fe4000ff1e03f */
[----:B------:R-:W-:Y:S02]  /*0c60*/  UISETP.NE.AND.EX UP3, UPT, URZ, UR11, UPT, UP3 ;  /* 0x0000000b3f00728c */ /* 0x000fe4000bf65330 */
[----:B------:R-:W-:-:S02]  /*0c70*/  UIADD3.X UR7, UR13, UR7, URZ, UP0, !UPT ;  /* 0x000000070d077290 */ /* 0x000fc400087fe43f */
[----:B-1----:R-:W-:Y:S01]  /*0c80*/  IMAD.U32 R12, RZ, RZ, UR6 ;  /* 0x00000006ff0c7e24 */ /* 0x002fe2000f8e00ff */
[----:B------:R-:W-:Y:S01]  /*0c90*/  ULDC.U8 UR12, c[0x0][0x312] ;  /* 0x0000c480000c7ab9 */ /* 0x000fe20000000000 */
[----:B------:R-:W-:Y:S01]  /*0ca0*/  PLOP3.LUT P0, PT, PT, PT, UP3, 0x80, 0x0 ;  /* 0x000000000000781c */ /* 0x000fe20003f0f038 */
[----:B------:R-:W-:Y:S01]  /*0cb0*/  ULDC.64 UR8, c[0x0][0x248] ;  /* 0x0000920000087ab9 */ /* 0x000fe20000000a00 */
[----:B------:R-:W-:Y:S01]  /*0cc0*/  IMAD.U32 R13, RZ, RZ, UR7 ;  /* 0x00000007ff0d7e24 */ /* 0x000fe2000f8e00ff */
[----:B------:R-:W-:Y:S02]  /*0cd0*/  UISETP.NE.AND UP4, UPT, UR12, URZ, UPT ;  /* 0x0000003f0c00728c */ /* 0x000fe4000bf85270 */
[----:B------:R-:W-:Y:S02]  /*0ce0*/  @UP3 UIADD3 UR6, UP0, UR14, UR10, URZ ;  /* 0x0000000a0e063290 */ /* 0x000fe4000ff1e03f */
[----:B--2---:R-:W2:Y:S01]  /*0cf0*/  @P2 LDG.E R7, [R12.64] ;  /* 0x000000040c072981 */ /* 0x004ea2000c1e1900 */
[----:B------:R-:W-:-:S02]  /*0d00*/  UISETP.EQ.U32.AND UP2, UPT, URZ, UR8, UPT ;  /* 0x000000083f00728c */ /* 0x000fc4000bf42070 */
[----:B------:R-:W-:Y:S01]  /*0d10*/  @UP3 UIADD3.X UR7, UR13, UR11, URZ, UP0, !UPT ;  /* 0x0000000b0d073290 */ /* 0x000fe200087fe43f */
[----:B------:R-:W3:Y:S01]  /*0d20*/  @P2 LDG.E R4, [R12.64+0x4] ;  /* 0x000004040c042981 */ /* 0x000ee2000c1e1900 */
[----:B------:R-:W-:Y:S01]  /*0d30*/  MOV R10, UR6 ;  /* 0x00000006000a7c02 */ /* 0x000fe20008000f00 */
[----:B------:R-:W-:-:S03]  /*0d40*/  UISETP.EQ.OR.EX UP2, UPT, URZ, UR9, !UP4, UP2 ;  /* 0x000000093f00728c */ /* 0x000fc6000e742720 */
[----:B------:R-:W-:Y:S01]  /*0d50*/  IMAD.U32 R11, RZ, RZ, UR7 ;  /* 0x00000007ff0b7e24 */ /* 0x000fe2000f8e00ff */
[----:B------:R-:W-:-:S04]  /*0d60*/  UIADD3 UR8, UP0, UR14, UR8, URZ ;  /* 0x000000080e087290 */ /* 0x000fc8000ff1e03f */
[----:B----4-:R-:W4:Y:S01]  /*0d70*/  @P0 LDG.E R5, [R10.64] ;  /* 0x000000040a050981 */ /* 0x010f22000c1e1900 */
[----:B------:R-:W-:Y:S01]  /*0d80*/  PLOP3.LUT P1, PT, PT, PT, UP2, 0x80, 0x0 ;  /* 0x000000000000781c */ /* 0x000fe20003f2f028 */
[----:B------:R-:W-:Y:S01]  /*0d90*/  UIADD3.X UR9, UR13, UR9, URZ, UP0, !UPT ;  /* 0x000000090d097290 */ /* 0x000fe200087fe43f */
[----:B------:R-:W-:-:S05]  /*0da0*/  IMAD.U32 R8, RZ, RZ, UR8 ;  /* 0x00000008ff087e24 */ /* 0x000fca000f8e00ff */
[----:B------:R-:W-:-:S06]  /*0db0*/  MOV R9, UR9 ;  /* 0x0000000900097c02 */ /* 0x000fcc0008000f00 */
[----:B-----5:R-:W5:Y:S01]  /*0dc0*/  @!P1 LDG.E R6, [R8.64] ;  /* 0x0000000408069981 */ /* 0x020f62000c1e1900 */
[----:B------:R-:W-:Y:S02]  /*0dd0*/  UMOV UR16, 0xffffffff ;  /* 0xffffffff00107882 */ /* 0x000fe40000000000 */
[----:B------:R-:W-:Y:S02]  /*0de0*/  UMOV UR21, URZ ;  /* 0x0000003f00157c82 */ /* 0x000fe40008000000 */
[----:B------:R-:W-:Y:S02]  /*0df0*/  UMOV UR24, 0xffffffff ;  /* 0xffffffff00187882 */ /* 0x000fe40000000000 */
[----:B------:R-:W-:Y:S01]  /*0e00*/  ULDC UR8, c[0x0][0x218] ;  /* 0x0000860000087ab9 */ /* 0x000fe20000000800 */
[----:B--2---:R-:W1:Y:S08]  /*0e10*/  @P2 R2UR UR16, R7 ;  /* 0x00000000071023c2 */ /* 0x004e7000000e0000 */
[----:B---3--:R-:W1:Y:S08]  /*0e20*/  @P2 R2UR UR12, R4 ;  /* 0x00000000040c23c2 */ /* 0x008e7000000e0000 */
[----:B----4-:R2:W3:Y:S01]  /*0e30*/  @P0 R2UR UR21, R5 ;  /* 0x00000000051503c2 */ /* 0x0104e200000e0000 */
[----:B------:R-:W-:-:S04]  /*0e40*/  ISETP.NE.U32.AND P0, PT, RZ, c[0x0][0x248], PT ;  /* 0x00009200ff007a0c */ /* 0x000fc80003f05070 */
[----:B------:R-:W-:Y:S01]  /*0e50*/  ISETP.NE.AND.EX P0, PT, RZ, c[0x0][0x24c], PT, P0 ;  /* 0x00009300ff007a0c */ /* 0x000fe20003f05300 */
[----:B-1----:R-:W-:Y:S02]  /*0e60*/  @UP1 UIADD3 UR12, UR12, -UR16, URZ ;  /* 0x800000100c0c1290 */ /* 0x002fe4000fffe03f */
[----:B-----5:R2:W1:Y:S05]  /*0e70*/  @!P1 R2UR UR24, R6 ;  /* 0x00000000061893c2 */ /* 0x02046a00000e0000 */
[----:B------:R-:W-:-:S05]  /*0e80*/  @!UP1 ULDC UR12, c[0x0][0x214] ;  /* 0x00008500000c9ab9 */ /* 0x000fca0000000800 */
[----:B------:R-:W-:Y:S05]  /*0e90*/  @!P0 BRA `(.L_x_553) ;  /* 0x0000007000008947 */ /* 0x000fea0003800000 */
[----:B---3--:R-:W-:-:S13]  /*0ea0*/  PLOP3.LUT P0, PT, PT, PT, UP4, 0x80, 0x0 ;  /* 0x000000000000781c */ /* 0x008fda0003f0f048 */
[----:B------:R-:W3:Y:S04]  /*0eb0*/  @P0 LDG.E R4, [R8.64+0x4] ;  /* 0x0000040408040981 */ /* 0x000ee8000c1e1900 */
[----:B--2---:R-:W2:Y:S01]  /*0ec0*/  @!P0 LDG.E R5, [R8.64] ;  /* 0x0000000408058981 */ /* 0x004ea2000c1e1900 */
[----:B---3--:R-:W3:Y:S02]  /*0ed0*/  @P0 R2UR UR6, R4 ;  /* 0x00000000040603c2 */ /* 0x008ee400000e0000 */
[----:B-1-3--:R-:W-:-:S11]  /*0ee0*/  @UP4 UIADD3 UR8, UR6, -UR24, URZ ;  /* 0x8000001806084290 */ /* 0x00afd6000fffe03f */
[----:B--2---:R1:W2:Y:S01]  /*0ef0*/  @!P0 R2UR UR8, R5 ;  /* 0x00000000050883c2 */ /* 0x0042a200000e0000 */
[----:B------:R-:W-:-:S07]  /*0f00*/  DEPBAR.LE SB1, 0x0, {2} ;  /* 0x000090040000791a */ /* 0x000fce0000000000 */
.L_x_553:
[----:B---3--:R-:W-:Y:S02]  /*0f10*/  ULDC.64 UR6, c[0x0][0x258] ;  /* 0x0000960000067ab9 */ /* 0x008fe40000000a00 */
[----:B------:R-:W-:-:S04]  /*0f20*/  UISETP.NE.U32.AND UP2, UPT, URZ, UR6, UPT ;  /* 0x000000063f00728c */ /* 0x000fc8000bf45070 */
[----:B------:R-:W-:-:S06]  /*0f30*/  UISETP.NE.AND.EX UP2, UPT, URZ, UR7, UPT, UP2 ;  /* 0x000000073f00728c */ /* 0x000fcc000bf45320 */
[----:B------:R-:W-:-:S05]  /*0f40*/  PLOP3.LUT P0, PT, PT, PT, UP2, 0x80, 0x0 ;  /* 0x000000000000781c */ /* 0x000fca0003f0f028 */
[----:B------:R-:W-:-:S04]  /*0f50*/  @UP2 UIADD3 UR6, UP0, UR14, UR6, URZ ;  /* 0x000000060e062290 */ /* 0x000fc8000ff1e03f */
[----:B------:R-:W-:Y:S02]  /*0f60*/  @UP2 UIADD3.X UR7, UR13, UR7, URZ, UP0, !UPT ;  /* 0x000000070d072290 */ /* 0x000fe400087fe43f */
[----:B------:R-:W-:-:S04]  /*0f70*/  IMAD.U32 R4, RZ, RZ, UR6 ;  /* 0x00000006ff047e24 */ /* 0x000fc8000f8e00ff */
[----:B--2---:R-:W-:Y:S01]  /*0f80*/  IMAD.U32 R5, RZ, RZ, UR7 ;  /* 0x00000007ff057e24 */ /* 0x004fe2000f8e00ff */
        /* <DEDUP_REMOVED lines=8> */
[----:B--2---:R-:W-:-:S02]  /*1010*/  @UP2 UIADD3 UR6, UR9, -UR21, URZ ;  /* 0x8000001509062290 */ /* 0x004fc4000fffe03f */
        /* <DEDUP_REMOVED lines=50> */
.L_x_555:
        /* <DEDUP_REMOVED lines=18> */
.L_x_556:
[----:B------:R-:W-:Y:S01]  /*1460*/  IABS R6, c[0x0][0x1c8] ;  /* 0x0000720000067a13 */ /* 0x000fe20000000000 */
[----:B------:R-:W-:Y:S01]  /*1470*/  ULDC.64 UR10, c[0x0][0x370] ;  /* 0x0000dc00000a7ab9 */ /* 0x000fe20000000a00 */
[----:B------:R-:W-:Y:S01]  /*1480*/  ISETP.NE.AND P2, PT, RZ, c[0x0][0x1c8], PT ;  /* 0x00007200ff007a0c */ /* 0x000fe20003f45270 */
[----:B------:R-:W-:Y:S01]  /*1490*/  @UP3 UIMAD.WIDE.U32 UR8, UR16, UR10, URZ ;  /* 0x0000000a100832a5 */ /* 0x000fe2000f8e003f */
[----:B------:R-:W1:Y:S01]  /*14a0*/  I2F.RP R7, R6 ;  /* 0x0000000600077306 */ /* 0x000e620000209400 */
[----:B------:R-:W-:Y:S02]  /*14b0*/  ULDC UR13, c[0x0][0x224] ;  /* 0x00008900000d7ab9 */ /* 0x000fe40000000800 */
[----:B------:R-:W-:Y:S02]  /*14c0*/  @UP3 UIMAD UR27, UR16, UR11, UR9 ;  /* 0x0000000b101b32a4 */ /* 0x000fe4000f8e0209 */
[----:B------:R-:W-:Y:S02]  /*14d0*/  USHF.R.S32.HI UR20, URZ, 0x1f, UR23 ;  /* 0x0000001f3f147899 */ /* 0x000fe40008011417 */
        /* <DEDUP_REMOVED lines=26> */
[----:B------:R-:W-:Y:S01]  /*1680*/  UIADD3 UR8, UP1, UR17, UR8, URZ ;  /* 0x0000000811087290 */ /* 0x000fe2000ff3e03f */
[----:B------:R-:W-:Y:S01]  /*1690*/  IMAD.MOV.U32 R8, RZ, RZ, RZ ;  /* 0x000000ffff087224 */ /* 0x000fe200078e00ff */
[----:B------:R-:W-:Y:S01]  /*16a0*/  UIMAD UR11, UR61, UR11, UR9 ;  /* 0x0000000b3d0b72a4 */ /* 0x000fe2000f8e0209 */
[----:B------:R-:W-:Y:S01]  /*16b0*/  IMAD R5, R4, R6, RZ ;  /* 0x0000000604057224 */ /* 0x000fe200078e02ff */
[----:B------:R-:W-:Y:S01]  /*16c0*/  IABS R4, UR38 ;  /* 0x0000002600047c13 */ /* 0x000fe20008000000 */
[----:B------:R-:W-:-:S02]  /*16d0*/  UIADD3.X UR9, UR28, UR7, URZ, UP1, !UPT ;  /* 0x000000071c097290 */ /* 0x000fc40008ffe43f */
[----:B------:R-:W-:Y:S01]  /*16e0*/  IMAD.HI.U32 R5, R9, R5, R8 ;  /* 0x0000000509057227 */ /* 0x000fe200078e0008 */
[----:B------:R-:W-:Y:S02]  /*16f0*/  UIMAD UR7, UR37, UR8, URZ ;  /* 0x00000008250772a4 */ /* 0x000fe4000f8e023f */
[----:B------:R-:W-:Y:S02]  /*1700*/  ULDC UR13, c[0x0][0x234] ;  /* 0x00008d00000d7ab9 */ /* 0x000fe40000000800 */
[----:B------:R-:W-:Y:S01]  /*1710*/  UIMAD UR10, UR36, UR9, UR7 ;  /* 0x00000009240a72a4 */ /* 0x000fe2000f8e0207 */
[----:B------:R-:W-:Y:S01]  /*1720*/  IMAD.HI.U32 R16, R5, R4, RZ ;  /* 0x0000000405107227 */ /* 0x000fe200078e00ff */
[----:B------:R-:W-:Y:S02]  /*1730*/  @UP5 USEL UR7, UR55, UR16, !UP3 ;  /* 0x0000001037075287 */ /* 0x000fe4000d800000 */
[----:B------:R-:W-:Y:S01]  /*1740*/  UIMAD.WIDE.U32 UR8, UR36, UR8, URZ ;  /* 0x00000008240872a5 */ /* 0x000fe2000f8e003f */
[----:B------:R-:W-:Y:S01]  /*1750*/  IMAD.MOV R5, RZ, RZ, -R16 ;  /* 0x000000ffff057224 */ /* 0x000fe200078e0a10 */
[----:B------:R-:W-:-:S02]  /*1760*/  @UP5 UIMAD UR13, UR38, UR13, UR7 ;  /* 0x0000000d260d52a4 */ /* 0x000fc4000f8e0207 */
[----:B------:R-:W-:Y:S01]  /*1770*/  USEL UR11, UR11, URZ, UP6 ;  /* 0x0000003f0b0b7287 */ /* 0x000fe2000b000000 */
[----:B------:R-:W-:Y:S01]  /*1780*/  IMAD R5, R6, R5, R4 ;  /* 0x0000000506057224 */ /* 0x000fe200078e0204 */
[----:B------:R-:W-:-:S03]  /*1790*/  UIADD3 UR10, UR9, UR10, URZ ;  /* 0x0000000a090a7290 */ /* 0x000fc6000fffe03f */
[----:B------:R-:W-:Y:S01]  /*17a0*/  @!UP5 UMOV UR13, UR50 ;  /* 0x00000032000ddc82 */ /* 0x000fe20008000000 */
[----:B------:R-:W-:-:S13]  /*17b0*/  ISETP.GT.U32.AND P0, PT, R6, R5, PT ;  /* 0x000000050600720c */ /* 0x000fda0003f04070 */
        /* <DEDUP_REMOVED lines=15> */
.L_x_557:
[----:B------:R-:W-:Y:S02]  /*18b0*/  UMOV UR15, UR51 ;  /* 0x00000033000f7c82 */ /* 0x000fe40008000000 */
.L_x_558:
[----:B------:R-:W-:Y:S01]  /*18c0*/  UIADD3 UR8, UP4, UP3, UR8, UR46, UR48 ;  /* 0x0000002e08087290 */ /* 0x000fe2000fb9e030 */
[----:B------:R-:W-:Y:S01]  /*18d0*/  SHF.R.S32.HI R5, RZ, 0x1f, R231 ;  /* 0x0000001fff057819 */ /* 0x000fe200000114e7 */
[----:B------:R-:W-:Y:S01]  /*18e0*/  IMAD.U32 R7, RZ, RZ, UR5 ;  /* 0x00000005ff077e24 */ /* 0x000fe2000f8e00ff */
[----:B------:R-:W-:Y:S01]  /*18f0*/  IADD3 R11, P0, R231, UR17, RZ ;  /* 0x00000011e70b7c10 */ /* 0x000fe2000ff1e0ff */
[----:B------:R-:W-:Y:S01]  /*1900*/  UIADD3 UR25, UP2, UP1, UR18, UR8, UR19 ;  /* 0x0000000812197290 */ /* 0x000fe2000f95e013 */
[--C-:B------:R-:W-:Y:S01]  /*1910*/  SHF.R.S32.HI R235, RZ, 0x1f, R234.reuse ;  /* 0x0000001fffeb7819 */ /* 0x100fe200000114ea */
[----:B------:R-:W-:Y:S01]  /*1920*/  UIADD3.X UR7, UR10, UR49, UR54, UP4, UP3 ;  /* 0x000000310a077290 */ /* 0x000fe2000a7e6436 */
[----:B------:R-:W-:Y:S01]  /*1930*/  IADD3.X R4, R5, UR28, RZ, P0, !PT ;  /* 0x0000001c05047c10 */ /* 0x000fe200087fe4ff */
[----:B------:R-:W-:Y:S01]  /*1940*/  ULDC.64 UR8, c[0x0][0x1a8] ;  /* 0x00006a0000087ab9 */ /* 0x000fe20000000a00 */
[----:B------:R-:W-:Y:S01]  /*1950*/  IMAD.U32 R6, RZ, RZ, UR4 ;  /* 0x00000004ff067e24 */ /* 0x000fe2000f8e00ff */
[----:B------:R-:W-:Y:S01]  /*1960*/  UIADD3.X UR19, UR11, UR7, UR14, UP2, UP1 ;  /* 0x000000070b137290 */ /* 0x000fe200097e240e */
[C---:B------:R-:W-:Y:S01]  /*1970*/  IMAD.WIDE.U32 R12, R11.reuse, c[0x0][0x190], R234 ;  /* 0x000064000b0c7a25 */ /* 0x040fe200078e00ea */
[----:B------:R-:W-:Y:S01]  /*1980*/  UIMAD UR7, UR58, UR8, URZ ;  /* 0x000000083a0772a4 */ /* 0x000fe2000f8e023f */
[----:B------:R-:W-:Y:S01]  /*1990*/  BSSY B1, `(.L_x_554) ;  /* 0x00006ce000017945 */ /* 0x000fe20003800000 */
[----:B------:R-:W-:Y:S01]  /*19a0*/  UMOV UR16, 0x4 ;  /* 0x0000000400107882 */ /* 0x000fe20000000000 */
[----:B------:R-:W-:Y:S01]  /*19b0*/  IMAD R4, R4, c[0x0][0x190], RZ ;  /* 0x0000640004047a24 */ /* 0x000fe200078e02ff */
[----:B------:R-:W-:Y:S01]  /*19c0*/  UIMAD UR18, UR38, UR9, UR7 ;  /* 0x00000009261272a4 */ /* 0x000fe2000f8e0207 */
[----:B------:R-:W-:Y:S01]  /*19d0*/  IADD3 R14, P0, R12, UR39, RZ ;  /* 0x000000270c0e7c10 */ /* 0x000fe2000ff1e0ff */
[----:B------:R-:W-:Y:S01]  /*19e0*/  ULDC.64 UR4, c[0x0][0x200] ;  /* 0x0000800000047ab9 */ /* 0x000fe20000000a00 */
[----:B------:R-:W-:Y:S01]  /*19f0*/  IMAD R4, R11, c[0x0][0x194], R4 ;  /* 0x000065000b047a24 */ /* 0x000fe200078e0204 */
[----:B------:R-:W-:Y:S01]  /*1a00*/  ULDC.64 UR8, c[0x0][0x378] ;  /* 0x0000de0000087ab9 */ /* 0x000fe20000000a00 */
[----:B------:R-:W1:Y:S01]  /*1a10*/  S2R R11, SR_TID.X ;  /* 0x00000000000b7919 */ /* 0x000e620000002100 */
[----:B------:R-:W-:Y:S01]  /*1a20*/  UIMAD UR7, UR58, UR8, URZ ;  /* 0x000000083a0772a4 */ /* 0x000fe2000f8e023f */
[----:B------:R-:W-:Y:S01]  /*1a30*/  IMAD.U32 R10, RZ, RZ, UR38 ;  /* 0x00000026ff0a7e24 */ /* 0x000fe2000f8e00ff */
[----:B------:R-:W-:Y:S01]  /*1a40*/  IADD3.X R15, R13, UR33, R4, P0, !PT ;  /* 0x000000210d0f7c10 */ /* 0x000fe200087fe404 */
[----:B------:R-:W-:Y:S01]  /*1a50*/  IMAD.U32 R4, RZ, RZ, UR17 ;  /* 0x00000011ff047e24 */ /* 0x000fe2000f8e00ff */
[----:B------:R-:W-:Y:S01]  /*1a60*/  UIMAD UR11, UR38, UR9, UR7 ;  /* 0x00000009260b72a4 */ /* 0x000fe2000f8e0207 */
[----:B------:R-:W-:-:S02]  /*1a70*/  IADD3 R12, P0, R234, UR26, RZ ;  /* 0x0000001aea0c7c10 */ /* 0x000fc4000ff1e0ff */
[----:B------:R-:W-:Y:S02]  /*1a80*/  ULDC.64 UR8, c[0x0][0x370] ;  /* 0x0000dc0000087ab9 */ /* 0x000fe40000000a00 */
[----:B------:R-:W-:Y:S01]  /*1a90*/  UIMAD UR7, UR28, UR8, URZ ;  /* 0x000000081c0772a4 */ /* 0x000fe2000f8e023f */
[----:B------:R-:W-:Y:S01]  /*1aa0*/  IADD3.X R13, R235, UR27, RZ, P0, !PT ;  /* 0x0000001beb0d7c10 */ /* 0x000fe200087fe4ff */
[----:B------:R-:W-:Y:S02]  /*1ab0*/  UIADD3 UR8, UR17, UR13, URZ ;  /* 0x0000000d11087290 */ /* 0x000fe4000fffe03f */
[----:B------:R-:W-:Y:S02]  /*1ac0*/  UIMAD UR10, UR17, UR9, UR7 ;  /* 0x00000009110a72a4 */ /* 0x000fe4000f8e0207 */
[----:B------:R-:W-:Y:S01]  /*1ad0*/  UIMAD.WIDE UR8, UR8, UR16, UR4 ;  /* 0x00000010080872a5 */ /* 0x000fe2000f8e0204 */
[----:B------:R-:W-:Y:S01]  /*1ae0*/  IMAD.WIDE.U32 R12, R4, c[0x0][0x370], R12 ;  /* 0x0000dc00040c7a25 */ /* 0x000fe200078e000c */
[----:B------:R-:W-:-:S02]  /*1af0*/  UIADD3 UR7, -UR6, UR12, UR23 ;  /* 0x0000000c06077290 */ /* 0x000fc4000fffe117 */
[----:B------:R-:W-:Y:S01]  /*1b00*/  ULDC.64 UR4, c[0x0][0x3c8] ;  /* 0x0000f20000047ab9 */ /* 0x000fe20000000a00 */
[----:B------:R-:W-:Y:S01]  /*1b10*/  IMAD R4, R5, c[0x0][0x370], RZ ;  /* 0x0000dc0005047a24 */ /* 0x000fe200078e02ff */
[----:B------:R-:W-:Y:S01]  /*1b20*/  ULDC UR28, c[0x0][0x2e8] ;  /* 0x0000ba00001c7ab9 */ /* 0x000fe20000000800 */
[----:B------:R-:W-:Y:S01]  /*1b30*/  IADD3 R13, R13, UR10, RZ ;  /* 0x0000000a0d0d7c10 */ /* 0x000fe2000fffe0ff */
[----:B------:R-:W-:Y:S01]  /*1b40*/  UMOV UR14, UR8 ;  /* 0x00000008000e7c82 */ /* 0x000fe20008000000 */
[----:B------:R-:W-:Y:S01]  /*1b50*/  IMAD R4, R231, c[0x0][0x374], R4 ;  /* 0x0000dd00e7047a24 */ /* 0x000fe200078e0204 */
[----:B------:R-:W-:Y:S02]  /*1b60*/  UIADD3 UR8, UR17, UR15, URZ ;  /* 0x0000000f11087290 */ /* 0x000fe4000fffe03f */
[----:B------:R-:W-:Y:S02]  /*1b70*/  UMOV UR13, UR9 ;  /* 0x00000009000d7c82 */ /* 0x000fe40008000000 */
[----:B------:R-:W-:Y:S01]  /*1b80*/  UIMAD.WIDE UR8, UR8, UR16, UR4 ;  /* 0x00000010080872a5 */ /* 0x000fe2000f8e0204 */
[----:B------:R1:W2:Y:S01]  /*1b90*/  R2UR UR4, R6 ;  /* 0x00000000060473c2 */ /* 0x0002a200000e0000 */
[----:B------:R-:W-:-:S04]  /*1ba0*/  UIADD3 UR7, UR7, -UR28, URZ ;  /* 0x8000001c07077290 */ /* 0x000fc8000fffe03f */
[----:B------:R-:W-:Y:S02]  /*1bb0*/  USHF.R.S32.HI UR17, URZ, 0x1f, UR7 ;  /* 0x0000001f3f117899 */ /* 0x000fe40008011407 */
        /* <DEDUP_REMOVED lines=8> */
[----:B-1----:R-:W-:-:S03]  /*1c40*/  SHF.R.S32.HI R6, RZ, 0x1f, R11 ;  /* 0x0000001fff067819 */ /* 0x002fc6000001140b */
[----:B------:R-:W-:Y:S01]  /*1c50*/  UISETP.GT.AND UP1, UPT, UR29, UR17, UPT ;  /* 0x000000111d00728c */ /* 0x000fe2000bf24270 */
[----:B---3--:R-:W-:-:S04]  /*1c60*/  LEA.HI R7, R6, R11, RZ, 0x5 ;  /* 0x0000000b06077211 */ /* 0x008fc800078f28ff */
[----:B------:R-:W-:Y:S02]  /*1c70*/  LOP3.LUT R6, R7, 0xffffffe0, RZ, 0xc0, !PT ;  /* 0xffffffe007067812 */ /* 0x000fe400078ec0ff */
[----:B------:R-:W-:-:S03]  /*1c80*/  SHF.R.S32.HI R7, RZ, 0x5, R7 ;  /* 0x00000005ff077819 */ /* 0x000fc60000011407 */
[----:B------:R-:W-:Y:S02]  /*1c90*/  IMAD.IADD R6, R11, 0x1, -R6 ;  /* 0x000000010b067824 */ /* 0x000fe400078e0a06 */
[----:B------:R-:W-:-:S04]  /*1ca0*/  IMAD.WIDE.U32 R10, R10, c[0x0][0x378], R12 ;  /* 0x0000de000a0a7a25 */ /* 0x000fc800078e000c */
[----:B------:R-:W-:Y:S01]  /*1cb0*/  IMAD R6, R7, UR47, R6 ;  /* 0x0000002f07067c24 */ /* 0x000fe2000f8e0206 */
[----:B------:R-:W-:Y:S01]  /*1cc0*/  IADD3 R11, R11, UR11, RZ ;  /* 0x0000000b0b0b7c10 */ /* 0x000fe2000fffe0ff */
[----:B------:R-:W-:-:S03]  /*1cd0*/  IMAD.U32 R12, RZ, RZ, UR38 ;  /* 0x00000026ff0c7e24 */ /* 0x000fc6000f8e00ff */
[----:B------:R-:W-:Y:S01]  /*1ce0*/  IADD3 R7, P0, R6, UR25, RZ ;  /* 0x0000001906077c10 */ /* 0x000fe2000ff1e0ff */
[----:B------:R-:W-:-:S03]  /*1cf0*/  IMAD.WIDE.U32 R12, R12, c[0x0][0x1a8], R14 ;  /* 0x00006a000c0c7a25 */ /* 0x000fc600078e000e */
[----:B------:R-:W-:Y:S01]  /*1d00*/  LEA.HI.X.SX32 R6, R6, UR19, 0x1, P0 ;  /* 0x0000001306067c11 */ /* 0x000fe200080f0eff */
[----:B------:R-:W-:Y:S01]  /*1d10*/  IMAD.WIDE.U32 R10, R231, c[0x0][0x370], R10 ;  /* 0x0000dc00e70a7a25 */ /* 0x000fe200078e000a */
[----:B------:R-:W-:Y:S02]  /*1d20*/  IADD3 R8, R13, UR18, RZ ;  /* 0x000000120d087c10 */ /* 0x000fe4000fffe0ff */
[C---:B------:R-:W-:Y:S01]  /*1d30*/  LEA R250, P0, R12.reuse, c[0x0][0x160], 0x1 ;  /* 0x000058000cfa7a11 */ /* 0x040fe200078008ff */
[----:B------:R-:W-:Y:S01]  /*1d40*/  IMAD.IADD R4, R11, 0x1, R4 ;  /* 0x000000010b047824 */ /* 0x000fe200078e0204 */
[----:B------:R-:W-:Y:S02]  /*1d50*/  LEA R246, P2, R7, c[0x0][0x350], 0x2 ;  /* 0x0000d40007f67a11 */ /* 0x000fe400078410ff */
[----:B------:R-:W-:Y:S02]  /*1d60*/  LEA.HI.X R251, R12, c[0x0][0x164], R8, 0x1, P0 ;  /* 0x000059000cfb7a11 */ /* 0x000fe400000f0c08 */
[----:B------:R-:W-:-:S02]  /*1d70*/  PLOP3.LUT P0, PT, PT, PT, UP1, 0x80, 0x0 ;  /* 0x000000000000781c */ /* 0x000fc40003f0f018 */
[C---:B------:R-:W-:Y:S02]  /*1d80*/  LEA R248, P3, R10.reuse, c[0x0][0x330], 0x1 ;  /* 0x0000cc000af87a11 */ /* 0x040fe400078608ff */
[----:B------:R-:W-:Y:S02]  /*1d90*/  LEA.HI.X R247, R7, c[0x0][0x354], R6, 0x2, P2 ;  /* 0x0000d50007f77a11 */ /* 0x000fe400010f1406 */
[----:B------:R-:W-:-:S07]  /*1da0*/  LEA.HI.X R249, R10, c[0x0][0x334], R4, 0x1, P3 ;  /* 0x0000cd000af97a11 */ /* 0x000fce00018f0c04 */
        /* <DEDUP_REMOVED lines=19> */
.L_x_560:
        /* <DEDUP_REMOVED lines=18> */
.L_x_561:
[----:B------:R-:W-:Y:S01]  /*2000*/  ULDC.64 UR8, c[0x0][0x3a0] ;  /* 0x0000e80000087ab9 */ /* 0x000fe20000000a00 */
[----:B------:R-:W-:Y:S01]  /*2010*/  IMAD.U32 R7, RZ, RZ, UR23 ;  /* 0x00000017ff077e24 */ /* 0x000fe2000f8e00ff */
[----:B------:R-:W-:Y:S01]  /*2020*/  UIMAD UR7, UR20, UR8, URZ ;  /* 0x00000008140772a4 */ /* 0x000fe2000f8e023f */
[----:B------:R-:W-:Y:S01]  /*2030*/  IMAD.U32 R8, RZ, RZ, UR38 ;  /* 0x00000026ff087e24 */ /* 0x000fe2000f8e00ff */
[----:B------:R-:W-:Y:S01]  /*2040*/  UIMAD UR6, UR22, -0x40, UR6 ;  /* 0xffffffc0160678a4 */ /* 0x000fe2000f8e0206 */
[----:B------:R-:W-:Y:S01]  /*2050*/  IMAD.WIDE.U32 R6, R7, c[0x0][0x3a0], R234 ;  /* 0x0000e80007067a25 */ /* 0x000fe200078e00ea */
[----:B------:R-:W-:Y:S01]  /*2060*/  UIMAD UR7, UR23, UR9, UR7 ;  /* 0x00000009170772a4 */ /* 0x000fe2000f8e0207 */
[----:B------:R-:W-:Y:S02]  /*2070*/  BSSY B0, `(.L_x_562) ;  /* 0x0000016000007945 */ /* 0x000fe40003800000 */
[----:B------:R-:W-:Y:S01]  /*2080*/  ULDC.64 UR8, c[0x0][0x3b8] ;  /* 0x0000ee0000087ab9 */ /* 0x000fe20000000a00 */
[----:B------:R-:W-:-:S02]  /*2090*/  IADD3 R6, P0, R6, UR14, RZ ;  /* 0x0000000e06067c10 */ /* 0x000fc4000ff1e0ff */
[----:B------:R-:W-:Y:S01]  /*20a0*/  MOV R4, UR7 ;  /* 0x0000000700047c02 */ /* 0x000fe20008000f00 */
[----:B------:R-:W-:Y:S01]  /*20b0*/  UIMAD UR7, UR58, UR8, URZ ;  /* 0x000000083a0772a4 */ /* 0x000fe2000f8e023f */
[----:B------:R-:W-:Y:S02]  /*20c0*/  ISETP.GE.AND P1, PT, R231, UR6, PT ;  /* 0x00000006e7007c0c */ /* 0x000fe4000bf26270 */
[----:B------:R-:W-:Y:S01]  /*20d0*/  IADD3.X R7, R7, UR15, R4, P0, !PT ;  /* 0x0000000f07077c10 */ /* 0x000fe200087fe404 */
[----:B------:R-:W-:-:S04]  /*20e0*/  UIMAD UR7, UR38, UR9, UR7 ;  /* 0x00000009260772a4 */ /* 0x000fc8000f8e0207 */
[----:B------:R-:W-:-:S05]  /*20f0*/  IMAD.WIDE.U32 R8, R8, c[0x0][0x3b8], R6 ;  /* 0x0000ee0008087a25 */ /* 0x000fca00078e0006 */
[----:B------:R-:W-:Y:S01]  /*2100*/  IADD3 R7, R9, UR7, RZ ;  /* 0x0000000709077c10 */ /* 0x000fe2000fffe0ff */
[----:B------:R-:W-:Y:S05]  /*2110*/  @P1 BRA `(.L_x_563) ;  /* 0x000000b000001947 */ /* 0x000fea0003800000 */
[----:B------:R-:W-:Y:S01]  /*2120*/  MOV R6, R8 ;  /* 0x0000000800067202 */ /* 0x000fe20000000f00 */
[----:B------:R-:W-:-:S04]  /*2130*/  IMAD R4, R5, c[0x0][0x3a0], RZ ;  /* 0x0000e80005047a24 */ /* 0x000fc800078e02ff */
[----:B------:R-:W-:-:S04]  /*2140*/  IMAD.WIDE.U32 R10, R231, c[0x0][0x3a0], R6 ;  /* 0x0000e800e70a7a25 */ /* 0x000fc800078e0006 */
        /* <DEDUP_REMOVED lines=8> */
.L_x_563:
[----:B------:R-:W-:Y:S05]  /*21d0*/  BSYNC B0 ;  /* 0x0000000000007941 */ /* 0x000fea0003800000 */
.L_x_562:
        /* <DEDUP_REMOVED lines=8> */
[----:B------:R-:W-:Y:S01]  /*2260*/  IMAD R4, R4, c[0x0][0x3a0], RZ ;  /* 0x0000e80004047a24 */ /* 0x000fe200078e02ff */
[----:B------:R-:W-:-:S03]  /*2270*/  LEA R8, P2, R6, c[0x0][0x340], 0x1 ;  /* 0x0000d00006087a11 */ /* 0x000fc600078408ff */
[----:B------:R-:W-:-:S05]  /*2280*/  IMAD R4, R9, c[0x0][0x3a4], R4 ;  /* 0x0000e90009047a24 */ /* 0x000fca00078e0204 */
[----:B------:R-:W-:-:S04]  /*2290*/  IADD3 R7, R7, R4, RZ ;  /* 0x0000000407077210 */ /* 0x000fc80007ffe0ff */
[----:B------:R-:W-:-:S05]  /*22a0*/  LEA.HI.X R9, R6, c[0x0][0x344], R7, 0x1, P2 ;  /* 0x0000d10006097a11 */ /* 0x000fca00010f0c07 */
[----:B------:R2:W-:Y:S04]  /*22b0*/  STG.E.128 [R8.64], RZ ;  /* 0x000000ff08007986 */ /* 0x0005e8000c101d04 */
[----:B------:R2:W-:Y:S04]  /*22c0*/  STG.E.128 [R8.64+0x80], RZ ;  /* 0x000080ff08007986 */ /* 0x0005e8000c101d04 */
[----:B------:R2:W-:Y:S04]  /*22d0*/  STG.E.128 [R8.64+0x100], RZ ;  /* 0x000100ff08007986 */ /* 0x0005e8000c101d04 */
[----:B------:R2:W-:Y:S02]  /*22e0*/  STG.E.128 [R8.64+0x180], RZ ;  /* 0x000180ff08007986 */ /* 0x0005e4000c101d04 */
.L_x_565:
[----:B------:R-:W-:Y:S05]  /*22f0*/  BSYNC B0 ;  /* 0x0000000000007941 */ /* 0x000fea0003800000 */
.L_x_564:
[----:B------:R-:W-:Y:S01]  /*2300*/  ULDC.64 UR6, c[0x0][0x3a8] ;  /* 0x0000ea0000067ab9 */ /* 0x000fe20000000a00 */
[----:B------:R-:W-:Y:S01]  /*2310*/  IMAD.U32 R7, RZ, RZ, UR23 ;  /* 0x00000017ff077e24 */ /* 0x000fe2000f8e00ff */
[----:B------:R-:W-:Y:S01]  /*2320*/  UIMAD UR6, UR20, UR6, URZ ;  /* 0x00000006140672a4 */ /* 0x000fe2000f8e023f */
[----:B--2---:R-:W-:Y:S01]  /*2330*/  IMAD.U32 R8, RZ, RZ, UR38 ;  /* 0x00000026ff087e24 */ /* 0x004fe2000f8e00ff */
[----:B------:R-:W-:Y:S01]  /*2340*/  BSSY B0, `(.L_x_566) ;  /* 0x0000017000007945 */ /* 0x000fe20003800000 */
[----:B------:R-:W-:Y:S01]  /*2350*/  IMAD.WIDE.U32 R6, R7, c[0x0][0x3a8], R234 ;  /* 0x0000ea0007067a25 */ /* 0x000fe200078e00ea */
        /* <DEDUP_REMOVED lines=10> */
[----:B------:R-:W-:Y:S01]  /*2400*/  MOV R6, R8 ;  /* 0x0000000800067202 */ /* 0x000fe20000000f00 */
[----:B------:R-:W-:-:S04]  /*2410*/  IMAD R4, R5, c[0x0][0x3a8], RZ ;  /* 0x0000ea0005047a24 */ /* 0x000fc800078e02ff */
[----:B------:R-:W-:-:S04]  /*2420*/  IMAD.WIDE.U32 R10, R231, c[0x0][0x3a8], R6 ;  /* 0x0000ea00e70a7a25 */ /* 0x000fc800078e0006 */
[----:B------:R-:W-:Y:S01]  /*2430*/  IMAD R4, R231, c[0x0][0x3ac], R4 ;  /* 0x0000eb00e7047a24 */ /* 0x000fe200078e0204 */
[----:B-1----:R-:W-:-:S04]  /*2440*/  LEA R12, P1, R10, c[0x0][0x348], 0x1 ;  /* 0x0000d2000a0c7a11 */ /* 0x002fc800078208ff */
[----:B------:R-:W-:-:S04]  /*2450*/  IADD3 R4, R11, R4, RZ ;  /* 0x000000040b047210 */ /* 0x000fc80007ffe0ff */
[----:B------:R-:W-:-:S05]  /*2460*/  LEA.HI.X R13, R10, c[0x0][0x34c], R4, 0x1, P1 ;  /* 0x0000d3000a0d7a11 */ /* 0x000fca00008f0c04 */
[----:B------:R1:W-:Y:S04]  /*2470*/  STG.E.128 [R12.64], RZ ;  /* 0x000000ff0c007986 */ /* 0x0003e8000c101d04 */
[----:B------:R1:W-:Y:S04]  /*2480*/  STG.E.128 [R12.64+0x80], RZ ;  /* 0x000080ff0c007986 */ /* 0x0003e8000c101d04 */
[----:B------:R1:W-:Y:S04]  /*2490*/  STG.E.128 [R12.64+0x100], RZ ;  /* 0x000100ff0c007986 */ /* 0x0003e8000c101d04 */
[----:B------:R1:W-:Y:S02]  /*24a0*/  STG.E.128 [R12.64+0x180], RZ ;  /* 0x000180ff0c007986 */ /* 0x0003e4000c101d04 */
.L_x_567:
[----:B------:R-:W-:Y:S05]  /*24b0*/  BSYNC B0 ;  /* 0x0000000000007941 */ /* 0x000fea0003800000 */
.L_x_566:
[----:B------:R-:W-:Y:S05]  /*24c0*/  @P0 BRA `(.L_x_568) ;  /* 0x000061a000000947 */ /* 0x000fea0003800000 */
[----:B------:R-:W-:Y:S02]  /*24d0*/  IADD3 R4, P0, R231, 0x20, RZ ;  /* 0x00000020e7047810 */ /* 0x000fe40007f1e0ff */
        /* <DEDUP_REMOVED lines=11> */
[----:B------:R2:W-:Y:S01]  /*2590*/  STG.E.128 [R4.64+0x180], RZ ;  /* 0x000180ff04007986 */ /* 0x0005e2000c101d04 */
[----:B------:R-:W-:Y:S05]  /*25a0*/  BRA `(.L_x_568) ;  /* 0x000060c000007947 */ /* 0x000fea0003800000 */
.L_x_559:
[----:B------:R-:W-:Y:S01]  /*25b0*/  ULDC.64 UR10, c[0x0][0x198] ;  /* 0x00006600000a7ab9 */ /* 0x000fe20000000a00 */
[----:B------:R-:W-:Y:S01]  /*25c0*/  IADD3 R8, R231, 0x20, RZ ;  /* 0x00000020e7087810 */ /* 0x000fe20007ffe0ff */
[----:B------:R-:W-:Y:S01]  /*25d0*/  ULDC.64 UR8, c[0x0][0x1a0] ;  /* 0x0000680000087ab9 */ /* 0x000fe20000000a00 */
[----:B------:R-:W-:Y:S01]  /*25e0*/  IMAD.MOV.U32 R7, RZ, RZ, 0x40 ;  /* 0x00000040ff077424 */ /* 0x000fe200078e00ff */
[----:B------:R-:W-:Y:S01]  /*25f0*/  UIMAD UR10, UR20, UR10, URZ ;  /* 0x0000000a140a72a4 */ /* 0x000fe2000f8e023f */
[----:B------:R-:W-:Y:S01]  /*2600*/  IMAD R11, R9, c[0x0][0x1b0], RZ ;  /* 0x00006c00090b7a24 */ /* 0x000fe200078e02ff */
[----:B------:R-:W-:Y:S01]  /*2610*/  UIMAD UR8, UR20, UR8, URZ ;  /* 0x00000008140872a4 */ /* 0x000fe2000f8e023f */
[----:B------:R-:W-:Y:S01]  /*2620*/  IMAD.WIDE.U32 R20, R7, c[0x0][0x370], RZ ;  /* 0x0000dc0007147a25 */ /* 0x000fe200078e00ff */
[----:B------:R-:W-:Y:S01]  /*2630*/  UIMAD UR11, UR23, UR11, UR10 ;  /* 0x0000000b170b72a4 */ /* 0x000fe2000f8e020a */
[----:B------:R-:W-:Y:S01]  /*2640*/  SHF.L.U32 R242, R229, 0x2, RZ ;  /* 0x00000002e5f27819 */ /* 0x000fe200000006ff */
[----:B------:R-:W-:Y:S01]  /*2650*/  UIMAD UR10, UR23, UR9, UR8 ;  /* 0x00000009170a72a4 */ /* 0x000fe2000f8e0208 */
[----:B------:R-:W-:Y:S01]  /*2660*/  IMAD R22, R16, c[0x0][0x1b4], R11 ;  /* 0x00006d0010167a24 */ /* 0x000fe200078e020b */
[----:B------:R-:W-:Y:S01]  /*2670*/  UIMAD UR8, UR7, -0x40, UR12 ;  /* 0xffffffc0070878a4 */ /* 0x000fe2000f8e020c */
[----:B------:R-:W-:Y:S01]  /*2680*/  IMAD R11, R7, c[0x0][0x374], RZ ;  /* 0x0000dd00070b7a24 */ /* 0x000fe200078e02ff */
[----:B------:R-:W-:Y:S01]  /*2690*/  UIMAD UR9, UR22, -0x40, UR6 ;  /* 0xffffffc0160978a4 */ /* 0x000fe2000f8e0206 */
[----:B------:R-:W-:Y:S01]  /*26a0*/  IMAD.U32 R15, RZ, RZ, UR23 ;  /* 0x00000017ff0f7e24 */ /* 0x000fe2000f8e00ff */
[----:B------:R-:W-:Y:S01]  /*26b0*/  MOV R6, UR11 ;  /* 0x0000000b00067c02 */ /* 0x000fe20008000f00 */
[----:B------:R-:W-:Y:S01]  /*26c0*/  IMAD.U32 R13, RZ, RZ, UR23 ;  /* 0x00000017ff0d7e24 */ /* 0x000fe2000f8e00ff */
[C---:B------:R-:W-:Y:S01]  /*26d0*/  ISETP.GE.AND P2, PT, R8.reuse, UR8, PT ;  /* 0x0000000808007c0c */ /* 0x040fe2000bf46270 */
[----:B------:R-:W-:Y:S01]  /*26e0*/  IMAD.WIDE.U32 R14, R15, c[0x0][0x198], R234 ;  /* 0x000066000f0e7a25 */ /* 0x000fe200078e00ea */
[----:B------:R-:W-:-:S02]  /*26f0*/  ISETP.GE.AND P0, PT, R8, UR9, PT ;  /* 0x0000000908007c0c */ /* 0x000fc4000bf06270 */
[----:B------:R-:W-:Y:S01]  /*2700*/  MOV R244, 0x7f800000 ;  /* 0x7f80000000f47802 */ /* 0x000fe20000000f00 */
[----:B------:R-:W-:Y:S01]  /*2710*/  IMAD.WIDE.U32 R12, R13, c[0x0][0x1a0], R234 ;  /* 0x000068000d0c7a25 */ /* 0x000fe200078e00ea */
[----:B------:R-:W-:-:S03]  /*2720*/  IADD3 R14, P3, R14, UR34, RZ ;  /* 0x000000220e0e7c10 */ /* 0x000fc6000ff7e0ff */
[----:B------:R-:W-:Y:S01]  /*2730*/  IMAD.WIDE.U32 R18, R7, c[0x0][0x190], RZ ;  /* 0x0000640007127a25 */ /* 0x000fe200078e00ff */
[----:B------:R-:W-:Y:S02]  /*2740*/  IADD3 R12, P1, R12, UR30, RZ ;  /* 0x0000001e0c0c7c10 */ /* 0x000fe4000ff3e0ff */
[----:B------:R-:W-:Y:S01]  /*2750*/  IADD3.X R15, R15, UR35, R6, P3, !PT ;  /* 0x000000230f0f7c10 */ /* 0x000fe20009ffe406 */
[----:B------:R-:W-:Y:S01]  /*2760*/  IMAD.U32 R4, RZ, RZ, UR10 ;  /* 0x0000000aff047e24 */ /* 0x000fe2000f8e00ff */
[----:B------:R-:W-:Y:S01]  /*2770*/  @!P2 IADD3 R20, P4, R248, R20, RZ ;  /* 0x00000014f814a210 */ /* 0x000fe20007f9e0ff */
[----:B------:R-:W-:Y:S01]  /*2780*/  IMAD R7, R7, c[0x0][0x194], RZ ;  /* 0x0000650007077a24 */ /* 0x000fe200078e02ff */
[----:B------:R-:W-:Y:S01]  /*2790*/  @!P2 IADD3 R18, P3, R250, R18, RZ ;  /* 0x00000012fa12a210 */ /* 0x000fe20007f7e0ff */
[----:B------:R-:W-:Y:S01]  /*27a0*/  IMAD R9, R9, c[0x0][0x1b8], RZ ;  /* 0x00006e0009097a24 */ /* 0x000fe200078e02ff */
[----:B------:R-:W-:Y:S01]  /*27b0*/  @!P2 IADD3.X R21, R249, R21, R11, P4, !PT ;  /* 0x00000015f915a210 */ /* 0x000fe200027fe40b */
[----:B------:R-:W-:Y:S01]  /*27c0*/  IMAD.WIDE.U32 R14, R16, c[0x0][0x1b0], R14 ;  /* 0x00006c00100e7a25 */ /* 0x000fe200078e000e */
[----:B------:R-:W-:-:S02]  /*27d0*/  PLOP3.LUT P4, PT, PT, PT, UP6, 0x80, 0x0 ;  /* 0x000000000000781c */ /* 0x000fc40003f8f068 */
[----:B------:R-:W-:Y:S01]  /*27e0*/  IADD3.X R13, R13, UR31, R4, P1, !PT ;  /* 0x0000001f0d0d7c10 */ /* 0x000fe20008ffe404 */
[C---:B------:R-:W-:Y:S01]  /*27f0*/  IMAD R9, R16.reuse, c[0x0][0x1bc], R9 ;  /* 0x00006f0010097a24 */ /* 0x040fe200078e0209 */
[----:B------:R-:W-:Y:S01]  /*2800*/  @!P2 IADD3.X R19, R251, R19, R7, P3, !PT ;  /* 0x00000013fb13a210 */ /* 0x000fe20001ffe407 */
[----:B------:R-:W-:Y:S01]  /*2810*/  IMAD.MOV.U32 R243, RZ, RZ, 0x7f800000 ;  /* 0x7f800000fff37424 */ /* 0x000fe200078e00ff */
[C---:B------:R-:W-:Y:S01]  /*2820*/  @!P0 IADD3 R8, P3, R231.reuse, 0x20, RZ ;  /* 0x00000020e7088810 */ /* 0x040fe20007f7e0ff */
[----:B------:R-:W-:Y:S01]  /*2830*/  IMAD.WIDE.U32 R16, R16, c[0x0][0x1b8], R12 ;  /* 0x00006e0010107a25 */ /* 0x000fe200078e000c */
[C---:B------:R-:W-:Y:S02]  /*2840*/  ISETP.GE.AND P1, PT, R231.reuse, UR9, PT ;  /* 0x00000009e7007c0c */ /* 0x040fe4000bf26270 */
[----:B------:R-:W-:Y:S02]  /*2850*/  @!P0 IADD3.X R13, RZ, R5, RZ, P3, !PT ;  /* 0x00000005ff0d8210 */ /* 0x000fe40001ffe4ff */
[----:B------:R-:W-:Y:S01]  /*2860*/  ISETP.GE.AND P3, PT, R231, UR8, PT ;  /* 0x00000008e7007c0c */ /* 0x000fe2000bf66270 */
[----:B------:R-:W-:Y:S01]  /*2870*/  @P4 BAR.SYNC.DEFER_BLOCKING 0x0 ;  /* 0x0000000000004b1d */ /* 0x000fe20000010000 */
[----:B------:R-:W-:Y:S01]  /*2880*/  IADD3 R23, R15, R22, RZ ;  /* 0x000000160f177210 */ /* 0x000fe20007ffe0ff */
[----:B------:R-:W-:Y:S01]  /*2890*/  @!P0 IMAD R13, R13, c[0x0][0x198], RZ ;  /* 0x000066000d0d8a24 */ /* 0x000fe200078e02ff */
[----:B------:R-:W-:-:S02]  /*28a0*/  @!P0 IADD3 R7, P5, R231, 0x20, RZ ;  /* 0x00000020e7078810 */ /* 0x000fc40007fbe0ff */
[----:B------:R-:W-:Y:S01]  /*28b0*/  IADD3 R17, R17, R9, RZ ;  /* 0x0000000911117210 */ /* 0x000fe20007ffe0ff */
[--C-:B------:R-:W-:Y:S02]  /*28c0*/  @!P0 IMAD.MOV.U32 R15, RZ, RZ, R23.reuse ;  /* 0x000000ffff0f8224 */ /* 0x100fe400078e0017 */
[----:B------:R-:W-:Y:S02]  /*28d0*/  @!P1 IMAD.MOV.U32 R22, RZ, RZ, R14 ;  /* 0x000000ffff169224 */ /* 0x000fe400078e000e */
[----:B------:R-:W-:Y:S02]  /*28e0*/  @!P1 IMAD R4, R5, c[0x0][0x198], RZ ;  /* 0x0000660005049a24 */ /* 0x000fe400078e02ff */
[----:B------:R-:W-:-:S04]  /*28f0*/  @!P1 IMAD.WIDE.U32 R22, R231, c[0x0][0x198], R22 ;  /* 0x00006600e7169a25 */ /* 0x000fc800078e0016 */
[----:B------:R-:W-:Y:S01]  /*2900*/  @!P1 IMAD R11, R231, c[0x0][0x19c], R4 ;  /* 0x00006700e70b9a24 */ /* 0x000fe200078e0204 */
[----:B------:R-:W-:Y:S01]  /*2910*/  IADD3 R4, R229, 0x8, RZ ;  /* 0x00000008e5047810 */ /* 0x000fe20007ffe0ff */
[----:B------:R-:W-:Y:S01]  /*2920*/  @!P0 IMAD.X R6, RZ, RZ, R5, P5 ;  /* 0x000000ffff068224 */ /* 0x000fe200028e0605 */
[----:B------:R-:W-:Y:S01]  /*2930*/  @!P1 LEA R12, P5, R22, c[0x0][0x168], 0x1 ;  /* 0x00005a00160c9a11 */ /* 0x000fe200078a08ff */
[----:B------:R-:W-:Y:S01]  /*2940*/  @!P1 IMAD.IADD R11, R23, 0x1, R11 ;  /* 0x00000001170b9824 */ /* 0x000fe200078e020b */
[----:B------:R-:W-:Y:S01]  /*2950*/  ISETP.GE.AND P6, PT, R4, UR8, PT ;  /* 0x0000000804007c0c */ /* 0x000fe2000bfc6270 */
[C---:B------:R-:W-:Y:S01]  /*2960*/  @!P0 IMAD R10, R8.reuse, c[0x0][0x19c], R13 ;  /* 0x00006700080a8a24 */ /* 0x040fe200078e020d */
[----:B------:R1:W-:Y:S01]  /*2970*/  @P3 STS.128 [R230+0x8000], RZ ;  /* 0x008000ffe6003388 */ /* 0x0003e20000000c00 */
[----:B------:R-:W-:Y:S01]  /*2980*/  @!P0 IMAD.WIDE.U32 R14, R8, c[0x0][0x198], R14 ;  /* 0x00006600080e8a25 */ /* 0x000fe200078e000e */
[----:B------:R-:W-:Y:S02]  /*2990*/  @!P1 LEA.HI.X R13, R22, c[0x0][0x16c], R11, 0x1, P5 ;  /* 0x00005b00160d9a11 */ /* 0x000fe400028f0c0b */
[----:B------:R1:W-:Y:S01]  /*29a0*/  @P3 STS.128 [R230+0xa000], RZ ;  /* 0x00a000ffe6003388 */ /* 0x0003e20000000c00 */
[----:B------:R-:W-:Y:S01]  /*29b0*/  @!P1 IMAD R4, R5, c[0x0][0x1a0], RZ ;  /* 0x0000680005049a24 */ /* 0x000fe200078e02ff */
[----:B------:R-:W-:Y:S01]  /*29c0*/  @!P0 MOV R22, R16 ;  /* 0x0000001000168202 */ /* 0x000fe20000000f00 */
[----:B------:R-:W-:Y:S01]  /*29d0*/  @!P0 IMAD.IADD R10, R15, 0x1, R10 ;  /* 0x000000010f0a8824 */ /* 0x000fe200078e020a */
[----:B------:R1:W-:Y:S01]  /*29e0*/  @P3 STS.128 [R230+0xc000], RZ ;  /* 0x00c000ffe6003388 */ /* 0x0003e20000000c00 */
[--C-:B------:R-:W-:Y:S01]  /*29f0*/  @!P0 IMAD.MOV.U32 R23, RZ, RZ, R17.reuse ;  /* 0x000000ffff178224 */ /* 0x100fe200078e0011 */
[C---:B------:R-:W-:Y:S01]  /*2a00*/  @!P0 LEA R8, P5, R14.reuse, c[0x0][0x168], 0x1 ;  /* 0x00005a000e088a11 */ /* 0x040fe200078a08ff */
[C---:B------:R-:W-:Y:S01]  /*2a10*/  @!P1 IMAD R4, R231.reuse, c[0x0][0x1a4], R4 ;  /* 0x00006900e7049a24 */ /* 0x040fe200078e0204 */
[----:B------:R1:W-:Y:S01]  /*2a20*/  @P3 STS.128 [R230+0xe000], RZ ;  /* 0x00e000ffe6003388 */ /* 0x0003e20000000c00 */
[----:B------:R-:W-:Y:S01]  /*2a30*/  @!P1 IMAD.WIDE.U32 R16, R231, c[0x0][0x1a0], R16 ;  /* 0x00006800e7109a25 */ /* 0x000fe200078e0010 */
[----:B------:R-:W-:-:S02]  /*2a40*/  @!P0 LEA.HI.X R9, R14, c[0x0][0x16c], R10, 0x1, P5 ;  /* 0x00005b000e098a11 */ /* 0x000fc400028f0c0a */
[----:B------:R-:W-:Y:S01]  /*2a50*/  @!PT LDS RZ, [RZ] ;  /* 0x00000000fffff984 */ /* 0x000fe20000000800 */
[----:B------:R-:W-:Y:S01]  /*2a60*/  @!PT LDS RZ, [RZ] ;  /* 0x00000000fffff984 */ /* 0x000fe20000000800 */
[----:B------:R-:W-:Y:S01]  /*2a70*/  @!PT LDS RZ, [RZ] ;  /* 0x00000000fffff984 */ /* 0x000fe20000000800 */
[----:B------:R1:W-:Y:S01]  /*2a80*/  @!P3 LDGSTS.E.BYPASS.LTC128B.128 [R230+0x8000], [R248.64] ;  /* 0x08000000f8e6bfae */ /* 0x0003e2000b901d44 */
[----:B------:R-:W-:Y:S01]  /*2a90*/  @!P0 IMAD R6, R6, c[0x0][0x1a0], RZ ;  /* 0x0000680006068a24 */ /* 0x000fe200078e02ff */
[----:B------:R-:W-:Y:S01]  /*2aa0*/  @!P1 IADD3 R4, R17, R4, RZ ;  /* 0x0000000411049210 */ /* 0x000fe20007ffe0ff */
[C---:B------:R-:W-:Y:S01]  /*2ab0*/  @!P0 IMAD.WIDE.U32 R22, R7.reuse, c[0x0][0x1a0], R22 ;  /* 0x0000680007168a25 */ /* 0x040fe200078e0016 */
[----:B------:R1:W-:Y:S01]  /*2ac0*/  @!P3 LDGSTS.E.BYPASS.LTC128B.128 [R230+0xa000], [R248.64+0x80] ;  /* 0x0a000080f8e6bfae */ /* 0x0003e2000b901d44 */
[C---:B------:R-:W-:Y:S02]  /*2ad0*/  @!P1 LEA R14, P5, R16.reuse, c[0x0][0x170], 0x1 ;  /* 0x00005c00100e9a11 */ /* 0x040fe400078a08ff */
[----:B------:R-:W-:Y:S01]  /*2ae0*/  @!P0 IMAD R6, R7, c[0x0][0x1a4], R6 ;  /* 0x0000690007068a24 */ /* 0x000fe200078e0206 */
[----:B------:R1:W-:Y:S01]  /*2af0*/  @!P3 LDGSTS.E.BYPASS.LTC128B.128 [R230+0xc000], [R248.64+0x100] ;  /* 0x0c000100f8e6bfae */ /* 0x0003e2000b901d44 */
[----:B------:R-:W-:Y:S02]  /*2b00*/  @!P1 LEA.HI.X R15, R16, c[0x0][0x174], R4, 0x1, P5 ;  /* 0x00005d00100f9a11 */ /* 0x000fe400028f0c04 */
[----:B------:R-:W-:Y:S01]  /*2b10*/  SHF.R.S32.HI R4, RZ, 0x1f, R229 ;  /* 0x0000001fff047819 */ /* 0x000fe200000114e5 */
[----:B------:R1:W-:Y:S01]  /*2b20*/  @!P3 LDGSTS.E.BYPASS.LTC128B.128 [R230+0xe000], [R248.64+0x180] ;  /* 0x0e000180f8e6bfae */ /* 0x0003e2000b901d44 */
[----:B------:R-:W-:Y:S01]  /*2b30*/  @!P0 IMAD.IADD R6, R23, 0x1, R6 ;  /* 0x0000000117068824 */ /* 0x000fe200078e0206 */
[----:B------:R-:W-:-:S02]  /*2b40*/  @!P0 LEA R10, P4, R22, c[0x0][0x170], 0x1 ;  /* 0x00005c00160a8a11 */ /* 0x000fc400078808ff */
[----:B------:R1:W-:Y:S01]  /*2b50*/  @P2 STS.128 [R230+0x9000], RZ ;  /* 0x009000ffe6002388 */ /* 0x0003e20000000c00 */
[C---:B------:R-:W-:Y:S02]  /*2b60*/  SHF.L.U64.HI R241, R229.reuse, 0x2, R4 ;  /* 0x00000002e5f17819 */ /* 0x040fe40000010204 */
[----:B------:R-:W-:Y:S01]  /*2b70*/  @!P0 LEA.HI.X R11, R22, c[0x0][0x174], R6, 0x1, P4 ;  /* 0x00005d00160b8a11 */ /* 0x000fe200020f0c06 */
        /* <DEDUP_REMOVED lines=66> */
[----:B------:R-:W-:-:S03]  /*2fa0*/  IADD3 R4, P1, R242, UR14, RZ ;  /* 0x0000000ef2047c10 */ /* 0x000fc6000ff3e0ff */
[----:B------:R1:W-:Y:S01]  /*2fb0*/  @P0 STS.128 [R230+0x19000], RZ ;  /* 0x019000ffe6000388 */ /* 0x0003e20000000c00 */
[----:B------:R-:W-:-:S03]  /*2fc0*/  IADD3.X R5, R241, UR13, RZ, P1, !PT ;  /* 0x0000000df1057c10 */ /* 0x000fc60008ffe4ff */
[----:B------:R1:W-:Y:S04]  /*2fd0*/  @P0 STS.128 [R230+0x1b000], RZ ;  /* 0x01b000ffe6000388 */ /* 0x0003e80000000c00 */
[----:B------:R1:W5:Y:S04]  /*2fe0*/  @!P2 LDG.E R243, [R4.64] ;  /* 0x0000000404f3a981 */ /* 0x000368000c1e1900 */
[----:B------:R1:W5:Y:S04]  /*2ff0*/  @!P6 LDG.E R244, [R4.64+0x20] ;  /* 0x0000200404f4e981 */ /* 0x000368000c1e1900 */
        /* <DEDUP_REMOVED lines=75> */
[----:B--2---:R-:W-:Y:S01]  /*34b0*/  CS2R R20, SRZ ;  /* 0x0000000000147805 */ /* 0x004fe2000001ff00 */
[----:B------:R-:W-:-:S02]  /*34c0*/  ULDC UR25, c[0x0][0x2e8] ;  /* 0x0000ba0000197ab9 */ /* 0x000fc40000000800 */
[----:B------:R-:W-:Y:S02]  /*34d0*/  UIADD3 UR20, UR23, 0x40, URZ ;  /* 0x0000004017147890 */ /* 0x000fe4000fffe03f */
[----:B------:R-:W-:Y:S02]  /*34e0*/  UIADD3 UR19, UR19, -UR25, URZ ;  /* 0x8000001913137290 */ /* 0x000fe4000fffe03f */
[----:B-1----:R-:W-:Y:S02]  /*34f0*/  ULDC UR10, c[0x0][0x2e4] ;  /* 0x0000b900000a7ab9 */ /* 0x002fe40000000800 */
.L_x_573:
        /* <DEDUP_REMOVED lines=124> */
[----:B------:R-:W-:Y:S01]  /*3cc0*/  UIADD3 UR11, UR10, UR18, -UR6 ;  /* 0x000000120a0b7290 */ /* 0x000fe2000fffe806 */
        /* <DEDUP_REMOVED lines=8> */
.L_x_569:
[----:B------:R-:W-:Y:S01]  /*3d50*/  IADD3 R87, R229, UR9, RZ ;  /* 0x00000009e5577c10 */ /* 0x000fe2000fffe0ff */
[----:B------:R-:W-:Y:S01]  /*3d60*/  UIADD3 UR11, UR6, 0x1, -UR12 ;  /* 0x00000001060b7890 */ /* 0x000fe2000fffe80c */
[----:B------:R-:W-:Y:S01]  /*3d70*/  IMAD.U32 R85, RZ, RZ, UR22 ;  /* 0x00000016ff557e24 */ /* 0x000fe2000f8e00ff */
[----:B------:R-:W-:Y:S01]  /*3d80*/  UIADD3 UR10, -UR8, UR6, -UR12 ;  /* 0x00000006080a7290 */ /* 0x000fe2000fffe90c */
[----:B------:R-:W-:Y:S01]  /*3d90*/  IADD3 R84, R87, 0x8, RZ ;  /* 0x0000000857547810 */ /* 0x000fe20007ffe0ff */
[----:B------:R-:W-:Y:S01]  /*3da0*/  UIADD3 UR9, UR11, UR41, URZ ;  /* 0x000000290b097290 */ /* 0x000fe2000fffe03f */
[----:B------:R-:W-:Y:S03]  /*3db0*/  IMAD R100, R85, 0x40, R228 ;  /* 0x0000004055647824 */ /* 0x000fe600078e02e4 */
[C---:B------:R-:W-:Y:S02]  /*3dc0*/  IADD3 R89, R87.reuse, UR10, RZ ;  /* 0x0000000a57597c10 */ /* 0x040fe4000fffe0ff */
[----:B------:R-:W-:Y:S02]  /*3dd0*/  IADD3 R87, R87, UR9, RZ ;  /* 0x0000000957577c10 */ /* 0x000fe4000fffe0ff */
[----:B------:R-:W-:Y:S02]  /*3de0*/  IMNMX R89, RZ, R89, !PT ;  /* 0x00000059ff597217 */ /* 0x000fe40007800200 */
[----:B------:R-:W-:Y:S02]  /*3df0*/  IADD3 R98, R100, 0x1, RZ ;  /* 0x0000000164627810 */ /* 0x000fe40007ffe0ff */
[----:B------:R-:W-:Y:S01]  /*3e00*/  IADD3 R85, R84, UR10, RZ ;  /* 0x0000000a54557c10 */ /* 0x000fe2000fffe0ff */
[----:B------:R-:W-:Y:S01]  /*3e10*/  UMOV UR10, UR8 ;  /* 0x00000008000a7c82 */ /* 0x000fe20008000000 */
        /* <DEDUP_REMOVED lines=58> */
.L_x_570:
        /* <DEDUP_REMOVED lines=9> */
[----:B------:R-:W-:Y:S02]  /*4250*/  FMUL.FTZ R4, R244, 1.4426950216293334961 ;  /* 0x3fb8aa3bf4047820 */ /* 0x000fe40000410000 */
[--C-:B------:R-:W-:Y:S02]  /*4260*/  FFMA.FTZ R115, R5, c[0x0][0x23c], -R84.reuse ;  /* 0x00008f0005737a23 */ /* 0x100fe40000010854 */
[--C-:B------:R-:W-:Y:S01]  /*4270*/  FFMA.FTZ R118, R8, c[0x0][0x23c], -R84.reuse ;  /* 0x00008f0008767a23 */ /* 0x100fe20000010854 */
[----:B------:R-:W-:Y:S01]  /*4280*/  FSEL R4, R4, RZ, P0 ;  /* 0x000000ff04047208 */ /* 0x000fe20000000000 */
[--C-:B------:R-:W-:Y:S01]  /*4290*/  FFMA.FTZ R119, R9, c[0x0][0x23c], -R84.reuse ;  /* 0x00008f0009777a23 */ /* 0x100fe20000010854 */
[----:B------:R-:W-:Y:S01]  /*42a0*/  MUFU.EX2 R114, R114 ;  /* 0x0000007200727308 */ /* 0x000fe20000000800 */
[----:B------:R-:W-:Y:S02]  /*42b0*/  FFMA.FTZ R122, R12, c[0x0][0x23c], -R84 ;  /* 0x00008f000c7a7a23 */ /* 0x000fe40000010854 */
[--C-:B------:R-:W-:Y:S02]  /*42c0*/  FFMA.FTZ R116, R6, c[0x0][0x23c], -R4.reuse ;  /* 0x00008f0006747a23 */ /* 0x100fe40000010804 */
[--C-:B------:R-:W-:Y:S02]  /*42d0*/  FFMA.FTZ R117, R7, c[0x0][0x23c], -R4.reuse ;  /* 0x00008f0007757a23 */ /* 0x100fe40000010804 */
[--C-:B------:R-:W-:Y:S02]  /*42e0*/  FFMA.FTZ R120, R10, c[0x0][0x23c], -R4.reuse ;  /* 0x00008f000a787a23 */ /* 0x100fe40000010804 */
[----:B------:R-:W-:Y:S01]  /*42f0*/  FFMA.FTZ R121, R11, c[0x0][0x23c], -R4 ;  /* 0x00008f000b797a23 */ /* 0x000fe20000010804 */
[----:B------:R-:W-:Y:S01]  /*4300*/  MUFU.EX2 R115, R115 ;  /* 0x0000007300737308 */ /* 0x000fe20000000800 */
[----:B------:R-:W-:Y:S02]  /*4310*/  FFMA.FTZ R123, R13, c[0x0][0x23c], -R84 ;  /* 0x00008f000d7b7a23 */ /* 0x000fe40000010854 */
[--C-:B------:R-:W-:Y:S02]  /*4320*/  FFMA.FTZ R124, R14, c[0x0][0x23c], -R4.reuse ;  /* 0x00008f000e7c7a23 */ /* 0x100fe40000010804 */
[----:B------:R-:W-:Y:S02]  /*4330*/  FFMA.FTZ R125, R15, c[0x0][0x23c], -R4 ;  /* 0x00008f000f7d7a23 */ /* 0x000fe40000010804 */
[----:B------:R-:W-:Y:S02]  /*4340*/  FFMA.FTZ R126, R16, c[0x0][0x23c], -R84 ;  /* 0x00008f00107e7a23 */ /* 0x000fe40000010854 */
[----:B------:R-:W-:Y:S01]  /*4350*/  FFMA.FTZ R128, R18, c[0x0][0x23c], -R4 ;  /* 0x00008f0012807a23 */ /* 0x000fe20000010804 */
[----:B------:R-:W-:Y:S01]  /*4360*/  MUFU.EX2 R116, R116 ;  /* 0x0000007400747308 */ /* 0x000fe20000000800 */
[----:B------:R-:W-:Y:S02]  /*4370*/  FFMA.FTZ R84, R17, c[0x0][0x23c], -R84 ;  /* 0x00008f0011547a23 */ /* 0x000fe40000010854 */
[----:B------:R-:W-:Y:S07]  /*4380*/  FFMA.FTZ R4, R19, c[0x0][0x23c], -R4 ;  /* 0x00008f0013047a23 */ /* 0x000fee0000010804 */
        /* <DEDUP_REMOVED lines=162> */
[----:B------:R-:W-:Y:S01]  /*4db0*/  FADD.FTZ R4, -R113, R13 ;  /* 0x0000000d71047221 */ /* 0x000fe20000010100 */
[----:B------:R-:W-:Y:S01]  /*4dc0*/  F2FP.BF16.PACK_AB R88, R10, R9 ;  /* 0x000000090a58723e */ /* 0x000fe200000010ff */
[----:B------:R-:W-:Y:S01]  /*4dd0*/  FADD.FTZ R13, -R112, R14 ;  /* 0x0000000e700d7221 */ /* 0x000fe20000010100 */
[----:B------:R-:W-:Y:S01]  /*4de0*/  F2FP.BF16.PACK_AB R14, R8, R7 ;  /* 0x00000007080e723e */ /* 0x000fe200000010ff */
[----:B------:R-:W-:Y:S02]  /*4df0*/  FADD.FTZ R6, -R112, R15 ;  /* 0x0000000f70067221 */ /* 0x000fe40000010100 */
[----:B------:R-:W-:Y:S01]  /*4e00*/  FMUL.FTZ R11, R122, R11 ;  /* 0x0000000b7a0b7220 */ /* 0x000fe20000410000 */
[----:B------:R-:W-:Y:S01]  /*4e10*/  STS [R239+0x20400], R88 ;  /* 0x02040058ef007388 */ /* 0x000fe20000000800 */
[----:B------:R-:W-:Y:S02]  /*4e20*/  FMUL.FTZ R4, R123, R4 ;  /* 0x000000047b047220 */ /* 0x000fe40000410000 */
[----:B------:R-:W-:Y:S02]  /*4e30*/  FMUL.FTZ R13, R124, R13 ;  /* 0x0000000d7c0d7220 */ /* 0x000fe40000410000 */
[----:B------:R-:W-:Y:S01]  /*4e40*/  FMUL.FTZ R6, R125, R6 ;  /* 0x000000067d067220 */ /* 0x000fe20000410000 */
[----:B------:R-:W-:Y:S01]  /*4e50*/  STS [R239+0x20000], R14 ;  /* 0x0200000eef007388 */ /* 0x000fe20000000800 */
[C---:B------:R-:W-:Y:S01]  /*4e60*/  FADD.FTZ R15, -R113.reuse, R16 ;  /* 0x00000010710f7221 */ /* 0x040fe20000010100 */
[----:B------:R-:W-:Y:S01]  /*4e70*/  F2FP.BF16.PACK_AB R93, R4, R11 ;  /* 0x0000000b045d723e */ /* 0x000fe200000010ff */
[----:B------:R-:W-:Y:S01]  /*4e80*/  FADD.FTZ R12, -R113, R17 ;  /* 0x00000011710c7221 */ /* 0x000fe20000010100 */
[----:B------:R-:W-:Y:S01]  /*4e90*/  F2FP.BF16.PACK_AB R95, R6, R13 ;  /* 0x0000000d065f723e */ /* 0x000fe200000010ff */
[C---:B------:R-:W-:Y:S02]  /*4ea0*/  FADD.FTZ R17, -R112.reuse, R18 ;  /* 0x0000001270117221 */ /* 0x040fe40000010100 */
[----:B------:R-:W-:Y:S01]  /*4eb0*/  FADD.FTZ R112, -R112, R19 ;  /* 0x0000001370707221 */ /* 0x000fe20000010100 */
[----:B------:R-:W-:Y:S01]  /*4ec0*/  STS [R238+0x20000], R93 ;  /* 0x0200005dee007388 */ /* 0x000fe20000000800 */
[----:B------:R-:W-:Y:S02]  /*4ed0*/  FMUL.FTZ R15, R126, R15 ;  /* 0x0000000f7e0f7220 */ /* 0x000fe40000410000 */
[----:B------:R-:W-:Y:S02]  /*4ee0*/  FMUL.FTZ R12, R127, R12 ;  /* 0x0000000c7f0c7220 */ /* 0x000fe40000410000 */
[----:B------:R-:W-:Y:S01]  /*4ef0*/  FMUL.FTZ R17, R128, R17 ;  /* 0x0000001180117220 */ /* 0x000fe20000410000 */
[----:B------:R-:W-:Y:S01]  /*4f00*/  STS [R238+0x20400], R95 ;  /* 0x0204005fee007388 */ /* 0x000fe20000000800 */
[----:B------:R-:W-:Y:S01]  /*4f10*/  FMUL.FTZ R112, R129, R112 ;  /* 0x0000007081707220 */ /* 0x000fe20000410000 */
[----:B------:R-:W-:Y:S04]  /*4f20*/  F2FP.BF16.PACK_AB R97, R12, R15 ;  /* 0x0000000f0c61723e */ /* 0x000fe800000010ff */
[----:B------:R-:W-:Y:S01]  /*4f30*/  F2FP.BF16.PACK_AB R99, R112, R17 ;  /* 0x000000117063723e */ /* 0x000fe200000010ff */
        /* <DEDUP_REMOVED lines=96> */
[----:B------:R-:W-:Y:S04]  /*5540*/  IMAD.MOV.U32 R7, RZ, RZ, c[0x0][0x370] ;  /* 0x0000dc00ff077624 */ /* 0x000fe800078e00ff */
[----:B------:R-:W-:Y:S05]  /*5550*/  IMAD.U32 R5, R7, -0x40, RZ ;  /* 0xffffffc007057824 */ /* 0x000fea00078e00ff */
[C---:B------:R-:W-:Y:S04]  /*5560*/  LEA R248, P0, R5.reuse, R248, 0x1 ;  /* 0x000000f805f87211 */ /* 0x040fe800078008ff */
[----:B------:R-:W-:Y:S01]  /*5570*/  LEA.HI.X.SX32 R249, R5, R249, 0x1, P0 ;  /* 0x000000f905f97211 */ /* 0x000fe200000f0eff */
[----:B------:R-:W-:Y:S01]  /*5580*/  IMAD.MOV.U32 R5, RZ, RZ, c[0x0][0x374] ;  /* 0x0000dd00ff057624 */ /* 0x000fe200078e00ff */
        /* <DEDUP_REMOVED lines=14> */
.L_x_571:
        /* <DEDUP_REMOVED lines=14> */
[----:B------:R-:W-:Y:S05]  /*5750*/  LDSM.16.MT88.4 R212, [R221+0x14800] ;  /* 0x01480000ddd4783b */ /* 0x000fea0000004200 */
        /* <DEDUP_REMOVED lines=25> */
[----:B------:R-:W-:Y:S07]  /*58f0*/  LDSM.16.M88.4 R196, [R218] ;  /* 0x00000000dac4783b */ /* 0x000fee0000000200 */
[-C--:B------:R-:W-:Y:S08]  /*5900*/  HMMA.16816.F32.BF16 R100, R200, R212.reuse, R100 ;  /* 0x000000d4c864723c */ /* 0x080ff00000041864 */
[C---:B------:R-:W-:Y:S08]  /*5910*/  HMMA.16816.F32.BF16 R104, R208.reuse, R212, R104 ;  /* 0x000000d4d068723c */ /* 0x040ff00000041868 */
[-C--:B------:R-:W-:Y:S08]  /*5920*/  HMMA.16816.F32.BF16 R108, R208, R214.reuse, R108 ;  /* 0x000000d6d06c723c */ /* 0x080ff0000004186c */
[C---:B------:R-:W-:Y:S01]  /*5930*/  HMMA.16816.F32.BF16 R112, R200.reuse, R214, R112 ;  /* 0x000000d6c870723c */ /* 0x040fe20000041870 */
[----:B------:R-:W1:Y:S07]  /*5940*/  LDSM.16.MT88.4 R212, [R221+0x11000] ;  /* 0x01100000ddd4783b */ /* 0x000e6e0000004200 */
[-C--:B--2---:R-:W-:Y:S08]  /*5950*/  HMMA.16816.F32.BF16 R116, R200, R204.reuse, R116 ;  /* 0x000000ccc874723c */ /* 0x084ff00000041874 */
[C---:B------:R-:W-:Y:S08]  /*5960*/  HMMA.16816.F32.BF16 R120, R208.reuse, R204, R120 ;  /* 0x000000ccd078723c */ /* 0x040ff00000041878 */
[-C--:B------:R-:W-:Y:S01]  /*5970*/  HMMA.16816.F32.BF16 R124, R208, R206.reuse, R124 ;  /* 0x000000ced07c723c */ /* 0x080fe2000004187c */
[----:B------:R-:W2:Y:S07]  /*5980*/  LDSM.16.M88.4 R208, [R218+0x1000] ;  /* 0x00100000dad0783b */ /* 0x000eae0000000200 */
[----:B------:R-:W-:Y:S01]  /*5990*/  HMMA.16816.F32.BF16 R128, R200, R206, R128 ;  /* 0x000000cec880723c */ /* 0x000fe20000041880 */
[----:B------:R-:W3:Y:S05]  /*59a0*/  LDSM.16.MT88.4 R200, [R221+0x13000] ;  /* 0x01300000ddc8783b */ /* 0x000eea0000004200 */
[----:B------:R-:W4:Y:S02]  /*59b0*/  LDSM.16.MT88.4 R204, [R221+0x15000] ;  /* 0x01500000ddcc783b */ /* 0x000f240000004200 */
        /* <DEDUP_REMOVED lines=9> */
[----:B------:R-:W-:Y:S07]  /*5a50*/  LDSM.16.M88.4 R200, [R217] ;  /* 0x00000000d9c8783b */ /* 0x000fee0000000200 */
[-C--:B----4-:R-:W-:Y:S08]  /*5a60*/  HMMA.16816.F32.BF16 R100, R196, R204.reuse, R100 ;  /* 0x000000ccc464723c */ /* 0x090ff00000041864 */
        /* <DEDUP_REMOVED lines=10> */
[----:B------:R-:W4:Y:S02]  /*5b10*/  LDSM.16.MT88.4 R212, [R221+0x15800] ;  /* 0x01580000ddd4783b */ /* 0x000f240000004200 */
[-C--:B--2---:R-:W-:Y:S08]  /*5b20*/  HMMA.16816.F32.BF16 R4, R200, R204.reuse, R4 ;  /* 0x000000ccc804723c */ /* 0x084ff00000041804 */
[C---:B-1----:R-:W-:Y:S08]  /*5b30*/  HMMA.16816.F32.BF16 R8, R208.reuse, R204, R8 ;  /* 0x000000ccd008723c */ /* 0x042ff00000041808 */
[-C--:B------:R-:W-:Y:S08]  /*5b40*/  HMMA.16816.F32.BF16 R12, R208, R206.reuse, R12 ;  /* 0x000000ced00c723c */ /* 0x080ff0000004180c */
[C---:B------:R-:W-:Y:S01]  /*5b50*/  HMMA.16816.F32.BF16 R16, R200.reuse, R206, R16 ;  /* 0x000000cec810723c */ /* 0x040fe20000041810 */
[----:B------:R-:W1:Y:S07]  /*5b60*/  LDSM.16.MT88.4 R204, [R221+0x17800] ;  /* 0x01780000ddcc783b */ /* 0x000e6e0000004200 */
[-C--:B---3--:R-:W-:Y:S08]  /*5b70*/  HMMA.16816.F32.BF16 R84, R200, R196.reuse, R84 ;  /* 0x000000c4c854723c */ /* 0x088ff00000041854 */
[C---:B------:R-:W-:Y:S08]  /*5b80*/  HMMA.16816.F32.BF16 R88, R208.reuse, R196, R88 ;  /* 0x000000c4d058723c */ /* 0x040ff00000041858 */
[-C--:B------:R-:W-:Y:S08]  /*5b90*/  HMMA.16816.F32.BF16 R92, R208, R198.reuse, R92 ;  /* 0x000000c6d05c723c */ /* 0x080ff0000004185c */
[C---:B------:R-:W-:Y:S08]  /*5ba0*/  HMMA.16816.F32.BF16 R96, R200.reuse, R198, R96 ;  /* 0x000000c6c860723c */ /* 0x040ff00000041860 */
[-C--:B----4-:R-:W-:Y:S08]  /*5bb0*/  HMMA.16816.F32.BF16 R100, R200, R212.reuse, R100 ;  /* 0x000000d4c864723c */ /* 0x090ff00000041864 */
        /* <DEDUP_REMOVED lines=10> */
[----:B------:R-:W-:Y:S05]  /*5c60*/  RED.E.ADD.F32.FTZ.RN.STRONG.GPU [R246.64], R4 ;  /* 0x00000004f600798e */ /* 0x000fea000c10e784 */
[C---:B------:R-:W-:Y:S07]  /*5c70*/  HMMA.16816.F32.BF16 R120, R208.reuse, R204, R120 ;  /* 0x000000ccd078723c */ /* 0x040fee0000041878 */
[----:B------:R-:W-:Y:S01]  /*5c80*/  IMAD.SHL.U32 R205, R245, 0x8, RZ ;  /* 0x00000008f5cd7824 */ /* 0x000fe200078e00ff */
[-C--:B------:R-:W-:Y:S07]  /*5c90*/  HMMA.16816.F32.BF16 R124, R208, R206.reuse, R124 ;  /* 0x000000ced07c723c */ /* 0x080fee000004187c */
[-C--:B------:R-:W-:Y:S01]  /*5ca0*/  LEA R210, P0, R205, R246.reuse, 0x2 ;  /* 0x000000f6cdd27211 */ /* 0x080fe200078010ff */
[----:B------:R-:W-:Y:S04]  /*5cb0*/  HMMA.16816.F32.BF16 R128, R200, R206, R128 ;  /* 0x000000cec880723c */ /* 0x000fe80000041880 */
[----:B------:R-:W-:Y:S01]  /*5cc0*/  IMAD.SHL.U32 R209, R245, 0x10, RZ ;  /* 0x00000010f5d17824 */ /* 0x000fe200078e00ff */
[-C--:B------:R-:W-:Y:S02]  /*5cd0*/  LEA.HI.X.SX32 R211, R205, R247.reuse, 0x2, P0 ;  /* 0x000000f7cdd37211 */ /* 0x080fe400000f16ff */
[----:B------:R-:W-:Y:S02]  /*5ce0*/  IMAD R201, R245, 0x18, RZ ;  /* 0x00000018f5c97824 */ /* 0x000fe400078e02ff */
[-C--:B------:R-:W-:Y:S01]  /*5cf0*/  LEA R198, P1, R209, R246.reuse, 0x2 ;  /* 0x000000f6d1c67211 */ /* 0x080fe200078210ff */
[----:B------:R1:W-:Y:S02]  /*5d00*/  RED.E.ADD.F32.FTZ.RN.STRONG.GPU [R210.64], R5 ;  /* 0x00000005d200798e */ /* 0x0003e4000c10e784 */
[-C--:B------:R-:W-:Y:S01]  /*5d10*/  LEA R214, P0, R201, R246.reuse, 0x2 ;  /* 0x000000f6c9d67211 */ /* 0x080fe200078010ff */
[----:B------:R-:W-:Y:S01]  /*5d20*/  IMAD.SHL.U32 R203, R245, 0x20, RZ ;  /* 0x00000020f5cb7824 */ /* 0x000fe200078e00ff */
[-C--:B------:R-:W-:Y:S01]  /*5d30*/  LEA.HI.X.SX32 R199, R209, R247.reuse, 0x2, P1 ;  /* 0x000000f7d1c77211 */ /* 0x080fe200008f16ff */
[----:B------:R-:W-:Y:S01]  /*5d40*/  IMAD R207, R245, 0x28, RZ ;  /* 0x00000028f5cf7824 */ /* 0x000fe200078e02ff */
[-C--:B------:R-:W-:Y:S01]  /*5d50*/  LEA.HI.X.SX32 R215, R201, R247.reuse, 0x2, P0 ;  /* 0x000000f7c9d77211 */ /* 0x080fe200000f16ff */
[----:B------:R-:W-:Y:S01]  /*5d60*/  IMAD R201, R245, 0x30, RZ ;  /* 0x00000030f5c97824 */ /* 0x000fe200078e02ff */
[-C--:B------:R-:W-:Y:S01]  /*5d70*/  LEA R202, P1, R203, R246.reuse, 0x2 ;  /* 0x000000f6cbca7211 */ /* 0x080fe200078210ff */
[----:B------:R-:W-:Y:S01]  /*5d80*/  RED.E.ADD.F32.FTZ.RN.STRONG.GPU [R198.64], R6 ;  /* 0x00000006c600798e */ /* 0x000fe2000c10e784 */
[-C--:B------:R-:W-:Y:S01]  /*5d90*/  LEA R206, P0, R207, R246.reuse, 0x2 ;  /* 0x000000f6cfce7211 */ /* 0x080fe200078010ff */
[----:B------:R-:W-:Y:S01]  /*5da0*/  IMAD R245, R245, 0x38, RZ ;  /* 0x00000038f5f57824 */ /* 0x000fe200078e02ff */
[-C--:B------:R-:W-:Y:S02]  /*5db0*/  LEA.HI.X.SX32 R203, R203, R247.reuse, 0x2, P1 ;  /* 0x000000f7cbcb7211 */ /* 0x080fe400008f16ff */
[----:B------:R3:W-:Y:S01]  /*5dc0*/  RED.E.ADD.F32.FTZ.RN.STRONG.GPU [R214.64], R7 ;  /* 0x00000007d600798e */ /* 0x0007e2000c10e784 */
[-C--:B------:R-:W-:Y:S02]  /*5dd0*/  LEA.HI.X.SX32 R207, R207, R247.reuse, 0x2, P0 ;  /* 0x000000f7cfcf7211 */ /* 0x080fe400000f16ff */
[-C--:B------:R-:W-:Y:S02]  /*5de0*/  LEA R200, P1, R201, R246.reuse, 0x2 ;  /* 0x000000f6c9c87211 */ /* 0x080fe400078210ff */
[----:B------:R4:W-:Y:S01]  /*5df0*/  RED.E.ADD.F32.FTZ.RN.STRONG.GPU [R202.64], R8 ;  /* 0x00000008ca00798e */ /* 0x0009e2000c10e784 */
[-C--:B--2---:R-:W-:Y:S02]  /*5e00*/  LEA R212, P0, R245, R246.reuse, 0x2 ;  /* 0x000000f6f5d47211 */ /* 0x084fe400078010ff */
[-C--:B------:R-:W-:Y:S02]  /*5e10*/  LEA.HI.X.SX32 R201, R201, R247.reuse, 0x2, P1 ;  /* 0x000000f7c9c97211 */ /* 0x080fe400008f16ff */
[----:B------:R-:W-:Y:S01]  /*5e20*/  RED.E.ADD.F32.FTZ.RN.STRONG.GPU [R206.64], R9 ;  /* 0x00000009ce00798e */ /* 0x000fe2000c10e784 */
[-C--:B------:R-:W-:Y:S02]  /*5e30*/  LEA.HI.X.SX32 R213, R245, R247.reuse, 0x2, P0 ;  /* 0x000000f7f5d57211 */ /* 0x080fe400000f16ff */
[----:B-1----:R-:W-:Y:S02]  /*5e40*/  IADD3 R5, R209, 0x20, RZ ;  /* 0x00000020d1057810 */ /* 0x002fe40007ffe0ff */
[----:B------:R1:W-:Y:S05]  /*5e50*/  RED.E.ADD.F32.FTZ.RN.STRONG.GPU [R200.64], R10 ;  /* 0x0000000ac800798e */ /* 0x0003ea000c10e784 */
[----:B------:R2:W-:Y:S05]  /*5e60*/  RED.E.ADD.F32.FTZ.RN.STRONG.GPU [R212.64], R11 ;  /* 0x0000000bd400798e */ /* 0x0005ea000c10e784 */
[----:B------:R2:W-:Y:S01]  /*5e70*/  RED.E.ADD.F32.FTZ.RN.STRONG.GPU [R246.64+0x80], R16 ;  /* 0x00008010f600798e */ /* 0x0005e2000c10e784 */
[-C--:B---3--:R-:W-:Y:S01]  /*5e80*/  LEA R214, P0, R5, R246.reuse, 0x2 ;  /* 0x000000f605d67211 */ /* 0x088fe200078010ff */
[----:B------:R-:W-:Y:S03]  /*5e90*/  IMAD.IADD R7, R205, 0x1, R5 ;  /* 0x00000001cd077824 */ /* 0x000fe600078e0205 */
[----:B------:R3:W-:Y:S01]  /*5ea0*/  RED.E.ADD.F32.FTZ.RN.STRONG.GPU [R210.64+0x80], R17 ;  /* 0x00008011d200798e */ /* 0x0007e2000c10e784 */
[-C--:B------:R-:W-:Y:S01]  /*5eb0*/  LEA.HI.X.SX32 R215, R5, R247.reuse, 0x2, P0 ;  /* 0x000000f705d77211 */ /* 0x080fe200000f16ff */
[----:B------:R-:W-:Y:S01]  /*5ec0*/  IMAD.IADD R5, R205, 0x1, R7 ;  /* 0x00000001cd057824 */ /* 0x000fe200078e0207 */
[CC--:B----4-:R-:W-:Y:S03]  /*5ed0*/  LEA R202, P0, R7.reuse, R246.reuse, 0x2 ;  /* 0x000000f607ca7211 */ /* 0x0d0fe600078010ff */
[----:B------:R4:W-:Y:S01]  /*5ee0*/  RED.E.ADD.F32.FTZ.RN.STRONG.GPU [R214.64], R18 ;  /* 0x00000012d600798e */ /* 0x0009e2000c10e784 */
[-C--:B------:R-:W-:Y:S01]  /*5ef0*/  LEA.HI.X.SX32 R203, R7, R247.reuse, 0x2, P0 ;  /* 0x000000f707cb7211 */ /* 0x080fe200000f16ff */
[----:B------:R-:W-:Y:S01]  /*5f00*/  IMAD.IADD R7, R205, 0x1, R5 ;  /* 0x00000001cd077824 */ /* 0x000fe200078e0205 */
[-C--:B-1----:R-:W-:Y:S03]  /*5f10*/  LEA R200, P1, R5, R246.reuse, 0x2 ;  /* 0x000000f605c87211 */ /* 0x082fe600078210ff */
[----:B------:R1:W-:Y:S01]  /*5f20*/  RED.E.ADD.F32.FTZ.RN.STRONG.GPU [R202.64], R19 ;  /* 0x00000013ca00798e */ /* 0x0003e2000c10e784 */
[-C--:B------:R-:W-:Y:S01]  /*5f30*/  LEA R6, P0, R7, R246.reuse, 0x2 ;  /* 0x000000f607067211 */ /* 0x080fe200078010ff */
[----:B------:R-:W-:Y:S01]  /*5f40*/  IMAD.IADD R9, R205, 0x1, R7 ;  /* 0x00000001cd097824 */ /* 0x000fe200078e0207 */
[-C--:B------:R-:W-:Y:S02]  /*5f50*/  LEA.HI.X.SX32 R201, R5, R247.reuse, 0x2, P1 ;  /* 0x000000f705c97211 */ /* 0x080fe400008f16ff */
[-C--:B------:R-:W-:Y:S01]  /*5f60*/  LEA.HI.X.SX32 R7, R7, R247.reuse, 0x2, P0 ;  /* 0x000000f707077211 */ /* 0x080fe200000f16ff */
[----:B------:R-:W-:Y:S01]  /*5f70*/  IMAD.IADD R5, R205, 0x1, R9 ;  /* 0x00000001cd057824 */ /* 0x000fe200078e0209 */
[CC--:B------:R-:W-:Y:S01]  /*5f80*/  LEA R10, P0, R9.reuse, R246.reuse, 0x2 ;  /* 0x000000f6090a7211 */ /* 0x0c0fe200078010ff */
[----:B------:R1:W-:Y:S03]  /*5f90*/  RED.E.ADD.F32.FTZ.RN.STRONG.GPU [R200.64], R12 ;  /* 0x0000000cc800798e */ /* 0x0003e6000c10e784 */
[-C--:B--2---:R-:W-:Y:S02]  /*5fa0*/  LEA.HI.X.SX32 R11, R9, R247.reuse, 0x2, P0 ;  /* 0x000000f7090b7211 */ /* 0x084fe400000f16ff */
[----:B------:R-:W-:Y:S01]  /*5fb0*/  RED.E.ADD.F32.FTZ.RN.STRONG.GPU [R6.64], R13 ;  /* 0x0000000d0600798e */ /* 0x000fe2000c10e784 */
[-C--:B------:R-:W-:Y:S02]  /*5fc0*/  LEA R16, P0, R5, R246.reuse, 0x2 ;  /* 0x000000f605107211 */ /* 0x080fe400078010ff */
[----:B------:R-:W-:Y:S02]  /*5fd0*/  IADD3 R9, R209, 0x40, RZ ;  /* 0x00000040d1097810 */ /* 0x000fe40007ffe0ff */
[----:B------:R2:W-:Y:S01]  /*5fe0*/  RED.E.ADD.F32.FTZ.RN.STRONG.GPU [R10.64], R14 ;  /* 0x0000000e0a00798e */ /* 0x0005e2000c10e784 */
[-C--:B---3--:R-:W-:Y:S02]  /*5ff0*/  LEA.HI.X.SX32 R17, R5, R247.reuse, 0x2, P0 ;  /* 0x000000f705117211 */ /* 0x088fe400000f16ff */
[-C--:B----4-:R-:W-:Y:S01]  /*6000*/  LEA R18, P0, R9, R246.reuse, 0x2 ;  /* 0x000000f609127211 */ /* 0x090fe200078010ff */
[----:B------:R-:W-:Y:S02]  /*6010*/  IMAD.IADD R5, R205, 0x1, R9 ;  /* 0x00000001cd057824 */ /* 0x000fe400078e0209 */
[----:B------:R3:W-:Y:S01]  /*6020*/  RED.E.ADD.F32.FTZ.RN.STRONG.GPU [R16.64], R15 ;  /* 0x0000000f1000798e */ /* 0x0007e2000c10e784 */
[-C--:B-1----:R-:W-:Y:S01]  /*6030*/  LEA.HI.X.SX32 R19, R9, R247.reuse, 0x2, P0 ;  /* 0x000000f709137211 */ /* 0x082fe200000f16ff */
[----:B------:R-:W-:Y:S03]  /*6040*/  IMAD.IADD R9, R205, 0x1, R5 ;  /* 0x00000001cd097824 */ /* 0x000fe600078e0205 */
[----:B------:R-:W-:Y:S05]  /*6050*/  RED.E.ADD.F32.FTZ.RN.STRONG.GPU [R246.64+0x100], R84 ;  /* 0x00010054f600798e */ /* 0x000fea000c10e784 */
[----:B------:R-:W-:Y:S01]  /*6060*/  RED.E.ADD.F32.FTZ.RN.STRONG.GPU [R210.64+0x100], R85 ;  /* 0x00010055d200798e */ /* 0x000fe2000c10e784 */
[CC--:B------:R-:W-:Y:S04]  /*6070*/  LEA R200, P0, R5.reuse, R246.reuse, 0x2 ;  /* 0x000000f605c87211 */ /* 0x0c0fe800078010ff */
[----:B------:R-:W-:Y:S01]  /*6080*/  RED.E.ADD.F32.FTZ.RN.STRONG.GPU [R18.64], R86 ;  /* 0x000000561200798e */ /* 0x000fe2000c10e784 */
[-C--:B------:R-:W-:Y:S01]  /*6090*/  LEA.HI.X.SX32 R201, R5, R247.reuse, 0x2, P0 ;  /* 0x000000f705c97211 */ /* 0x080fe200000f16ff */
[----:B------:R-:W-:Y:S01]  /*60a0*/  IMAD.IADD R5, R205, 0x1, R9 ;  /* 0x00000001cd057824 */ /* 0x000fe200078e0209 */
[-C--:B--2---:R-:W-:Y:S03]  /*60b0*/  LEA R10, P1, R9, R246.reuse, 0x2 ;  /* 0x000000f6090a7211 */ /* 0x084fe600078210ff */
[----:B------:R-:W-:Y:S01]  /*60c0*/  RED.E.ADD.F32.FTZ.RN.STRONG.GPU [R200.64], R87 ;  /* 0x00000057c800798e */ /* 0x000fe2000c10e784 */
[-C--:B------:R-:W-:Y:S01]  /*60d0*/  LEA R8, P0, R5, R246.reuse, 0x2 ;  /* 0x000000f605087211 */ /* 0x080fe200078010ff */
[----:B------:R-:W-:Y:S01]  /*60e0*/  IMAD.IADD R7, R205, 0x1, R5 ;  /* 0x00000001cd077824 */ /* 0x000fe200078e0205 */
[-C--:B------:R-:W-:Y:S02]  /*60f0*/  LEA.HI.X.SX32 R11, R9, R247.reuse, 0x2, P1 ;  /* 0x000000f7090b7211 */ /* 0x080fe400008f16ff */
[-C--:B------:R-:W-:Y:S01]  /*6100*/  LEA.HI.X.SX32 R9, R5, R247.reuse, 0x2, P0 ;  /* 0x000000f705097211 */ /* 0x080fe200000f16ff */
[----:B------:R-:W-:Y:S01]  /*6110*/  IMAD.IADD R5, R205, 0x1, R7 ;  /* 0x00000001cd057824 */ /* 0x000fe200078e0207 */
[CC--:B------:R-:W-:Y:S01]  /*6120*/  LEA R12, P0, R7.reuse, R246.reuse, 0x2 ;  /* 0x000000f6070c7211 */ /* 0x0c0fe200078010ff */
[----:B------:R1:W-:Y:S03]  /*6130*/  RED.E.ADD.F32.FTZ.RN.STRONG.GPU [R10.64], R88 ;  /* 0x000000580a00798e */ /* 0x0003e6000c10e784 */
[-C--:B------:R-:W-:Y:S02]  /*6140*/  LEA.HI.X.SX32 R13, R7, R247.reuse, 0x2, P0 ;  /* 0x000000f7070d7211 */ /* 0x080fe400000f16ff */
[----:B------:R2:W-:Y:S01]  /*6150*/  RED.E.ADD.F32.FTZ.RN.STRONG.GPU [R8.64], R89 ;  /* 0x000000590800798e */ /* 0x0005e2000c10e784 */
[-C--:B------:R-:W-:Y:S02]  /*6160*/  LEA R14, P0, R5, R246.reuse, 0x2 ;  /* 0x000000f6050e7211 */ /* 0x080fe400078010ff */
[----:B------:R-:W-:Y:S02]  /*6170*/  IADD3 R7, R209, 0x60, RZ ;  /* 0x00000060d1077810 */ /* 0x000fe40007ffe0ff */
[----:B------:R4:W-:Y:S01]  /*6180*/  RED.E.ADD.F32.FTZ.RN.STRONG.GPU [R12.64], R90 ;  /* 0x0000005a0c00798e */ /* 0x0009e2000c10e784 */
[-C--:B---3--:R-:W-:Y:S02]  /*6190*/  LEA.HI.X.SX32 R15, R5, R247.reuse, 0x2, P0 ;  /* 0x000000f7050f7211 */ /* 0x088fe400000f16ff */
[-C--:B------:R-:W-:Y:S01]  /*61a0*/  LEA R16, P0, R7, R246.reuse, 0x2 ;  /* 0x000000f607107211 */ /* 0x080fe200078010ff */
[----:B------:R-:W-:Y:S01]  /*61b0*/  IMAD.IADD R5, R205, 0x1, R7 ;  /* 0x00000001cd057824 */ /* 0x000fe200078e0207 */
[----:B------:R-:W-:Y:S02]  /*61c0*/  LDSM.16.MT88.4 R84, [R221+0x4000] ;  /* 0x00400000dd54783b */ /* 0x000fe40000004200 */
[-C--:B------:R-:W-:Y:S01]  /*61d0*/  LEA.HI.X.SX32 R17, R7, R247.reuse, 0x2, P0 ;  /* 0x000000f707117211 */ /* 0x080fe200000f16ff */
[----:B------:R-:W-:Y:S02]  /*61e0*/  IMAD.IADD R7, R205, 0x1, R5 ;  /* 0x00000001cd077824 */ /* 0x000fe400078e0205 */
[----:B------:R3:W-:Y:S05]  /*61f0*/  RED.E.ADD.F32.FTZ.RN.STRONG.GPU [R14.64], R91 ;  /* 0x0000005b0e00798e */ /* 0x0007ea000c10e784 */
[----:B------:R-:W-:Y:S01]  /*6200*/  RED.E.ADD.F32.FTZ.RN.STRONG.GPU [R246.64+0x180], R96 ;  /* 0x00018060f600798e */ /* 0x000fe2000c10e784 */
[CC--:B-1----:R-:W-:Y:S04]  /*6210*/  LEA R10, P0, R5.reuse, R246.reuse, 0x2 ;  /* 0x000000f6050a7211 */ /* 0x0c2fe800078010ff */
[----:B------:R-:W-:Y:S01]  /*6220*/  RED.E.ADD.F32.FTZ.RN.STRONG.GPU [R210.64+0x180], R97 ;  /* 0x00018061d200798e */ /* 0x000fe2000c10e784 */
[-C--:B------:R-:W-:Y:S01]  /*6230*/  LEA.HI.X.SX32 R11, R5, R247.reuse, 0x2, P0 ;  /* 0x000000f7050b7211 */ /* 0x080fe200000f16ff */
[C---:B------:R-:W-:Y:S03]  /*6240*/  IMAD.IADD R5, R205.reuse, 0x1, R7 ;  /* 0x00000001cd057824 */ /* 0x040fe600078e0207 */
[----:B------:R1:W-:Y:S01]  /*6250*/  RED.E.ADD.F32.FTZ.RN.STRONG.GPU [R16.64], R98 ;  /* 0x000000621000798e */ /* 0x0003e2000c10e784 */
[----:B--2---:R-:W-:Y:S01]  /*6260*/  IMAD.IADD R9, R205, 0x1, R5 ;  /* 0x00000001cd097824 */ /* 0x004fe200078e0205 */
[-C--:B----4-:R-:W-:Y:S02]  /*6270*/  LEA R12, P1, R7, R246.reuse, 0x2 ;  /* 0x000000f6070c7211 */ /* 0x090fe400078210ff */
[-C--:B------:R-:W-:Y:S01]  /*6280*/  LEA R6, P0, R5, R246.reuse, 0x2 ;  /* 0x000000f605067211 */ /* 0x080fe200078010ff */
[----:B------:R2:W-:Y:S01]  /*6290*/  RED.E.ADD.F32.FTZ.RN.STRONG.GPU [R10.64], R99 ;  /* 0x000000630a00798e */ /* 0x0005e2000c10e784 */
[-C--:B------:R-:W-:Y:S02]  /*62a0*/  LEA.HI.X.SX32 R13, R7, R247.reuse, 0x2, P1 ;  /* 0x000000f7070d7211 */ /* 0x080fe400008f16ff */
[-C--:B------:R-:W-:Y:S01]  /*62b0*/  LEA.HI.X.SX32 R7, R5, R247.reuse, 0x2, P0 ;  /* 0x000000f705077211 */ /* 0x080fe200000f16ff */
[----:B------:R-:W-:Y:S01]  /*62c0*/  IMAD.IADD R5, R205, 0x1, R9 ;  /* 0x00000001cd057824 */ /* 0x000fe200078e0209 */
[----:B------:R-:W-:Y:S01]  /*62d0*/  LDSM.16.MT88.4 R88, [R221+0x6000] ;  /* 0x00600000dd58783b */ /* 0x000fe20000004200 */
[CC--:B---3--:R-:W-:Y:S04]  /*62e0*/  LEA R14, P0, R9.reuse, R246.reuse, 0x2 ;  /* 0x000000f6090e7211 */ /* 0x0c8fe800078010ff */
[----:B------:R3:W-:Y:S01]  /*62f0*/  RED.E.ADD.F32.FTZ.RN.STRONG.GPU [R12.64], R92 ;  /* 0x0000005c0c00798e */ /* 0x0007e2000c10e784 */
[-C--:B------:R-:W-:Y:S02]  /*6300*/  LEA.HI.X.SX32 R15, R9, R247.reuse, 0x2, P0 ;  /* 0x000000f7090f7211 */ /* 0x080fe400000f16ff */
[----:B------:R-:W-:Y:S02]  /*6310*/  IADD3 R9, R209, 0x80, RZ ;  /* 0x00000080d1097810 */ /* 0x000fe40007ffe0ff */
[----:B------:R-:W-:Y:S05]  /*6320*/  RED.E.ADD.F32.FTZ.RN.STRONG.GPU [R6.64], R93 ;  /* 0x0000005d0600798e */ /* 0x000fea000c10e784 */
[----:B------:R4:W-:Y:S01]  /*6330*/  RED.E.ADD.F32.FTZ.RN.STRONG.GPU [R14.64], R94 ;  /* 0x0000005e0e00798e */ /* 0x0009e2000c10e784 */
[CC--:B-1----:R-:W-:Y:S04]  /*6340*/  LEA R16, P0, R5.reuse, R246.reuse, 0x2 ;  /* 0x000000f605107211 */ /* 0x0c2fe800078010ff */
[-C--:B------:R-:W-:Y:S01]  /*6350*/  LEA.HI.X.SX32 R17, R5, R247.reuse, 0x2, P0 ;  /* 0x000000f705117211 */ /* 0x080fe200000f16ff */
[----:B------:R-:W-:Y:S01]  /*6360*/  IMAD.IADD R5, R205, 0x1, R9 ;  /* 0x00000001cd057824 */ /* 0x000fe200078e0209 */
[CC--:B--2---:R-:W-:Y:S03]  /*6370*/  LEA R10, P0, R9.reuse, R246.reuse, 0x2 ;  /* 0x000000f6090a7211 */ /* 0x0c4fe600078010ff */
[----:B------:R1:W-:Y:S01]  /*6380*/  RED.E.ADD.F32.FTZ.RN.STRONG.GPU [R16.64], R95 ;  /* 0x0000005f1000798e */ /* 0x0003e2000c10e784 */
[-C--:B------:R-:W-:Y:S01]  /*6390*/  LEA.HI.X.SX32 R11, R9, R247.reuse, 0x2, P0 ;  /* 0x000000f7090b7211 */ /* 0x080fe200000f16ff */
[----:B------:R-:W-:Y:S03]  /*63a0*/  IMAD.IADD R9, R205, 0x1, R5 ;  /* 0x00000001cd097824 */ /* 0x000fe600078e0205 */
[----:B------:R-:W-:Y:S01]  /*63b0*/  RED.E.ADD.F32.FTZ.RN.STRONG.GPU [R246.64+0x200], R100 ;  /* 0x00020064f600798e */ /* 0x000fe2000c10e784 */
[CC--:B---3--:R-:W-:Y:S04]  /*63c0*/  LEA R12, P0, R5.reuse, R246.reuse, 0x2 ;  /* 0x000000f6050c7211 */ /* 0x0c8fe800078010ff */
[----:B------:R-:W-:Y:S01]  /*63d0*/  RED.E.ADD.F32.FTZ.RN.STRONG.GPU [R210.64+0x200], R101 ;  /* 0x00020065d200798e */ /* 0x000fe2000c10e784 */
[-C--:B------:R-:W-:Y:S01]  /*63e0*/  LEA.HI.X.SX32 R13, R5, R247.reuse, 0x2, P0 ;  /* 0x000000f7050d7211 */ /* 0x080fe200000f16ff */
[----:B------:R-:W-:Y:S03]  /*63f0*/  IMAD.IADD R5, R205, 0x1, R9 ;  /* 0x00000001cd057824 */ /* 0x000fe600078e0209 */
[----:B------:R2:W-:Y:S01]  /*6400*/  RED.E.ADD.F32.FTZ.RN.STRONG.GPU [R10.64], R102 ;  /* 0x000000660a00798e */ /* 0x0005e2000c10e784 */
[-C--:B----4-:R-:W-:Y:S01]  /*6410*/  LEA R14, P1, R9, R246.reuse, 0x2 ;  /* 0x000000f6090e7211 */ /* 0x090fe200078210ff */
[----:B------:R-:W-:Y:S01]  /*6420*/  IMAD.IADD R7, R205, 0x1, R5 ;  /* 0x00000001cd077824 */ /* 0x000fe200078e0205 */
[-C--:B------:R-:W-:Y:S02]  /*6430*/  LEA R8, P0, R5, R246.reuse, 0x2 ;  /* 0x000000f605087211 */ /* 0x080fe400078010ff */
[----:B------:R3:W-:Y:S01]  /*6440*/  RED.E.ADD.F32.FTZ.RN.STRONG.GPU [R12.64], R103 ;  /* 0x000000670c00798e */ /* 0x0007e2000c10e784 */
[-C--:B------:R-:W-:Y:S02]  /*6450*/  LEA.HI.X.SX32 R15, R9, R247.reuse, 0x2, P1 ;  /* 0x000000f7090f7211 */ /* 0x080fe400008f16ff */
[-C--:B------:R-:W-:Y:S01]  /*6460*/  LEA.HI.X.SX32 R9, R5, R247.reuse, 0x2, P0 ;  /* 0x000000f705097211 */ /* 0x080fe200000f16ff */
[----:B------:R-:W-:Y:S01]  /*6470*/  IMAD.IADD R5, R205, 0x1, R7 ;  /* 0x00000001cd057824 */ /* 0x000fe200078e0207 */
[----:B------:R-:W-:Y:S01]  /*6480*/  LDSM.16.MT88.4 R100, [R221+0x2800] ;  /* 0x00280000dd64783b */ /* 0x000fe20000004200 */
[CC--:B-1----:R-:W-:Y:S04]  /*6490*/  LEA R16, P0, R7.reuse, R246.reuse, 0x2 ;  /* 0x000000f607107211 */ /* 0x0c2fe800078010ff */
[----:B------:R1:W-:Y:S01]  /*64a0*/  RED.E.ADD.F32.FTZ.RN.STRONG.GPU [R14.64], R104 ;  /* 0x000000680e00798e */ /* 0x0003e2000c10e784 */
[-C--:B------:R-:W-:Y:S02]  /*64b0*/  LEA.HI.X.SX32 R17, R7, R247.reuse, 0x2, P0 ;  /* 0x000000f707117211 */ /* 0x080fe400000f16ff */
[----:B------:R-:W-:Y:S02]  /*64c0*/  IADD3 R7, R209, 0xa0, RZ ;  /* 0x000000a0d1077810 */ /* 0x000fe40007ffe0ff */
[----:B------:R-:W-:Y:S05]  /*64d0*/  RED.E.ADD.F32.FTZ.RN.STRONG.GPU [R8.64], R105 ;  /* 0x000000690800798e */ /* 0x000fea000c10e784 */
[----:B------:R4:W-:Y:S01]  /*64e0*/  RED.E.ADD.F32.FTZ.RN.STRONG.GPU [R16.64], R106 ;  /* 0x0000006a1000798e */ /* 0x0009e2000c10e784 */
[CC--:B--2---:R-:W-:Y:S04]  /*64f0*/  LEA R10, P0, R5.reuse, R246.reuse, 0x2 ;  /* 0x000000f6050a7211 */ /* 0x0c4fe800078010ff */
[-C--:B------:R-:W-:Y:S01]  /*6500*/  LEA.HI.X.SX32 R11, R5, R247.reuse, 0x2, P0 ;  /* 0x000000f7050b7211 */ /* 0x080fe200000f16ff */
[----:B------:R-:W-:Y:S01]  /*6510*/  IMAD.IADD R5, R205, 0x1, R7 ;  /* 0x00000001cd057824 */ /* 0x000fe200078e0207 */
[CC--:B---3--:R-:W-:Y:S03]  /*6520*/  LEA R12, P0, R7.reuse, R246.reuse, 0x2 ;  /* 0x000000f6070c7211 */ /* 0x0c8fe600078010ff */
[----:B------:R2:W-:Y:S01]  /*6530*/  RED.E.ADD.F32.FTZ.RN.STRONG.GPU [R10.64], R107 ;  /* 0x0000006b0a00798e */ /* 0x0005e2000c10e784 */
[-C--:B------:R-:W-:Y:S01]  /*6540*/  LEA.HI.X.SX32 R13, R7, R247.reuse, 0x2, P0 ;  /* 0x000000f7070d7211 */ /* 0x080fe200000f16ff */
[----:B------:R-:W-:Y:S03]  /*6550*/  IMAD.IADD R7, R205, 0x1, R5 ;  /* 0x00000001cd077824 */ /* 0x000fe600078e0205 */
[----:B------:R-:W-:Y:S01]  /*6560*/  RED.E.ADD.F32.FTZ.RN.STRONG.GPU [R246.64+0x280], R112 ;  /* 0x00028070f600798e */ /* 0x000fe2000c10e784 */
[CC--:B-1----:R-:W-:Y:S04]  /*6570*/  LEA R14, P0, R5.reuse, R246.reuse, 0x2 ;  /* 0x000000f6050e7211 */ /* 0x0c2fe800078010ff */
        /* <DEDUP_REMOVED lines=12> */
[CC--:B--2---:R-:W-:Y:S04]  /*6640*/  LEA R10, P0, R9.reuse, R246.reuse, 0x2 ;  /* 0x000000f6090a7211 */ /* 0x0c4fe800078010ff */
[----:B------:R2:W-:Y:S01]  /*6650*/  RED.E.ADD.F32.FTZ.RN.STRONG.GPU [R16.64], R108 ;  /* 0x0000006c1000798e */ /* 0x0005e2000c10e784 */
[-C--:B------:R-:W-:Y:S02]  /*6660*/  LEA.HI.X.SX32 R11, R9, R247.reuse, 0x2, P0 ;  /* 0x000000f7090b7211 */ /* 0x080fe400000f16ff */
[C---:B------:R-:W-:Y:S02]  /*6670*/  IADD3 R9, R209.reuse, 0xc0, RZ ;  /* 0x000000c0d1097810 */ /* 0x040fe40007ffe0ff */
[----:B------:R-:W-:Y:S01]  /*6680*/  RED.E.ADD.F32.FTZ.RN.STRONG.GPU [R6.64], R109 ;  /* 0x0000006d0600798e */ /* 0x000fe2000c10e784 */
[----:B------:R-:W-:Y:S04]  /*6690*/  IADD3 R209, R209, 0xe0, RZ ;  /* 0x000000e0d1d17810 */ /* 0x000fe80007ffe0ff */
[----:B------:R4:W-:Y:S01]  /*66a0*/  RED.E.ADD.F32.FTZ.RN.STRONG.GPU [R10.64], R110 ;  /* 0x0000006e0a00798e */ /* 0x0009e2000c10e784 */
[CC--:B-1----:R-:W-:Y:S04]  /*66b0*/  LEA R12, P0, R5.reuse, R246.reuse, 0x2 ;  /* 0x000000f6050c7211 */ /* 0x0c2fe800078010ff */
[-C--:B------:R-:W-:Y:S01]  /*66c0*/  LEA.HI.X.SX32 R13, R5, R247.reuse, 0x2, P0 ;  /* 0x000000f7050d7211 */ /* 0x080fe200000f16ff */
[----:B------:R-:W-:Y:S01]  /*66d0*/  IMAD.IADD R5, R205, 0x1, R9 ;  /* 0x00000001cd057824 */ /* 0x000fe200078e0209 */
[CC--:B---3--:R-:W-:Y:S03]  /*66e0*/  LEA R14, P0, R9.reuse, R246.reuse, 0x2 ;  /* 0x000000f6090e7211 */ /* 0x0c8fe600078010ff */
[----:B------:R1:W-:Y:S01]  /*66f0*/  RED.E.ADD.F32.FTZ.RN.STRONG.GPU [R12.64], R111 ;  /* 0x0000006f0c00798e */ /* 0x0003e2000c10e784 */
[-C--:B------:R-:W-:Y:S01]  /*6700*/  LEA.HI.X.SX32 R15, R9, R247.reuse, 0x2, P0 ;  /* 0x000000f7090f7211 */ /* 0x080fe200000f16ff */
[----:B------:R-:W-:Y:S03]  /*6710*/  IMAD.IADD R9, R205, 0x1, R5 ;  /* 0x00000001cd097824 */ /* 0x000fe600078e0205 */
[----:B------:R-:W-:Y:S01]  /*6720*/  RED.E.ADD.F32.FTZ.RN.STRONG.GPU [R246.64+0x300], R116 ;  /* 0x00030074f600798e */ /* 0x000fe2000c10e784 */
[CC--:B--2---:R-:W-:Y:S04]  /*6730*/  LEA R16, P0, R5.reuse, R246.reuse, 0x2 ;  /* 0x000000f605107211 */ /* 0x0c4fe800078010ff */
        /* <DEDUP_REMOVED lines=11> */
[CC--:B------:R-:W-:Y:S01]  /*67f0*/  LEA R6, P0, R7.reuse, R246.reuse, 0x2 ;  /* 0x000000f607067211 */ /* 0x0c0fe200078010ff */
[----:B------:R-:W-:Y:S03]  /*6800*/  RED.E.ADD.F32.FTZ.RN.STRONG.GPU [R10.64], R120 ;  /* 0x000000780a00798e */ /* 0x000fe6000c10e784 */
[-C--:B------:R-:W-:Y:S02]  /*6810*/  LEA.HI.X.SX32 R7, R7, R247.reuse, 0x2, P0 ;  /* 0x000000f707077211 */ /* 0x080fe400000f16ff */
[----:B------:R4:W-:Y:S01]  /*6820*/  RED.E.ADD.F32.FTZ.RN.STRONG.GPU [R8.64], R121 ;  /* 0x000000790800798e */ /* 0x0009e2000c10e784 */
[CC--:B-1----:R-:W-:Y:S04]  /*6830*/  LEA R12, P0, R5.reuse, R246.reuse, 0x2 ;  /* 0x000000f6050c7211 */ /* 0x0c2fe800078010ff */
[-C--:B------:R-:W-:Y:S01]  /*6840*/  LEA.HI.X.SX32 R13, R5, R247.reuse, 0x2, P0 ;  /* 0x000000f7050d7211 */ /* 0x080fe200000f16ff */
[C---:B------:R-:W-:Y:S01]  /*6850*/  IMAD.IADD R5, R205.reuse, 0x1, R209 ;  /* 0x00000001cd057824 */ /* 0x040fe200078e02d1 */
[----:B------:R-:W-:Y:S03]  /*6860*/  RED.E.ADD.F32.FTZ.RN.STRONG.GPU [R6.64], R122 ;  /* 0x0000007a0600798e */ /* 0x000fe6000c10e784 */
[----:B--2---:R-:W-:Y:S02]  /*6870*/  IMAD.IADD R15, R205, 0x1, R5 ;  /* 0x00000001cd0f7824 */ /* 0x004fe400078e0205 */
[----:B------:R-:W-:Y:S01]  /*6880*/  RED.E.ADD.F32.FTZ.RN.STRONG.GPU [R12.64], R123 ;  /* 0x0000007b0c00798e */ /* 0x000fe2000c10e784 */
[CC--:B---3--:R-:W-:Y:S04]  /*6890*/  LEA R16, P0, R209.reuse, R246.reuse, 0x2 ;  /* 0x000000f6d1107211 */ /* 0x0c8fe800078010ff */
[----:B------:R-:W-:Y:S01]  /*68a0*/  RED.E.ADD.F32.FTZ.RN.STRONG.GPU [R246.64+0x380], R128 ;  /* 0x00038080f600798e */ /* 0x000fe2000c10e784 */
[-C--:B------:R-:W-:Y:S02]  /*68b0*/  LEA.HI.X.SX32 R17, R209, R247.reuse, 0x2, P0 ;  /* 0x000000f7d1117211 */ /* 0x080fe400000f16ff */
[CC--:B------:R-:W-:Y:S02]  /*68c0*/  LEA R18, P0, R5.reuse, R246.reuse, 0x2 ;  /* 0x000000f605127211 */ /* 0x0c0fe400078010ff */
[----:B------:R-:W-:Y:S02]  /*68d0*/  RED.E.ADD.F32.FTZ.RN.STRONG.GPU [R210.64+0x380], R129 ;  /* 0x00038081d200798e */ /* 0x000fe4000c10e784 */
[-C--:B------:R-:W-:Y:S01]  /*68e0*/  LEA.HI.X.SX32 R19, R5, R247.reuse, 0x2, P0 ;  /* 0x000000f705137211 */ /* 0x080fe200000f16ff */
[----:B----4-:R-:W-:Y:S01]  /*68f0*/  IMAD.IADD R9, R205, 0x1, R15 ;  /* 0x00000001cd097824 */ /* 0x010fe200078e020f */
[-C--:B------:R-:W-:Y:S01]  /*6900*/  LEA R92, P0, R15, R246.reuse, 0x2 ;  /* 0x000000f60f5c7211 */ /* 0x080fe200078010ff */
[----:B------:R-:W-:Y:S02]  /*6910*/  RED.E.ADD.F32.FTZ.RN.STRONG.GPU [R16.64], R130 ;  /* 0x000000821000798e */ /* 0x000fe4000c10e784 */
[----:B------:R-:W-:Y:S01]  /*6920*/  IMAD.IADD R5, R205, 0x1, R9 ;  /* 0x00000001cd057824 */ /* 0x000fe200078e0209 */
[-C--:B------:R-:W-:Y:S02]  /*6930*/  LEA R98, P2, R9, R246.reuse, 0x2 ;  /* 0x000000f609627211 */ /* 0x080fe400078410ff */
[-C--:B------:R-:W-:Y:S01]  /*6940*/  LEA.HI.X.SX32 R93, R15, R247.reuse, 0x2, P0 ;  /* 0x000000f70f5d7211 */ /* 0x080fe200000f16ff */
        /* <DEDUP_REMOVED lines=10> */
[----:B------:R-:W2:Y:S05]  /*69f0*/  LDSM.16.MT88.4 R16, [R221+0x2000] ;  /* 0x00200000dd10783b */ /* 0x000eaa0000004200 */
[----:B------:R-:W-:Y:S05]  /*6a00*/  LDSM.16.MT88.4 R108, [R221+0x6800] ;  /* 0x00680000dd6c783b */ /* 0x000fea0000004200 */
        /* <DEDUP_REMOVED lines=85> */
[----:B------:R-:W-:Y:S04]  /*6f60*/  IMAD.MOV.U32 R7, RZ, RZ, c[0x0][0x190] ;  /* 0x00006400ff077624 */ /* 0x000fe800078e00ff */
[----:B------:R-:W-:Y:S05]  /*6f70*/  IMAD.U32 R5, R7, -0x40, RZ ;  /* 0xffffffc007057824 */ /* 0x000fea00078e00ff */
[C---:B------:R-:W-:Y:S04]  /*6f80*/  LEA R250, P0, R5.reuse, R250, 0x1 ;  /* 0x000000fa05fa7211 */ /* 0x040fe800078008ff */
[----:B------:R-:W-:Y:S01]  /*6f90*/  LEA.HI.X.SX32 R251, R5, R251, 0x1, P0 ;  /* 0x000000fb05fb7211 */ /* 0x000fe200000f0eff */
[----:B------:R-:W-:Y:S01]  /*6fa0*/  IMAD.MOV.U32 R5, RZ, RZ, c[0x0][0x194] ;  /* 0x00006500ff057624 */ /* 0x000fe200078e00ff */
[C---:B------:R-:W-:Y:S04]  /*6fb0*/  LEA R6, P0, R7.reuse, R250, 0x6 ;  /* 0x000000fa07067211 */ /* 0x040fe800078030ff */
[----:B------:R-:W-:Y:S01]  /*6fc0*/  LEA.HI.X R7, R7, R251, R5, 0x6, P0 ;  /* 0x000000fb07077211 */ /* 0x000fe200000f3405 */
[----:B------:R-:W-:Y:S01]  /*6fd0*/  @!PT LDS RZ, [RZ] ;  /* 0x00000000fffff984 */ /* 0x000fe20000000800 */
[----:B------:R-:W-:Y:S01]  /*6fe0*/  @!PT LDS RZ, [RZ] ;  /* 0x00000000fffff984 */ /* 0x000fe20000000800 */
[----:B------:R-:W-:Y:S01]  /*6ff0*/  @!PT LDS RZ, [RZ] ;  /* 0x00000000fffff984 */ /* 0x000fe20000000800 */
[----:B------:R1:W-:Y:S04]  /*7000*/  LDGSTS.E.BYPASS.LTC128B.128 [R230], [R250.64] ;  /* 0x00000000fae67fae */ /* 0x0003e8000b901d44 */
        /* <DEDUP_REMOVED lines=8> */
.L_x_572:
        /* <DEDUP_REMOVED lines=218> */
.L_x_574:
        /* <DEDUP_REMOVED lines=18> */
.L_x_575:
        /* <DEDUP_REMOVED lines=9> */
[----:B-1----:R-:W-:Y:S01]  /*7fe0*/  IMAD.WIDE.U32 R6, R4, c[0x0][0x3a0], R72 ;  /* 0x0000e80004067a25 */ /* 0x002fe200078e0048 */
        /* <DEDUP_REMOVED lines=8> */
[----:B------:R1:W2:Y:S01]  /*8070*/  LDS.128 R64, [R230+0x11000] ;  /* 0x01100000e6407984 */ /* 0x0002a20000000c00 */
[----:B------:R-:W-:Y:S01]  /*8080*/  IMAD.U32 R4, RZ, RZ, UR38 ;  /* 0x00000026ff047e24 */ /* 0x000fe2000f8e00ff */
[----:B------:R-:W-:Y:S02]  /*8090*/  UIMAD UR7, UR38, UR9, UR7 ;  /* 0x00000009260772a4 */ /* 0x000fe4000f8e0207 */
[----:B------:R1:W3:Y:S01]  /*80a0*/  LDS.128 R60, [R230+0x13000] ;  /* 0x01300000e63c7984 */ /* 0x0002e20000000c00 */
[----:B------:R-:W-:-:S03]  /*80b0*/  IMAD.WIDE.U32 R74, R4, c[0x0][0x3b8], R74 ;  /* 0x0000ee00044a7a25 */ /* 0x000fc600078e004a */
[----:B------:R1:W4:Y:S02]  /*80c0*/  LDS.128 R56, [R230+0x15000] ;  /* 0x01500000e6387984 */ /* 0x0003240000000c00 */
        /* <DEDUP_REMOVED lines=15> */
[----:B------:R-:W3:Y:S02]  /*81c0*/  LDS.128 R8, [R230+0x12000] ;  /* 0x01200000e6087984 */ /* 0x000ee40000000c00 */
[----:B------:R-:W-:-:S02]  /*81d0*/  IMAD R69, R231, c[0x0][0x3a4], R70 ;  /* 0x0000e900e7457a24 */ /* 0x000fc400078e0246 */
[----:B------:R-:W4:Y:S01]  /*81e0*/  LDS.128 R4, [R230+0x10000] ;  /* 0x01000000e6047984 */ /* 0x000f220000000c00 */
[----:B------:R-:W-:-:S03]  /*81f0*/  IMAD.WIDE.U32 R76, R231, c[0x0][0x3a0], R76 ;  /* 0x0000e800e74c7a25 */ /* 0x000fc600078e004c */
[----:B------:R-:W1:Y:S02]  /*8200*/  LDS.128 R16, [R230+0x16000] ;  /* 0x01600000e6107984 */ /* 0x000e640000000c00 */
[----:B------:R-:W-:Y:S02]  /*8210*/  IADD3 R69, R69, R77, RZ ;  /* 0x0000004d45457210 */ /* 0x000fe40007ffe0ff */
[----:B------:R-:W-:-:S04]  /*8220*/  LEA R78, P0, R76, c[0x0][0x340], 0x1 ;  /* 0x0000d0004c4e7a11 */ /* 0x000fc800078008ff */
[----:B------:R-:W-:-:S05]  /*8230*/  LEA.HI.X R79, R76, c[0x0][0x344], R69, 0x1, P0 ;  /* 0x0000d1004c4f7a11 */ /* 0x000fca00000f0c45 */
[----:B--2---:R2:W-:Y:S04]  /*8240*/  STG.E.128 [R78.64+0x100], R12 ;  /* 0x0001000c4e007986 */ /* 0x0045e8000c101d04 */
[----:B---3--:R2:W-:Y:S04]  /*8250*/  STG.E.128 [R78.64+0x80], R8 ;  /* 0x000080084e007986 */ /* 0x0085e8000c101d04 */
[----:B----4-:R2:W-:Y:S04]  /*8260*/  STG.E.128 [R78.64], R4 ;  /* 0x000000044e007986 */ /* 0x0105e8000c101d04 */
[----:B-1----:R2:W-:Y:S02]  /*8270*/  STG.E.128 [R78.64+0x180], R16 ;  /* 0x000180104e007986 */ /* 0x0025e4000c101d04 */
.L_x_577:
[----:B--23--:R-:W-:Y:S05]  /*8280*/  BSYNC B0 ;  /* 0x0000000000007941 */ /* 0x00cfea0003800000 */
.L_x_576:
        /* <DEDUP_REMOVED lines=13> */
[----:B------:R2:W-:Y:S04]  /*8360*/  STG.E.128 [R8.64], R64 ;  /* 0x0000004008007986 */ /* 0x0005e8000c101d04 */
[----:B------:R2:W-:Y:S04]  /*8370*/  STG.E.128 [R8.64+0x80], R60 ;  /* 0x0000803c08007986 */ /* 0x0005e8000c101d04 */
[----:B----4-:R2:W-:Y:S04]  /*8380*/  STG.E.128 [R8.64+0x100], R56 ;  /* 0x0001003808007986 */ /* 0x0105e8000c101d04 */
[----:B-1----:R2:W-:Y:S02]  /*8390*/  STG.E.128 [R8.64+0x180], R52 ;  /* 0x0001803408007986 */ /* 0x0025e4000c101d04 */
.L_x_579:
[----:B------:R-:W-:Y:S05]  /*83a0*/  BSYNC B0 ;  /* 0x0000000000007941 */ /* 0x000fea0003800000 */
.L_x_578:
        /* <DEDUP_REMOVED lines=16> */
[----:B--2---:R-:W-:Y:S01]  /*84b0*/  MOV R8, R6 ;  /* 0x0000000600087202 */ /* 0x004fe20000000f00 */
[----:B------:R-:W-:Y:S01]  /*84c0*/  IMAD R4, R68, c[0x0][0x3a8], RZ ;  /* 0x0000ea0044047a24 */ /* 0x000fe200078e02ff */
[----:B------:R-:W-:-:S03]  /*84d0*/  MOV R9, R5 ;  /* 0x0000000500097202 */ /* 0x000fc60000000f00 */
[C---:B------:R-:W-:Y:S02]  /*84e0*/  IMAD R4, R231.reuse, c[0x0][0x3ac], R4 ;  /* 0x0000eb00e7047a24 */ /* 0x040fe400078e0204 */
[----:B------:R-:W-:-:S05]  /*84f0*/  IMAD.WIDE.U32 R8, R231, c[0x0][0x3a8], R8 ;  /* 0x0000ea00e7087a25 */ /* 0x000fca00078e0008 */
[----:B------:R-:W-:Y:S02]  /*8500*/  IADD3 R4, R4, R9, RZ ;  /* 0x0000000904047210 */ /* 0x000fe40007ffe0ff */
[----:B------:R-:W-:-:S04]  /*8510*/  LEA R10, P0, R8, c[0x0][0x348], 0x1 ;  /* 0x0000d200080a7a11 */ /* 0x000fc800078008ff */
[----:B------:R-:W-:-:S05]  /*8520*/  LEA.HI.X R11, R8, c[0x0][0x34c], R4, 0x1, P0 ;  /* 0x0000d300080b7a11 */ /* 0x000fca00000f0c04 */
[----:B-1----:R1:W-:Y:S04]  /*8530*/  STG.E.128 [R10.64], R48 ;  /* 0x000000300a007986 */ /* 0x0023e8000c101d04 */
[----:B------:R1:W-:Y:S04]  /*8540*/  STG.E.128 [R10.64+0x80], R40 ;  /* 0x000080280a007986 */ /* 0x0003e8000c101d04 */
[----:B------:R1:W-:Y:S04]  /*8550*/  STG.E.128 [R10.64+0x100], R32 ;  /* 0x000100200a007986 */ /* 0x0003e8000c101d04 */
[----:B------:R1:W-:Y:S02]  /*8560*/  STG.E.128 [R10.64+0x180], R24 ;  /* 0x000180180a007986 */ /* 0x0003e4000c101d04 */
.L_x_581:
[----:B------:R-:W-:Y:S05]  /*8570*/  BSYNC B0 ;  /* 0x0000000000007941 */ /* 0x000fea0003800000 */
.L_x_580:
[----:B------:R-:W-:Y:S05]  /*8580*/  @P1 BRA `(.L_x_568) ;  /* 0x000000e000001947 */ /* 0x000fea0003800000 */
[----:B------:R-:W-:Y:S01]  /*8590*/  IADD3 R4, P0, R231, 0x20, RZ ;  /* 0x00000020e7047810 */ /* 0x000fe20007f1e0ff */
[----:B--2---:R-:W-:Y:S01]  /*85a0*/  IMAD.MOV.U32 R8, RZ, RZ, R6 ;  /* 0x000000ffff087224 */ /* 0x004fe200078e0006 */
[----:B------:R-:W-:-:S03]  /*85b0*/  MOV R9, R5 ;  /* 0x0000000500097202 */ /* 0x000fc60000000f00 */
[----:B------:R-:W-:Y:S02]  /*85c0*/  IMAD.X R7, RZ, RZ, R68, P0 ;  /* 0x000000ffff077224 */ /* 0x000fe400000e0644 */
[----:B------:R-:W-:-:S04]  /*85d0*/  IMAD.WIDE.U32 R8, R4, c[0x0][0x3a8], R8 ;  /* 0x0000ea0004087a25 */ /* 0x000fc800078e0008 */
[----:B------:R-:W-:-:S04]  /*85e0*/  IMAD R7, R7, c[0x0][0x3a8], RZ ;  /* 0x0000ea0007077a24 */ /* 0x000fc800078e02ff */
[----:B------:R-:W-:Y:S01]  /*85f0*/  IMAD R7, R4, c[0x0][0x3ac], R7 ;  /* 0x0000eb0004077a24 */ /* 0x000fe200078e0207 */
[----:B------:R-:W-:-:S04]  /*8600*/  LEA R4, P0, R8, c[0x0][0x348], 0x1 ;  /* 0x0000d20008047a11 */ /* 0x000fc800078008ff */
[----:B------:R-:W-:-:S04]  /*8610*/  IADD3 R7, R7, R9, RZ ;  /* 0x0000000907077210 */ /* 0x000fc80007ffe0ff */
[----:B------:R-:W-:-:S05]  /*8620*/  LEA.HI.X R5, R8, c[0x0][0x34c], R7, 0x1, P0 ;  /* 0x0000d30008057a11 */ /* 0x000fca00000f0c07 */
[----:B-1----:R1:W-:Y:S04]  /*8630*/  STG.E.128 [R4.64], R44 ;  /* 0x0000002c04007986 */ /* 0x0023e8000c101d04 */
[----:B------:R1:W-:Y:S04]  /*8640*/  STG.E.128 [R4.64+0x80], R36 ;  /* 0x0000802404007986 */ /* 0x0003e8000c101d04 */
[----:B------:R1:W-:Y:S04]  /*8650*/  STG.E.128 [R4.64+0x100], R28 ;  /* 0x0001001c04007986 */ /* 0x0003e8000c101d04 */
[----:B------:R1:W-:Y:S02]  /*8660*/  STG.E.128 [R4.64+0x180], R20 ;  /* 0x0001801404007986 */ /* 0x0003e4000c101d04 */
.L_x_568:
[----:B------:R-:W-:Y:S05]  /*8670*/  BSYNC B1 ;  /* 0x0000000000017941 */ /* 0x000fea0003800000 */
.L_x_554:
        /* <DEDUP_REMOVED lines=11> */
.L_x_582:
[----:B------:R-:W-:Y:S05]  /*8730*/  EXIT ;  /* 0x000000000000794d */ /* 0x000fea0003800000 */
.L_x_584:
        /* <DEDUP_REMOVED lines=12> */
.L_x_2016:


//--------------------- .text._ZN5flash44flash_bwd_dq_dk_dv_loop_seqk_parallel_kernelI23Flash_bwd_kernel_traitsILi256ELi64ELi64ELi8ELi4ELi2ELi2ELb0ELb1EN7cutlass10bfloat16_tE19Flash_kernel_traitsILi256ELi64ELi64ELi8ES3_EELb0ELb0ELb1ELb1ELb0ELb0ELb0EEEvNS_16Flash_bwd_paramsE --------------------------
	.section	.text._ZN5flash44flash_bwd_dq_dk_dv_loop_seqk_parallel_kernelI23Flash_bwd_kernel_traitsILi256ELi64ELi64ELi8ELi4ELi2ELi2ELb0ELb1EN7cutlass10bfloat16_tE19Flash_kernel_traitsILi256ELi64ELi64ELi8ES3_EELb0ELb0ELb1ELb1ELb0ELb0ELb0EEEvNS_16Flash_bwd_paramsE,"ax",@progbits
	.sectioninfo	@"SHI_REGISTERS=254"
	.align	128
        .global         _ZN5flash44flash_bwd_dq_dk_dv_loop_seqk_parallel_kernelI23Flash_bwd_kernel_traitsILi256ELi64ELi64ELi8ELi4ELi2ELi2ELb0ELb1EN7cutlass10bfloat16_tE19Flash_kernel_traitsILi256ELi64ELi64ELi8ES3_EELb0ELb0ELb1ELb1ELb0ELb0ELb0EEEvNS_16Flash_bwd_paramsE
        .type           _ZN5flash44flash_bwd_dq_dk_dv_loop_seqk_parallel_kernelI23Flash_bwd_kernel_traitsILi256ELi64ELi64ELi8ELi4ELi2ELi2ELb0ELb1EN7cutlass10bfloat16_tE19Flash_kernel_traitsILi256ELi64ELi64ELi8ES3_EELb0ELb0ELb1ELb1ELb0ELb0ELb0EEEvNS_16Flash_bwd_paramsE,@function
        .size           _ZN5flash44flash_bwd_dq_dk_dv_loop_seqk_parallel_kernelI23Flash_bwd_kernel_traitsILi256ELi64ELi64ELi8ELi4ELi2ELi2ELb0ELb1EN7cutlass10bfloat16_tE19Flash_kernel_traitsILi256ELi64ELi64ELi8ES3_EELb0ELb0ELb1ELb1ELb0ELb0ELb0EEEvNS_16Flash_bwd_paramsE,(.L_x_2017 - _ZN5flash44flash_bwd_dq_dk_dv_loop_seqk_parallel_kernelI23Flash_bwd_kernel_traitsILi256ELi64ELi64ELi8ELi4ELi2ELi2ELb0ELb1EN7cutlass10bfloat16_tE19Flash_kernel_traitsILi256ELi64ELi64ELi8ES3_EELb0ELb0ELb1ELb1ELb0ELb0ELb0EEEvNS_16Flash_bwd_paramsE)
        .other          _ZN5flash44flash_bwd_dq_dk_dv_loop_seqk_parallel_kernelI23Flash_bwd_kernel_traitsILi256ELi64ELi64ELi8ELi4ELi2ELi2ELb0ELb1EN7cutlass10bfloat16_tE19Flash_kernel_traitsILi256ELi64ELi64ELi8ES3_EELb0ELb0ELb1ELb1ELb0ELb0ELb0EEEvNS_16Flash_bwd_paramsE,@"STO_CUDA_ENTRY STV_DEFAULT"
_ZN5flash44flash_bwd_dq_dk_dv_loop_seqk_parallel_kernelI23Flash_bwd_kernel_traitsILi256ELi64ELi64ELi8ELi4ELi2ELi2ELb0ELb1EN7cutlass10bfloat16_tE19Flash_kernel_traitsILi256ELi64ELi64ELi8ES3_EELb0ELb0ELb1ELb1ELb0ELb0ELb0EEEvNS_16Flash_bwd_paramsE:
.text._ZN5flash44flash_bwd_dq_dk_dv_loop_seqk_parallel_kernelI23Flash_bwd_kernel_traitsILi256ELi64ELi64ELi8ELi4ELi2ELi2ELb0ELb1EN7cutlass10bfloat16_tE19Flash_kernel_traitsILi256ELi64ELi64ELi8ES3_EELb0ELb0ELb1ELb1ELb0ELb0ELb0EEEvNS_16Flash_bwd_paramsE:
        /* <DEDUP_REMOVED lines=88> */
[----:B------:R-:W-:Y:S01]  /*0580*/  ULDC.64 UR4, c[0x0][0x118] ;  /* 0x0000460000047ab9 */ /* 0x000fe20000000a00 */
[----:B------:R-:W-:Y:S01]  /*0590*/  ISETP.NE.U32.AND P0, PT, R0, 0x1, PT ;  /* 0x000000010000780c */ /* 0x000fe20003f05070 */
[----:B------:R-:W-:Y:S01]  /*05a0*/  ULOP3.LUT UR58, UR37, UR58, URZ, 0x3c, !UPT ;  /* 0x0000003a253a7292 */ /* 0x000fe2000f8e3c3f */
[----:B------:R-:W-:Y:S01]  /*05b0*/  LOP3.LUT R0, R8, 0x10, R15, 0xf8, !PT ;  /* 0x0000001008007812 */ /* 0x000fe200078ef80f */
[----:B------:R-:W-:Y:S01]  /*05c0*/  UISETP.NE.AND UP6, UPT, UR10, URZ, UPT ;  /* 0x0000003f0a00728c */ /* 0x000fe2000bfc5270 */
[----:B------:R-:W-:Y:S01]  /*05d0*/  LEA.HI R4, R4, R11, RZ, 0x2 ;  /* 0x0000000b04047211 */ /* 0x000fe200078f10ff */
[----:B------:R-:W-:Y:S01]  /*05e0*/  USHF.R.S32.HI UR59, URZ, 0x1f, UR37 ;  /* 0x0000001f3f3b7899 */ /* 0x000fe20008011425 */
[----:B------:R-:W-:Y:S01]  /*05f0*/  LOP3.LUT R10, R9, 0x38, R232, 0xf8, !PT ;  /* 0x00000038090a7812 */ /* 0x000fe200078ef8e8 */
[----:B------:R-:W-:Y:S01]  /*0600*/  USHF.R.S32.HI UR61, URZ, 0x1f, UR36 ;  /* 0x0000001f3f3d7899 */ /* 0x000fe20008011424 */
[----:B------:R-:W-:Y:S01]  /*0610*/  LOP3.LUT R222, R8, 0x8, R17, 0xf8, !PT ;  /* 0x0000000808de7812 */ /* 0x000fe200078ef811 */
[----:B------:R-:W-:Y:S01]  /*0620*/  USHF.R.S32.HI UR60, URZ, 0x1f, UR37 ;  /* 0x0000001f3f3c7899 */ /* 0x000fe20008011425 */
[----:B------:R-:W-:Y:S01]  /*0630*/  SHF.R.U32.HI R15, RZ, 0x3, R8 ;  /* 0x00000003ff0f7819 */ /* 0x000fe20000011608 */
[----:B------:R-:W-:Y:S01]  /*0640*/  UIMAD.WIDE.U32 UR44, UR38, UR46, URZ ;  /* 0x0000002e262c72a5 */ /* 0x000fe2000f8e003f */
[----:B------:R-:W-:Y:S01]  /*0650*/  SHF.R.U32.HI R9, RZ, 0x3, R9 ;  /* 0x00000003ff097819 */ /* 0x000fe20000011609 */
[----:B------:R-:W-:Y:S01]  /*0660*/  UIMAD UR53, UR39, UR46, URZ ;  /* 0x0000002e273572a4 */ /* 0x000fe2000f8e023f */
[CC--:B------:R-:W-:Y:S01]  /*0670*/  LEA.HI R11, R19.reuse, R224.reuse, RZ, 0x7 ;  /* 0x000000e0130b7211 */ /* 0x0c0fe200078f38ff */
[----:B------:R-:W-:Y:S01]  /*0680*/  USHF.R.S32.HI UR55, URZ, 0x1f, UR49 ;  /* 0x0000001f3f377899 */ /* 0x000fe20008011431 */
[----:B------:R-:W-:Y:S01]  /*0690*/  LEA.HI R8, R19, R224, RZ, 0x6 ;  /* 0x000000e013087211 */ /* 0x000fe200078f30ff */
[----:B------:R-:W-:Y:S01]  /*06a0*/  UIMAD UR52, UR6, UR52, URZ ;  /* 0x00000034063472a4 */ /* 0x000fe2000f8e023f */
[----:B------:R-:W-:Y:S01]  /*06b0*/  LOP3.LUT R9, R10, R9, RZ, 0x3c, !PT ;  /* 0x000000090a097212 */ /* 0x000fe200078e3cff */
[----:B------:R-:W-:Y:S01]  /*06c0*/  IMAD.SHL.U32 R10, R6, 0x200, RZ ;  /* 0x00000200060a7824 */ /* 0x000fe200078e00ff */
[----:B------:R-:W-:Y:S01]  /*06d0*/  SHF.R.S32.HI R11, RZ, 0x7, R11 ;  /* 0x00000007ff0b7819 */ /* 0x000fe2000001140b */
[----:B------:R-:W-:Y:S01]  /*06e0*/  @!UP5 UIMAD UR51, UR7, UR51, URZ ;  /* 0x000000330733d2a4 */ /* 0x000fe2000f8e023f */
[----:B------:R-:W-:Y:S01]  /*06f0*/  SHF.R.S32.HI R8, RZ, 0x6, R8 ;  /* 0x00000006ff087819 */ /* 0x000fe20000011408 */
[----:B------:R-:W-:Y:S01]  /*0700*/  USHF.R.S32.HI UR50, URZ, 0x1f, UR43 ;  /* 0x0000001f3f327899 */ /* 0x000fe2000801142b */
        /* <DEDUP_REMOVED lines=71> */
[----:B------:R-:W-:Y:S01]  /*0b80*/  IMAD.IADD R238, R235, 0x1, R6 ;  /* 0x00000001ebee7824 */ /* 0x000fe200078e0206 */
[----:B------:R-:W-:Y:S01]  /*0b90*/  ULDC UR42, c[0x0][0x2e8] ;  /* 0x0000ba00002a7ab9 */ /* 0x000fe20000000800 */
[----:B------:R-:W-:-:S02]  /*0ba0*/  IMAD.SHL.U32 R217, R217, 0x2, RZ ;  /* 0x00000002d9d97824 */ /* 0x000fc400078e00ff */
[----:B------:R-:W-:Y:S02]  /*0bb0*/  IMAD.IADD R239, R6, 0x1, R237 ;  /* 0x0000000106ef7824 */ /* 0x000fe400078e02ed */
[--C-:B------:R-:W-:Y:S02]  /*0bc0*/  IMAD.IADD R220, R223, 0x1, R4.reuse ;  /* 0x00000001dfdc7824 */ /* 0x100fe400078e0204 */
[----:B------:R-:W-:Y:S02]  /*0bd0*/  IMAD.IADD R219, R221, 0x1, R4 ;  /* 0x00000001dddb7824 */ /* 0x000fe400078e0204 */
[----:B------:R-:W-:Y:S02]  /*0be0*/  IMAD.IADD R213, R213, 0x1, R214 ;  /* 0x00000001d5d57824 */ /* 0x000fe400078e02d6 */
.L_x_631:
        /* <DEDUP_REMOVED lines=14> */
[----:B-1----:R-:W-:Y:S01]  /*0cd0*/  IMAD.U32 R12, RZ, RZ, UR6 ;  /* 0x00000006ff0c7e24 */ /* 0x002fe2000f8e00ff */
[----:B------:R-:W-:Y:S02]  /*0ce0*/  UISETP.NE.AND UP4, UPT, UR14, URZ, UPT ;  /* 0x0000003f0e00728c */ /* 0x000fe4000bf85270 */
[----:B------:R-:W-:Y:S01]  /*0cf0*/  UISETP.EQ.U32.AND UP2, UPT, URZ, UR8, UPT ;  /* 0x000000083f00728c */ /* 0x000fe2000bf42070 */
[----:B------:R-:W-:Y:S01]  /*0d00*/  IMAD.U32 R13, RZ, RZ, UR7 ;  /* 0x00000007ff0d7e24 */ /* 0x000fe2000f8e00ff */
[----:B------:R-:W-:-:S02]  /*0d10*/  @UP3 UIADD3 UR6, UP0, UR13, UR10, URZ ;  /* 0x0000000a0d063290 */ /* 0x000fc4000ff1e03f */
[----:B------:R-:W-:Y:S02]  /*0d20*/  UISETP.EQ.OR.EX UP2, UPT, URZ, UR9, !UP4, UP2 ;  /* 0x000000093f00728c */ /* 0x000fe4000e742720 */
[----:B------:R-:W-:Y:S01]  /*0d30*/  @UP3 UIADD3.X UR7, UR12, UR11, URZ, UP0, !UPT ;  /* 0x0000000b0c073290 */ /* 0x000fe200087fe43f */
[----:B--2---:R-:W2:Y:S01]  /*0d40*/  @P2 LDG.E R9, [R12.64] ;  /* 0x000000040c092981 */ /* 0x004ea2000c1e1900 */
[----:B------:R-:W-:Y:S02]  /*0d50*/  UIADD3 UR8, UP0, UR13, UR8, URZ ;  /* 0x000000080d087290 */ /* 0x000fe4000ff1e03f */
[----:B------:R-:W-:Y:S01]  /*0d60*/  PLOP3.LUT P1, PT, PT, PT, UP2, 0x80, 0x0 ;  /* 0x000000000000781c */ /* 0x000fe20003f2f028 */
[----:B---3--:R-:W3:Y:S01]  /*0d70*/  @P2 LDG.E R4, [R12.64+0x4] ;  /* 0x000004040c042981 */ /* 0x008ee2000c1e1900 */
[----:B------:R-:W-:Y:S01]  /*0d80*/  UIADD3.X UR9, UR12, UR9, URZ, UP0, !UPT ;  /* 0x000000090c097290 */ /* 0x000fe200087fe43f */
[----:B------:R-:W-:Y:S01]  /*0d90*/  PLOP3.LUT P0, PT, PT, PT, UP3, 0x80, 0x0 ;  /* 0x000000000000781c */ /* 0x000fe20003f0f038 */
[----:B------:R-:W-:-:S02]  /*0da0*/  IMAD.U32 R6, RZ, RZ, UR8 ;  /* 0x00000008ff067e24 */ /* 0x000fc4000f8e00ff */
[----:B------:R-:W-:Y:S02]  /*0db0*/  IMAD.U32 R10, RZ, RZ, UR6 ;  /* 0x00000006ff0a7e24 */ /* 0x000fe4000f8e00ff */
[----:B------:R-:W-:Y:S02]  /*0dc0*/  IMAD.U32 R7, RZ, RZ, UR9 ;  /* 0x00000009ff077e24 */ /* 0x000fe4000f8e00ff */
[----:B------:R-:W-:-:S03]  /*0dd0*/  IMAD.U32 R11, RZ, RZ, UR7 ;  /* 0x00000007ff0b7e24 */ /* 0x000fc6000f8e00ff */
[----:B------:R-:W4:Y:S04]  /*0de0*/  @!P1 LDG.E R8, [R6.64] ;  /* 0x0000000406089981 */ /* 0x000f28000c1e1900 */
        /* <DEDUP_REMOVED lines=11> */
[----:B--2---:R-:W1:Y:S08]  /*0ea0*/  @P2 R2UR UR16, R9 ;  /* 0x00000000091023c2 */ /* 0x004e7000000e0000 */
[----:B---3--:R-:W1:Y:S08]  /*0eb0*/  @P2 R2UR UR11, R4 ;  /* 0x00000000040b23c2 */ /* 0x008e7000000e0000 */
[----:B----4-:R2:W3:Y:S01]  /*0ec0*/  @!P1 R2UR UR30, R8 ;  /* 0x00000000081e93c2 */ /* 0x0104e200000e0000 */
[----:B------:R-:W-:-:S04]  /*0ed0*/  ISETP.NE.U32.AND P1, PT, RZ, c[0x0][0x248], PT ;  /* 0x00009200ff007a0c */ /* 0x000fc80003f25070 */
[----:B------:R-:W-:-:S03]  /*0ee0*/  ISETP.NE.AND.EX P1, PT, RZ, c[0x0][0x24c], PT, P1 ;  /* 0x00009300ff007a0c */ /* 0x000fc60003f25310 */
[----:B-----5:R2:W4:Y:S01]  /*0ef0*/  @P0 R2UR UR25, R5 ;  /* 0x00000000051903c2 */ /* 0x02052200000e0000 */
[----:B------:R-:W-:Y:S01]  /*0f00*/  IADD3 R12, P0, R230, UR6, RZ ;  /* 0x00000006e60c7c10 */ /* 0x000fe2000ff1e0ff */
[----:B-1----:R-:W-:Y:S01]  /*0f10*/  @UP1 UIADD3 UR11, UR11, -UR16, URZ ;  /* 0x800000100b0b1290 */ /* 0x002fe2000fffe03f */
[----:B------:R-:W-:-:S06]  /*0f20*/  SHF.R.S32.HI R4, RZ, 0x1f, R230 ;  /* 0x0000001fff047819 */ /* 0x000fcc00000114e6 */
[----:B------:R-:W-:Y:S01]  /*0f30*/  @!UP1 ULDC UR11, c[0x0][0x214] ;  /* 0x00008500000b9ab9 */ /* 0x000fe20000000800 */
[----:B------:R-:W-:Y:S01]  /*0f40*/  LEA.HI.X.SX32 R11, R11, R4, 0x1, P0 ;  /* 0x000000040b0b7211 */ /* 0x000fe200000f0eff */
[----:B------:R-:W-:Y:S05]  /*0f50*/  @!P1 BRA `(.L_x_585) ;  /* 0x0000007000009947 */ /* 0x000fea0003800000 */
[----:B---3--:R-:W-:-:S13]  /*0f60*/  PLOP3.LUT P0, PT, PT, PT, UP4, 0x80, 0x0 ;  /* 0x000000000000781c */ /* 0x008fda0003f0f048 */
[----:B--2---:R-:W2:Y:S04]  /*0f70*/  @P0 LDG.E R5, [R6.64+0x4] ;  /* 0x0000040406050981 */ /* 0x004ea8000c1e1900 */
[----:B------:R-:W3:Y:S01]  /*0f80*/  @!P0 LDG.E R8, [R6.64] ;  /* 0x0000000406088981 */ /* 0x000ee2000c1e1900 */
[----:B--2---:R-:W1:Y:S02]  /*0f90*/  @P0 R2UR UR6, R5 ;  /* 0x00000000050603c2 */ /* 0x004e6400000e0000 */
[----:B-1----:R-:W-:-:S11]  /*0fa0*/  @UP4 UIADD3 UR8, UR6, -UR30, URZ ;  /* 0x8000001e06084290 */ /* 0x002fd6000fffe03f */
[----:B---3--:R1:W2:Y:S01]  /*0fb0*/  @!P0 R2UR UR8, R8 ;  /* 0x00000000080883c2 */ /* 0x0082a200000e0000 */
[----:B------:R-:W-:-:S07]  /*0fc0*/  DEPBAR.LE SB1, 0x0, {2} ;  /* 0x000090040000791a */ /* 0x000fce0000000000 */
.L_x_585:
        /* <DEDUP_REMOVED lines=9> */
[----:B--2---:R-:W2:Y:S01]  /*1060*/  @P0 LDG.E R5, [R6.64] ;  /* 0x0000000406050981 */ /* 0x004ea2000c1e1900 */
[----:B------:R-:W-:Y:S02]  /*1070*/  @!UP2 UISETP.NE.U32.AND UP0, UPT, URZ, UR6, UPT ;  /* 0x000000063f00a28c */ /* 0x000fe4000bf05070 */
[----:B------:R-:W-:Y:S02]  /*1080*/  ULDC UR10, c[0x0][0x21c] ;  /* 0x00008700000a7ab9 */ /* 0x000fe40000000800 */
[----:B------:R-:W-:Y:S02]  /*1090*/  @!UP2 UISETP.NE.AND.EX UP0, UPT, URZ, UR7, UPT, UP0 ;  /* 0x000000073f00a28c */ /* 0x000fe4000bf05300 */
[----:B------:R-:W-:Y:S02]  /*10a0*/  USHF.L.U32 UR19, UR24, 0x6, URZ ;  /* 0x0000000618137899 */ /* 0x000fe4000800063f */
[----:B------:R-:W-:Y:S01]  /*10b0*/  @!UP2 USEL UR6, URZ, UR10, !UP0 ;  /* 0x0000000a3f06a287 */ /* 0x000fe2000c000000 */
[----:B--2---:R-:W1:Y:S02]  /*10c0*/  @P0 R2UR UR9, R5 ;  /* 0x00000000050903c2 */ /* 0x004e6400000e0000 */
[----:B-1--4-:R-:W-:-:S02]  /*10d0*/  @UP2 UIADD3 UR7, UR9, -UR25, URZ ;  /* 0x8000001909072290 */ /* 0x012fc4000fffe03f */
        /* <DEDUP_REMOVED lines=18> */
[----:B------:R-:W-:Y:S02]  /*1200*/  UISETP.NE.AND UP0, UPT, UR30, -0x1, UPT ;  /* 0xffffffff1e00788c */ /* 0x000fe4000bf05270 */
        /* <DEDUP_REMOVED lines=31> */
.L_x_587:
[----:B------:R-:W-:Y:S01]  /*1400*/  IABS R7, c[0x0][0x1c8] ;  /* 0x0000720000077a13 */ /* 0x000fe20000000000 */
[----:B------:R-:W-:Y:S01]  /*1410*/  @UP0 UIADD3 UR6, UR25, UR30, URZ ;  /* 0x0000001e19060290 */ /* 0x000fe2000fffe03f */
[----:B------:R-:W-:Y:S01]  /*1420*/  ISETP.LE.AND P0, PT, RZ, UR58, PT ;  /* 0x0000003aff007c0c */ /* 0x000fe2000bf03270 */
[----:B------:R-:W-:Y:S01]  /*1430*/  ULDC.64 UR12, c[0x0][0x1a0] ;  /* 0x00006800000c7ab9 */ /* 0x000fe20000000a00 */
[----:B------:R-:W1:Y:S01]  /*1440*/  I2F.RP R13, R7 ;  /* 0x00000007000d7306 */ /* 0x000e620000209400 */
[----:B------:R-:W-:-:S04]  /*1450*/  @UP0 UIMAD.WIDE.U32 UR8, UR6, UR12, URZ ;  /* 0x0000000c060802a5 */ /* 0x000fc8000f8e003f */
[----:B------:R-:W-:-:S03]  /*1460*/  @UP0 UIMAD UR26, UR6, UR13, UR9 ;  /* 0x0000000d061a02a4 */ /* 0x000fc6000f8e0209 */
[----:B------:R-:W-:Y:S01]  /*1470*/  @UP0 UMOV UR22, UR8 ;  /* 0x0000000800160c82 */ /* 0x000fe20008000000 */
[----:B-1----:R-:W1:Y:S02]  /*1480*/  MUFU.RCP R8, R13 ;  /* 0x0000000d00087308 */ /* 0x002e640000001000 */
[----:B-1----:R-:W-:-:S06]  /*1490*/  IADD3 R8, R8, 0xffffffe, RZ ;  /* 0x0ffffffe08087810 */ /* 0x002fcc0007ffe0ff */
[----:B------:R-:W1:Y:S02]  /*14a0*/  F2I.FTZ.U32.TRUNC.NTZ R9, R8 ;  /* 0x0000000800097305 */ /* 0x000e64000021f000 */
[----:B-1----:R-:W-:Y:S02]  /*14b0*/  IMAD.MOV R5, RZ, RZ, -R9 ;  /* 0x000000ffff057224 */ /* 0x002fe400078e0a09 */
[----:B------:R-:W-:Y:S02]  /*14c0*/  IMAD.MOV.U32 R8, RZ, RZ, RZ ;  /* 0x000000ffff087224 */ /* 0x000fe400078e00ff */
        /* <DEDUP_REMOVED lines=28> */
.L_x_588:
        /* <DEDUP_REMOVED lines=45> */
.L_x_589:
[----:B------:R-:W-:Y:S02]  /*1960*/  UMOV UR13, UR52 ;  /* 0x00000034000d7c82 */ /* 0x000fe40008000000 */
.L_x_590:
[----:B------:R-:W-:Y:S01]  /*1970*/  UIADD3 UR8, UP4, UP3, UR8, UR43, UR49 ;  /* 0x0000002b08087290 */ /* 0x000fe2000fb9e031 */
[----:B------:R-:W1:Y:S01]  /*1980*/  S2R R9, SR_TID.X ;  /* 0x0000000000097919 */ /* 0x000e620000002100 */
[----:B------:R-:W-:Y:S01]  /*1990*/  IMAD.U32 R6, RZ, RZ, UR5 ;  /* 0x00000005ff067e24 */ /* 0x000fe2000f8e00ff */
[----:B------:R-:W-:Y:S01]  /*19a0*/  UMOV UR16, 0x4 ;  /* 0x0000000400107882 */ /* 0x000fe20000000000 */
[----:B------:R-:W-:Y:S01]  /*19b0*/  IMAD.U32 R5, RZ, RZ, UR4 ;  /* 0x00000004ff057e24 */ /* 0x000fe2000f8e00ff */
[----:B------:R-:W-:Y:S01]  /*19c0*/  UIADD3 UR32, UP2, UP1, UR17, UR8, UR29 ;  /* 0x0000000811207290 */ /* 0x000fe2000f95e01d */
[--C-:B------:R-:W-:Y:S01]  /*19d0*/  SHF.R.S32.HI R233, RZ, 0x1f, R232.reuse ;  /* 0x0000001fffe97819 */ /* 0x100fe200000114e8 */
        /* <DEDUP_REMOVED lines=8> */
[----:B------:R-:W-:Y:S01]  /*1a60*/  ULDC.64 UR4, c[0x0][0x3c8] ;  /* 0x0000f20000047ab9 */ /* 0x000fe20000000a00 */
[----:B------:R-:W-:Y:S01]  /*1a70*/  IMAD.WIDE.U32 R22, R15, c[0x0][0x190], R232 ;  /* 0x000064000f167a25 */ /* 0x000fe200078e00e8 */
[----:B------:R-:W-:Y:S01]  /*1a80*/  UIMAD UR12, UR37, UR9, UR6 ;  /* 0x00000009250c72a4 */ /* 0x000fe2000f8e0206 */
[----:B------:R-:W-:Y:S02]  /*1a90*/  BSSY B1, `(.L_x_586) ;  /* 0x000089f000017945 */ /* 0x000fe40003800000 */
[----:B------:R-:W-:Y:S01]  /*1aa0*/  ULDC.64 UR8, c[0x0][0x370] ;  /* 0x0000dc0000087ab9 */ /* 0x000fe20000000a00 */
[----:B------:R-:W-:Y:S01]  /*1ab0*/  IMAD.WIDE.U32 R20, R20, c[0x0][0x370], R16 ;  /* 0x0000dc0014147a25 */ /* 0x000fe200078e0010 */
[----:B------:R-:W-:-:S03]  /*1ac0*/  UIMAD UR6, UR34, UR8, URZ ;  /* 0x00000008220672a4 */ /* 0x000fc6000f8e023f */
[----:B------:R-:W-:Y:S01]  /*1ad0*/  IMAD.U32 R16, RZ, RZ, UR37 ;  /* 0x00000025ff107e24 */ /* 0x000fe2000f8e00ff */
[----:B------:R-:W-:-:S03]  /*1ae0*/  UIMAD UR14, UR15, UR9, UR6 ;  /* 0x000000090f0e72a4 */ /* 0x000fc6000f8e0206 */
[----:B------:R-:W-:Y:S02]  /*1af0*/  ULDC.64 UR8, c[0x0][0x378] ;  /* 0x0000de0000087ab9 */ /* 0x000fe40000000a00 */
[----:B------:R-:W-:Y:S01]  /*1b00*/  UIMAD UR6, UR59, UR8, URZ ;  /* 0x000000083b0672a4 */ /* 0x000fe2000f8e023f */
[----:B------:R-:W-:Y:S01]  /*1b10*/  IADD3 R21, R21, UR14, RZ ;  /* 0x0000000e15157c10 */ /* 0x000fe2000fffe0ff */
[----:B------:R-:W-:Y:S02]  /*1b20*/  UIADD3 UR8, UR15, UR13, URZ ;  /* 0x0000000d0f087290 */ /* 0x000fe4000fffe03f */
[----:B------:R-:W-:Y:S02]  /*1b30*/  UIMAD UR10, UR37, UR9, UR6 ;  /* 0x00000009250a72a4 */ /* 0x000fe4000f8e0206 */
[----:B------:R-:W-:Y:S01]  /*1b40*/  UIMAD.WIDE UR8, UR8, UR16, UR4 ;  /* 0x00000010080872a5 */ /* 0x000fe2000f8e0204 */
[----:B------:R-:W-:Y:S01]  /*1b50*/  IMAD.WIDE.U32 R16, R16, c[0x0][0x378], R20 ;  /* 0x0000de0010107a25 */ /* 0x000fe200078e0014 */
[----:B------:R-:W-:-:S02]  /*1b60*/  UIADD3 UR6, -UR7, UR11, UR19 ;  /* 0x0000000b07067290 */ /* 0x000fc4000fffe113 */
[----:B------:R-:W-:Y:S01]  /*1b70*/  ULDC.64 UR4, c[0x0][0x200] ;  /* 0x0000800000047ab9 */ /* 0x000fe20000000a00 */
[----:B------:R-:W-:Y:S01]  /*1b80*/  IMAD.U32 R20, RZ, RZ, UR37 ;  /* 0x00000025ff147e24 */ /* 0x000fe2000f8e00ff */
[----:B------:R-:W-:Y:S01]  /*1b90*/  ULDC UR13, c[0x0][0x2e8] ;  /* 0x0000ba00000d7ab9 */ /* 0x000fe20000000800 */
[----:B------:R-:W-:Y:S01]  /*1ba0*/  IADD3 R17, R17, UR10, RZ ;  /* 0x0000000a11117c10 */ /* 0x000fe2000fffe0ff */
[----:B------:R-:W-:Y:S02]  /*1bb0*/  UMOV UR18, UR8 ;  /* 0x0000000800127c82 */ /* 0x000fe40008000000 */
[----:B------:R-:W-:Y:S02]  /*1bc0*/  UIADD3 UR8, UR15, UR20, URZ ;  /* 0x000000140f087290 */ /* 0x000fe4000fffe03f */
[----:B------:R-:W-:Y:S01]  /*1bd0*/  UMOV UR17, UR9 ;  /* 0x0000000900117c82 */ /* 0x000fe20008000000 */
[----:B------:R-:W-:Y:S01]  /*1be0*/  IMAD.WIDE.U32 R16, R230, c[0x0][0x370], R16 ;  /* 0x0000dc00e6107a25 */ /* 0x000fe200078e0010 */
[----:B------:R-:W-:Y:S01]  /*1bf0*/  UIMAD.WIDE UR8, UR8, UR16, UR4 ;  /* 0x00000010080872a5 */ /* 0x000fe2000f8e0204 */
[----:B------:R1:W2:Y:S01]  /*1c00*/  R2UR UR5, R6 ;  /* 0x00000000060573c2 */ /* 0x0002a200000e0000 */
[----:B------:R-:W-:-:S02]  /*1c10*/  UIADD3 UR6, UR6, -UR13, URZ ;  /* 0x8000000d06067290 */ /* 0x000fc4000fffe03f */
[----:B------:R-:W-:Y:S02]  /*1c20*/  LEA R244, P3, R16, c[0x0][0x330], 0x1 ;  /* 0x0000cc0010f47a11 */ /* 0x000fe400078608ff */
[----:B------:R-:W-:Y:S02]  /*1c30*/  USHF.R.S32.HI UR20, URZ, 0x1f, UR6 ;  /* 0x0000001f3f147899 */ /* 0x000fe40008011406 */
[----:B------:R-:W-:Y:S01]  /*1c40*/  UMOV UR16, UR8 ;  /* 0x0000000800107c82 */ /* 0x000fe20008000000 */
[----:B------:R3:W4:Y:S01]  /*1c50*/  R2UR UR4, R5 ;  /* 0x00000000050473c2 */ /* 0x00072200000e0000 */
[----:B------:R-:W-:Y:S02]  /*1c60*/  ULEA.HI UR20, UR20, UR6, URZ, 0x6 ;  /* 0x0000000614147291 */ /* 0x000fe4000f8f303f */
[----:B------:R-:W-:Y:S02]  /*1c70*/  UMOV UR15, UR9 ;  /* 0x00000009000f7c82 */ /* 0x000fe40008000000 */
[----:B------:R-:W-:-:S02]  /*1c80*/  USHF.R.S32.HI UR20, URZ, 0x6, UR20 ;  /* 0x000000063f147899 */ /* 0x000fc40008011414 */
[----:B------:R-:W-:Y:S02]  /*1c90*/  UIADD3 UR8, UR35, -0x1, URZ ;  /* 0xffffffff23087890 */ /* 0x000fe4000fffe03f */
[----:B------:R-:W-:-:S04]  /*1ca0*/  UISETP.LT.AND UP1, UPT, URZ, UR20, UPT ;  /* 0x000000143f00728c */ /* 0x000fc8000bf21270 */
[----:B------:R-:W-:Y:S01]  /*1cb0*/  USEL UR20, URZ, UR20, !UP1 ;  /* 0x000000143f147287 */ /* 0x000fe2000c800000 */
[----:B-1----:R-:W-:-:S03]  /*1cc0*/  SHF.R.S32.HI R6, RZ, 0x1f, R9 ;  /* 0x0000001fff067819 */ /* 0x002fc60000011409 */
[----:B------:R-:W-:Y:S01]  /*1cd0*/  UISETP.GT.AND UP1, UPT, UR35, UR20, UPT ;  /* 0x000000142300728c */ /* 0x000fe2000bf24270 */
[----:B------:R-:W-:-:S04]  /*1ce0*/  LEA.HI R7, R6, R9, RZ, 0x5 ;  /* 0x0000000906077211 */ /* 0x000fc800078f28ff */
[----:B------:R-:W-:Y:S02]  /*1cf0*/  LOP3.LUT R6, R7, 0xffffffe0, RZ, 0xc0, !PT ;  /* 0xffffffe007067812 */ /* 0x000fe400078ec0ff */
[----:B------:R-:W-:Y:S02]  /*1d00*/  SHF.R.S32.HI R7, RZ, 0x5, R7 ;  /* 0x00000005ff077819 */ /* 0x000fe40000011407 */
[C---:B---3--:R-:W-:Y:S01]  /*1d10*/  IADD3.X R5, R4.reuse, UR34, RZ, P0, !PT ;  /* 0x0000002204057c10 */ /* 0x048fe200087fe4ff */
[----:B------:R-:W-:Y:S02]  /*1d20*/  IMAD.IADD R6, R9, 0x1, -R6 ;  /* 0x0000000109067824 */ /* 0x000fe400078e0a06 */
[----:B------:R-:W-:Y:S02]  /*1d30*/  IMAD R9, R4, c[0x0][0x370], RZ ;  /* 0x0000dc0004097a24 */ /* 0x000fe400078e02ff */
[----:B------:R-:W-:Y:S02]  /*1d40*/  IMAD R6, R7, UR48, R6 ;  /* 0x0000003007067c24 */ /* 0x000fe4000f8e0206 */
[----:B------:R-:W-:-:S02]  /*1d50*/  IMAD R18, R5, c[0x0][0x190], RZ ;  /* 0x0000640005127a24 */ /* 0x000fc400078e02ff */
[----:B------:R-:W-:Y:S01]  /*1d60*/  IMAD R9, R230, c[0x0][0x374], R9 ;  /* 0x0000dd00e6097a24 */ /* 0x000fe200078e0209 */
[C---:B------:R-:W-:Y:S01]  /*1d70*/  IADD3 R7, P0, R6.reuse, UR32, RZ ;  /* 0x0000002006077c10 */ /* 0x040fe2000ff1e0ff */
[----:B------:R-:W-:Y:S02]  /*1d80*/  IMAD R18, R15, c[0x0][0x194], R18 ;  /* 0x000065000f127a24 */ /* 0x000fe400078e0212 */
[----:B------:R-:W-:Y:S01]  /*1d90*/  IMAD.IADD R9, R17, 0x1, R9 ;  /* 0x0000000111097824 */ /* 0x000fe200078e0209 */
[----:B------:R-:W-:Y:S02]  /*1da0*/  LEA.HI.X.SX32 R6, R6, UR29, 0x1, P0 ;  /* 0x0000001d06067c11 */ /* 0x000fe400080f0eff */
[----:B------:R-:W-:Y:S02]  /*1db0*/  IADD3 R22, P0, R22, UR33, RZ ;  /* 0x0000002116167c10 */ /* 0x000fe4000ff1e0ff */
[----:B------:R-:W-:Y:S02]  /*1dc0*/  LEA R250, P2, R7, c[0x0][0x350], 0x2 ;  /* 0x0000d40007fa7a11 */ /* 0x000fe400078410ff */
[----:B------:R-:W-:-:S02]  /*1dd0*/  IADD3.X R23, R23, UR31, R18, P0, !PT ;  /* 0x0000001f17177c10 */ /* 0x000fc400087fe412 */
        /* <DEDUP_REMOVED lines=26> */
.L_x_592:
        /* <DEDUP_REMOVED lines=18> */
.L_x_593:
        /* <DEDUP_REMOVED lines=34> */
.L_x_595:
[----:B------:R-:W-:Y:S05]  /*22c0*/  BSYNC B0 ;  /* 0x0000000000007941 */ /* 0x000fea0003800000 */
.L_x_594:
        /* <DEDUP_REMOVED lines=21> */
.L_x_597:
[----:B------:R-:W-:Y:S05]  /*2420*/  BSYNC B0 ;  /* 0x0000000000007941 */ /* 0x000fea0003800000 */
.L_x_596:
        /* <DEDUP_REMOVED lines=31> */
.L_x_599:
[----:B------:R-:W-:Y:S05]  /*2620*/  BSYNC B0 ;  /* 0x0000000000007941 */ /* 0x000fea0003800000 */
.L_x_598:
[----:B------:R-:W-:Y:S05]  /*2630*/  @P4 BRA `(.L_x_600) ;  /* 0x00007e4000004947 */ /* 0x000fea0003800000 */
[----:B------:R-:W-:Y:S02]  /*2640*/  IADD3 R6, P0, R230, 0x20, RZ ;  /* 0x00000020e6067810 */ /* 0x000fe40007f1e0ff */
[----:B------:R-:W-:-:S02]  /*2650*/  ISETP.GE.AND P2, PT, R232, c[0x0][0x220], PT ;  /* 0x00008800e8007a0c */ /* 0x000fc40003f46270 */
[----:B------:R-:W-:Y:S01]  /*2660*/  ISETP.GE.AND P1, PT, R229, c[0x0][0x220], PT ;  /* 0x00008800e5007a0c */ /* 0x000fe20003f26270 */
[----:B------:R-:W-:Y:S01]  /*2670*/  IMAD.X R4, RZ, RZ, R4, P0 ;  /* 0x000000ffff047224 */ /* 0x000fe200000e0604 */
[----:B------:R-:W-:-:S03]  /*2680*/  ISETP.GE.AND P0, PT, R228, c[0x0][0x220], PT ;  /* 0x00008800e4007a0c */ /* 0x000fc60003f06270 */
[----:B------:R-:W-:Y:S02]  /*2690*/  IMAD R7, R4, c[0x0][0x3a8], RZ ;  /* 0x0000ea0004077a24 */ /* 0x000fe400078e02ff */
[----:B------:R-:W-:Y:S02]  /*26a0*/  IMAD.MOV.U32 R4, RZ, RZ, R8 ;  /* 0x000000ffff047224 */ /* 0x000fe400078e0008 */
[C---:B------:R-:W-:Y:S02]  /*26b0*/  IMAD R7, R6.reuse, c[0x0][0x3ac], R7 ;  /* 0x0000eb0006077a24 */ /* 0x040fe400078e0207 */
[----:B------:R-:W-:-:S04]  /*26c0*/  IMAD.WIDE.U32 R4, R6, c[0x0][0x3a8], R4 ;  /* 0x0000ea0006047a25 */ /* 0x000fc800078e0004 */
[----:B------:R-:W-:Y:S01]  /*26d0*/  IMAD.IADD R7, R5, 0x1, R7 ;  /* 0x0000000105077824 */ /* 0x000fe200078e0207 */
        /* <DEDUP_REMOVED lines=9> */
.L_x_591:
        /* <DEDUP_REMOVED lines=10> */
[----:B------:R-:W-:Y:S01]  /*2810*/  IMAD R6, R5, c[0x0][0x370], RZ ;  /* 0x0000dc0005067a24 */ /* 0x000fe200078e02ff */
[----:B------:R-:W-:Y:S01]  /*2820*/  ISETP.GE.AND P4, PT, R232, c[0x0][0x220], PT ;  /* 0x00008800e8007a0c */ /* 0x000fe20003f86270 */
[----:B------:R-:W-:Y:S01]  /*2830*/  IMAD.U32 R22, RZ, RZ, UR21 ;  /* 0x00000015ff167e24 */ /* 0x000fe2000f8e00ff */
[----:B------:R-:W-:Y:S01]  /*2840*/  ISETP.GE.AND P3, PT, R229, c[0x0][0x220], PT ;  /* 0x00008800e5007a0c */ /* 0x000fe20003f66270 */
[----:B------:R-:W-:Y:S01]  /*2850*/  IMAD.U32 R23, RZ, RZ, UR23 ;  /* 0x00000017ff177e24 */ /* 0x000fe2000f8e00ff */
[----:B------:R-:W-:Y:S01]  /*2860*/  ISETP.GE.AND P2, PT, R228, c[0x0][0x220], PT ;  /* 0x00008800e4007a0c */ /* 0x000fe20003f46270 */
[----:B------:R-:W-:Y:S01]  /*2870*/  IMAD R5, R15, c[0x0][0x374], R6 ;  /* 0x0000dd000f057a24 */ /* 0x000fe200078e0206 */
[----:B------:R-:W-:Y:S01]  /*2880*/  ISETP.GE.AND P1, PT, R227, c[0x0][0x220], PT ;  /* 0x00008800e3007a0c */ /* 0x000fe20003f26270 */
[----:B------:R-:W-:-:S04]  /*2890*/  IMAD.WIDE.U32 R6, R15, c[0x0][0x370], R22 ;  /* 0x0000dc000f067a25 */ /* 0x000fc800078e0016 */
[----:B------:R-:W-:Y:S01]  /*28a0*/  IMAD.MOV.U32 R22, RZ, RZ, R6 ;  /* 0x000000ffff167224 */ /* 0x000fe200078e0006 */
[----:B------:R-:W-:Y:S01]  /*28b0*/  IADD3 R23, R7, R5, RZ ;  /* 0x0000000507177210 */ /* 0x000fe20007ffe0ff */
[----:B------:R-:W-:Y:S01]  /*28c0*/  IMAD.U32 R5, RZ, RZ, UR37 ;  /* 0x00000025ff057e24 */ /* 0x000fe2000f8e00ff */
[----:B------:R-:W-:Y:S01]  /*28d0*/  MOV R7, 0x2 ;  /* 0x0000000200077802 */ /* 0x000fe20000000f00 */
        /* <DEDUP_REMOVED lines=26> */
.L_x_602:
[----:B------:R-:W-:Y:S05]  /*2a80*/  BSYNC B0 ;  /* 0x0000000000007941 */ /* 0x000fea0003800000 */
.L_x_601:
[----:B--23--:R-:W-:Y:S01]  /*2a90*/  IADD3 R6, R230, 0x20, RZ ;  /* 0x00000020e6067810 */ /* 0x00cfe20007ffe0ff */
        /* <DEDUP_REMOVED lines=18> */
[----:B------:R-:W-:Y:S02]  /*2bc0*/  @!P2 LEA R24, P1, R7, c[0x0][0x330], 0x1 ;  /* 0x0000cc000718aa11 */ /* 0x000fe400078208ff */
        /* <DEDUP_REMOVED lines=22> */
[----:B---3--:R-:W-:-:S04]  /*2d30*/  LEA R22, P0, R7, c[0x0][0x330], 0x1 ;  /* 0x0000cc0007167a11 */ /* 0x008fc800078008ff */
[----:B------:R-:W-:-:S05]  /*2d40*/  LEA.HI.X R23, R7, c[0x0][0x334], R16, 0x1, P0 ;  /* 0x0000cd0007177a11 */ /* 0x000fca00000f0c10 */
[----:B------:R-:W-:Y:S01]  /*2d50*/  @!PT LDS RZ, [RZ] ;  /* 0x00000000fffff984 */ /* 0x000fe20000000800 */
[----:B------:R-:W-:Y:S01]  /*2d60*/  @!PT LDS RZ, [RZ] ;  /* 0x00000000fffff984 */ /* 0x000fe20000000800 */
[----:B------:R-:W-:Y:S01]  /*2d70*/  @!PT LDS RZ, [RZ] ;  /* 0x00000000fffff984 */ /* 0x000fe20000000800 */
[----:B------:R3:W-:Y:S04]  /*2d80*/  LDGSTS.E.BYPASS.LTC128B.128 [R226+0xf000], [R22.64+0x180] ;  /* 0x0f00018016e27fae */ /* 0x0007e8000b901d44 */
.L_x_604:
[----:B------:R-:W-:Y:S05]  /*2d90*/  BSYNC B0 ;  /* 0x0000000000007941 */ /* 0x000fea0003800000 */
.L_x_603:
[----:B------:R4:W-:Y:S01]  /*2da0*/  @P6 STS.128 [R226], RZ ;  /* 0x000000ffe2006388 */ /* 0x0009e20000000c00 */
[----:B------:R-:W-:Y:S03]  /*2db0*/  BSSY B0, `(.L_x_605) ;  /* 0x000002a000007945 */ /* 0x000fe60003800000 */
[----:B------:R4:W-:Y:S04]  /*2dc0*/  @P6 STS.128 [R226+0x2000], RZ ;  /* 0x002000ffe2006388 */ /* 0x0009e80000000c00 */
[----:B------:R4:W-:Y:S04]  /*2dd0*/  @P6 STS.128 [R226+0x4000], RZ ;  /* 0x004000ffe2006388 */ /* 0x0009e80000000c00 */
[----:B------:R4:W-:Y:S01]  /*2de0*/  @P6 STS.128 [R226+0x6000], RZ ;  /* 0x006000ffe2006388 */ /* 0x0009e20000000c00 */
[----:B------:R-:W-:Y:S05]  /*2df0*/  @P6 BRA `(.L_x_606) ;  /* 0x0000025000006947 */ /* 0x000fea0003800000 */
[----:B------:R-:W-:Y:S01]  /*2e00*/  IMAD.U32 R16, RZ, RZ, UR33 ;  /* 0x00000021ff107e24 */ /* 0x000fe2000f8e00ff */
[----:B------:R-:W-:Y:S01]  /*2e10*/  ISETP.GE.AND P3, PT, R232, c[0x0][0x220], PT ;  /* 0x00008800e8007a0c */ /* 0x000fe20003f66270 */
[----:B------:R-:W-:Y:S01]  /*2e20*/  IMAD.U32 R17, RZ, RZ, UR31 ;  /* 0x0000001fff117e24 */ /* 0x000fe2000f8e00ff */
[----:B------:R-:W-:Y:S01]  /*2e30*/  MOV R7, UR37 ;  /* 0x0000002500077c02 */ /* 0x000fe20008000f00 */
[----:B------:R-:W-:Y:S01]  /*2e40*/  IMAD.MOV.U32 R9, RZ, RZ, 0x2 ;  /* 0x00000002ff097424 */ /* 0x000fe200078e00ff */
[----:B------:R-:W-:Y:S01]  /*2e50*/  ISETP.GE.AND P2, PT, R229, c[0x0][0x220], PT ;  /* 0x00008800e5007a0c */ /* 0x000fe20003f46270 */
[----:B------:R-:W-:Y:S01]  /*2e60*/  IMAD.WIDE.U32 R14, R15, c[0x0][0x190], R16 ;  /* 0x000064000f0e7a25 */ /* 0x000fe200078e0010 */
[----:B------:R-:W-:-:S02]  /*2e70*/  ISETP.GE.AND P1, PT, R228, c[0x0][0x220], PT ;  /* 0x00008800e4007a0c */ /* 0x000fc40003f26270 */
[----:B------:R-:W-:Y:S01]  /*2e80*/  ISETP.GE.AND P0, PT, R227, c[0x0][0x220], PT ;  /* 0x00008800e3007a0c */ /* 0x000fe20003f06270 */
[----:B------:R-:W-:Y:S02]  /*2e90*/  IMAD.IADD R15, R18, 0x1, R15 ;  /* 0x00000001120f7824 */ /* 0x000fe400078e020f */
[----:B------:R-:W-:Y:S02]  /*2ea0*/  IMAD.WIDE R16, R232, R9, c[0x0][0x160] ;  /* 0x00005800e8107625 */ /* 0x000fe400078e0209 */
[----:B------:R-:W-:Y:S01]  /*2eb0*/  @!P3 MOV R240, R242 ;  /* 0x000000f200f0b202 */ /* 0x000fe20000000f00 */
[----:B------:R1:W-:Y:S01]  /*2ec0*/  @P3 STS.128 [R226], RZ ;  /* 0x000000ffe2003388 */ /* 0x0003e20000000c00 */
[----:B------:R-:W-:-:S03]  /*2ed0*/  IMAD.WIDE.U32 R14, R7, c[0x0][0x1a8], R14 ;  /* 0x00006a00070e7a25 */ /* 0x000fc600078e000e */
[----:B------:R-:W-:Y:S01]  /*2ee0*/  @!PT LDS RZ, [RZ] ;  /* 0x00000000fffff984 */ /* 0x000fe20000000800 */
[----:B------:R-:W-:Y:S01]  /*2ef0*/  @!PT LDS RZ, [RZ] ;  /* 0x00000000fffff984 */ /* 0x000fe20000000800 */
[----:B------:R-:W-:Y:S01]  /*2f00*/  @!PT LDS RZ, [RZ] ;  /* 0x00000000fffff984 */ /* 0x000fe20000000800 */
[----:B------:R1:W-:Y:S02]  /*2f10*/  @!P3 LDGSTS.E.BYPASS.LTC128B.128 [R226], [R240.64] ;  /* 0x00000000f0e2bfae */ /* 0x0003e4000b901d44 */
[----:B------:R-:W-:Y:S02]  /*2f20*/  IADD3 R7, R15, UR12, RZ ;  /* 0x0000000c0f077c10 */ /* 0x000fe4000fffe0ff */
[C---:B------:R-:W-:Y:S01]  /*2f30*/  LEA R16, P4, R14.reuse, R16, 0x1 ;  /* 0x000000100e107211 */ /* 0x040fe200078808ff */
[----:B------:R1:W-:Y:S03]  /*2f40*/  @P2 STS.128 [R226+0x2000], RZ ;  /* 0x002000ffe2002388 */ /* 0x0003e60000000c00 */
        /* <DEDUP_REMOVED lines=16> */
.L_x_606:
[----:B------:R-:W-:Y:S05]  /*3050*/  BSYNC B0 ;  /* 0x0000000000007941 */ /* 0x000fea0003800000 */
.L_x_605:
        /* <DEDUP_REMOVED lines=17> */
[C---:B------:R-:W-:Y:S02]  /*3170*/  @!P4 LEA R18, P0, R7.reuse, R242, 0x6 ;  /* 0x000000f20712c211 */ /* 0x040fe400078030ff */
        /* <DEDUP_REMOVED lines=27> */
.L_x_608:
[----:B------:R-:W-:Y:S05]  /*3330*/  BSYNC B0 ;  /* 0x0000000000007941 */ /* 0x000fea0003800000 */
.L_x_607:
[C---:B------:R-:W-:Y:S01]  /*3340*/  IADD3 R5, R225.reuse, 0x8, RZ ;  /* 0x00000008e1057810 */ /* 0x040fe20007ffe0ff */
[C---:B------:R-:W-:Y:S01]  /*3350*/  IMAD.SHL.U32 R247, R225.reuse, 0x4, RZ ;  /* 0x00000004e1f77824 */ /* 0x040fe200078e00ff */
[----:B------:R-:W-:Y:S01]  /*3360*/  ISETP.GE.AND P2, PT, R225, UR6, PT ;  /* 0x00000006e1007c0c */ /* 0x000fe2000bf46270 */
[----:B------:R-:W-:Y:S01]  /*3370*/  IMAD.MOV.U32 R248, RZ, RZ, 0x7f800000 ;  /* 0x7f800000fff87424 */ /* 0x000fe200078e00ff */
[----:B------:R-:W-:Y:S01]  /*3380*/  ISETP.GE.AND P1, PT, R5, UR6, PT ;  /* 0x0000000605007c0c */ /* 0x000fe2000bf26270 */
[----:B------:R-:W-:Y:S01]  /*3390*/  IMAD.MOV.U32 R249, RZ, RZ, 0x7f800000 ;  /* 0x7f800000fff97424 */ /* 0x000fe200078e00ff */
[----:B------:R-:W-:Y:S01]  /*33a0*/  SHF.R.S32.HI R246, RZ, 0x1f, R225 ;  /* 0x0000001ffff67819 */ /* 0x000fe200000114e1 */
[----:B------:R-:W-:Y:S01]  /*33b0*/  USHF.R.S32.HI UR9, URZ, 0x1f, UR19 ;  /* 0x0000001f3f097899 */ /* 0x000fe20008011413 */
[----:B-1----:R-:W-:Y:S01]  /*33c0*/  IADD3 R18, P0, R247, UR16, RZ ;  /* 0x00000010f7127c10 */ /* 0x002fe2000ff1e0ff */
[----:B------:R-:W-:Y:S01]  /*33d0*/  ULDC.64 UR12, c[0x0][0x198] ;  /* 0x00006600000c7ab9 */ /* 0x000fe20000000a00 */
[----:B------:R-:W-:Y:S01]  /*33e0*/  SHF.L.U64.HI R246, R225, 0x2, R246 ;  /* 0x00000002e1f67819 */ /* 0x000fe200000102f6 */
[----:B------:R-:W-:-:S02]  /*33f0*/  UIADD3 UR6, -UR19, UR7, URZ ;  /* 0x0000000713067290 */ /* 0x000fc4000fffe13f */
[----:B------:R-:W-:Y:S01]  /*3400*/  UIMAD UR10, UR9, UR12, URZ ;  /* 0x0000000c090a72a4 */ /* 0x000fe2000f8e023f */
[----:B------:R-:W-:-:S03]  /*3410*/  IADD3.X R19, R246, UR15, RZ, P0, !PT ;  /* 0x0000000ff6137c10 */ /* 0x000fc600087fe4ff */
[----:B------:R-:W-:Y:S01]  /*3420*/  ISETP.GE.AND P5, PT, R230, UR6, PT ;  /* 0x00000006e6007c0c */ /* 0x000fe2000bfa6270 */
[----:B------:R-:W-:Y:S01]  /*3430*/  IMAD.U32 R5, RZ, RZ, UR19 ;  /* 0x00000013ff057e24 */ /* 0x000fe2000f8e00ff */
[----:B------:R1:W5:Y:S01]  /*3440*/  @!P2 LDG.E R248, [R18.64] ;  /* 0x0000000412f8a981 */ /* 0x000362000c1e1900 */
[----:B------:R-:W-:-:S03]  /*3450*/  UIMAD UR10, UR19, UR13, UR10 ;  /* 0x0000000d130a72a4 */ /* 0x000fc6000f8e020a */
[----:B------:R1:W5:Y:S01]  /*3460*/  @!P1 LDG.E R249, [R18.64+0x20] ;  /* 0x0000200412f99981 */ /* 0x000362000c1e1900 */
[----:B------:R-:W-:-:S04]  /*3470*/  IMAD.WIDE.U32 R14, R5, c[0x0][0x198], R232 ;  /* 0x00006600050e7a25 */ /* 0x000fc800078e00e8 */
[----:B------:R-:W-:Y:S02]  /*3480*/  IMAD.U32 R7, RZ, RZ, UR10 ;  /* 0x0000000aff077e24 */ /* 0x000fe4000f8e00ff */
[----:B------:R1:W-:Y:S04]  /*3490*/  @P5 STS.128 [R226+0x10000], RZ ;  /* 0x010000ffe2005388 */ /* 0x0003e80000000c00 */
[----:B------:R1:W-:Y:S04]  /*34a0*/  @P5 STS.128 [R226+0x12000], RZ ;  /* 0x012000ffe2005388 */ /* 0x0003e80000000c00 */
[----:B------:R1:W-:Y:S04]  /*34b0*/  @P5 STS.128 [R226+0x14000], RZ ;  /* 0x014000ffe2005388 */ /* 0x0003e80000000c00 */
[----:B------:R1:W-:Y:S01]  /*34c0*/  @P5 STS.128 [R226+0x16000], RZ ;  /* 0x016000ffe2005388 */ /* 0x0003e20000000c00 */
[----:B------:R-:W-:-:S04]  /*34d0*/  IADD3 R16, P0, R14, UR27, RZ ;  /* 0x0000001b0e107c10 */ /* 0x000fc8000ff1e0ff */
[----:B------:R-:W-:Y:S01]  /*34e0*/  IADD3.X R17, R15, UR28, R7, P0, !PT ;  /* 0x0000001c0f117c10 */ /* 0x000fe200087fe407 */
[----:B------:R-:W-:Y:S01]  /*34f0*/  IMAD R7, R8, c[0x0][0x1b0], RZ ;  /* 0x00006c0008077a24 */ /* 0x000fe200078e02ff */
[----:B------:R-:W-:Y:S03]  /*3500*/  BSSY B0, `(.L_x_609) ;  /* 0x0000033000007945 */ /* 0x000fe60003800000 */
[C---:B------:R-:W-:Y:S02]  /*3510*/  IMAD R14, R10.reuse, c[0x0][0x1b4], R7 ;  /* 0x00006d000a0e7a24 */ /* 0x040fe400078e0207 */
[----:B------:R-:W-:-:S04]  /*3520*/  IMAD.WIDE.U32 R16, R10, c[0x0][0x1b0], R16 ;  /* 0x00006c000a107a25 */ /* 0x000fc800078e0010 */
[----:B------:R-:W-:Y:S01]  /*3530*/  IMAD.IADD R9, R17, 0x1, R14 ;  /* 0x0000000111097824 */ /* 0x000fe200078e020e */
[----:B------:R-:W-:Y:S05]  /*3540*/  @P5 BRA `(.L_x_610) ;  /* 0x000002e000005947 */ /* 0x000fea0003800000 */
[----:B------:R-:W-:Y:S01]  /*3550*/  ISETP.GE.AND P3, PT, R232, c[0x0][0x220], PT ;  /* 0x00008800e8007a0c */ /* 0x000fe20003f66270 */
[----:B------:R-:W-:Y:S01]  /*3560*/  IMAD R7, R11, c[0x0][0x198], RZ ;  /* 0x000066000b077a24 */ /* 0x000fe200078e02ff */
[----:B-1----:R-:W-:Y:S02]  /*3570*/  MOV R18, UR27 ;  /* 0x0000001b00127c02 */ /* 0x002fe40008000f00 */
[----:B------:R-:W-:Y:S01]  /*3580*/  MOV R19, UR28 ;  /* 0x0000001c00137c02 */ /* 0x000fe20008000f00 */
[C---:B------:R-:W-:Y:S01]  /*3590*/  IMAD R20, R12.reuse, c[0x0][0x19c], R7 ;  /* 0x000067000c147a24 */ /* 0x040fe200078e0207 */
        /* <DEDUP_REMOVED lines=15> */
[----:B---3--:R-:W-:Y:S01]  /*3690*/  @!P3 LEA R24, P6, R18, c[0x0][0x168], 0x1 ;  /* 0x00005a001218ba11 */ /* 0x008fe200078c08ff */
        /* <DEDUP_REMOVED lines=25> */
.L_x_610:
[----:B------:R-:W-:Y:S05]  /*3830*/  BSYNC B0 ;  /* 0x0000000000007941 */ /* 0x000fea0003800000 */
.L_x_609:
        /* <DEDUP_REMOVED lines=30> */
[----:B---3--:R-:W-:Y:S01]  /*3a20*/  IMAD.WIDE R22, R232, R7, c[0x0][0x168] ;  /* 0x00005a00e8167625 */ /* 0x008fe200078e0207 */
        /* <DEDUP_REMOVED lines=24> */
.L_x_612:
[----:B------:R-:W-:Y:S05]  /*3bb0*/  BSYNC B0 ;  /* 0x0000000000007941 */ /* 0x000fea0003800000 */
.L_x_611:
        /* <DEDUP_REMOVED lines=26> */
[----:B------:R-:W-:Y:S01]  /*3d60*/  @!P3 IMAD.MOV.U32 R6, RZ, RZ, R14 ;  /* 0x000000ffff06b224 */ /* 0x000fe200078e000e */
[----:B------:R3:W-:Y:S01]  /*3d70*/  @P3 STS.128 [R226+0x18000], RZ ;  /* 0x018000ffe2003388 */ /* 0x0007e20000000c00 */
[----:B------:R-:W-:Y:S01]  /*3d80*/  @!P3 IMAD R9, R4, c[0x0][0x1a0], RZ ;  /* 0x000068000409ba24 */ /* 0x000fe200078e02ff */
[----:B------:R-:W-:Y:S01]  /*3d90*/  IADD3 R19, R17, R18, RZ ;  /* 0x0000001211137210 */ /* 0x000fe20007ffe0ff */
[----:B------:R-:W-:Y:S01]  /*3da0*/  IMAD.MOV.U32 R5, RZ, RZ, 0x2 ;  /* 0x00000002ff057424 */ /* 0x000fe200078e00ff */
[----:B------:R-:W-:Y:S01]  /*3db0*/  MOV R18, R16 ;  /* 0x0000001000127202 */ /* 0x000fe20000000f00 */
[----:B------:R-:W-:-:S04]  /*3dc0*/  @!P3 IMAD.WIDE.U32 R16, R230, c[0x0][0x1a0], R6 ;  /* 0x00006800e610ba25 */ /* 0x000fc800078e0006 */
[----:B------:R-:W-:Y:S01]  /*3dd0*/  @!P3 IMAD R6, R230, c[0x0][0x1a4], R9 ;  /* 0x00006900e606ba24 */ /* 0x000fe200078e0209 */
[----:B------:R-:W-:Y:S01]  /*3de0*/  @!P3 LEA R22, P6, R16, c[0x0][0x170], 0x1 ;  /* 0x00005c001016ba11 */ /* 0x000fe200078c08ff */
[----:B------:R-:W-:-:S03]  /*3df0*/  IMAD.WIDE.U32 R18, R10, c[0x0][0x1b8], R18 ;  /* 0x00006e000a127a25 */ /* 0x000fc600078e0012 */
[----:B------:R-:W-:Y:S01]  /*3e00*/  @!P3 IADD3 R6, R17, R6, RZ ;  /* 0x000000061106b210 */ /* 0x000fe20007ffe0ff */
        /* <DEDUP_REMOVED lines=25> */
.L_x_614:
[----:B------:R-:W-:Y:S05]  /*3fa0*/  BSYNC B0 ;  /* 0x0000000000007941 */ /* 0x000fea0003800000 */
.L_x_613:
        /* <DEDUP_REMOVED lines=14> */
[----:B------:R-:W-:Y:S01]  /*4090*/  MOV R6, R14 ;  /* 0x0000000e00067202 */ /* 0x000fe20000000f00 */
[----:B------:R-:W-:Y:S01]  /*40a0*/  IMAD R4, R4, c[0x0][0x1a0], RZ ;  /* 0x0000680004047a24 */ /* 0x000fe200078e02ff */
[----:B------:R-:W-:Y:S01]  /*40b0*/  ISETP.GE.AND P2, PT, R229, c[0x0][0x220], PT ;  /* 0x00008800e5007a0c */ /* 0x000fe20003f46270 */
[----:B------:R-:W-:Y:S01]  /*40c0*/  IMAD.WIDE.U32 R16, R12, c[0x0][0x1a0], R16 ;  /* 0x000068000c107a25 */ /* 0x000fe200078e0010 */
[----:B------:R-:W-:-:S02]  /*40d0*/  ISETP.GE.AND P1, PT, R228, c[0x0][0x220], PT ;  /* 0x00008800e4007a0c */ /* 0x000fc40003f26270 */
[----:B------:R-:W-:Y:S01]  /*40e0*/  ISETP.GE.AND P0, PT, R227, c[0x0][0x220], PT ;  /* 0x00008800e3007a0c */ /* 0x000fe20003f06270 */
[----:B------:R-:W-:Y:S02]  /*40f0*/  IMAD R11, R12, c[0x0][0x1a4], R11 ;  /* 0x000069000c0b7a24 */ /* 0x000fe400078e020b */
[C---:B------:R-:W-:Y:S02]  /*4100*/  IMAD.WIDE.U32 R6, R5.reuse, c[0x0][0x1a0], R6 ;  /* 0x0000680005067a25 */ /* 0x040fe400078e0006 */
[----:B------:R1:W-:Y:S02]  /*4110*/  @P3 STS.128 [R226+0x19000], RZ ;  /* 0x019000ffe2003388 */ /* 0x0003e40000000c00 */
[----:B------:R-:W-:Y:S01]  /*4120*/  IMAD R4, R5, c[0x0][0x1a4], R4 ;  /* 0x0000690005047a24 */ /* 0x000fe200078e0204 */
[----:B------:R-:W-:Y:S01]  /*4130*/  @!P3 LEA R14, P5, R6, c[0x0][0x170], 0x1 ;  /* 0x00005c00060eba11 */ /* 0x000fe200078a08ff */
[----:B------:R-:W-:Y:S02]  /*4140*/  IMAD.IADD R17, R17, 0x1, R11 ;  /* 0x0000000111117824 */ /* 0x000fe400078e020b */
[----:B------:R-:W-:-:S02]  /*4150*/  IMAD.MOV.U32 R5, RZ, RZ, 0x2 ;  /* 0x00000002ff057424 */ /* 0x000fc400078e00ff */
        /* <DEDUP_REMOVED lines=27> */
.L_x_616:
[----:B------:R-:W-:Y:S05]  /*4310*/  BSYNC B0 ;  /* 0x0000000000007941 */ /* 0x000fea0003800000 */
.L_x_615:
        /* <DEDUP_REMOVED lines=15> */
[----:B------:R-:W-:-:S05]  /*4410*/  IMAD.U32 R7, RZ, RZ, UR23 ;  /* 0x00000017ff077e24 */ /* 0x000fca000f8e00ff */
[----:B-12---:R-:W2:Y:S01]  /*4420*/  @P0 LDG.E R5, [R6.64] ;  /* 0x0000000406050981 */ /* 0x006ea2000c1e1900 */
[----:B------:R-:W2:Y:S01]  /*4430*/  @P0 MUFU.RCP R4, c[0x0][0x238] ;  /* 0x00008e0000040b08 */ /* 0x000ea20000001000 */
        /* <DEDUP_REMOVED lines=66> */
[----:B------:R-:W-:-:S02]  /*4860*/  ULDC UR14, c[0x0][0x2e8] ;  /* 0x0000ba00000e7ab9 */ /* 0x000fc40000000800 */
[----:B------:R-:W-:Y:S02]  /*4870*/  UMOV UR6, URZ ;  /* 0x0000003f00067c82 */ /* 0x000fe40008000000 */
[----:B------:R-:W-:Y:S02]  /*4880*/  ULDC UR13, c[0x0][0x2e4] ;  /* 0x0000b900000d7ab9 */ /* 0x000fe40000000800 */
[----:B------:R-:W-:Y:S01]  /*4890*/  UIADD3 UR21, UR9, -UR14, URZ ;  /* 0x8000000e09157290 */ /* 0x000fe2000fffe03f */
[----:B--2---:R-:W-:Y:S01]  /*48a0*/  @P0 FMUL.FTZ R4, R5, R4 ;  /* 0x0000000405040220 */ /* 0x004fe20000410000 */
[----:B------:R-:W-:-:S03]  /*48b0*/  MOV R5, UR24 ;  /* 0x0000001800057c02 */ /* 0x000fc60008000f00 */
[----:B------:R-:W1:Y:S02]  /*48c0*/  @P0 R2UR UR10, R4 ;  /* 0x00000000040a03c2 */ /* 0x000e6400000e0000 */
[----:B------:R-:W-:-:S05]  /*48d0*/  IMAD R240, R5, 0x40, R224 ;  /* 0x0000004005f07824 */ /* 0x000fca00078e02e0 */
[----:B------:R-:W-:-:S04]  /*48e0*/  IADD3 R240, R225, -UR11, -R240 ;  /* 0x8000000be1f07c10 */ /* 0x000fc8000fffe8f0 */
[----:B------:R-:W-:Y:S01]  /*48f0*/  IADD3 R240, R240, UR7, RZ ;  /* 0x00000007f0f07c10 */ /* 0x000fe2000fffe0ff */
[----:B-1----:R-:W-:Y:S02]  /*4900*/  @UP1 UMOV UR6, UR10 ;  /* 0x0000000a00061c82 */ /* 0x002fe40008000000 */
.L_x_621:
[----:B------:R-:W0:Y:S01]  /*4910*/  LDGDEPBAR ;  /* 0x00000000000079af */ /* 0x000e220000000000 */
[----:B------:R-:W-:Y:S01]  /*4920*/  IADD3 R118, P0, R247, UR18, RZ ;  /* 0x00000012f7767c10 */ /* 0x000fe2000ff1e0ff */
[----:B------:R-:W-:Y:S02]  /*4930*/  USHF.L.U32 UR9, UR8, 0x6, URZ ;  /* 0x0000000608097899 */ /* 0x000fe4000800063f */
[----:B------:R-:W-:Y:S01]  /*4940*/  ULDC UR10, c[0x0][0x2e4] ;  /* 0x0000b900000a7ab9 */ /* 0x000fe20000000800 */
[----:B------:R-:W-:Y:S01]  /*4950*/  IADD3.X R119, R246, UR17, RZ, P0, !PT ;  /* 0x00000011f6777c10 */ /* 0x000fe200087fe4ff */
[----:B------:R-:W-:Y:S01]  /*4960*/  UISETP.GE.AND UP0, UPT, UR9, UR21, UPT ;  /* 0x000000150900728c */ /* 0x000fe2000bf06270 */
        /* <DEDUP_REMOVED lines=8> */
[----:B------:R-:W-:Y:S05]  /*49f0*/  LDSM.16.M88.4 R108, [R3+0x10000] ;  /* 0x01000000036c783b */ /* 0x000fea0000000200 */
[----:B------:R-:W-:Y:S05]  /*4a00*/  LDSM.16.M88.4 R112, [R3+0x10800] ;  /* 0x010800000370783b */ /* 0x000fea0000000200 */
[----:B-----5:R3:W5:Y:S01]  /*4a10*/  LDG.E R117, [R118.64] ;  /* 0x0000000476757981 */ /* 0x020762000c1e1900 */
[C---:B-1----:R-:W-:Y:S04]  /*4a20*/  HMMA.16816.F32.BF16 R4, R84.reuse, R88, RZ ;  /* 0x000000585404723c */ /* 0x042fe800000418ff */
[----:B------:R3:W5:Y:S04]  /*4a30*/  LDG.E R116, [R118.64+0x20] ;  /* 0x0000200476747981 */ /* 0x000768000c1e1900 */
[C---:B------:R-:W-:Y:S01]  /*4a40*/  HMMA.16816.F32.BF16 R8, R84.reuse, R90, RZ ;  /* 0x0000005a5408723c */ /* 0x040fe200000418ff */
[----:B------:R-:W1:Y:S07]  /*4a50*/  LDSM.16.M88.4 R88, [R220] ;  /* 0x00000000dc58783b */ /* 0x000e6e0000000200 */
[C---:B--2---:R-:W-:Y:S08]  /*4a60*/  HMMA.16816.F32.BF16 R12, R84.reuse, R92, RZ ;  /* 0x0000005c540c723c */ /* 0x044ff000000418ff */
[----:B------:R-:W-:Y:S01]  /*4a70*/  HMMA.16816.F32.BF16 R16, R84, R94, RZ ;  /* 0x0000005e5410723c */ /* 0x000fe200000418ff */
[----:B------:R-:W-:Y:S03]  /*4a80*/  LDSM.16.M88.4 R84, [R219] ;  /* 0x00000000db54783b */ /* 0x000fe60000000200 */
[----:B---3--:R-:W-:Y:S02]  /*4a90*/  IADD3 R118, R240, UR9, RZ ;  /* 0x00000009f0767c10 */ /* 0x008fe4000fffe0ff */
[----:B------:R-:W2:Y:S02]  /*4aa0*/  LDSM.16.M88.4 R92, [R2+0x10000] ;  /* 0x01000000025c783b */ /* 0x000ea40000000200 */
[C---:B------:R-:W-:Y:S05]  /*4ab0*/  HMMA.16816.F32.BF16 R4, R96.reuse, R100, R4 ;  /* 0x000000646004723c */ /* 0x040fea0000041804 */
[C---:B------:R-:W-:Y:S02]  /*4ac0*/  IADD3 R120, R118.reuse, 0x7, RZ ;  /* 0x0000000776787810 */ /* 0x040fe40007ffe0ff */
[----:B------:R-:W-:Y:S01]  /*4ad0*/  IADD3 R121, R118, 0x8, RZ ;  /* 0x0000000876797810 */ /* 0x000fe20007ffe0ff */
[C---:B------:R-:W-:Y:S01]  /*4ae0*/  HMMA.16816.F32.BF16 R8, R96.reuse, R102, R8 ;  /* 0x000000666008723c */ /* 0x040fe20000041808 */
[----:B------:R-:W3:Y:S02]  /*4af0*/  LDSM.16.M88.4 R100, [R2+0x10800] ;  /* 0x010800000264783b */ /* 0x000ee40000000200 */
[----:B------:R-:W-:Y:S02]  /*4b00*/  ISETP.GE.AND P0, PT, R120, RZ, PT ;  /* 0x000000ff7800720c */ /* 0x000fe40003f06270 */
[----:B------:R-:W-:Y:S02]  /*4b10*/  ISETP.GE.AND P1, PT, R121, RZ, PT ;  /* 0x000000ff7900720c */ /* 0x000fe40003f26270 */
[C---:B------:R-:W-:Y:S01]  /*4b20*/  IADD3 R123, R118.reuse, -0x8, RZ ;  /* 0xfffffff8767b7810 */ /* 0x040fe20007ffe0ff */
[C---:B----4-:R-:W-:Y:S04]  /*4b30*/  HMMA.16816.F32.BF16 R12, R96.reuse, R104, R12 ;  /* 0x00000068600c723c */ /* 0x050fe8000004180c */
[C---:B------:R-:W-:Y:S02]  /*4b40*/  IADD3 R122, R118.reuse, -0x1, RZ ;  /* 0xffffffff767a7810 */ /* 0x040fe40007ffe0ff */
[C---:B------:R-:W-:Y:S02]  /*4b50*/  IADD3 R125, R118.reuse, -0x10, RZ ;  /* 0xfffffff0767d7810 */ /* 0x040fe40007ffe0ff */
[----:B------:R-:W-:Y:S01]  /*4b60*/  HMMA.16816.F32.BF16 R16, R96, R106, R16 ;  /* 0x0000006a6010723c */ /* 0x000fe20000041810 */
[----:B------:R-:W-:Y:S03]  /*4b70*/  LDSM.16.M88.4 R96, [R223+0x2000] ;  /* 0x00200000df60783b */ /* 0x000fe60000000200 */
[C---:B------:R-:W-:Y:S02]  /*4b80*/  @!P0 IADD3 R120, -R118.reuse, -0x7, RZ ;  /* 0xfffffff976788810 */ /* 0x040fe40007ffe1ff */
[----:B------:R-:W4:Y:S01]  /*4b90*/  LDSM.16.M88.4 R104, [R222+0x12000] ;  /* 0x01200000de68783b */ /* 0x000f220000000200 */
[----:B------:R-:W-:Y:S01]  /*4ba0*/  ISETP.GE.AND P0, PT, R123, RZ, PT ;  /* 0x000000ff7b00720c */ /* 0x000fe20003f06270 */
[C---:B-1----:R-:W-:Y:S02]  /*4bb0*/  HMMA.16816.F32.BF16 R4, R88.reuse, R108, R4 ;  /* 0x0000006c5804723c */ /* 0x042fe40000041804 */
[----:B------:R-:W-:Y:S03]  /*4bc0*/  I2F R120, R120 ;  /* 0x0000007800787306 */ /* 0x000fe60000201400 */
[----:B------:R-:W-:Y:S02]  /*4bd0*/  @!P1 IADD3 R121, -R118, -0x8, RZ ;  /* 0xfffffff876799810 */ /* 0x000fe40007ffe1ff */
[----:B------:R-:W-:Y:S01]  /*4be0*/  ISETP.GE.AND P1, PT, R122, RZ, PT ;  /* 0x000000ff7a00720c */ /* 0x000fe20003f26270 */
[C---:B------:R-:W-:Y:S01]  /*4bf0*/  HMMA.16816.F32.BF16 R8, R88.reuse, R110, R8 ;  /* 0x0000006e5808723c */ /* 0x040fe20000041808 */
[----:B------:R-:W1:Y:S03]  /*4c00*/  LDSM.16.M88.4 R108, [R222+0x12800] ;  /* 0x01280000de6c783b */ /* 0x000e660000000200 */
[C---:B------:R-:W-:Y:S01]  /*4c10*/  IADD3 R124, R118.reuse, -0x9, RZ ;  /* 0xfffffff7767c7810 */ /* 0x040fe20007ffe0ff */
[----:B------:R-:W1:Y:S01]  /*4c20*/  I2F R121, R121 ;  /* 0x0000007900797306 */ /* 0x000e620000201400 */
[C---:B------:R-:W-:Y:S02]  /*4c30*/  @!P0 IADD3 R123, -R118.reuse, 0x8, RZ ;  /* 0x00000008767b8810 */ /* 0x040fe40007ffe1ff */
[C---:B------:R-:W-:Y:S03]  /*4c40*/  HMMA.16816.F32.BF16 R12, R88.reuse, R112, R12 ;  /* 0x00000070580c723c */ /* 0x040fe6000004180c */
[----:B------:R-:W-:Y:S02]  /*4c50*/  ISETP.GE.AND P0, PT, R125, RZ, PT ;  /* 0x000000ff7d00720c */ /* 0x000fe40003f06270 */
[----:B------:R-:W-:Y:S02]  /*4c60*/  @!P1 IADD3 R122, -R118, 0x1, RZ ;  /* 0x00000001767a9810 */ /* 0x000fe40007ffe1ff */
[----:B------:R-:W-:Y:S01]  /*4c70*/  ISETP.GE.AND P1, PT, R124, RZ, PT ;  /* 0x000000ff7c00720c */ /* 0x000fe20003f26270 */
[----:B------:R-:W-:Y:S01]  /*4c80*/  HMMA.16816.F32.BF16 R16, R88, R114, R16 ;  /* 0x000000725810723c */ /* 0x000fe20000041810 */
[----:B------:R-:W-:Y:S01]  /*4c90*/  LDSM.16.M88.4 R88, [R221+0x2000] ;  /* 0x00200000dd58783b */ /* 0x000fe20000000200 */
[----:B------:R-:W-:Y:S02]  /*4ca0*/  I2F R123, R123 ;  /* 0x0000007b007b7306 */ /* 0x000fe40000201400 */
[C---:B------:R-:W-:Y:S02]  /*4cb0*/  IADD3 R126, R118.reuse, -0x19, RZ ;  /* 0xffffffe7767e7810 */ /* 0x040fe40007ffe0ff */
[----:B------:R-:W-:Y:S01]  /*4cc0*/  LDSM.16.M88.4 R112, [R212+0x12800] ;  /* 0x01280000d470783b */ /* 0x000fe20000000200 */
[C---:B------:R-:W-:Y:S01]  /*4cd0*/  IADD3 R127, R118.reuse, -0x11, RZ ;  /* 0xffffffef767f7810 */ /* 0x040fe20007ffe0ff */
[C---:B--2---:R-:W-:Y:S04]  /*4ce0*/  HMMA.16816.F32.BF16 R4, R84.reuse, R92, R4 ;  /* 0x0000005c5404723c */ /* 0x044fe80000041804 */
[----:B------:R-:W2:Y:S01]  /*4cf0*/  I2F R122, R122 ;  /* 0x0000007a007a7306 */ /* 0x000ea20000201400 */
[C---:B------:R-:W-:Y:S02]  /*4d00*/  IADD3 R128, R118.reuse, -0x18, RZ ;  /* 0xffffffe876807810 */ /* 0x040fe40007ffe0ff */
[----:B------:R-:W-:Y:S01]  /*4d10*/  @!P0 IADD3 R125, -R118, 0x10, RZ ;  /* 0x00000010767d8810 */ /* 0x000fe20007ffe1ff */
[C---:B------:R-:W-:Y:S01]  /*4d20*/  HMMA.16816.F32.BF16 R8, R84.reuse, R94, R8 ;  /* 0x0000005e5408723c */ /* 0x040fe20000041808 */
[----:B------:R-:W2:Y:S02]  /*4d30*/  LDSM.16.M88.4 R92, [R212+0x12000] ;  /* 0x01200000d45c783b */ /* 0x000ea40000000200 */
[----:B------:R-:W-:Y:S02]  /*4d40*/  ISETP.GE.AND P0, PT, R126, RZ, PT ;  /* 0x000000ff7e00720c */ /* 0x000fe40003f06270 */
[----:B------:R-:W-:Y:S01]  /*4d50*/  @!P1 IADD3 R124, -R118, 0x9, RZ ;  /* 0x00000009767c9810 */ /* 0x000fe20007ffe1ff */
[----:B------:R-:W-:Y:S01]  /*4d60*/  I2F R125, R125 ;  /* 0x0000007d007d7306 */ /* 0x000fe20000201400 */
[----:B------:R-:W-:Y:S01]  /*4d70*/  ISETP.GE.AND P2, PT, R127, RZ, PT ;  /* 0x000000ff7f00720c */ /* 0x000fe20003f46270 */
[C---:B---3--:R-:W-:Y:S03]  /*4d80*/  HMMA.16816.F32.BF16 R12, R84.reuse, R100, R12 ;  /* 0x00000064540c723c */ /* 0x048fe6000004180c */
[----:B------:R-:W-:Y:S02]  /*4d90*/  ISETP.GE.AND P1, PT, R128, RZ, PT ;  /* 0x000000ff8000720c */ /* 0x000fe40003f26270 */
[----:B------:R-:W-:Y:S03]  /*4da0*/  IABS R119, R118 ;  /* 0x0000007600777213 */ /* 0x000fe60000000000 */
[----:B------:R-:W-:Y:S01]  /*4db0*/  HMMA.16816.F32.BF16 R16, R84, R102, R16 ;  /* 0x000000665410723c */ /* 0x000fe20000041810 */
[----:B------:R-:W-:Y:S01]  /*4dc0*/  LDSM.16.M88.4 R84, [R220+0x2000] ;  /* 0x00200000dc54783b */ /* 0x000fe20000000200 */
[----:B------:R-:W-:Y:S02]  /*4dd0*/  I2F R124, R124 ;  /* 0x0000007c007c7306 */ /* 0x000fe40000201400 */
[C---:B------:R-:W-:Y:S02]  /*4de0*/  @!P0 IADD3 R126, -R118.reuse, 0x19, RZ ;  /* 0x00000019767e8810 */ /* 0x040fe40007ffe1ff */
[----:B------:R-:W3:Y:S01]  /*4df0*/  LDSM.16.M88.4 R100, [R3+0x12000] ;  /* 0x012000000364783b */ /* 0x000ee20000000200 */
[C---:B------:R-:W-:Y:S01]  /*4e00*/  @!P2 IADD3 R127, -R118.reuse, 0x11, RZ ;  /* 0x00000011767fa810 */ /* 0x040fe20007ffe1ff */
[C---:B----4-:R-:W-:Y:S01]  /*4e10*/  HMMA.16816.F32.BF16 R4, R96.reuse, R104, R4 ;  /* 0x000000686004723c */ /* 0x050fe20000041804 */
[----:B------:R-:W-:Y:S03]  /*4e20*/  PLOP3.LUT P0, PT, PT, PT, UP0, 0x80, 0x0 ;  /* 0x000000000000781c */ /* 0x000fe60003f0f008 */
[----:B------:R-:W4:Y:S01]  /*4e30*/  I2F R119, R119 ;  /* 0x0000007700777306 */ /* 0x000f220000201400 */
[----:B------:R-:W-:Y:S03]  /*4e40*/  @!P1 IADD3 R128, -R118, 0x18, RZ ;  /* 0x0000001876809810 */ /* 0x000fe60007ffe1ff */
[C---:B------:R-:W-:Y:S01]  /*4e50*/  HMMA.16816.F32.BF16 R8, R96.reuse, R106, R8 ;  /* 0x0000006a6008723c */ /* 0x040fe20000041808 */
[----:B------:R-:W-:Y:S05]  /*4e60*/  LDSM.16.M88.4 R104, [R2+0x12000] ;  /* 0x012000000268783b */ /* 0x000fea0000000200 */
[----:B------:R-:W3:Y:S02]  /*4e70*/  I2F R130, R127 ;  /* 0x0000007f00827306 */ /* 0x000ee40000201400 */
[C---:B-1----:R-:W-:Y:S08]  /*4e80*/  HMMA.16816.F32.BF16 R12, R96.reuse, R108, R12 ;  /* 0x0000006c600c723c */ /* 0x042ff0000004180c */
[----:B------:R-:W-:Y:S01]  /*4e90*/  HMMA.16816.F32.BF16 R16, R96, R110, R16 ;  /* 0x0000006e6010723c */ /* 0x000fe20000041810 */
[----:B------:R-:W1:Y:S01]  /*4ea0*/  LDSM.16.M88.4 R96, [R3+0x12800] ;  /* 0x012800000360783b */ /* 0x000e620000000200 */
[----:B------:R-:W1:Y:S04]  /*4eb0*/  I2F R129, R128 ;  /* 0x0000008000817306 */ /* 0x000e680000201400 */
[----:B------:R-:W-:Y:S02]  /*4ec0*/  LDSM.16.M88.4 R108, [R222+0x14000] ;  /* 0x01400000de6c783b */ /* 0x000fe40000000200 */
[C---:B--2---:R-:W-:Y:S04]  /*4ed0*/  HMMA.16816.F32.BF16 R4, R88.reuse, R92, R4 ;  /* 0x0000005c5804723c */ /* 0x044fe80000041804 */
[----:B------:R-:W2:Y:S04]  /*4ee0*/  I2F R126, R126 ;  /* 0x0000007e007e7306 */ /* 0x000ea80000201400 */
[C---:B------:R-:W-:Y:S01]  /*4ef0*/  HMMA.16816.F32.BF16 R8, R88.reuse, R94, R8 ;  /* 0x0000005e5808723c */ /* 0x040fe20000041808 */
[----:B------:R-:W2:Y:S07]  /*4f00*/  LDSM.16.M88.4 R92, [R219+0x2000] ;  /* 0x00200000db5c783b */ /* 0x000eae0000000200 */
[C---:B------:R-:W-:Y:S08]  /*4f10*/  HMMA.16816.F32.BF16 R12, R88.reuse, R112, R12 ;  /* 0x00000070580c723c */ /* 0x040ff0000004180c */
[----:B------:R-:W-:Y:S01]  /*4f20*/  HMMA.16816.F32.BF16 R16, R88, R114, R16 ;  /* 0x000000725810723c */ /* 0x000fe20000041810 */
[----:B------:R-:W4:Y:S07]  /*4f30*/  LDSM.16.M88.4 R88, [R2+0x12800] ;  /* 0x012800000258783b */ /* 0x000f2e0000000200 */
[C---:B---3--:R-:W-:Y:S08]  /*4f40*/  HMMA.16816.F32.BF16 R4, R84.reuse, R100, R4 ;  /* 0x000000645404723c */ /* 0x048ff00000041804 */
[C---:B------:R-:W-:Y:S01]  /*4f50*/  HMMA.16816.F32.BF16 R8, R84.reuse, R102, R8 ;  /* 0x000000665408723c */ /* 0x040fe20000041808 */
[----:B------:R-:W3:Y:S07]  /*4f60*/  LDSM.16.M88.4 R100, [R223+0x4000] ;  /* 0x00400000df64783b */ /* 0x000eee0000000200 */
[C---:B-1----:R-:W-:Y:S08]  /*4f70*/  HMMA.16816.F32.BF16 R12, R84.reuse, R96, R12 ;  /* 0x00000060540c723c */ /* 0x042ff0000004180c */
[----:B------:R-:W-:Y:S01]  /*4f80*/  HMMA.16816.F32.BF16 R16, R84, R98, R16 ;  /* 0x000000625410723c */ /* 0x000fe20000041810 */
[----:B------:R-:W1:Y:S05]  /*4f90*/  LDSM.16.M88.4 R84, [R222+0x14800] ;  /* 0x01480000de54783b */ /* 0x000e6a0000000200 */
[----:B------:R-:W-:Y:S02]  /*4fa0*/  LDSM.16.M88.4 R96, [R221+0x4000] ;  /* 0x00400000dd60783b */ /* 0x000fe40000000200 */
[C---:B--2---:R-:W-:Y:S08]  /*4fb0*/  HMMA.16816.F32.BF16 R4, R92.reuse, R104, R4 ;  /* 0x000000685c04723c */ /* 0x044ff00000041804 */
[C---:B------:R-:W-:Y:S01]  /*4fc0*/  HMMA.16816.F32.BF16 R8, R92.reuse, R106, R8 ;  /* 0x0000006a5c08723c */ /* 0x040fe20000041808 */
[----:B------:R-:W2:Y:S07]  /*4fd0*/  LDSM.16.M88.4 R104, [R212+0x14000] ;  /* 0x01400000d468783b */ /* 0x000eae0000000200 */
[C---:B----4-:R-:W-:Y:S08]  /*4fe0*/  HMMA.16816.F32.BF16 R12, R92.reuse, R88, R12 ;  /* 0x000000585c0c723c */ /* 0x050ff0000004180c */
[----:B------:R-:W-:Y:S01]  /*4ff0*/  HMMA.16816.F32.BF16 R16, R92, R90, R16 ;  /* 0x0000005a5c10723c */ /* 0x000fe20000041810 */
[----:B------:R-:W4:Y:S05]  /*5000*/  LDSM.16.M88.4 R88, [R212+0x14800] ;  /* 0x01480000d458783b */ /* 0x000f2a0000000200 */
[----:B------:R-:W-:Y:S02]  /*5010*/  LDSM.16.M88.4 R92, [R220+0x4000] ;  /* 0x00400000dc5c783b */ /* 0x000fe40000000200 */
        /* <DEDUP_REMOVED lines=29> */
[C---:B------:R-:W-:Y:S08]  /*51f0*/  HMMA.16816.F32.BF16 R8, R96.reuse, R110, R8 ;  /* 0x0000006e6008723c */ /* 0x040ff00000041808 */
[C---:B-1----:R-:W-:Y:S08]  /*5200*/  HMMA.16816.F32.BF16 R12, R96.reuse, R84, R12 ;  /* 0x00000054600c723c */ /* 0x042ff0000004180c */
[----:B------:R-:W-:Y:S01]  /*5210*/  HMMA.16816.F32.BF16 R16, R96, R86, R16 ;  /* 0x000000566010723c */ /* 0x000fe20000041810 */
[----:B------:R-:W-:Y:S05]  /*5220*/  LDSM.16.M88.4 R84, [R220+0x6000] ;  /* 0x00600000dc54783b */ /* 0x000fea0000000200 */
[----:B------:R-:W1:Y:S02]  /*5230*/  LDSM.16.M88.4 R96, [R3+0x16000] ;  /* 0x016000000360783b */ /* 0x000e640000000200 */
[C---:B--2---:R-:W-:Y:S08]  /*5240*/  HMMA.16816.F32.BF16 R4, R92.reuse, R104, R4 ;  /* 0x000000685c04723c */ /* 0x044ff00000041804 */
[C---:B------:R-:W-:Y:S08]  /*5250*/  HMMA.16816.F32.BF16 R8, R92.reuse, R106, R8 ;  /* 0x0000006a5c08723c */ /* 0x040ff00000041808 */
[C---:B----4-:R-:W-:Y:S08]  /*5260*/  HMMA.16816.F32.BF16 R12, R92.reuse, R88, R12 ;  /* 0x000000585c0c723c */ /* 0x050ff0000004180c */
[----:B------:R-:W-:Y:S01]  /*5270*/  HMMA.16816.F32.BF16 R16, R92, R90, R16 ;  /* 0x0000005a5c10723c */ /* 0x000fe20000041810 */
[----:B------:R-:W-:Y:S05]  /*5280*/  LDSM.16.M88.4 R88, [R219+0x6000] ;  /* 0x00600000db58783b */ /* 0x000fea0000000200 */
[----:B------:R-:W2:Y:S02]  /*5290*/  LDSM.16.M88.4 R92, [R2+0x16000] ;  /* 0x01600000025c783b */ /* 0x000ea40000000200 */
[C---:B-1----:R-:W-:Y:S08]  /*52a0*/  HMMA.16816.F32.BF16 R4, R84.reuse, R96, R4 ;  /* 0x000000605404723c */ /* 0x042ff00000041804 */
[C---:B------:R-:W-:Y:S01]  /*52b0*/  HMMA.16816.F32.BF16 R8, R84.reuse, R98, R8 ;  /* 0x000000625408723c */ /* 0x040fe20000041808 */
[----:B------:R-:W1:Y:S07]  /*52c0*/  LDSM.16.M88.4 R96, [R2+0x16800] ;  /* 0x016800000260783b */ /* 0x000e6e0000000200 */
[C---:B------:R-:W-:Y:S08]  /*52d0*/  HMMA.16816.F32.BF16 R12, R84.reuse, R100, R12 ;  /* 0x00000064540c723c */ /* 0x040ff0000004180c */
[----:B------:R-:W-:Y:S08]  /*52e0*/  HMMA.16816.F32.BF16 R16, R84, R102, R16 ;  /* 0x000000665410723c */ /* 0x000ff00000041810 */
[C---:B--2---:R-:W-:Y:S08]  /*52f0*/  HMMA.16816.F32.BF16 R4, R88.reuse, R92, R4 ;  /* 0x0000005c5804723c */ /* 0x044ff00000041804 */
[C---:B------:R-:W-:Y:S08]  /*5300*/  HMMA.16816.F32.BF16 R8, R88.reuse, R94, R8 ;  /* 0x0000005e5808723c */ /* 0x040ff00000041808 */
[C---:B-1----:R-:W-:Y:S08]  /*5310*/  HMMA.16816.F32.BF16 R12, R88.reuse, R96, R12 ;  /* 0x00000060580c723c */ /* 0x042ff0000004180c */
[----:B------:R-:W-:Y:S01]  /*5320*/  FFMA.FTZ R6, R121, -UR6, R6 ;  /* 0x8000000679067c23 */ /* 0x000fe20008010006 */
[----:B------:R-:W-:Y:S03]  /*5330*/  HMMA.16816.F32.BF16 R16, R88, R98, R16 ;  /* 0x000000625810723c */ /* 0x000fe60000041810 */
[----:B------:R-:W-:Y:S02]  /*5340*/  FFMA.FTZ R7, R120, -UR6, R7 ;  /* 0x8000000678077c23 */ /* 0x000fe40008010007 */
[C---:B------:R-:W-:Y:S02]  /*5350*/  FFMA.FTZ R5, R122.reuse, -UR6, R5 ;  /* 0x800000067a057c23 */ /* 0x040fe40008010005 */
[C---:B------:R-:W-:Y:S02]  /*5360*/  FFMA.FTZ R4, R119.reuse, -UR6, R4 ;  /* 0x8000000677047c23 */ /* 0x040fe40008010004 */
[----:B------:R-:W-:Y:S03]  /*5370*/  FFMA.FTZ R11, R122, -UR6, R11 ;  /* 0x800000067a0b7c23 */ /* 0x000fe6000801000b */
[----:B------:R-:W-:Y:S02]  /*5380*/  FFMA.FTZ R10, R119, -UR6, R10 ;  /* 0x80000006770a7c23 */ /* 0x000fe4000801000a */
[C---:B------:R-:W-:Y:S02]  /*5390*/  FFMA.FTZ R8, R123.reuse, -UR6, R8 ;  /* 0x800000067b087c23 */ /* 0x040fe40008010008 */
[C---:B------:R-:W-:Y:S02]  /*53a0*/  FFMA.FTZ R9, R124.reuse, -UR6, R9 ;  /* 0x800000067c097c23 */ /* 0x040fe40008010009 */
[----:B------:R-:W-:Y:S02]  /*53b0*/  FFMA.FTZ R14, R123, -UR6, R14 ;  /* 0x800000067b0e7c23 */ /* 0x000fe4000801000e */
[----:B------:R-:W-:Y:S02]  /*53c0*/  FFMA.FTZ R15, R124, -UR6, R15 ;  /* 0x800000067c0f7c23 */ /* 0x000fe4000801000f */
[C---:B------:R-:W-:Y:S02]  /*53d0*/  FFMA.FTZ R12, R125.reuse, -UR6, R12 ;  /* 0x800000067d0c7c23 */ /* 0x040fe4000801000c */
[C---:B------:R-:W-:Y:S02]  /*53e0*/  FFMA.FTZ R13, R130.reuse, -UR6, R13 ;  /* 0x80000006820d7c23 */ /* 0x040fe4000801000d */
[----:B------:R-:W-:Y:S02]  /*53f0*/  FFMA.FTZ R18, R125, -UR6, R18 ;  /* 0x800000067d127c23 */ /* 0x000fe40008010012 */
[----:B------:R-:W-:Y:S02]  /*5400*/  FFMA.FTZ R19, R130, -UR6, R19 ;  /* 0x8000000682137c23 */ /* 0x000fe40008010013 */
[----:B------:R-:W-:Y:S02]  /*5410*/  FFMA.FTZ R16, R129, -UR6, R16 ;  /* 0x8000000681107c23 */ /* 0x000fe40008010010 */
[----:B------:R-:W-:Y:S01]  /*5420*/  FFMA.FTZ R17, R126, -UR6, R17 ;  /* 0x800000067e117c23 */ /* 0x000fe20008010011 */
[----:B------:R-:W-:-:S05]  /*5430*/  @!P0 BRA `(.L_x_617) ;  /* 0x000000c000008947 */ /* 0x000fca0003800000 */
        /* <DEDUP_REMOVED lines=12> */
.L_x_617:
[----:B------:R-:W-:Y:S01]  /*5500*/  IADD3 R89, R225, UR9, RZ ;  /* 0x00000009e1597c10 */ /* 0x000fe2000fffe0ff */
[----:B------:R-:W-:Y:S01]  /*5510*/  UIADD3 UR13, UR7, 0x1, -UR11 ;  /* 0x00000001070d7890 */ /* 0x000fe2000fffe80b */
[----:B------:R-:W-:Y:S01]  /*5520*/  IMAD.U32 R87, RZ, RZ, UR24 ;  /* 0x00000018ff577e24 */ /* 0x000fe2000f8e00ff */
[----:B------:R-:W-:Y:S01]  /*5530*/  UIADD3 UR12, -UR10, UR7, -UR11 ;  /* 0x000000070a0c7290 */ /* 0x000fe2000fffe90b */
[----:B------:R-:W-:Y:S01]  /*5540*/  IADD3 R85, R89, 0x8, RZ ;  /* 0x0000000859557810 */ /* 0x000fe20007ffe0ff */
[----:B------:R-:W-:Y:S01]  /*5550*/  UIADD3 UR9, UR13, UR42, URZ ;  /* 0x0000002a0d097290 */ /* 0x000fe2000fffe03f */
[----:B------:R-:W-:Y:S02]  /*5560*/  IMAD R84, R87, 0x40, R224 ;  /* 0x0000004057547824 */ /* 0x000fe400078e02e0 */
[----:B------:R-:W-:Y:S01]  /*5570*/  UMOV UR13, UR10 ;  /* 0x0000000a000d7c82 */ /* 0x000fe20008000000 */
[C---:B------:R-:W-:Y:S02]  /*5580*/  IADD3 R91, R89.reuse, UR12, RZ ;  /* 0x0000000c595b7c10 */ /* 0x040fe4000fffe0ff */
[----:B------:R-:W-:Y:S02]  /*5590*/  IADD3 R89, R89, UR9, RZ ;  /* 0x0000000959597c10 */ /* 0x000fe4000fffe0ff */
[----:B------:R-:W-:Y:S02]  /*55a0*/  IMNMX R91, RZ, R91, !PT ;  /* 0x0000005bff5b7217 */ /* 0x000fe40007800200 */
[C---:B------:R-:W-:Y:S02]  /*55b0*/  IADD3 R98, R84.reuse, 0x1, RZ ;  /* 0x0000000154627810 */ /* 0x040fe40007ffe0ff */
        /* <DEDUP_REMOVED lines=59> */
.L_x_618:
        /* <DEDUP_REMOVED lines=171> */
[C---:B------:R-:W-:Y:S02]  /*6420*/  FADD.FTZ R7, -R116.reuse, R7 ;  /* 0x0000000774077221 */ /* 0x040fe40000010100 */
[----:B------:R-:W-:Y:S04]  /*6430*/  FADD.FTZ R4, -R117, R4 ;  /* 0x0000000475047221 */ /* 0x000fe80000010100 */
[----:B------:R-:W-:Y:S02]  /*6440*/  FADD.FTZ R6, -R116, R6 ;  /* 0x0000000674067221 */ /* 0x000fe40000010100 */
[----:B------:R-:W-:Y:S02]  /*6450*/  FMUL.FTZ R5, R128, R5 ;  /* 0x0000000580057220 */ /* 0x000fe40000410000 */
[----:B------:R-:W-:Y:S02]  /*6460*/  FMUL.FTZ R7, R120, R7 ;  /* 0x0000000778077220 */ /* 0x000fe40000410000 */
[----:B------:R-:W-:Y:S02]  /*6470*/  FMUL.FTZ R4, R129, R4 ;  /* 0x0000000481047220 */ /* 0x000fe40000410000 */
[----:B------:R-:W-:Y:S02]  /*6480*/  FMUL.FTZ R6, R121, R6 ;  /* 0x0000000679067220 */ /* 0x000fe40000410000 */
[----:B------:R-:W-:Y:S01]  /*6490*/  FADD.FTZ R8, -R117, R8 ;  /* 0x0000000875087221 */ /* 0x000fe20000010100 */
        /* <DEDUP_REMOVED lines=196> */
.L_x_619:
        /* <DEDUP_REMOVED lines=104> */
[----:B------:R-:W-:Y:S01]  /*7760*/  RED.E.ADD.F32.FTZ.RN.STRONG.GPU [R250.64], R4 ;  /* 0x00000004fa00798e */ /* 0x000fe2000c10e784 */
        /* <DEDUP_REMOVED lines=11> */
[C---:B-1----:R-:W-:Y:S03]  /*7820*/  IMAD R205, R243.reuse, 0x28, RZ ;  /* 0x00000028f3cd7824 */ /* 0x042fe600078e02ff */
[----:B------:R1:W-:Y:S01]  /*7830*/  RED.E.ADD.F32.FTZ.RN.STRONG.GPU [R210.64], R8 ;  /* 0x00000008d200798e */ /* 0x0003e2000c10e784 */
[----:B------:R-:W-:Y:S01]  /*7840*/  IMAD R243, R243, 0x38, RZ ;  /* 0x00000038f3f37824 */ /* 0x000fe200078e02ff */
[-C--:B------:R-:W-:Y:S02]  /*7850*/  LEA.HI.X.SX32 R207, R207, R251.reuse, 0x2, P2 ;  /* 0x000000fbcfcf7211 */ /* 0x080fe400010f16ff */
[CC--:B------:R-:W-:Y:S04]  /*7860*/  LEA R204, P0, R205.reuse, R250.reuse, 0x2 ;  /* 0x000000facdcc7211 */ /* 0x0c0fe800078010ff */
[-C--:B------:R-:W-:Y:S02]  /*7870*/  LEA.HI.X.SX32 R205, R205, R251.reuse, 0x2, P0 ;  /* 0x000000fbcdcd7211 */ /* 0x080fe400000f16ff */
[----:B--2---:R-:W-:Y:S03]  /*7880*/  IADD3 R5, R203, 0x20, RZ ;  /* 0x00000020cb057810 */ /* 0x004fe60007ffe0ff */
[----:B------:R2:W-:Y:S05]  /*7890*/  RED.E.ADD.F32.FTZ.RN.STRONG.GPU [R204.64], R9 ;  /* 0x00000009cc00798e */ /* 0x0005ea000c10e784 */
[----:B------:R-:W-:Y:S01]  /*78a0*/  RED.E.ADD.F32.FTZ.RN.STRONG.GPU [R206.64], R10 ;  /* 0x0000000ace00798e */ /* 0x000fe2000c10e784 */
[----:B---3--:R-:W-:Y:S01]  /*78b0*/  IMAD.IADD R7, R201, 0x1, R5 ;  /* 0x00000001c9077824 */ /* 0x008fe200078e0205 */
        /* <DEDUP_REMOVED lines=279> */
[----:B------:R-:W-:Y:S01]  /*8a30*/  IMAD.MOV.U32 R4, RZ, RZ, c[0x0][0x194] ;  /* 0x00006500ff047624 */ /* 0x000fe200078e00ff */
[----:B------:R-:W-:Y:S02]  /*8a40*/  ISETP.GE.AND P2, PT, R227, c[0x0][0x220], PT ;  /* 0x00008800e3007a0c */ /* 0x000fe40003f46270 */
[-C--:B------:R-:W-:Y:S02]  /*8a50*/  LEA R10, P0, R7, R242.reuse, 0x1 ;  /* 0x000000f2070a7211 */ /* 0x080fe400078008ff */
[----:B------:R-:W-:Y:S02]  /*8a60*/  LEA R6, P1, R5, R7, 0x5 ;  /* 0x0000000705067211 */ /* 0x000fe400078228ff */
[----:B------:R-:W-:Y:S02]  /*8a70*/  LEA.HI.X.SX32 R11, R7, R243, 0x1, P0 ;  /* 0x000000f3070b7211 */ /* 0x000fe400000f0eff */
        /* <DEDUP_REMOVED lines=53> */
.L_x_620:
        /* <DEDUP_REMOVED lines=218> */
.L_x_622:
        /* <DEDUP_REMOVED lines=18> */
.L_x_623:
        /* <DEDUP_REMOVED lines=55> */
.L_x_625:
[----:B---34-:R-:W-:Y:S05]  /*a000*/  BSYNC B0 ;  /* 0x0000000000007941 */ /* 0x018fea0003800000 */
.L_x_624:
        /* <DEDUP_REMOVED lines=21> */
.L_x_627:
[----:B------:R-:W-:Y:S05]  /*a160*/  BSYNC B0 ;  /* 0x0000000000007941 */ /* 0x000fea0003800000 */
.L_x_626:
        /* <DEDUP_REMOVED lines=30> */
.L_x_629:
[----:B------:R-:W-:Y:S05]  /*a350*/  BSYNC B0 ;  /* 0x0000000000007941 */ /* 0x000fea0003800000 */
.L_x_628:
        /* <DEDUP_REMOVED lines=18> */
.L_x_600:
[----:B------:R-:W-:Y:S05]  /*a480*/  BSYNC B1 ;  /* 0x0000000000017941 */ /* 0x000fea0003800000 */
.L_x_586:
        /* <DEDUP_REMOVED lines=12> */
.L_x_630:
[----:B------:R-:W-:Y:S05]  /*a550*/  EXIT ;  /* 0x000000000000794d */ /* 0x000fea0003800000 */
.L_x_632:
        /* <DEDUP_REMOVED lines=10> */
.L_x_2017:


//--------------------- .text._ZN5flash44flash_bwd_dq_dk_dv_loop_seqk_parallel_kernelI23Flash_bwd_kernel_traitsILi256ELi64ELi64ELi8ELi4ELi2ELi2ELb0ELb0EN7cutlass10bfloat16_tE19Flash_kernel_traitsILi256ELi64ELi64ELi8ES3_EELb0ELb0ELb0ELb0ELb0ELb0ELb0EEEvNS_16Flash_bwd_paramsE --------------------------
	.section	.text._ZN5flash44flash_bwd_dq_dk_dv_loop_seqk_parallel_kernelI23Flash_bwd_kernel_traitsILi256ELi64ELi64ELi8ELi4ELi2ELi2ELb0ELb0EN7cutlass10bfloat16_tE19Flash_kernel_traitsILi256ELi64ELi64ELi8ES3_EELb0ELb0ELb0ELb0ELb0ELb0ELb0EEEvNS_16Flash_bwd_paramsE,"ax",@progbits
	.sectioninfo	@"SHI_REGISTERS=255"
	.align	128
        .global         _ZN5flash44flash_bwd_dq_dk_dv_loop_seqk_parallel_kernelI23Flash_bwd_kernel_traitsILi256ELi64ELi64ELi8ELi4ELi2ELi2ELb0ELb0EN7cutlass10bfloat16_tE19Flash_kernel_traitsILi256ELi64ELi64ELi8ES3_EELb0ELb0ELb0ELb0ELb0ELb0ELb0EEEvNS_16Flash_bwd_paramsE
        .type           _ZN5flash44flash_bwd_dq_dk_dv_loop_seqk_parallel_kernelI23Flash_bwd_kernel_traitsILi256ELi64ELi64ELi8ELi4ELi2ELi2ELb0ELb0EN7cutlass10bfloat16_tE19Flash_kernel_traitsILi256ELi64ELi64ELi8ES3_EELb0ELb0ELb0ELb0ELb0ELb0ELb0EEEvNS_16Flash_bwd_paramsE,@function
        .size           _ZN5flash44flash_bwd_dq_dk_dv_loop_seqk_parallel_kernelI23Flash_bwd_kernel_traitsILi256ELi64ELi64ELi8ELi4ELi2ELi2ELb0ELb0EN7cutlass10bfloat16_tE19Flash_kernel_traitsILi256ELi64ELi64ELi8ES3_EELb0ELb0ELb0ELb0ELb0ELb0ELb0EEEvNS_16Flash_bwd_paramsE,(.L_x_2018 - _ZN5flash44flash_bwd_dq_dk_dv_loop_seqk_parallel_kernelI23Flash_bwd_kernel_traitsILi256ELi64ELi64ELi8ELi4ELi2ELi2ELb0ELb0EN7cutlass10bfloat16_tE19Flash_kernel_traitsILi256ELi64ELi64ELi8ES3_EELb0ELb0ELb0ELb0ELb0ELb0ELb0EEEvNS_16Flash_bwd_paramsE)
        .other          _ZN5flash44flash_bwd_dq_dk_dv_loop_seqk_parallel_kernelI23Flash_bwd_kernel_traitsILi256ELi64ELi64ELi8ELi4ELi2ELi2ELb0ELb0EN7cutlass10bfloat16_tE19Flash_kernel_traitsILi256ELi64ELi64ELi8ES3_EELb0ELb0ELb0ELb0ELb0ELb0ELb0EEEvNS_16Flash_bwd_paramsE,@"STO_CUDA_ENTRY STV_DEFAULT"
_ZN5flash44flash_bwd_dq_dk_dv_loop_seqk_parallel_kernelI23Flash_bwd_kernel_traitsILi256ELi64ELi64ELi8ELi4ELi2ELi2ELb0ELb0EN7cutlass10bfloat16_tE19Flash_kernel_traitsILi256ELi64ELi64ELi8ES3_EELb0ELb0ELb0ELb0ELb0ELb0ELb0EEEvNS_16Flash_bwd_paramsE:
.text._ZN5flash44flash_bwd_dq_dk_dv_loop_seqk_parallel_kernelI23Flash_bwd_kernel_traitsILi256ELi64ELi64ELi8ELi4ELi2ELi2ELb0ELb0EN7cutlass10bfloat16_tE19Flash_kernel_traitsILi256ELi64ELi64ELi8ES3_EELb0ELb0ELb0ELb0ELb0ELb0ELb0EEEvNS_16Flash_bwd_paramsE:
[----:B------:R-:W-:Y:S02]  /*0000*/  MOV R1, c[0x0][0x28] ;  /* 0x00000a0000017a02 */ /* 0x000fe40000000f00 */
[----:B------:R-:W1:Y:S01]  /*0010*/  S2UR UR20, SR_CTAID.X ;  /* 0x00000000001479c3 */ /* 0x000e620000002500 */
[----:B------:R-:W-:Y:S01]  /*0020*/  ULDC UR4, c[0x0][0x218] ;  /* 0x0000860000047ab9 */ /* 0x000fe20000000800 */
[----:B------:R-:W-:Y:S01]  /*0030*/  IADD3 R1, R1, -0x58, RZ ;  /* 0xffffffa801017810 */ /* 0x000fe20007ffe0ff */
        /* <DEDUP_REMOVED lines=13> */
[----:B------:R-:W-:Y:S01]  /*0110*/  ULDC.U8 UR9, c[0x0][0x328] ;  /* 0x0000ca0000097ab9 */ /* 0x000fe20000000000 */
[----:B------:R-:W-:Y:S01]  /*0120*/  IMAD.MOV.U32 R248, RZ, RZ, -0x10 ;  /* 0xfffffff0fff87424 */ /* 0x000fe200078e00ff */
        /* <DEDUP_REMOVED lines=21> */
[----:B------:R-:W-:Y:S01]  /*0280*/  UIMAD UR55, UR8, UR6, UR55 ;  /* 0x00000006083772a4 */ /* 0x000fe2000f8e0237 */
[----:B------:R-:W-:Y:S01]  /*0290*/  LEA.HI R3, R3, R0, RZ, 0x2 ;  /* 0x0000000003037211 */ /* 0x000fe200078f10ff */
[----:B------:R-:W-:Y:S01]  /*02a0*/  UIMAD UR52, UR7, UR33, URZ ;  /* 0x00000021073472a4 */ /* 0x000fe2000f8e023f */
[----:B------:R-:W-:Y:S01]  /*02b0*/  LOP3.LUT R2, R2, 0xfffffffe, RZ, 0xc0, !PT ;  /* 0xfffffffe02027812 */ /* 0x000fe200078ec0ff */
[----:B------:R-:W-:Y:S01]  /*02c0*/  UIMAD UR6, UR33, UR11, UR35 ;  /* 0x0000000b210672a4 */ /* 0x000fe2000f8e0223 */
[----:B------:R-:W-:Y:S01]  /*02d0*/  LOP3.LUT R3, R3, 0xfffffffc, RZ, 0xc0, !PT ;  /* 0xfffffffc03037812 */ /* 0x000fe200078ec0ff */
[----:B------:R-:W-:Y:S01]  /*02e0*/  @!UP1 UIMAD UR7, UR33, UR13, UR35 ;  /* 0x0000000d210792a4 */ /* 0x000fe2000f8e0223 */
[CC--:B------:R-:W-:Y:S01]  /*02f0*/  LEA.HI R15, R13.reuse, R14.reuse, RZ, 0x2 ;  /* 0x0000000e0d0f7211 */ /* 0x0c0fe200078f10ff */
[C---:B------:R-:W-:Y:S01]  /*0300*/  IMAD.IADD R227, R0.reuse, 0x1, -R2 ;  /* 0x0000000100e37824 */ /* 0x040fe200078e0a02 */
[CC--:B------:R-:W-:Y:S01]  /*0310*/  LEA.HI R11, R13.reuse, R14.reuse, RZ, 0x3 ;  /* 0x0000000e0d0b7211 */ /* 0x0c0fe200078f18ff */
[----:B------:R-:W-:Y:S01]  /*0320*/  IMAD.IADD R233, R0, 0x1, -R3 ;  /* 0x0000000100e97824 */ /* 0x000fe200078e0a03 */
[----:B------:R-:W-:Y:S01]  /*0330*/  SHF.R.S32.HI R3, RZ, 0x4, R4 ;  /* 0x00000004ff037819 */ /* 0x000fe20000011404 */
[----:B------:R-:W-:Y:S01]  /*0340*/  USHF.L.U32 UR41, UR46, 0x6, URZ ;  /* 0x000000062e297899 */ /* 0x000fe2000800063f */
[--C-:B------:R-:W-:Y:S01]  /*0350*/  SHF.R.S32.HI R5, RZ, 0x2, R15.reuse ;  /* 0x00000002ff057819 */ /* 0x100fe2000001140f */
[----:B------:R-:W-:Y:S01]  /*0360*/  ULDC UR49, c[0x0][0x214] ;  /* 0x0000850000317ab9 */ /* 0x000fe20000000800 */
[----:B------:R-:W-:Y:S01]  /*0370*/  SHF.R.S32.HI R0, RZ, 0x1f, R15 ;  /* 0x0000001fff007819 */ /* 0x000fe2000001140f */
[----:B------:R-:W-:Y:S01]  /*0380*/  ULDC UR56, c[0x0][0x1c8] ;  /* 0x0000720000387ab9 */ /* 0x000fe20000000800 */
[----:B------:R-:W-:Y:S01]  /*0390*/  LEA.HI R2, R4, R3, RZ, 0x1 ;  /* 0x0000000304027211 */ /* 0x000fe200078f08ff */
[----:B------:R-:W-:Y:S01]  /*03a0*/  ULDC.U8 UR10, c[0x0][0x3d0] ;  /* 0x0000f400000a7ab9 */ /* 0x000fe20000000000 */
[----:B------:R-:W-:Y:S01]  /*03b0*/  LEA.HI R0, R0, R5, RZ, 0x3 ;  /* 0x0000000500007211 */ /* 0x000fe200078f18ff */
[----:B------:R-:W-:Y:S01]  /*03c0*/  ULDC UR50, c[0x0][0x224] ;  /* 0x0000890000327ab9 */ /* 0x000fe20000000800 */
[----:B------:R-:W-:Y:S01]  /*03d0*/  LOP3.LUT R2, R2, 0xfffffffe, RZ, 0xc0, !PT ;  /* 0xfffffffe02027812 */ /* 0x000fe200078ec0ff */
[----:B------:R-:W-:Y:S01]  /*03e0*/  @UP1 UIMAD UR54, UR33, UR49, URZ ;  /* 0x00000031213612a4 */ /* 0x000fe2000f8e023f */
[----:B------:R-:W-:Y:S01]  /*03f0*/  LOP3.LUT R0, R0, 0xfffffff8, RZ, 0xc0, !PT ;  /* 0xfffffff800007812 */ /* 0x000fe200078ec0ff */
[----:B------:R-:W-:Y:S01]  /*0400*/  UMOV UR39, URZ ;  /* 0x0000003f00277c82 */ /* 0x000fe20008000000 */
[----:B------:R-:W-:Y:S01]  /*0410*/  LEA.HI R6, R13, R14, RZ, 0x7 ;  /* 0x0000000e0d067211 */ /* 0x000fe200078f38ff */
[----:B------:R-:W-:Y:S01]  /*0420*/  IMAD.IADD R9, R3, 0x1, -R2 ;  /* 0x0000000103097824 */ /* 0x000fe200078e0a02 */
[----:B------:R-:W-:Y:S01]  /*0430*/  LOP3.LUT R2, R4, 0xfffffff0, RZ, 0xc0, !PT ;  /* 0xfffffff004027812 */ /* 0x000fe200078ec0ff */
[----:B------:R-:W-:Y:S01]  /*0440*/  IMAD.IADD R7, R5, 0x1, -R0 ;  /* 0x0000000105077824 */ /* 0x000fe200078e0a00 */
[----:B------:R-:W-:Y:S01]  /*0450*/  SHF.R.S32.HI R3, RZ, 0x3, R11 ;  /* 0x00000003ff037819 */ /* 0x000fe2000001140b */
[----:B------:R-:W-:Y:S01]  /*0460*/  ULDC.64 UR4, c[0x0][0x118] ;  /* 0x0000460000047ab9 */ /* 0x000fe20000000a00 */
[----:B------:R-:W-:Y:S01]  /*0470*/  LOP3.LUT R0, R11, 0xfffffff8, RZ, 0xc0, !PT ;  /* 0xfffffff80b007812 */ /* 0x000fe200078ec0ff */
[C---:B------:R-:W-:Y:S01]  /*0480*/  IMAD.IADD R2, R14.reuse, 0x1, -R2 ;  /* 0x000000010e027824 */ /* 0x040fe200078e0a02 */
[----:B------:R-:W-:Y:S01]  /*0490*/  SHF.R.S32.HI R6, RZ, 0x7, R6 ;  /* 0x00000007ff067819 */ /* 0x000fe20000011406 */
[----:B------:R-:W-:Y:S01]  /*04a0*/  IMAD.SHL.U32 R3, R3, 0x40, RZ ;  /* 0x0000004003037824 */ /* 0x000fe200078e00ff */
[----:B------:R-:W-:Y:S01]  /*04b0*/  ULOP3.LUT UR56, UR35, UR56, URZ, 0x3c, !UPT ;  /* 0x0000003823387292 */ /* 0x000fe2000f8e3c3f */
[----:B------:R-:W-:Y:S01]  /*04c0*/  IMAD.IADD R0, R14, 0x1, -R0 ;  /* 0x000000010e007824 */ /* 0x000fe200078e0a00 */
[----:B------:R-:W-:Y:S01]  /*04d0*/  SHF.R.S32.HI R4, RZ, 0x1f, R2 ;  /* 0x0000001fff047819 */ /* 0x000fe20000011402 */
[----:B------:R-:W-:Y:S01]  /*04e0*/  UISETP.NE.AND UP2, UPT, UR10, URZ, UPT ;  /* 0x0000003f0a00728c */ /* 0x000fe2000bf45270 */
[----:B------:R-:W-:Y:S01]  /*04f0*/  LOP3.LUT R3, R3, 0x1c0, RZ, 0xc0, !PT ;  /* 0x000001c003037812 */ /* 0x000fe200078ec0ff */
[----:B------:R-:W-:Y:S01]  /*0500*/  IMAD.SHL.U32 R240, R0, 0x8, RZ ;  /* 0x0000000800f07824 */ /* 0x000fe200078e00ff */
[----:B------:R-:W-:Y:S01]  /*0510*/  LEA.HI R10, R4, R2, RZ, 0x3 ;  /* 0x00000002040a7211 */ /* 0x000fe200078f18ff */
[----:B------:R-:W-:Y:S01]  /*0520*/  USHF.R.S32.HI UR61, URZ, 0x1f, UR35 ;  /* 0x0000001f3f3d7899 */ /* 0x000fe20008011423 */
[----:B------:R-:W-:Y:S01]  /*0530*/  SHF.R.U32.HI R5, RZ, 0x3, R3 ;  /* 0x00000003ff057819 */ /* 0x000fe20000011603 */
[----:B------:R-:W-:Y:S01]  /*0540*/  USHF.R.S32.HI UR60, URZ, 0x1f, UR33 ;  /* 0x0000001f3f3c7899 */ /* 0x000fe20008011421 */
        /* <DEDUP_REMOVED lines=15> */
[----:B------:R-:W-:Y:S01]  /*0640*/  UIMAD.WIDE.U32 UR42, UR36, UR44, URZ ;  /* 0x0000002c242a72a5 */ /* 0x000fe2000f8e003f */
[C-C-:B------:R-:W-:Y:S01]  /*0650*/  LOP3.LUT R3, R0.reuse, 0x8, R11.reuse, 0xf8, !PT ;  /* 0x0000000800037812 */ /* 0x140fe200078ef80b */
[----:B------:R-:W-:Y:S01]  /*0660*/  UIMAD UR51, UR37, UR44, URZ ;  /* 0x0000002c253372a4 */ /* 0x000fe2000f8e023f */
[----:B------:R-:W-:Y:S01]  /*0670*/  SHF.R.U32.HI R220, RZ, 0x3, R0 ;  /* 0x00000003ffdc7819 */ /* 0x000fe20000011600 */
[----:B------:R-:W-:Y:S01]  /*0680*/  USHF.R.S32.HI UR53, URZ, 0x1f, UR47 ;  /* 0x0000001f3f357899 */ /* 0x000fe2000801142f */
[----:B------:R-:W-:Y:S01]  /*0690*/  LOP3.LUT R2, R0, 0x10, R2, 0xf8, !PT ;  /* 0x0000001000027812 */ /* 0x000fe200078ef802 */
[----:B------:R-:W-:Y:S01]  /*06a0*/  IMAD R0, R6, 0x800, R4 ;  /* 0x0000080006007824 */ /* 0x000fe200078e0204 */
[----:B------:R-:W-:Y:S01]  /*06b0*/  LOP3.LUT R3, R3, R220, RZ, 0x3c, !PT ;  /* 0x000000dc03037212 */ /* 0x000fe200078e3cff */
[----:B------:R-:W-:Y:S01]  /*06c0*/  UIMAD UR50, UR6, UR50, URZ ;  /* 0x00000032063272a4 */ /* 0x000fe2000f8e023f */
[----:B------:R-:W-:Y:S01]  /*06d0*/  LEA.HI R5, R13, R14, RZ, 0x6 ;  /* 0x0000000e0d057211 */ /* 0x000fe200078f30ff */
[----:B------:R-:W-:Y:S01]  /*06e0*/  @!UP1 UIMAD UR49, UR7, UR49, URZ ;  /* 0x00000031073192a4 */ /* 0x000fe2000f8e023f */
[----:B------:R-:W-:Y:S01]  /*06f0*/  LOP3.LUT R2, R2, 0x8, R11, 0xf8, !PT ;  /* 0x0000000802027812 */ /* 0x000fe200078ef80b */
[----:B------:R-:W-:Y:S01]  /*0700*/  IMAD.IADD R3, R0, 0x1, R3 ;  /* 0x0000000100037824 */ /* 0x000fe200078e0203 */
[----:B------:R-:W-:Y:S01]  /*0710*/  SHF.R.S32.HI R0, RZ, 0x6, R5 ;  /* 0x00000006ff007819 */ /* 0x000fe20000011405 */
[----:B------:R-:W-:Y:S01]  /*0720*/  IMAD.U32 R11, RZ, RZ, UR14 ;  /* 0x0000000eff0b7e24 */ /* 0x000fe2000f8e00ff */
[----:B------:R-:W-:Y:S01]  /*0730*/  LOP3.LUT R220, R4, R2, R220, 0xf6, !PT ;  /* 0x0000000204dc7212 */ /* 0x000fe200078ef6dc */
[----:B------:R-:W-:Y:S01]  /*0740*/  IMAD.SHL.U32 R3, R3, 0x2, RZ ;  /* 0x0000000203037824 */ /* 0x000fe200078e00ff */
[----:B------:R-:W-:Y:S01]  /*0750*/  LOP3.LUT R2, R15, 0x7ffffffc, RZ, 0xc0, !PT ;  /* 0x7ffffffc0f027812 */ /* 0x000fe200078ec0ff */
[C---:B------:R-:W-:Y:S01]  /*0760*/  IMAD R4, R0.reuse, 0x200, R8 ;  /* 0x0000020000047824 */ /* 0x040fe200078e0208 */
[C---:B------:R-:W-:Y:S01]  /*0770*/  R2P PR, R7.reuse, 0x6 ;  /* 0x0000000607007804 */ /* 0x040fe20000000000 */
[----:B------:R-:W-:Y:S01]  /*0780*/  IMAD.SHL.U32 R5, R0, 0x8, RZ ;  /* 0x0000000800057824 */ /* 0x000fe200078e00ff */
[----:B------:R-:W-:Y:S01]  /*0790*/  SEL R216, R216, 0xffffffe0, !P3 ;  /* 0xffffffe0d8d87807 */ /* 0x000fe20005800000 */
[----:B------:R-:W-:Y:S01]  /*07a0*/  IMAD.SHL.U32 R0, R7, 0x40, RZ ;  /* 0x0000004007007824 */ /* 0x000fe200078e00ff */
[----:B------:R1:W-:Y:S01]  /*07b0*/  STL [R1+0x54], R4 ;  /* 0x0000540401007387 */ /* 0x0003e20000100800 */
[C---:B------:R-:W-:Y:S01]  /*07c0*/  IMAD.IADD R7, R14.reuse, 0x1, -R2 ;  /* 0x000000010e077824 */ /* 0x040fe200078e0a02 */
[----:B------:R-:W-:Y:S01]  /*07d0*/  LOP3.LUT R2, R5, 0x18, RZ, 0xc0, !PT ;  /* 0x0000001805027812 */ /* 0x000fe200078ec0ff */
[----:B------:R-:W-:Y:S01]  /*07e0*/  IMAD.SHL.U32 R14, R14, 0x2, RZ ;  /* 0x000000020e0e7824 */ /* 0x000fe200078e00ff */
[----:B------:R-:W-:Y:S01]  /*07f0*/  LOP3.LUT R0, R0, 0x1c0, RZ, 0xc0, !PT ;  /* 0x000001c000007812 */ /* 0x000fe200078ec0ff */
[----:B------:R-:W-:Y:S01]  /*0800*/  IMAD.IADD R216, R3, 0x1, R216 ;  /* 0x0000000103d87824 */ /* 0x000fe200078e02d8 */
[----:B------:R-:W-:Y:S01]  /*0810*/  SEL R217, R217, 0xffffffc0, !P4 ;  /* 0xffffffc0d9d97807 */ /* 0x000fe20006000000 */
[----:B------:R-:W-:Y:S01]  /*0820*/  IMAD.SHL.U32 R221, R220, 0x2, RZ ;  /* 0x00000002dcdd7824 */ /* 0x000fe200078e00ff */
[----:B------:R-:W-:Y:S01]  /*0830*/  SHF.R.U32.HI R5, RZ, 0x3, R0 ;  /* 0x00000003ff057819 */ /* 0x000fe20000011600 */
[----:B------:R-:W-:Y:S01]  /*0840*/  USHF.R.S32.HI UR48, URZ, 0x1f, UR41 ;  /* 0x0000001f3f307899 */ /* 0x000fe20008011429 */
[----:B------:R-:W-:Y:S01]  /*0850*/  SEL R248, R248, 0x10, !P0 ;  /* 0x00000010f8f87807 */ /* 0x000fe20004000000 */
[--C-:B------:R-:W-:Y:S01]  /*0860*/  IMAD R220, R220, 0x2, R217.reuse ;  /* 0x00000002dcdc7824 */ /* 0x100fe200078e02d9 */
[----:B------:R-:W-:Y:S01]  /*0870*/  UMOV UR40, 0xffff8000 ;  /* 0xffff800000287882 */ /* 0x000fe20000000000 */
[----:B------:R-:W-:-:S02]  /*0880*/  IMAD.IADD R218, R3, 0x1, R217 ;  /* 0x0000000103da7824 */ /* 0x000fc400078e02d9 */
[----:B------:R-:W-:Y:S02]  /*0890*/  IMAD.IADD R217, R217, 0x1, R216 ;  /* 0x00000001d9d97824 */ /* 0x000fe400078e02d8 */
[----:B-1----:R-:W-:Y:S02]  /*08a0*/  IMAD.SHL.U32 R4, R6, 0x20, RZ ;  /* 0x0000002006047824 */ /* 0x002fe400078e00ff */
[----:B------:R-:W-:-:S03]  /*08b0*/  IMAD.SHL.U32 R6, R9, 0x20, RZ ;  /* 0x0000002009067824 */ /* 0x000fc600078e00ff */
[----:B------:R-:W-:Y:S02]  /*08c0*/  LOP3.LUT R11, R4, 0x6, R14, 0xf8, !PT ;  /* 0x00000006040b7812 */ /* 0x000fe400078ef80e */
[----:B------:R-:W-:Y:S02]  /*08d0*/  LOP3.LUT R8, R2, 0x20, R6, 0xf8, !PT ;  /* 0x0000002002087812 */ /* 0x000fe400078ef806 */
[----:B------:R-:W-:Y:S01]  /*08e0*/  LOP3.LUT R4, R0, 0x20, R4, 0xf8, !PT ;  /* 0x0000002000047812 */ /* 0x000fe200078ef804 */
[----:B------:R1:W-:Y:S01]  /*08f0*/  STL [R1+0x50], R11 ;  /* 0x0000500b01007387 */ /* 0x0003e20000100800 */
[----:B------:R-:W-:Y:S01]  /*0900*/  LOP3.LUT R6, R5, R0, R2, 0x1e, !PT ;  /* 0x0000000005067212 */ /* 0x000fe200078e1e02 */
[----:B------:R-:W-:Y:S01]  /*0910*/  IMAD.SHL.U32 R0, R7, 0x2, RZ ;  /* 0x0000000207007824 */ /* 0x000fe200078e00ff */
[----:B------:R-:W-:Y:S01]  /*0920*/  LOP3.LUT R5, R4, R5, RZ, 0x3c, !PT ;  /* 0x0000000504057212 */ /* 0x000fe200078e3cff */
[----:B------:R-:W-:Y:S02]  /*0930*/  IMAD.SHL.U32 R4, R12, 0x40, RZ ;  /* 0x000000400c047824 */ /* 0x000fe400078e00ff */
[----:B------:R-:W-:-:S02]  /*0940*/  IMAD R2, R233, 0x400, R0 ;  /* 0x00000400e9027824 */ /* 0x000fc400078e0200 */
[----:B------:R-:W-:Y:S02]  /*0950*/  IMAD R0, R227, 0x400, R0 ;  /* 0x00000400e3007824 */ /* 0x000fe400078e0200 */
[----:B------:R-:W-:Y:S01]  /*0960*/  IMAD.IADD R246, R2, 0x1, R5 ;  /* 0x0000000102f67824 */ /* 0x000fe200078e0205 */
[----:B------:R-:W-:Y:S01]  /*0970*/  LOP3.LUT R2, R4, 0x1c0, RZ, 0xc0, !PT ;  /* 0x000001c004027812 */ /* 0x000fe200078ec0ff */
[----:B------:R-:W-:Y:S02]  /*0980*/  IMAD.IADD R7, R0, 0x1, R6 ;  /* 0x0000000100077824 */ /* 0x000fe400078e0206 */
[----:B------:R-:W-:Y:S01]  /*0990*/  IMAD.SHL.U32 R0, R9, 0x8, RZ ;  /* 0x0000000809007824 */ /* 0x000fe200078e00ff */
[----:B------:R-:W-:Y:S01]  /*09a0*/  SHF.R.U32.HI R4, RZ, 0x3, R2 ;  /* 0x00000003ff047819 */ /* 0x000fe20000011602 */
[----:B------:R-:W-:Y:S02]  /*09b0*/  IMAD.SHL.U32 R5, R10, 0x40, RZ ;  /* 0x000000400a057824 */ /* 0x000fe400078e00ff */
[----:B------:R-:W-:Y:S01]  /*09c0*/  IMAD.SHL.U32 R246, R246, 0x2, RZ ;  /* 0x00000002f6f67824 */ /* 0x000fe200078e00ff */
[----:B------:R-:W-:-:S02]  /*09d0*/  LOP3.LUT R6, R2, 0x8, R0, 0xf8, !PT ;  /* 0x0000000802067812 */ /* 0x000fc400078ef800 */
[----:B------:R-:W-:Y:S01]  /*09e0*/  LOP3.LUT R0, R5, 0xfffffe00, RZ, 0xc0, !PT ;  /* 0xfffffe0005007812 */ /* 0x000fe200078ec0ff */
[----:B------:R-:W-:Y:S01]  /*09f0*/  IMAD.IADD R249, R246, 0x1, R248 ;  /* 0x00000001f6f97824 */ /* 0x000fe200078e02f8 */
[----:B------:R-:W-:Y:S02]  /*0a00*/  LOP3.LUT R2, R4, R8, R2, 0x1e, !PT ;  /* 0x0000000804027212 */ /* 0x000fe400078e1e02 */
[----:B-1----:R-:W-:Y:S01]  /*0a10*/  LEA R11, R7, 0x18000, 0x1 ;  /* 0x00018000070b7811 */ /* 0x002fe200078e08ff */
[--C-:B------:R-:W-:Y:S01]  /*0a20*/  IMAD R233, R233, 0x400, R0.reuse ;  /* 0x00000400e9e97824 */ /* 0x100fe200078e0200 */
[----:B------:R-:W-:Y:S01]  /*0a30*/  LOP3.LUT R232, R2, R0, RZ, 0xfc, !PT ;  /* 0x0000000002e87212 */ /* 0x000fe200078efcff */
[----:B------:R-:W-:Y:S01]  /*0a40*/  IMAD R227, R227, 0x400, R0 ;  /* 0x00000400e3e37824 */ /* 0x000fe200078e0200 */
[C---:B------:R-:W-:Y:S01]  /*0a50*/  IADD3 R0, R11.reuse, 0x40, RZ ;  /* 0x000000400b007810 */ /* 0x040fe20007ffe0ff */
[----:B------:R1:W-:Y:S01]  /*0a60*/  STL [R1+0x48], R11 ;  /* 0x0000480b01007387 */ /* 0x0003e20000100800 */
[----:B------:R-:W-:-:S02]  /*0a70*/  @P2 IADD3 R0, R11, -0x40, RZ ;  /* 0xffffffc00b002810 */ /* 0x000fc40007ffe0ff */
[----:B------:R-:W-:Y:S02]  /*0a80*/  LOP3.LUT R4, R6, R4, RZ, 0x3c, !PT ;  /* 0x0000000406047212 */ /* 0x000fe400078e3cff */
[C---:B------:R-:W-:Y:S01]  /*0a90*/  IADD3 R247, R246.reuse, 0x20, RZ ;  /* 0x00000020f6f77810 */ /* 0x040fe20007ffe0ff */
[----:B------:R1:W-:Y:S01]  /*0aa0*/  STL [R1+0x4c], R0 ;  /* 0x00004c0001007387 */ /* 0x0003e20000100800 */
[----:B------:R-:W-:Y:S01]  /*0ab0*/  @P1 IADD3 R247, R246, -0x20, RZ ;  /* 0xffffffe0f6f71810 */ /* 0x000fe20007ffe0ff */
[----:B------:R-:W-:Y:S02]  /*0ac0*/  IMAD.IADD R227, R4, 0x1, R227 ;  /* 0x0000000104e37824 */ /* 0x000fe400078e02e3 */
[----:B------:R-:W-:Y:S02]  /*0ad0*/  IMAD.IADD R233, R233, 0x1, R4 ;  /* 0x00000001e9e97824 */ /* 0x000fe400078e0204 */
[----:B------:R-:W-:Y:S01]  /*0ae0*/  IMAD.IADD R248, R248, 0x1, R247 ;  /* 0x00000001f8f87824 */ /* 0x000fe200078e02f7 */
[----:B------:R-:W-:-:S02]  /*0af0*/  LEA R227, R227, 0x28000, 0x1 ;  /* 0x00028000e3e37811 */ /* 0x000fc400078e08ff */
.L_x_679:
        /* <DEDUP_REMOVED lines=14> */
[----:B-12---:R-:W-:Y:S01]  /*0be0*/  IMAD.U32 R4, RZ, RZ, UR6 ;  /* 0x00000006ff047e24 */ /* 0x006fe2000f8e00ff */
[----:B------:R-:W-:-:S02]  /*0bf0*/  UISETP.NE.AND UP4, UPT, UR14, URZ, UPT ;  /* 0x0000003f0e00728c */ /* 0x000fc4000bf85270 */
[----:B------:R-:W-:Y:S01]  /*0c00*/  UISETP.EQ.U32.AND UP6, UPT, URZ, UR8, UPT ;  /* 0x000000083f00728c */ /* 0x000fe2000bfc2070 */
[----:B------:R-:W-:Y:S01]  /*0c10*/  IMAD.U32 R5, RZ, RZ, UR7 ;  /* 0x00000007ff057e24 */ /* 0x000fe2000f8e00ff */
[----:B------:R-:W-:Y:S02]  /*0c20*/  @UP3 UIADD3 UR6, UP0, UR13, UR10, URZ ;  /* 0x0000000a0d063290 */ /* 0x000fe4000ff1e03f */
[----:B------:R-:W-:Y:S02]  /*0c30*/  UISETP.EQ.OR.EX UP6, UPT, URZ, UR9, !UP4, UP6 ;  /* 0x000000093f00728c */ /* 0x000fe4000e7c2760 */
[----:B------:R-:W-:Y:S01]  /*0c40*/  @UP3 UIADD3.X UR7, UR12, UR11, URZ, UP0, !UPT ;  /* 0x0000000b0c073290 */ /* 0x000fe200087fe43f */
[----:B------:R2:W3:Y:S01]  /*0c50*/  @P2 LDG.E R8, [R4.64] ;  /* 0x0000000404082981 */ /* 0x0004e2000c1e1900 */
[----:B------:R-:W-:Y:S02]  /*0c60*/  UIADD3 UR8, UP0, UR13, UR8, URZ ;  /* 0x000000080d087290 */ /* 0x000fe4000ff1e03f */
[----:B------:R-:W-:Y:S01]  /*0c70*/  PLOP3.LUT P1, PT, PT, PT, UP6, 0x80, 0x0 ;  /* 0x000000000000781c */ /* 0x000fe20003f2f068 */
[----:B----4-:R2:W4:Y:S01]  /*0c80*/  @P2 LDG.E R2, [R4.64+0x4] ;  /* 0x0000040404022981 */ /* 0x010522000c1e1900 */
[----:B------:R-:W-:Y:S01]  /*0c90*/  UIADD3.X UR9, UR12, UR9, URZ, UP0, !UPT ;  /* 0x000000090c097290 */ /* 0x000fe200087fe43f */
[----:B------:R-:W-:Y:S01]  /*0ca0*/  PLOP3.LUT P0, PT, PT, PT, UP3, 0x80, 0x0 ;  /* 0x000000000000781c */ /* 0x000fe20003f0f038 */
[----:B------:R-:W-:-:S02]  /*0cb0*/  IMAD.U32 R6, RZ, RZ, UR6 ;  /* 0x00000006ff067e24 */ /* 0x000fc4000f8e00ff */
[----:B------:R-:W-:-:S10]  /*0cc0*/  IMAD.U32 R7, RZ, RZ, UR7 ;  /* 0x00000007ff077e24 */ /* 0x000fd4000f8e00ff */
[----:B-----5:R-:W5:Y:S01]  /*0cd0*/  @P0 LDG.E R6, [R6.64] ;  /* 0x0000000406060981 */ /* 0x020f62000c1e1900 */
[----:B--2---:R-:W-:Y:S02]  /*0ce0*/  IMAD.U32 R4, RZ, RZ, UR8 ;  /* 0x00000008ff047e24 */ /* 0x004fe4000f8e00ff */
[----:B------:R-:W-:-:S05]  /*0cf0*/  IMAD.U32 R5, RZ, RZ, UR9 ;  /* 0x00000009ff057e24 */ /* 0x000fca000f8e00ff */
[----:B-1----:R-:W2:Y:S01]  /*0d00*/  @!P1 LDG.E R0, [R4.64] ;  /* 0x0000000404009981 */ /* 0x002ea2000c1e1900 */
[----:B------:R-:W1:Y:S01]  /*0d10*/  S2UR UR16, SR_CTAID.X ;  /* 0x00000000001079c3 */ /* 0x000e620000002500 */
[----:B------:R-:W-:Y:S02]  /*0d20*/  UMOV UR15, 0xffffffff ;  /* 0xffffffff000f7882 */ /* 0x000fe40000000000 */
[----:B------:R-:W1:Y:S01]  /*0d30*/  S2R R27, SR_TID.X ;  /* 0x00000000001b7919 */ /* 0x000e620000002100 */
[----:B------:R-:W-:Y:S02]  /*0d40*/  UMOV UR25, 0xffffffff ;  /* 0xffffffff00197882 */ /* 0x000fe40000000000 */
[----:B------:R-:W-:Y:S02]  /*0d50*/  ULDC UR8, c[0x0][0xc] ;  /* 0x0000030000087ab9 */ /* 0x000fe40000000800 */
[----:B------:R-:W-:Y:S02]  /*0d60*/  USHF.L.U32 UR8, UR8, 0x6, URZ ;  /* 0x0000000608087899 */ /* 0x000fe4000800063f */
[----:B------:R-:W-:-:S02]  /*0d70*/  UMOV UR17, URZ ;  /* 0x0000003f00117c82 */ /* 0x000fc40008000000 */
[----:B-1----:R-:W-:Y:S01]  /*0d80*/  USHF.L.U32 UR6, UR16, 0x6, URZ ;  /* 0x0000000610067899 */ /* 0x002fe2000800063f */
[----:B------:R-:W-:-:S03]  /*0d90*/  SHF.R.S32.HI R26, RZ, 0x1f, R27 ;  /* 0x0000001fff1a7819 */ /* 0x000fc6000001141b */
[----:B------:R-:W-:-:S03]  /*0da0*/  UIMAD UR6, UR8, UR39, UR6 ;  /* 0x00000027080672a4 */ /* 0x000fc6000f8e0206 */
[----:B------:R-:W-:Y:S01]  /*0db0*/  ULDC UR8, c[0x0][0x218] ;  /* 0x0000860000087ab9 */ /* 0x000fe20000000800 */
[----:B---3--:R-:W1:Y:S08]  /*0dc0*/  @P2 R2UR UR15, R8 ;  /* 0x00000000080f23c2 */ /* 0x008e7000000e0000 */
[----:B----4-:R-:W1:Y:S08]  /*0dd0*/  @P2 R2UR UR7, R2 ;  /* 0x00000000020723c2 */ /* 0x010e7000000e0000 */
[----:B-----5:R3:W4:Y:S08]  /*0de0*/  @P0 R2UR UR17, R6 ;  /* 0x00000000061103c2 */ /* 0x02073000000e0000 */
[----:B--2---:R2:W3:Y:S01]  /*0df0*/  @!P1 R2UR UR25, R0 ;  /* 0x00000000001993c2 */ /* 0x0044e200000e0000 */
[----:B------:R-:W-:-:S04]  /*0e00*/  ISETP.NE.U32.AND P1, PT, RZ, c[0x0][0x248], PT ;  /* 0x00009200ff007a0c */ /* 0x000fc80003f25070 */
[----:B------:R-:W-:Y:S01]  /*0e10*/  ISETP.NE.AND.EX P1, PT, RZ, c[0x0][0x24c], PT, P1 ;  /* 0x00009300ff007a0c */ /* 0x000fe20003f25310 */
[----:B-1----:R-:W-:-:S07]  /*0e20*/  @UP5 UIADD3 UR32, UR7, -UR15, URZ ;  /* 0x8000000f07205290 */ /* 0x002fce000fffe03f */
[----:B------:R-:W-:Y:S01]  /*0e30*/  @!UP5 ULDC UR32, c[0x0][0x214] ;  /* 0x000085000020dab9 */ /* 0x000fe20000000800 */
[----:B--2---:R-:W-:-:S04]  /*0e40*/  LEA.HI R0, R26, R27, RZ, 0x3 ;  /* 0x0000001b1a007211 */ /* 0x004fc800078f18ff */
[----:B------:R-:W-:Y:S01]  /*0e50*/  SHF.R.S32.HI R14, RZ, 0x3, R0 ;  /* 0x00000003ff0e7819 */ /* 0x000fe20000011400 */
[----:B------:R-:W-:-:S03]  /*0e60*/  IMAD.U32 R0, RZ, RZ, UR6 ;  /* 0x00000006ff007e24 */ /* 0x000fc6000f8e00ff */
[----:B------:R-:W-:Y:S02]  /*0e70*/  IADD3 R19, P0, R14, UR6, RZ ;  /* 0x000000060e137c10 */ /* 0x000fe4000ff1e0ff */
[----:B------:R-:W-:-:S04]  /*0e80*/  SHF.R.S32.HI R24, RZ, 0x1f, R14 ;  /* 0x0000001fff187819 */ /* 0x000fc8000001140e */
[----:B------:R-:W-:Y:S01]  /*0e90*/  LEA.HI.X.SX32 R20, R0, R24, 0x1, P0 ;  /* 0x0000001800147211 */ /* 0x000fe200000f0eff */
[----:B------:R-:W-:Y:S05]  /*0ea0*/  @!P1 BRA `(.L_x_633) ;  /* 0x0000007000009947 */ /* 0x000fea0003800000 */
[----:B---34-:R-:W-:-:S13]  /*0eb0*/  PLOP3.LUT P0, PT, PT, PT, UP4, 0x80, 0x0 ;  /* 0x000000000000781c */ /* 0x018fda0003f0f048 */
[----:B------:R-:W2:Y:S04]  /*0ec0*/  @P0 LDG.E R0, [R4.64+0x4] ;  /* 0x0000040404000981 */ /* 0x000ea8000c1e1900 */
[----:B------:R-:W3:Y:S01]  /*0ed0*/  @!P0 LDG.E R4, [R4.64] ;  /* 0x0000000404048981 */ /* 0x000ee2000c1e1900 */
[----:B--2---:R-:W1:Y:S02]  /*0ee0*/  @P0 R2UR UR6, R0 ;  /* 0x00000000000603c2 */ /* 0x004e6400000e0000 */
[----:B-1----:R-:W-:-:S11]  /*0ef0*/  @UP4 UIADD3 UR8, UR6, -UR25, URZ ;  /* 0x8000001906084290 */ /* 0x002fd6000fffe03f */
[----:B---3--:R1:W2:Y:S01]  /*0f00*/  @!P0 R2UR UR8, R4 ;  /* 0x00000000040883c2 */ /* 0x0082a200000e0000 */
[----:B------:R-:W-:-:S07]  /*0f10*/  DEPBAR.LE SB1, 0x0, {2} ;  /* 0x000090040000791a */ /* 0x000fce0000000000 */
.L_x_633:
[----:B---34-:R-:W-:Y:S02]  /*0f20*/  ULDC.64 UR6, c[0x0][0x258] ;  /* 0x0000960000067ab9 */ /* 0x018fe40000000a00 */
        /* <DEDUP_REMOVED lines=15> */
[----:B-1----:R-:W-:-:S02]  /*1020*/  @UP3 UIADD3 UR6, UR9, -UR17, URZ ;  /* 0x8000001109063290 */ /* 0x002fc4000fffe03f */
[----:B------:R-:W-:-:S04]  /*1030*/  @!UP3 UIADD3 UR6, UR7, UR8, -UR17 ;  /* 0x000000080706b290 */ /* 0x000fc8000fffe811 */
[----:B------:R-:W-:-:S06]  /*1040*/  UISETP.GT.AND UP0, UPT, UR6, UR24, UPT ;  /* 0x000000180600728c */ /* 0x000fcc000bf04270 */
[----:B------:R-:W-:-:S13]  /*1050*/  PLOP3.LUT P0, PT, PT, PT, UP0, 0x80, 0x0 ;  /* 0x000000000000781c */ /* 0x000fda0003f0f008 */
[----:B------:R-:W-:Y:S05]  /*1060*/  @!P0 BRA `(.L_x_634) ;  /* 0x00009ff000008947 */ /* 0x000fea0003800000 */
[----:B------:R-:W-:Y:S02]  /*1070*/  ULDC.64 UR10, c[0x0][0x178] ;  /* 0x00005e00000a7ab9 */ /* 0x000fe40000000a00 */
[----:B------:R-:W-:Y:S02]  /*1080*/  UISETP.NE.AND UP0, UPT, UR25, -0x1, UPT ;  /* 0xffffffff1900788c */ /* 0x000fe4000bf05270 */
[----:B------:R-:W-:Y:S02]  /*1090*/  UIADD3 UR7, UR32, 0x3f, URZ ;  /* 0x0000003f20077890 */ /* 0x000fe4000fffe03f */
[----:B------:R-:W-:Y:S02]  /*10a0*/  UIMAD UR12, UR38, UR10, URZ ;  /* 0x0000000a260c72a4 */ /* 0x000fe4000f8e023f */
[----:B------:R-:W-:Y:S01]  /*10b0*/  UIMAD.WIDE.U32 UR8, UR33, UR10, URZ ;  /* 0x0000000a210872a5 */ /* 0x000fe2000f8e003f */
[----:B------:R-:W-:Y:S01]  /*10c0*/  PLOP3.LUT P0, PT, PT, PT, UP0, 0x80, 0x0 ;  /* 0x000000000000781c */ /* 0x000fe20003f0f008 */
[----:B------:R-:W-:-:S02]  /*10d0*/  USHF.R.S32.HI UR10, URZ, 0x1f, UR7 ;  /* 0x0000001f3f0a7899 */ /* 0x000fc40008011407 */
[----:B------:R-:W-:Y:S02]  /*10e0*/  UIMAD UR14, UR33, UR11, UR12 ;  /* 0x0000000b210e72a4 */ /* 0x000fe4000f8e020c */
[----:B------:R-:W-:Y:S02]  /*10f0*/  ULEA.HI UR34, UR10, UR7, URZ, 0x6 ;  /* 0x000000070a227291 */ /* 0x000fe4000f8f303f */
[----:B------:R-:W-:Y:S02]  /*1100*/  ULDC.64 UR12, c[0x0][0x190] ;  /* 0x00006400000c7ab9 */ /* 0x000fe40000000a00 */
[----:B------:R-:W-:Y:S02]  /*1110*/  UISETP.NE.AND UP3, UPT, UR15, -0x1, UPT ;  /* 0xffffffff0f00788c */ /* 0x000fe4000bf65270 */
[----:B------:R-:W-:Y:S02]  /*1120*/  UIMAD.WIDE.U32 UR10, UR15, UR12, URZ ;  /* 0x0000000c0f0a72a5 */ /* 0x000fe4000f8e003f */
[----:B------:R-:W-:-:S02]  /*1130*/  @UP0 UIADD3 UR7, UR17, UR25, URZ ;  /* 0x0000001911070290 */ /* 0x000fc4000fffe03f */
[----:B------:R-:W-:Y:S02]  /*1140*/  ULDC.64 UR18, c[0x0][0x198] ;  /* 0x0000660000127ab9 */ /* 0x000fe40000000a00 */
[----:B------:R-:W-:Y:S02]  /*1150*/  UIADD3 UR29, UR9, UR14, URZ ;  /* 0x0000000e091d7290 */ /* 0x000fe4000fffe03f */
[----:B------:R-:W-:Y:S02]  /*1160*/  USEL UR30, UR8, UR10, !UP3 ;  /* 0x0000000a081e7287 */ /* 0x000fe4000d800000 */
[----:B------:R-:W-:-:S04]  /*1170*/  @UP0 UIMAD.WIDE.U32 UR8, UR7, UR18, URZ ;  /* 0x00000012070802a5 */ /* 0x000fc8000f8e003f */
[----:B------:R-:W-:Y:S02]  /*1180*/  @UP0 UIMAD UR27, UR7, UR19, UR9 ;  /* 0x00000013071b02a4 */ /* 0x000fe4000f8e0209 */
[----:B------:R-:W-:Y:S02]  /*1190*/  ULOP3.LUT UR9, UR34, 0xffffffc0, URZ, 0xc0, !UPT ;  /* 0xffffffc022097892 */ /* 0x000fe4000f8ec03f */
[----:B------:R-:W-:Y:S02]  /*11a0*/  UIMAD UR7, UR15, UR13, URZ ;  /* 0x0000000d0f0772a4 */ /* 0x000fe4000f8e023f */
[----:B------:R-:W-:Y:S02]  /*11b0*/  UIADD3 UR18, UR9, -0x40, URZ ;  /* 0xffffffc009127890 */ /* 0x000fe4000fffe03f */
[----:B------:R-:W-:Y:S02]  /*11c0*/  @UP3 UIADD3 UR29, UR11, UR7, URZ ;  /* 0x000000070b1d3290 */ /* 0x000fe4000fffe03f */
        /* <DEDUP_REMOVED lines=15> */
.L_x_635:
[----:B------:R-:W-:Y:S01]  /*12c0*/  IABS R6, c[0x0][0x1c8] ;  /* 0x0000720000067a13 */ /* 0x000fe20000000000 */
[----:B------:R-:W-:Y:S01]  /*12d0*/  @UP0 UIADD3 UR7, UR17, UR25, URZ ;  /* 0x0000001911070290 */ /* 0x000fe2000fffe03f */
[----:B------:R-:W-:Y:S01]  /*12e0*/  IABS R2, UR35 ;  /* 0x0000002300027c13 */ /* 0x000fe20008000000 */
        /* <DEDUP_REMOVED lines=11> */
[----:B------:R-:W-:-:S04]  /*13a0*/  IMAD R0, R0, R6, RZ ;  /* 0x0000000600007224 */ /* 0x000fc800078e02ff */
        /* <DEDUP_REMOVED lines=27> */
.L_x_636:
        /* <DEDUP_REMOVED lines=45> */
.L_x_637:
[----:B------:R-:W-:-:S03]  /*1830*/  UMOV UR12, UR50 ;  /* 0x00000032000c7c82 */ /* 0x000fc60008000000 */
.L_x_638:
[----:B------:R-:W-:Y:S01]  /*1840*/  LEA.HI R23, R26, R27, RZ, 0x5 ;  /* 0x0000001b1a177211 */ /* 0x000fe200078f28ff */
[----:B------:R-:W-:Y:S01]  /*1850*/  UIADD3 UR8, UP5, UP4, UR8, UR41, UR47 ;  /* 0x0000002908087290 */ /* 0x000fe2000fcbe02f */
[----:B------:R-:W-:Y:S01]  /*1860*/  SHF.R.S32.HI R241, RZ, 0x1f, R240 ;  /* 0x0000001ffff17819 */ /* 0x000fe200000114f0 */
[----:B------:R-:W-:Y:S01]  /*1870*/  IMAD.U32 R2, RZ, RZ, UR18 ;  /* 0x00000012ff027e24 */ /* 0x000fe2000f8e00ff */
[----:B------:R-:W-:Y:S01]  /*1880*/  LOP3.LUT R0, R23, 0xffffffe0, RZ, 0xc0, !PT ;  /* 0xffffffe017007812 */ /* 0x000fe200078ec0ff */
[----:B------:R-:W-:Y:S01]  /*1890*/  UIADD3 UR15, UP3, UP0, UR16, UR8, UR28 ;  /* 0x00000008100f7290 */ /* 0x000fe2000f87e01c */
[----:B------:R-:W-:Y:S01]  /*18a0*/  SHF.R.S32.HI R21, RZ, 0x5, R23 ;  /* 0x00000005ff157819 */ /* 0x000fe20000011417 */
[----:B------:R-:W-:Y:S01]  /*18b0*/  UIADD3.X UR7, UR10, UR48, UR53, UP5, UP4 ;  /* 0x000000300a077290 */ /* 0x000fe2000afe8435 */
[----:B------:R-:W-:Y:S01]  /*18c0*/  IADD3 R4, P1, R240, UR19, RZ ;  /* 0x00000013f0047c10 */ /* 0x000fe2000ff3e0ff */
[----:B------:R-:W-:Y:S01]  /*18d0*/  IMAD.IADD R18, R27, 0x1, -R0 ;  /* 0x000000011b127824 */ /* 0x000fe200078e0a00 */
[----:B------:R-:W-:Y:S01]  /*18e0*/  IADD3 R12, P0, R14, UR18, RZ ;  /* 0x000000120e0c7c10 */ /* 0x000fe2000ff1e0ff */
[----:B------:R-:W-:Y:S01]  /*18f0*/  UIADD3.X UR11, UR11, UR7, UR13, UP3, UP0 ;  /* 0x000000070b0b7290 */ /* 0x000fe20009fe040d */
[----:B------:R-:W-:Y:S01]  /*1900*/  IADD3.X R5, R241, UR22, RZ, P1, !PT ;  /* 0x00000016f1057c10 */ /* 0x000fe20008ffe4ff */
[----:B------:R-:W-:Y:S01]  /*1910*/  IMAD R0, R21, UR46, R18 ;  /* 0x0000002e15007c24 */ /* 0x000fe2000f8e0212 */
[----:B------:R-:W-:Y:S01]  /*1920*/  IADD3.X R13, R24, UR31, RZ, P0, !PT ;  /* 0x0000001f180d7c10 */ /* 0x000fe200087fe4ff */
[----:B------:R-:W-:Y:S01]  /*1930*/  ULDC.64 UR8, c[0x0][0x370] ;  /* 0x0000dc0000087ab9 */ /* 0x000fe20000000a00 */
[----:B------:R-:W-:Y:S01]  /*1940*/  IMAD.U32 R8, RZ, RZ, UR35 ;  /* 0x00000023ff087e24 */ /* 0x000fe2000f8e00ff */
[----:B------:R-:W-:Y:S01]  /*1950*/  UISETP.GE.AND UP0, UPT, UR32, 0x1, UPT ;  /* 0x000000012000788c */ /* 0x000fe2000bf06270 */
[----:B------:R-:W-:Y:S01]  /*1960*/  IADD3 R10, P0, R0, UR15, RZ ;  /* 0x0000000f000a7c10 */ /* 0x000fe2000ff1e0ff */
[----:B------:R-:W-:Y:S01]  /*1970*/  IMAD.WIDE.U32 R4, R2, c[0x0][0x370], R4 ;  /* 0x0000dc0002047a25 */ /* 0x000fe200078e0004 */
[----:B------:R-:W-:Y:S01]  /*1980*/  UIMAD UR7, UR31, UR8, URZ ;  /* 0x000000081f0772a4 */ /* 0x000fe2000f8e023f */
[----:B------:R-:W-:Y:S01]  /*1990*/  BSSY B1, `(.L_x_634) ;  /* 0x000096c000017945 */ /* 0x000fe20003800000 */
[----:B------:R-:W-:Y:S01]  /*19a0*/  LEA.HI.X.SX32 R2, R0, UR11, 0x1, P0 ;  /* 0x0000000b00027c11 */ /* 0x000fe200080f0eff */
[----:B------:R-:W-:Y:S01]  /*19b0*/  IMAD R0, R13, c[0x0][0x190], RZ ;  /* 0x000064000d007a24 */ /* 0x000fe200078e02ff */
[----:B------:R-:W-:Y:S01]  /*19c0*/  LEA R234, P0, R10, c[0x0][0x350], 0x2 ;  /* 0x0000d4000aea7a11 */ /* 0x000fe200078010ff */
[----:B------:R-:W-:Y:S01]  /*19d0*/  UIMAD UR10, UR18, UR9, UR7 ;  /* 0x00000009120a72a4 */ /* 0x000fe2000f8e0207 */
[----:B------:R-:W-:Y:S01]  /*19e0*/  IMAD.WIDE.U32 R6, R12, c[0x0][0x190], R240 ;  /* 0x000064000c067a25 */ /* 0x000fe200078e00f0 */
[----:B------:R-:W-:Y:S01]  /*19f0*/  UIADD3 UR14, UR18, UR14, URZ ;  /* 0x0000000e120e7290 */ /* 0x000fe2000fffe03f */
[----:B------:R-:W-:Y:S01]  /*1a00*/  LEA.HI.X R235, R10, c[0x0][0x354], R2, 0x2, P0 ;  /* 0x0000d5000aeb7a11 */ /* 0x000fe200000f1402 */
[----:B------:R-:W-:Y:S01]  /*1a10*/  ULDC.64 UR8, c[0x0][0x378] ;  /* 0x0000de0000087ab9 */ /* 0x000fe20000000a00 */
[----:B------:R-:W-:Y:S01]  /*1a20*/  PLOP3.LUT P0, PT, PT, PT, UP0, 0x80, 0x0 ;  /* 0x000000000000781c */ /* 0x000fe20003f0f008 */
[----:B------:R-:W-:Y:S01]  /*1a30*/  UIMAD UR7, UR61, UR8, URZ ;  /* 0x000000083d0772a4 */ /* 0x000fe2000f8e023f */
[----:B------:R-:W-:Y:S01]  /*1a40*/  IADD3 R5, R5, UR10, RZ ;  /* 0x0000000a05057c10 */ /* 0x000fe2000fffe0ff */
[----:B------:R-:W-:Y:S01]  /*1a50*/  UIADD3 UR8, UR18, UR12, URZ ;  /* 0x0000000c12087290 */ /* 0x000fe2000fffe03f */
[----:B------:R-:W-:Y:S01]  /*1a60*/  IMAD R15, R12, c[0x0][0x194], R0 ;  /* 0x000065000c0f7a24 */ /* 0x000fe200078e0200 */
[----:B------:R-:W-:-:S02]  /*1a70*/  UIMAD UR16, UR35, UR9, UR7 ;  /* 0x00000009231072a4 */ /* 0x000fc4000f8e0207 */
[----:B------:R-:W-:Y:S01]  /*1a80*/  IMAD.WIDE.U32 R4, R8, c[0x0][0x378], R4 ;  /* 0x0000de0008047a25 */ /* 0x000fe200078e0004 */
[----:B------:R-:W-:Y:S01]  /*1a90*/  UMOV UR38, 0x4 ;  /* 0x0000000400267882 */ /* 0x000fe20000000000 */
[----:B------:R-:W-:Y:S01]  /*1aa0*/  IADD3 R8, P1, R6, UR30, RZ ;  /* 0x0000001e06087c10 */ /* 0x000fe2000ff3e0ff */
[----:B------:R-:W-:Y:S02]  /*1ab0*/  ULDC.64 UR12, c[0x0][0x3c8] ;  /* 0x0000f200000c7ab9 */ /* 0x000fe40000000a00 */
[----:B------:R-:W-:Y:S01]  /*1ac0*/  ULDC.64 UR10, c[0x0][0x200] ;  /* 0x00008000000a7ab9 */ /* 0x000fe20000000a00 */
[----:B------:R-:W-:Y:S01]  /*1ad0*/  IADD3 R5, R5, UR16, RZ ;  /* 0x0000001005057c10 */ /* 0x000fe2000fffe0ff */
[----:B------:R-:W-:Y:S01]  /*1ae0*/  ULEA.HI.SX32 UR7, UR34, 0xffffffff, 0x1a ;  /* 0xffffffff22077891 */ /* 0x000fe2000f8fd23f */
[----:B------:R-:W-:Y:S01]  /*1af0*/  IADD3.X R9, R7, UR29, R15, P1, !PT ;  /* 0x0000001d07097c10 */ /* 0x000fe20008ffe40f */
[----:B------:R-:W-:Y:S02]  /*1b00*/  UIMAD.WIDE UR8, UR8, UR38, UR12 ;  /* 0x00000026080872a5 */ /* 0x000fe4000f8e020c */
[----:B------:R-:W-:Y:S01]  /*1b10*/  UIMAD.WIDE UR14, UR14, UR38, UR10 ;  /* 0x000000260e0e72a5 */ /* 0x000fe2000f8e020a */
[----:B------:R-:W-:Y:S05]  /*1b20*/  @!P0 BRA `(.L_x_639) ;  /* 0x00008b7000008947 */ /* 0x000fea0003800000 */
[----:B------:R-:W2:Y:S01]  /*1b30*/  LDL R30, [R1+0x54] ;  /* 0x00005400011e7983 */ /* 0x000ea20000100800 */
[----:B------:R-:W-:Y:S01]  /*1b40*/  PLOP3.LUT P0, PT, PT, PT, UP2, 0x80, 0x0 ;  /* 0x000000000000781c */ /* 0x000fe20003f0f028 */
[----:B------:R-:W-:Y:S01]  /*1b50*/  UMOV UR12, UR8 ;  /* 0x00000008000c7c82 */ /* 0x000fe20008000000 */
[C---:B------:R-:W-:Y:S01]  /*1b60*/  IADD3 R29, R240.reuse, 0x40, RZ ;  /* 0x00000040f01d7810 */ /* 0x040fe20007ffe0ff */
[----:B------:R-:W-:Y:S01]  /*1b70*/  UMOV UR11, UR9 ;  /* 0x00000009000b7c82 */ /* 0x000fe20008000000 */
[----:B------:R-:W-:Y:S01]  /*1b80*/  IADD3 R28, R240, 0xc0, RZ ;  /* 0x000000c0f01c7810 */ /* 0x000fe20007ffe0ff */
[----:B------:R-:W-:Y:S01]  /*1b90*/  ULDC.64 UR8, c[0x0][0x1a8] ;  /* 0x00006a0000087ab9 */ /* 0x000fe20000000a00 */
[----:B------:R-:W-:Y:S01]  /*1ba0*/  IMAD.U32 R10, RZ, RZ, UR35 ;  /* 0x00000023ff0a7e24 */ /* 0x000fe2000f8e00ff */
[----:B------:R-:W-:Y:S01]  /*1bb0*/  UIMAD UR13, UR61, UR8, URZ ;  /* 0x000000083d0d72a4 */ /* 0x000fe2000f8e023f */
[----:B------:R1:W-:Y:S01]  /*1bc0*/  STL [R1], R29 ;  /* 0x0000001d01007387 */ /* 0x0003e20000100800 */
[----:B------:R-:W-:Y:S01]  /*1bd0*/  ULEA.HI UR8, UR7, UR7, URZ, 0x1 ;  /* 0x0000000707087291 */ /* 0x000fe2000f8f083f */
[----:B------:R-:W-:Y:S01]  /*1be0*/  IMAD R0, R24, c[0x0][0x370], RZ ;  /* 0x0000dc0018007a24 */ /* 0x000fe200078e02ff */
[----:B------:R-:W-:Y:S01]  /*1bf0*/  UIMAD UR13, UR35, UR9, UR13 ;  /* 0x00000009230d72a4 */ /* 0x000fe2000f8e020d */
[----:B------:R1:W-:Y:S01]  /*1c00*/  STL [R1+0x4], R28 ;  /* 0x0000041c01007387 */ /* 0x0003e20000100800 */
[----:B------:R-:W-:Y:S01]  /*1c10*/  ULOP3.LUT UR8, UR8, 0xfffffffe, URZ, 0xc0, !UPT ;  /* 0xfffffffe08087892 */ /* 0x000fe2000f8ec03f */
[----:B------:R-:W-:Y:S01]  /*1c20*/  IMAD.WIDE.U32 R6, R14, c[0x0][0x370], R4 ;  /* 0x0000dc000e067a25 */ /* 0x000fe200078e0004 */
[----:B------:R-:W-:Y:S01]  /*1c30*/  UMOV UR10, UR14 ;  /* 0x0000000e000a7c82 */ /* 0x000fe20008000000 */
[----:B------:R-:W-:Y:S01]  /*1c40*/  @P0 BAR.SYNC.DEFER_BLOCKING 0x0 ;  /* 0x0000000000000b1d */ /* 0x000fe20000010000 */
[----:B------:R-:W-:Y:S01]  /*1c50*/  UIADD3 UR8, UR7, -UR8, URZ ;  /* 0x8000000807087290 */ /* 0x000fe2000fffe03f */
[----:B------:R-:W-:Y:S01]  /*1c60*/  IMAD.WIDE.U32 R10, R10, c[0x0][0x1a8], R8 ;  /* 0x00006a000a0a7a25 */ /* 0x000fe200078e0008 */
[----:B------:R-:W-:-:S02]  /*1c70*/  LEA R242, P0, R6, c[0x0][0x330], 0x1 ;  /* 0x0000cc0006f27a11 */ /* 0x000fc400078008ff */
[----:B------:R-:W-:Y:S01]  /*1c80*/  UISETP.NE.AND UP0, UPT, UR8, 0x1, UPT ;  /* 0x000000010800788c */ /* 0x000fe2000bf05270 */
[----:B------:R-:W-:Y:S01]  /*1c90*/  IMAD R0, R14, c[0x0][0x374], R0 ;  /* 0x0000dd000e007a24 */ /* 0x000fe200078e0200 */
[----:B------:R-:W-:Y:S01]  /*1ca0*/  UIMAD UR8, UR7, -0x40, UR32 ;  /* 0xffffffc0070878a4 */ /* 0x000fe2000f8e0220 */
[----:B------:R-:W-:Y:S01]  /*1cb0*/  LEA R243, P1, R10, c[0x0][0x160], 0x1 ;  /* 0x000058000af37a11 */ /* 0x000fe200078208ff */
[----:B------:R-:W-:Y:S01]  /*1cc0*/  UMOV UR9, UR15 ;  /* 0x0000000f00097c82 */ /* 0x000fe20008000000 */
[----:B------:R-:W-:Y:S01]  /*1cd0*/  IMAD.IADD R2, R7, 0x1, R0 ;  /* 0x0000000107027824 */ /* 0x000fe200078e0200 */
[----:B------:R-:W-:Y:S01]  /*1ce0*/  IADD3 R17, R11, UR13, RZ ;  /* 0x0000000d0b117c10 */ /* 0x000fe2000fffe0ff */
[----:B------:R-:W-:Y:S01]  /*1cf0*/  BSSY B0, `(.L_x_640) ;  /* 0x0000033000007945 */ /* 0x000fe20003800000 */
[----:B------:R-:W-:Y:S02]  /*1d00*/  ISETP.GE.AND P6, PT, R14, UR8, PT ;  /* 0x000000080e007c0c */ /* 0x000fe4000bfc6270 */
[----:B------:R-:W-:-:S02]  /*1d10*/  IADD3 R252, R240, 0x80, RZ ;  /* 0x00000080f0fc7810 */ /* 0x000fc40007ffe0ff */
[----:B------:R-:W-:Y:S02]  /*1d20*/  LEA.HI.X R245, R6, c[0x0][0x334], R2, 0x1, P0 ;  /* 0x0000cd0006f57a11 */ /* 0x000fe400000f0c02 */
[----:B------:R-:W-:Y:S01]  /*1d30*/  LEA.HI.X R244, R10, c[0x0][0x164], R17, 0x1, P1 ;  /* 0x000059000af47a11 */ /* 0x000fe200008f0c11 */
[----:B--2---:R-:W-:-:S06]  /*1d40*/  IMAD.SHL.U32 R237, R30, 0x2, RZ ;  /* 0x000000021eed7824 */ /* 0x004fcc00078e00ff */
[----:B------:R1:W-:Y:S04]  /*1d50*/  @P6 STS.128 [R237+0x10000], RZ ;  /* 0x010000ffed006388 */ /* 0x0003e80000000c00 */
[----:B------:R1:W-:Y:S04]  /*1d60*/  @P6 STS.128 [R237+0x12000], RZ ;  /* 0x012000ffed006388 */ /* 0x0003e80000000c00 */
[----:B------:R1:W-:Y:S04]  /*1d70*/  @P6 STS.128 [R237+0x14000], RZ ;  /* 0x014000ffed006388 */ /* 0x0003e80000000c00 */
[----:B------:R1:W-:Y:S01]  /*1d80*/  @P6 STS.128 [R237+0x16000], RZ ;  /* 0x016000ffed006388 */ /* 0x0003e20000000c00 */
[----:B------:R-:W-:Y:S05]  /*1d90*/  @P6 BRA `(.L_x_641) ;  /* 0x0000028000006947 */ /* 0x000fea0003800000 */
[----:B------:R-:W-:Y:S01]  /*1da0*/  MOV R5, UR22 ;  /* 0x0000001600057c02 */ /* 0x000fe20008000f00 */
[----:B------:R-:W-:Y:S01]  /*1db0*/  IMAD R0, R13, c[0x0][0x370], RZ ;  /* 0x0000dc000d007a24 */ /* 0x000fe200078e02ff */
[----:B------:R-:W-:Y:S01]  /*1dc0*/  MOV R8, UR35 ;  /* 0x0000002300087c02 */ /* 0x000fe20008000f00 */
[----:B------:R-:W-:Y:S01]  /*1dd0*/  IMAD.U32 R4, RZ, RZ, UR19 ;  /* 0x00000013ff047e24 */ /* 0x000fe2000f8e00ff */
[----:B------:R-:W-:Y:S01]  /*1de0*/  ISETP.GE.AND P4, PT, R240, c[0x0][0x220], PT ;  /* 0x00008800f0007a0c */ /* 0x000fe20003f86270 */
[C---:B------:R-:W-:Y:S01]  /*1df0*/  IMAD R0, R12.reuse, c[0x0][0x374], R0 ;  /* 0x0000dd000c007a24 */ /* 0x040fe200078e0200 */
[----:B------:R-:W-:Y:S01]  /*1e00*/  ISETP.GE.AND P3, PT, R29, c[0x0][0x220], PT ;  /* 0x000088001d007a0c */ /* 0x000fe20003f66270 */
[----:B------:R-:W-:Y:S01]  /*1e10*/  IMAD.WIDE.U32 R4, R12, c[0x0][0x370], R4 ;  /* 0x0000dc000c047a25 */ /* 0x000fe200078e0004 */
[----:B------:R-:W-:-:S02]  /*1e20*/  ISETP.GE.AND P2, PT, R252, c[0x0][0x220], PT ;  /* 0x00008800fc007a0c */ /* 0x000fc40003f46270 */
[----:B------:R-:W-:Y:S01]  /*1e30*/  ISETP.GE.AND P1, PT, R28, c[0x0][0x220], PT ;  /* 0x000088001c007a0c */ /* 0x000fe20003f26270 */
[----:B------:R-:W-:Y:S02]  /*1e40*/  IMAD.IADD R5, R5, 0x1, R0 ;  /* 0x0000000105057824 */ /* 0x000fe400078e0200 */
[----:B------:R-:W-:Y:S02]  /*1e50*/  IMAD.MOV.U32 R0, RZ, RZ, 0x2 ;  /* 0x00000002ff007424 */ /* 0x000fe400078e00ff */
[----:B------:R-:W-:Y:S02]  /*1e60*/  IMAD.WIDE.U32 R8, R8, c[0x0][0x378], R4 ;  /* 0x0000de0008087a25 */ /* 0x000fe400078e0004 */
[----:B------:R2:W-:Y:S02]  /*1e70*/  @P4 STS.128 [R237+0x10000], RZ ;  /* 0x010000ffed004388 */ /* 0x0005e40000000c00 */
[----:B------:R-:W-:Y:S01]  /*1e80*/  IMAD.WIDE R4, R240, R0, c[0x0][0x330] ;  /* 0x0000cc00f0047625 */ /* 0x000fe200078e0200 */
[----:B------:R-:W-:-:S03]  /*1e90*/  IADD3 R0, R9, UR16, RZ ;  /* 0x0000001009007c10 */ /* 0x000fc6000fffe0ff */
        /* <DEDUP_REMOVED lines=24> */
.L_x_641:
[----:B------:R-:W-:Y:S05]  /*2020*/  BSYNC B0 ;  /* 0x0000000000007941 */ /* 0x000fea0003800000 */
.L_x_640:
        /* <DEDUP_REMOVED lines=10> */
[----:B--2---:R-:W-:Y:S01]  /*20d0*/  IMAD.WIDE.U32 R8, R231, c[0x0][0x370], RZ ;  /* 0x0000dc00e7087a25 */ /* 0x004fe200078e00ff */
[----:B------:R-:W-:-:S02]  /*20e0*/  ISETP.GE.AND P3, PT, R29, c[0x0][0x220], PT ;  /* 0x000088001d007a0c */ /* 0x000fc40003f66270 */
[----:B------:R-:W-:Y:S02]  /*20f0*/  ISETP.GE.AND P2, PT, R252, c[0x0][0x220], PT ;  /* 0x00008800fc007a0c */ /* 0x000fe40003f46270 */
[----:B------:R-:W-:Y:S01]  /*2100*/  IADD3 R0, P1, R6, R8, RZ ;  /* 0x0000000806007210 */ /* 0x000fe20007f3e0ff */
[----:B------:R-:W-:-:S05]  /*2110*/  IMAD R6, R231, c[0x0][0x374], RZ ;  /* 0x0000dd00e7067a24 */ /* 0x000fca00078e02ff */
[----:B------:R-:W-:Y:S01]  /*2120*/  IADD3.X R2, R2, R9, R6, P1, !PT ;  /* 0x0000000902027210 */ /* 0x000fe20000ffe406 */
[----:B---3--:R-:W-:Y:S01]  /*2130*/  @!P4 IMAD.MOV.U32 R4, RZ, RZ, c[0x0][0x370] ;  /* 0x0000dc00ff04c624 */ /* 0x008fe200078e00ff */
        /* <DEDUP_REMOVED lines=31> */
.L_x_643:
[----:B------:R-:W-:Y:S05]  /*2330*/  BSYNC B0 ;  /* 0x0000000000007941 */ /* 0x000fea0003800000 */
.L_x_642:
[----:B------:R-:W-:Y:S01]  /*2340*/  PLOP3.LUT P0, PT, PT, PT, UP0, 0x80, 0x0 ;  /* 0x000000000000781c */ /* 0x000fe20003f0f008 */
[----:B------:R-:W-:Y:S01]  /*2350*/  BSSY B0, `(.L_x_644) ;  /* 0x0000048000007945 */ /* 0x000fe20003800000 */
[----:B------:R-:W-:-:S04]  /*2360*/  IADD3 R0, R30, 0x4000, RZ ;  /* 0x000040001e007810 */ /* 0x000fc80007ffe0ff */
[----:B------:R-:W-:-:S05]  /*2370*/  SEL R0, R0, R30, !P0 ;  /* 0x0000001e00007207 */ /* 0x000fca0004000000 */
[----:B------:R-:W-:Y:S01]  /*2380*/  IMAD.SHL.U32 R236, R0, 0x2, RZ ;  /* 0x0000000200ec7824 */ /* 0x000fe200078e00ff */
[----:B------:R-:W-:Y:S05]  /*2390*/  @!P6 BRA `(.L_x_645) ;  /* 0x000001100000e947 */ /* 0x000fea0003800000 */
[----:B------:R1:W-:Y:S04]  /*23a0*/  STS [R236], RZ ;  /* 0x000000ffec007388 */ /* 0x0003e80000000800 */
[----:B------:R1:W-:Y:S04]  /*23b0*/  STS [R236+0x4], RZ ;  /* 0x000004ffec007388 */ /* 0x0003e80000000800 */
        /* <DEDUP_REMOVED lines=13> */
[----:B------:R1:W-:Y:S01]  /*2490*/  STS [R236+0x600c], RZ ;  /* 0x00600cffec007388 */ /* 0x0003e20000000800 */
[----:B------:R-:W-:Y:S05]  /*24a0*/  BRA `(.L_x_646) ;  /* 0x0000032000007947 */ /* 0x000fea0003800000 */
.L_x_645:
[----:B--23--:R-:W-:Y:S01]  /*24b0*/  IMAD.U32 R4, RZ, RZ, UR30 ;  /* 0x0000001eff047e24 */ /* 0x00cfe2000f8e00ff */
[----:B------:R-:W-:Y:S01]  /*24c0*/  ISETP.GE.AND P1, PT, R240, c[0x0][0x220], PT ;  /* 0x00008800f0007a0c */ /* 0x000fe20003f26270 */
[----:B------:R-:W-:Y:S01]  /*24d0*/  IMAD.U32 R5, RZ, RZ, UR29 ;  /* 0x0000001dff057e24 */ /* 0x000fe2000f8e00ff */
[----:B------:R-:W-:Y:S01]  /*24e0*/  MOV R0, 0x2 ;  /* 0x0000000200007802 */ /* 0x000fe20000000f00 */
[----:B------:R-:W-:Y:S01]  /*24f0*/  IMAD.U32 R6, RZ, RZ, UR35 ;  /* 0x00000023ff067e24 */ /* 0x000fe2000f8e00ff */
[----:B------:R-:W-:Y:S01]  /*2500*/  ISETP.GE.AND P3, PT, R29, c[0x0][0x220], PT ;  /* 0x000088001d007a0c */ /* 0x000fe20003f66270 */
[----:B------:R-:W-:Y:S01]  /*2510*/  IMAD.WIDE.U32 R4, R12, c[0x0][0x190], R4 ;  /* 0x000064000c047a25 */ /* 0x000fe200078e0004 */
[----:B------:R-:W-:-:S04]  /*2520*/  ISETP.GE.AND P2, PT, R252, c[0x0][0x220], PT ;  /* 0x00008800fc007a0c */ /* 0x000fc80003f46270 */
[----:B------:R-:W-:-:S03]  /*2530*/  IADD3 R5, R15, R5, RZ ;  /* 0x000000050f057210 */ /* 0x000fc60007ffe0ff */
[----:B------:R-:W-:Y:S01]  /*2540*/  @!P1 IMAD.MOV.U32 R8, RZ, RZ, R243 ;  /* 0x000000ffff089224 */ /* 0x000fe200078e00f3 */
[----:B------:R-:W-:Y:S01]  /*2550*/  @!P1 MOV R9, R244 ;  /* 0x000000f400099202 */ /* 0x000fe20000000f00 */
[----:B------:R-:W-:Y:S01]  /*2560*/  IMAD.WIDE.U32 R6, R6, c[0x0][0x1a8], R4 ;  /* 0x00006a0006067a25 */ /* 0x000fe200078e0004 */
[----:B------:R2:W-:Y:S03]  /*2570*/  @P1 STS [R236], RZ ;  /* 0x000000ffec001388 */ /* 0x0005e60000000800 */
[----:B------:R-:W-:Y:S01]  /*2580*/  IMAD.WIDE R4, R240, R0, c[0x0][0x160] ;  /* 0x00005800f0047625 */ /* 0x000fe200078e0200 */
[----:B------:R2:W-:Y:S01]  /*2590*/  @P1 STS [R236+0x4], RZ ;  /* 0x000004ffec001388 */ /* 0x0005e20000000800 */
[----:B------:R-:W-:-:S03]  /*25a0*/  IADD3 R0, R7, UR13, RZ ;  /* 0x0000000d07007c10 */ /* 0x000fc6000fffe0ff */
[----:B------:R2:W-:Y:S01]  /*25b0*/  @P1 STS [R236+0x8], RZ ;  /* 0x000008ffec001388 */ /* 0x0005e20000000800 */
[----:B------:R-:W-:-:S03]  /*25c0*/  LEA R4, P4, R6, R4, 0x1 ;  /* 0x0000000406047211 */ /* 0x000fc600078808ff */
[----:B------:R2:W-:Y:S01]  /*25d0*/  @P1 STS [R236+0xc], RZ ;  /* 0x00000cffec001388 */ /* 0x0005e20000000800 */
[----:B------:R-:W-:-:S03]  /*25e0*/  LEA.HI.X R5, R6, R5, R0, 0x1, P4 ;  /* 0x0000000506057211 */ /* 0x000fc600020f0c00 */
[----:B------:R-:W-:Y:S01]  /*25f0*/  @!PT LDS RZ, [RZ] ;  /* 0x00000000fffff984 */ /* 0x000fe20000000800 */
[----:B------:R-:W-:Y:S01]  /*2600*/  @!PT LDS RZ, [RZ] ;  /* 0x00000000fffff984 */ /* 0x000fe20000000800 */
[----:B------:R-:W-:Y:S01]  /*2610*/  @!PT LDS RZ, [RZ] ;  /* 0x00000000fffff984 */ /* 0x000fe20000000800 */
[----:B------:R2:W-:Y:S01]  /*2620*/  @!P1 LDGSTS.E.BYPASS.LTC128B.128 [R236], [R8.64] ;  /* 0x0000000008ec9fae */ /* 0x0005e2000b901d44 */
[----:B------:R-:W-:-:S03]  /*2630*/  ISETP.GE.AND P1, PT, R28, c[0x0][0x220], PT ;  /* 0x000088001c007a0c */ /* 0x000fc60003f26270 */
[----:B------:R2:W-:Y:S04]  /*2640*/  @P3 STS [R236+0x2000], RZ ;  /* 0x002000ffec003388 */ /* 0x0005e80000000800 */
[----:B------:R2:W-:Y:S04]  /*2650*/  @P3 STS [R236+0x2004], RZ ;  /* 0x002004ffec003388 */ /* 0x0005e80000000800 */
[----:B------:R2:W-:Y:S04]  /*2660*/  @P3 STS [R236+0x2008], RZ ;  /* 0x002008ffec003388 */ /* 0x0005e80000000800 */
[----:B------:R2:W-:Y:S04]  /*2670*/  @P3 STS [R236+0x200c], RZ ;  /* 0x00200cffec003388 */ /* 0x0005e80000000800 */
[----:B------:R-:W-:Y:S01]  /*2680*/  @!PT LDS RZ, [RZ] ;  /* 0x00000000fffff984 */ /* 0x000fe20000000800 */
[----:B------:R-:W-:Y:S01]  /*2690*/  @!PT LDS RZ, [RZ] ;  /* 0x00000000fffff984 */ /* 0x000fe20000000800 */
[----:B------:R-:W-:Y:S01]  /*26a0*/  @!PT LDS RZ, [RZ] ;  /* 0x00000000fffff984 */ /* 0x000fe20000000800 */
[----:B------:R2:W-:Y:S04]  /*26b0*/  @!P3 LDGSTS.E.BYPASS.LTC128B.128 [R236+0x2000], [R4.64+0x80] ;  /* 0x0200008004ecbfae */ /* 0x0005e8000b901d44 */
        /* <DEDUP_REMOVED lines=11> */
[----:B------:R2:W-:Y:S01]  /*2770*/  @P1 STS [R236+0x600c], RZ ;  /* 0x00600cffec001388 */ /* 0x0005e20000000800 */
[----:B------:R-:W-:Y:S05]  /*2780*/  @P1 BRA `(.L_x_646) ;  /* 0x0000004000001947 */ /* 0x000fea0003800000 */
[----:B------:R-:W-:Y:S01]  /*2790*/  @!PT LDS RZ, [RZ] ;  /* 0x00000000fffff984 */ /* 0x000fe20000000800 */
[----:B------:R-:W-:Y:S01]  /*27a0*/  @!PT LDS RZ, [RZ] ;  /* 0x00000000fffff984 */ /* 0x000fe20000000800 */
[----:B------:R-:W-:Y:S01]  /*27b0*/  @!PT LDS RZ, [RZ] ;  /* 0x00000000fffff984 */ /* 0x000fe20000000800 */
[----:B------:R3:W-:Y:S02]  /*27c0*/  LDGSTS.E.BYPASS.LTC128B.128 [R236+0x6000], [R4.64+0x180] ;  /* 0x0600018004ec7fae */ /* 0x0007e4000b901d44 */
.L_x_646:
[----:B------:R-:W-:Y:S05]  /*27d0*/  BSYNC B0 ;  /* 0x0000000000007941 */ /* 0x000fea0003800000 */
.L_x_644:
[----:B------:R-:W-:Y:S01]  /*27e0*/  BSSY B0, `(.L_x_647) ;  /* 0x0000046000007945 */ /* 0x000fe20003800000 */
[----:B------:R-:W-:-:S02]  /*27f0*/  IMAD R2, R231, c[0x0][0x194], RZ ;  /* 0x00006500e7027a24 */ /* 0x000fc400078e02ff */
[----:B--2---:R-:W-:Y:S01]  /*2800*/  IMAD.WIDE.U32 R6, R231, c[0x0][0x190], RZ ;  /* 0x00006400e7067a25 */ /* 0x004fe200078e00ff */
[----:B------:R-:W-:Y:S05]  /*2810*/  @!P5 BRA `(.L_x_648) ;  /* 0x000001100000d947 */ /* 0x000fea0003800000 */
        /* <DEDUP_REMOVED lines=17> */
.L_x_648:
[----:B------:R-:W-:Y:S02]  /*2930*/  ISETP.GE.AND P4, PT, R240, c[0x0][0x220], PT ;  /* 0x00008800f0007a0c */ /* 0x000fe40003f86270 */
[----:B------:R-:W-:-:S02]  /*2940*/  ISETP.GE.AND P2, PT, R252, c[0x0][0x220], PT ;  /* 0x00008800fc007a0c */ /* 0x000fc40003f46270 */
[----:B------:R-:W-:Y:S02]  /*2950*/  ISETP.GE.AND P3, PT, R29, c[0x0][0x220], PT ;  /* 0x000088001d007a0c */ /* 0x000fe40003f66270 */
[----:B------:R-:W-:-:S04]  /*2960*/  IADD3 R0, P5, R10, R6, RZ ;  /* 0x000000060a007210 */ /* 0x000fc80007fbe0ff */
[----:B------:R-:W-:-:S03]  /*2970*/  IADD3.X R2, R17, R7, R2, P5, !PT ;  /* 0x0000000711027210 */ /* 0x000fc60002ffe402 */
[----:B---3--:R-:W-:Y:S01]  /*2980*/  @!P4 IMAD.MOV.U32 R4, RZ, RZ, c[0x0][0x190] ;  /* 0x00006400ff04c624 */ /* 0x008fe200078e00ff */
[----:B------:R2:W-:Y:S01]  /*2990*/  @P4 STS [R236+0x1000], RZ ;  /* 0x001000ffec004388 */ /* 0x0005e20000000800 */
[----:B------:R-:W-:Y:S02]  /*29a0*/  @!P4 IMAD.MOV.U32 R5, RZ, RZ, c[0x0][0x194] ;  /* 0x00006500ff05c624 */ /* 0x000fe400078e00ff */
[----:B------:R-:W-:Y:S01]  /*29b0*/  @!P3 LEA R6, P5, R0, c[0x0][0x160], 0x1 ;  /* 0x000058000006ba11 */ /* 0x000fe200078a08ff */
[----:B------:R2:W-:Y:S01]  /*29c0*/  @P4 STS [R236+0x1004], RZ ;  /* 0x001004ffec004388 */ /* 0x0005e20000000800 */
[----:B------:R-:W-:Y:S02]  /*29d0*/  @!P4 LEA R8, P1, R4, R243, 0x6 ;  /* 0x000000f30408c211 */ /* 0x000fe400078230ff */
[----:B------:R-:W-:Y:S01]  /*29e0*/  @!P3 LEA.HI.X R7, R0, c[0x0][0x164], R2, 0x1, P5 ;  /* 0x000059000007ba11 */ /* 0x000fe200028f0c02 */
[----:B------:R2:W-:Y:S01]  /*29f0*/  @P4 STS [R236+0x1008], RZ ;  /* 0x001008ffec004388 */ /* 0x0005e20000000800 */
[----:B------:R-:W-:-:S02]  /*2a00*/  @!P4 LEA.HI.X R9, R4, R244, R5, 0x6, P1 ;  /* 0x000000f40409c211 */ /* 0x000fc400008f3405 */
[C---:B------:R-:W-:Y:S01]  /*2a10*/  @!P2 LEA R4, P1, R0.reuse, c[0x0][0x160], 0x1 ;  /* 0x000058000004aa11 */ /* 0x040fe200078208ff */
[----:B------:R2:W-:Y:S03]  /*2a20*/  @P4 STS [R236+0x100c], RZ ;  /* 0x00100cffec004388 */ /* 0x0005e60000000800 */
[----:B------:R-:W-:Y:S01]  /*2a30*/  @!P2 LEA.HI.X R5, R0, c[0x0][0x164], R2, 0x1, P1 ;  /* 0x000059000005aa11 */ /* 0x000fe200008f0c02 */
[----:B------:R-:W-:Y:S01]  /*2a40*/  @!PT LDS RZ, [RZ] ;  /* 0x00000000fffff984 */ /* 0x000fe20000000800 */
[----:B------:R-:W-:Y:S01]  /*2a50*/  @!PT LDS RZ, [RZ] ;  /* 0x00000000fffff984 */ /* 0x000fe20000000800 */
[----:B------:R-:W-:Y:S01]  /*2a60*/  @!PT LDS RZ, [RZ] ;  /* 0x00000000fffff984 */ /* 0x000fe20000000800 */
[----:B------:R2:W-:Y:S01]  /*2a70*/  @!P4 LDGSTS.E.BYPASS.LTC128B.128 [R236+0x1000], [R8.64] ;  /* 0x0100000008eccfae */ /* 0x0005e2000b901d44 */
        /* <DEDUP_REMOVED lines=22> */
[----:B--2---:R-:W-:-:S04]  /*2be0*/  LEA R4, P1, R0, c[0x0][0x160], 0x1 ;  /* 0x0000580000047a11 */ /* 0x004fc800078208ff */
[----:B------:R-:W-:-:S05]  /*2bf0*/  LEA.HI.X R5, R0, c[0x0][0x164], R2, 0x1, P1 ;  /* 0x0000590000057a11 */ /* 0x000fca00008f0c02 */
[----:B------:R-:W-:Y:S01]  /*2c00*/  @!PT LDS RZ, [RZ] ;  /* 0x00000000fffff984 */ /* 0x000fe20000000800 */
[----:B------:R-:W-:Y:S01]  /*2c10*/  @!PT LDS RZ, [RZ] ;  /* 0x00000000fffff984 */ /* 0x000fe20000000800 */
[----:B------:R-:W-:Y:S01]  /*2c20*/  @!PT LDS RZ, [RZ] ;  /* 0x00000000fffff984 */ /* 0x000fe20000000800 */
[----:B------:R2:W-:Y:S04]  /*2c30*/  LDGSTS.E.BYPASS.LTC128B.128 [R236+0x7000], [R4.64+0x180] ;  /* 0x0700018004ec7fae */ /* 0x0005e8000b901d44 */
.L_x_649:
[----:B------:R-:W-:Y:S05]  /*2c40*/  BSYNC B0 ;  /* 0x0000000000007941 */ /* 0x000fea0003800000 */
.L_x_647:
        /* <DEDUP_REMOVED lines=13> */
[C---:B--23--:R-:W-:Y:S01]  /*2d20*/  IMAD.SHL.U32 R5, R0.reuse, 0x4, RZ ;  /* 0x0000000400057824 */ /* 0x04cfe200078e00ff */
[C---:B------:R-:W-:Y:S02]  /*2d30*/  IADD3 R2, R0.reuse, 0x8, RZ ;  /* 0x0000000800027810 */ /* 0x040fe40007ffe0ff */
[----:B------:R-:W-:Y:S02]  /*2d40*/  SHF.R.S32.HI R4, RZ, 0x1f, R0 ;  /* 0x0000001fff047819 */ /* 0x000fe40000011400 */
[----:B------:R-:W-:Y:S01]  /*2d50*/  ISETP.GE.AND P3, PT, R0, UR8, PT ;  /* 0x0000000800007c0c */ /* 0x000fe2000bf66270 */
[----:B------:R2:W-:Y:S01]  /*2d60*/  STL [R1+0x44], R5 ;  /* 0x0000440501007387 */ /* 0x0005e20000100800 */
[----:B------:R-:W-:Y:S01]  /*2d70*/  ISETP.GE.AND P2, PT, R2, UR8, PT ;  /* 0x0000000802007c0c */ /* 0x000fe2000bf46270 */
[----:B------:R-:W-:Y:S01]  /*2d80*/  USHF.R.S32.HI UR8, URZ, 0x1f, UR24 ;  /* 0x0000001f3f087899 */ /* 0x000fe20008011418 */
[----:B------:R-:W-:Y:S02]  /*2d90*/  SHF.L.U64.HI R6, R0, 0x2, R4 ;  /* 0x0000000200067819 */ /* 0x000fe40000010204 */
[----:B------:R-:W-:Y:S01]  /*2da0*/  IADD3 R4, P1, R5, UR10, RZ ;  /* 0x0000000a05047c10 */ /* 0x000fe2000ff3e0ff */
[----:B------:R-:W-:Y:S01]  /*2db0*/  UIMAD UR14, UR8, UR14, URZ ;  /* 0x0000000e080e72a4 */ /* 0x000fe2000f8e023f */
[----:B------:R-:W-:Y:S01]  /*2dc0*/  IMAD.U32 R18, RZ, RZ, UR24 ;  /* 0x00000018ff127e24 */ /* 0x000fe2000f8e00ff */
[----:B------:R3:W-:Y:S02]  /*2dd0*/  STL [R1+0x40], R6 ;  /* 0x0000400601007387 */ /* 0x0007e40000100800 */
[----:B------:R-:W-:-:S02]  /*2de0*/  UIMAD UR14, UR24, UR15, UR14 ;  /* 0x0000000f180e72a4 */ /* 0x000fc4000f8e020e */
[----:B------:R3:W-:Y:S04]  /*2df0*/  @P6 STS.128 [R237+0x18000], RZ ;  /* 0x018000ffed006388 */ /* 0x0007e80000000c00 */
[----:B------:R3:W-:Y:S04]  /*2e00*/  @P6 STS.128 [R237+0x1a000], RZ ;  /* 0x01a000ffed006388 */ /* 0x0007e80000000c00 */
[----:B------:R3:W-:Y:S01]  /*2e10*/  @P6 STS.128 [R237+0x1c000], RZ ;  /* 0x01c000ffed006388 */ /* 0x0007e20000000c00 */
[----:B--2---:R-:W-:-:S03]  /*2e20*/  IADD3.X R5, R6, UR9, RZ, P1, !PT ;  /* 0x0000000906057c10 */ /* 0x004fc60008ffe4ff */
[----:B------:R3:W-:Y:S04]  /*2e30*/  @P6 STS.128 [R237+0x1e000], RZ ;  /* 0x01e000ffed006388 */ /* 0x0007e80000000c00 */
[----:B------:R2:W5:Y:S04]  /*2e40*/  @!P3 LDG.E R250, [R4.64] ;  /* 0x0000000404fab981 */ /* 0x000568000c1e1900 */
[----:B------:R2:W5:Y:S01]  /*2e50*/  @!P2 LDG.E R251, [R4.64+0x20] ;  /* 0x0000200404fba981 */ /* 0x000562000c1e1900 */
[----:B------:R-:W-:Y:S01]  /*2e60*/  IMAD.U32 R0, RZ, RZ, UR14 ;  /* 0x0000000eff007e24 */ /* 0x000fe2000f8e00ff */
[----:B------:R-:W-:Y:S01]  /*2e70*/  BSSY B0, `(.L_x_650) ;  /* 0x0000036000007945 */ /* 0x000fe20003800000 */
[----:B--2---:R-:W-:-:S05]  /*2e80*/  IMAD.WIDE.U32 R4, R18, c[0x0][0x198], R240 ;  /* 0x0000660012047a25 */ /* 0x004fca00078e00f0 */
[----:B------:R-:W-:-:S04]  /*2e90*/  IADD3 R4, P1, R4, UR26, RZ ;  /* 0x0000001a04047c10 */ /* 0x000fc8000ff3e0ff */
[----:B------:R-:W-:Y:S01]  /*2ea0*/  IADD3.X R5, R5, UR27, R0, P1, !PT ;  /* 0x0000001b05057c10 */ /* 0x000fe20008ffe400 */
[----:B------:R-:W-:-:S04]  /*2eb0*/  IMAD R0, R22, c[0x0][0x1b0], RZ ;  /* 0x00006c0016007a24 */ /* 0x000fc800078e02ff */
[C---:B------:R-:W-:Y:S02]  /*2ec0*/  IMAD R15, R16.reuse, c[0x0][0x1b4], R0 ;  /* 0x00006d00100f7a24 */ /* 0x040fe400078e0200 */
[----:B------:R-:W-:-:S04]  /*2ed0*/  IMAD.WIDE.U32 R10, R16, c[0x0][0x1b0], R4 ;  /* 0x00006c00100a7a25 */ /* 0x000fc800078e0004 */
[----:B------:R-:W-:Y:S01]  /*2ee0*/  IMAD.IADD R17, R11, 0x1, R15 ;  /* 0x000000010b117824 */ /* 0x000fe200078e020f */
[----:B------:R-:W-:Y:S05]  /*2ef0*/  @P6 BRA `(.L_x_651) ;  /* 0x000002d000006947 */ /* 0x000fea0003800000 */
[----:B---3--:R-:W-:Y:S01]  /*2f00*/  ISETP.GE.AND P4, PT, R240, c[0x0][0x220], PT ;  /* 0x00008800f0007a0c */ /* 0x008fe20003f86270 */
[----:B------:R-:W-:Y:S01]  /*2f10*/  IMAD.U32 R4, RZ, RZ, UR26 ;  /* 0x0000001aff047e24 */ /* 0x000fe2000f8e00ff */
[----:B------:R-:W-:Y:S01]  /*2f20*/  ISETP.GE.AND P3, PT, R29, c[0x0][0x220], PT ;  /* 0x000088001d007a0c */ /* 0x000fe20003f66270 */
[----:B------:R-:W-:Y:S01]  /*2f30*/  IMAD.U32 R5, RZ, RZ, UR27 ;  /* 0x0000001bff057e24 */ /* 0x000fe2000f8e00ff */
[----:B------:R-:W-:Y:S01]  /*2f40*/  ISETP.GE.AND P2, PT, R252, c[0x0][0x220], PT ;  /* 0x00008800fc007a0c */ /* 0x000fe20003f46270 */
[----:B------:R-:W-:Y:S02]  /*2f50*/  IMAD R0, R20, c[0x0][0x198], RZ ;  /* 0x0000660014007a24 */ /* 0x000fe400078e02ff */
[----:B------:R-:W-:-:S04]  /*2f60*/  IMAD.WIDE.U32 R4, R19, c[0x0][0x198], R4 ;  /* 0x0000660013047a25 */ /* 0x000fc800078e0004 */
[----:B------:R-:W-:Y:S02]  /*2f70*/  IMAD R2, R19, c[0x0][0x19c], R0 ;  /* 0x0000670013027a24 */ /* 0x000fe400078e0200 */
[----:B------:R-:W-:Y:S01]  /*2f80*/  @!P4 MOV R6, R10 ;  /* 0x0000000a0006c202 */ /* 0x000fe20000000f00 */
[----:B------:R-:W-:Y:S01]  /*2f90*/  @!P4 IMAD R0, R24, c[0x0][0x198], RZ ;  /* 0x000066001800ca24 */ /* 0x000fe200078e02ff */
[----:B------:R2:W-:Y:S01]  /*2fa0*/  @P4 STS.128 [R237+0x18000], RZ ;  /* 0x018000ffed004388 */ /* 0x0005e20000000c00 */
[----:B------:R-:W-:Y:S01]  /*2fb0*/  @!P4 IMAD.MOV.U32 R7, RZ, RZ, R17 ;  /* 0x000000ffff07c224 */ /* 0x000fe200078e0011 */
[----:B------:R-:W-:Y:S01]  /*2fc0*/  IADD3 R5, R5, R2, RZ ;  /* 0x0000000205057210 */ /* 0x000fe20007ffe0ff */
[C---:B------:R-:W-:Y:S02]  /*2fd0*/  @!P4 IMAD R0, R14.reuse, c[0x0][0x19c], R0 ;  /* 0x000067000e00ca24 */ /* 0x040fe400078e0200 */
[----:B------:R-:W-:-:S04]  /*2fe0*/  @!P4 IMAD.WIDE.U32 R8, R14, c[0x0][0x198], R6 ;  /* 0x000066000e08ca25 */ /* 0x000fc800078e0006 */
[----:B------:R-:W-:Y:S01]  /*2ff0*/  IMAD.MOV.U32 R2, RZ, RZ, 0x2 ;  /* 0x00000002ff027424 */ /* 0x000fe200078e00ff */
[----:B------:R-:W-:Y:S01]  /*3000*/  @!P4 IADD3 R0, R9, R0, RZ ;  /* 0x000000000900c210 */ /* 0x000fe20007ffe0ff */
[----:B------:R-:W-:Y:S01]  /*3010*/  IMAD.WIDE.U32 R6, R16, c[0x0][0x1b0], R4 ;  /* 0x00006c0010067a25 */ /* 0x000fe200078e0004 */
[----:B------:R-:W-:-:S03]  /*3020*/  @!P4 LEA R12, P1, R8, c[0x0][0x168], 0x1 ;  /* 0x00005a00080cca11 */ /* 0x000fc600078208ff */
[----:B------:R-:W-:Y:S01]  /*3030*/  IMAD.WIDE R4, R240, R2, c[0x0][0x168] ;  /* 0x00005a00f0047625 */ /* 0x000fe200078e0202 */
[----:B------:R-:W-:Y:S02]  /*3040*/  @!P4 LEA.HI.X R13, R8, c[0x0][0x16c], R0, 0x1, P1 ;  /* 0x00005b00080dca11 */ /* 0x000fe400008f0c00 */
[----:B------:R-:W-:Y:S02]  /*3050*/  ISETP.GE.AND P1, PT, R28, c[0x0][0x220], PT ;  /* 0x000088001c007a0c */ /* 0x000fe40003f26270 */
[----:B------:R-:W-:Y:S01]  /*3060*/  IADD3 R0, R15, R7, RZ ;  /* 0x000000070f007210 */ /* 0x000fe20007ffe0ff */
[----:B------:R-:W-:Y:S01]  /*3070*/  @!PT LDS RZ, [RZ] ;  /* 0x00000000fffff984 */ /* 0x000fe20000000800 */
[----:B------:R-:W-:Y:S01]  /*3080*/  @!PT LDS RZ, [RZ] ;  /* 0x00000000fffff984 */ /* 0x000fe20000000800 */
[----:B------:R-:W-:Y:S01]  /*3090*/  @!PT LDS RZ, [RZ] ;  /* 0x00000000fffff984 */ /* 0x000fe20000000800 */
[----:B------:R2:W-:Y:S01]  /*30a0*/  @!P4 LDGSTS.E.BYPASS.LTC128B.128 [R237+0x18000], [R12.64] ;  /* 0x180000000cedcfae */ /* 0x0005e2000b901d44 */
        /* <DEDUP_REMOVED lines=18> */
.L_x_651:
[----:B---3--:R-:W-:Y:S05]  /*31d0*/  BSYNC B0 ;  /* 0x0000000000007941 */ /* 0x008fea0003800000 */
.L_x_650:
        /* <DEDUP_REMOVED lines=8> */
[----:B--2---:R-:W-:Y:S01]  /*3260*/  IMAD.U32 R5, RZ, RZ, UR27 ;  /* 0x0000001bff057e24 */ /* 0x004fe2000f8e00ff */
[----:B------:R-:W-:Y:S01]  /*3270*/  MOV R4, UR26 ;  /* 0x0000001a00047c02 */ /* 0x000fe20008000f00 */
[----:B------:R-:W-:Y:S01]  /*3280*/  IMAD.MOV.U32 R11, RZ, RZ, R17 ;  /* 0x000000ffff0b7224 */ /* 0x000fe200078e0011 */
[----:B------:R-:W-:Y:S01]  /*3290*/  ISETP.GE.AND P4, PT, R240, c[0x0][0x220], PT ;  /* 0x00008800f0007a0c */ /* 0x000fe20003f86270 */
[----:B------:R-:W-:Y:S01]  /*32a0*/  IMAD.X R2, RZ, RZ, R20, P1 ;  /* 0x000000ffff027224 */ /* 0x000fe200008e0614 */
[----:B------:R-:W-:Y:S01]  /*32b0*/  MOV R8, 0x2 ;  /* 0x0000000200087802 */ /* 0x000fe20000000f00 */
[----:B------:R-:W-:Y:S01]  /*32c0*/  IMAD.WIDE.U32 R4, R0, c[0x0][0x198], R4 ;  /* 0x0000660000047a25 */ /* 0x000fe200078e0004 */
[----:B------:R-:W-:-:S03]  /*32d0*/  ISETP.GE.AND P3, PT, R29, c[0x0][0x220], PT ;  /* 0x000088001d007a0c */ /* 0x000fc60003f66270 */
[----:B------:R-:W-:-:S04]  /*32e0*/  IMAD R2, R2, c[0x0][0x198], RZ ;  /* 0x0000660002027a24 */ /* 0x000fc800078e02ff */
[----:B------:R-:W-:Y:S01]  /*32f0*/  IMAD R2, R0, c[0x0][0x19c], R2 ;  /* 0x0000670000027a24 */ /* 0x000fe200078e0202 */
[----:B------:R-:W-:Y:S01]  /*3300*/  IADD3 R0, P1, R14, 0x20, RZ ;  /* 0x000000200e007810 */ /* 0x000fe20007f3e0ff */
[----:B------:R2:W-:Y:S03]  /*3310*/  @P4 STS.128 [R237+0x19000], RZ ;  /* 0x019000ffed004388 */ /* 0x0005e60000000c00 */
[----:B------:R-:W-:Y:S01]  /*3320*/  IADD3 R5, R5, R2, RZ ;  /* 0x0000000205057210 */ /* 0x000fe20007ffe0ff */
[----:B------:R-:W-:Y:S02]  /*3330*/  IMAD.X R2, RZ, RZ, R24, P1 ;  /* 0x000000ffff027224 */ /* 0x000fe400008e0618 */
[----:B------:R-:W-:-:S04]  /*3340*/  IMAD.WIDE.U32 R10, R0, c[0x0][0x198], R10 ;  /* 0x00006600000a7a25 */ /* 0x000fc800078e000a */
[----:B------:R-:W-:Y:S02]  /*3350*/  IMAD R2, R2, c[0x0][0x198], RZ ;  /* 0x0000660002027a24 */ /* 0x000fe400078e02ff */
[----:B------:R-:W-:-:S04]  /*3360*/  IMAD.WIDE.U32 R6, R16, c[0x0][0x1b0], R4 ;  /* 0x00006c0010067a25 */ /* 0x000fc800078e0004 */
[----:B------:R-:W-:Y:S01]  /*3370*/  IMAD.WIDE R4, R240, R8, c[0x0][0x168] ;  /* 0x00005a00f0047625 */ /* 0x000fe200078e0208 */
[----:B------:R-:W-:-:S03]  /*3380*/  @!P4 LEA R8, P1, R10, c[0x0][0x168], 0x1 ;  /* 0x00005a000a08ca11 */ /* 0x000fc600078208ff */
[----:B------:R-:W-:Y:S01]  /*3390*/  IMAD R0, R0, c[0x0][0x19c], R2 ;  /* 0x0000670000007a24 */ /* 0x000fe200078e0202 */
[----:B------:R-:W-:Y:S02]  /*33a0*/  IADD3 R2, R15, R7, RZ ;  /* 0x000000070f027210 */ /* 0x000fe40007ffe0ff */
[----:B------:R-:W-:Y:S01]  /*33b0*/  LEA R4, P2, R6, R4, 0x1 ;  /* 0x0000000406047211 */ /* 0x000fe200078408ff */
[----:B------:R-:W-:-:S03]  /*33c0*/  IMAD.IADD R0, R11, 0x1, R0 ;  /* 0x000000010b007824 */ /* 0x000fc600078e0200 */
[----:B------:R-:W-:Y:S02]  /*33d0*/  LEA.HI.X R5, R6, R5, R2, 0x1, P2 ;  /* 0x0000000506057211 */ /* 0x000fe400010f0c02 */
[----:B------:R-:W-:Y:S02]  /*33e0*/  ISETP.GE.AND P2, PT, R252, c[0x0][0x220], PT ;  /* 0x00008800fc007a0c */ /* 0x000fe40003f46270 */
[----:B------:R-:W-:Y:S02]  /*33f0*/  @!P4 LEA.HI.X R9, R10, c[0x0][0x16c], R0, 0x1, P1 ;  /* 0x00005b000a09ca11 */ /* 0x000fe400008f0c00 */
[----:B------:R-:W-:-:S03]  /*3400*/  ISETP.GE.AND P1, PT, R28, c[0x0][0x220], PT ;  /* 0x000088001c007a0c */ /* 0x000fc60003f26270 */
        /* <DEDUP_REMOVED lines=20> */
.L_x_653:
[----:B------:R-:W-:Y:S05]  /*3550*/  BSYNC B0 ;  /* 0x0000000000007941 */ /* 0x000fea0003800000 */
.L_x_652:
[----:B------:R-:W-:Y:S01]  /*3560*/  ULDC.64 UR14, c[0x0][0x1a0] ;  /* 0x00006800000e7ab9 */ /* 0x000fe20000000a00 */
[----:B------:R1:W-:Y:S01]  /*3570*/  @P6 STS.128 [R237+0x20000], RZ ;  /* 0x020000ffed006388 */ /* 0x0003e20000000c00 */
[----:B------:R-:W-:Y:S01]  /*3580*/  UIMAD UR8, UR8, UR14, URZ ;  /* 0x0000000e080872a4 */ /* 0x000fe2000f8e023f */
[----:B-12---:R-:W-:Y:S01]  /*3590*/  IMAD.WIDE.U32 R4, R18, c[0x0][0x1a0], R240 ;  /* 0x0000680012047a25 */ /* 0x006fe200078e00f0 */
        /* <DEDUP_REMOVED lines=58> */
.L_x_655:
[----:B------:R-:W-:Y:S05]  /*3940*/  BSYNC B0 ;  /* 0x0000000000007941 */ /* 0x000fea0003800000 */
.L_x_654:
[----:B------:R1:W-:Y:S01]  /*3950*/  @P5 STS.128 [R237+0x21000], RZ ;  /* 0x021000ffed005388 */ /* 0x0003e20000000c00 */
[----:B------:R-:W-:Y:S03]  /*3960*/  BSSY B0, `(.L_x_656) ;  /* 0x0000035000007945 */ /* 0x000fe60003800000 */
[----:B------:R1:W-:Y:S04]  /*3970*/  @P5 STS.128 [R237+0x23000], RZ ;  /* 0x023000ffed005388 */ /* 0x0003e80000000c00 */
[----:B------:R1:W-:Y:S04]  /*3980*/  @P5 STS.128 [R237+0x25000], RZ ;  /* 0x025000ffed005388 */ /* 0x0003e80000000c00 */
[----:B------:R1:W-:Y:S01]  /*3990*/  @P5 STS.128 [R237+0x27000], RZ ;  /* 0x027000ffed005388 */ /* 0x0003e20000000c00 */
[----:B------:R-:W-:Y:S05]  /*39a0*/  @P5 BRA `(.L_x_657) ;  /* 0x0000030000005947 */ /* 0x000fea0003800000 */
[----:B------:R-:W-:Y:S01]  /*39b0*/  IADD3 R0, P1, R19, 0x20, RZ ;  /* 0x0000002013007810 */ /* 0x000fe20007f3e0ff */
[----:B-12---:R-:W-:Y:S01]  /*39c0*/  IMAD.U32 R5, RZ, RZ, UR23 ;  /* 0x00000017ff057e24 */ /* 0x006fe2000f8e00ff */
        /* <DEDUP_REMOVED lines=15> */
[----:B------:R-:W-:-:S04]  /*3ac0*/  IMAD.WIDE.U32 R10, R2, c[0x0][0x1a0], R10 ;  /* 0x00006800020a7a25 */ /* 0x000fc800078e000a */
[----:B------:R-:W-:Y:S01]  /*3ad0*/  IMAD R0, R2, c[0x0][0x1a4], R6 ;  /* 0x0000690002007a24 */ /* 0x000fe200078e0206 */
[----:B------:R-:W-:Y:S01]  /*3ae0*/  @!P4 LEA R8, P6, R10, c[0x0][0x170], 0x1 ;  /* 0x00005c000a08ca11 */ /* 0x000fe200078c08ff */
[----:B------:R-:W-:Y:S02]  /*3af0*/  IMAD.MOV.U32 R2, RZ, RZ, 0x2 ;  /* 0x00000002ff027424 */ /* 0x000fe400078e00ff */
[----:B------:R-:W-:Y:S01]  /*3b00*/  IMAD.WIDE.U32 R6, R16, c[0x0][0x1b8], R4 ;  /* 0x00006e0010067a25 */ /* 0x000fe200078e0004 */
[----:B------:R-:W-:-:S03]  /*3b10*/  IADD3 R0, R11, R0, RZ ;  /* 0x000000000b007210 */ /* 0x000fc60007ffe0ff */
[----:B------:R-:W-:Y:S01]  /*3b20*/  IMAD.WIDE R4, R240, R2, c[0x0][0x170] ;  /* 0x00005c00f0047625 */ /* 0x000fe200078e0202 */
[----:B------:R-:W-:-:S03]  /*3b30*/  @!P4 LEA.HI.X R9, R10, c[0x0][0x174], R0, 0x1, P6 ;  /* 0x00005d000a09ca11 */ /* 0x000fc600030f0c00 */
        /* <DEDUP_REMOVED lines=23> */
.L_x_657:
[----:B------:R-:W-:Y:S05]  /*3cb0*/  BSYNC B0 ;  /* 0x0000000000007941 */ /* 0x000fea0003800000 */
.L_x_656:
[----:B------:R-:W-:Y:S01]  /*3cc0*/  LEA.HI R0, R26, R27, RZ, 0x4 ;  /* 0x0000001b1a007211 */ /* 0x000fe200078f20ff */
[----:B------:R-:W0:Y:S01]  /*3cd0*/  LDGDEPBAR ;  /* 0x00000000000079af */ /* 0x000e220000000000 */
[----:B------:R-:W-:Y:S01]  /*3ce0*/  MOV R226, 0x40 ;  /* 0x0000004000e27802 */ /* 0x000fe20000000f00 */
[----:B------:R-:W-:Y:S01]  /*3cf0*/  IMAD.SHL.U32 R222, R233, 0x2, RZ ;  /* 0x00000002e9de7824 */ /* 0x000fe200078e00ff */
[----:B------:R-:W-:Y:S01]  /*3d00*/  LOP3.LUT R0, R0, 0xfffffff0, RZ, 0xc0, !PT ;  /* 0xfffffff000007812 */ /* 0x000fe200078ec0ff */
[----:B------:R-:W-:Y:S01]  /*3d10*/  UIADD3 UR8, UR24, 0x40, URZ ;  /* 0x0000004018087890 */ /* 0x000fe2000fffe03f */
[----:B------:R-:W-:Y:S01]  /*3d20*/  IMAD.MOV.U32 R238, RZ, RZ, R236 ;  /* 0x000000ffffee7224 */ /* 0x000fe200078e00ec */
[----:B------:R-:W-:Y:S01]  /*3d30*/  CS2R R190, SRZ ;  /* 0x0000000000be7805 */ /* 0x000fe2000001ff00 */
[----:B------:R-:W-:Y:S01]  /*3d40*/  CS2R R188, SRZ ;  /* 0x0000000000bc7805 */ /* 0x000fe2000001ff00 */
[----:B------:R-:W-:Y:S01]  /*3d50*/  IMAD.IADD R0, R27, 0x1, -R0 ;  /* 0x000000011b007824 */ /* 0x000fe200078e0a00 */
[----:B------:R-:W-:Y:S01]  /*3d60*/  CS2R R194, SRZ ;  /* 0x0000000000c27805 */ /* 0x000fe2000001ff00 */
[----:B------:R-:W-:Y:S01]  /*3d70*/  CS2R R192, SRZ ;  /* 0x0000000000c07805 */ /* 0x000fe2000001ff00 */
[----:B------:R-:W-:Y:S01]  /*3d80*/  CS2R R186, SRZ ;  /* 0x0000000000ba7805 */ /* 0x000fe2000001ff00 */
[----:B------:R-:W-:Y:S01]  /*3d90*/  CS2R R184, SRZ ;  /* 0x0000000000b87805 */ /* 0x000fe2000001ff00 */
[----:B------:R-:W-:Y:S01]  /*3da0*/  SHF.R.S32.HI R2, RZ, 0x1f, R0 ;  /* 0x0000001fff027819 */ /* 0x000fe20000011400 */
[----:B------:R-:W-:Y:S01]  /*3db0*/  CS2R R182, SRZ ;  /* 0x0000000000b67805 */ /* 0x000fe2000001ff00 */
[----:B------:R-:W-:Y:S01]  /*3dc0*/  CS2R R180, SRZ ;  /* 0x0000000000b47805 */ /* 0x000fe2000001ff00 */
[----:B------:R-:W-:Y:S01]  /*3dd0*/  CS2R R174, SRZ ;  /* 0x0000000000ae7805 */ /* 0x000fe2000001ff00 */
[----:B------:R-:W-:Y:S01]  /*3de0*/  LEA.HI R2, R2, R0, RZ, 0x3 ;  /* 0x0000000002027211 */ /* 0x000fe200078f18ff */
[----:B------:R-:W-:Y:S01]  /*3df0*/  CS2R R172, SRZ ;  /* 0x0000000000ac7805 */ /* 0x000fe2000001ff00 */
[----:B------:R-:W-:Y:S01]  /*3e00*/  CS2R R178, SRZ ;  /* 0x0000000000b27805 */ /* 0x000fe2000001ff00 */
[----:B------:R-:W-:Y:S01]  /*3e10*/  CS2R R176, SRZ ;  /* 0x0000000000b07805 */ /* 0x000fe2000001ff00 */
[----:B------:R-:W-:Y:S01]  /*3e20*/  LOP3.LUT R2, R2, 0xfffffff8, RZ, 0xc0, !PT ;  /* 0xfffffff802027812 */ /* 0x000fe200078ec0ff */
[----:B------:R-:W-:Y:S01]  /*3e30*/  CS2R R170, SRZ ;  /* 0x0000000000aa7805 */ /* 0x000fe2000001ff00 */
[----:B------:R-:W-:Y:S01]  /*3e40*/  CS2R R168, SRZ ;  /* 0x0000000000a87805 */ /* 0x000fe2000001ff00 */
[----:B------:R-:W-:Y:S01]  /*3e50*/  CS2R R166, SRZ ;  /* 0x0000000000a67805 */ /* 0x000fe2000001ff00 */
[----:B------:R-:W-:Y:S01]  /*3e60*/  CS2R R164, SRZ ;  /* 0x0000000000a47805 */ /* 0x000fe2000001ff00 */
[----:B------:R-:W-:Y:S01]  /*3e70*/  IMAD.IADD R0, R0, 0x1, -R2 ;  /* 0x0000000100007824 */ /* 0x000fe200078e0a02 */
[----:B------:R-:W-:Y:S01]  /*3e80*/  IADD3 R2, R233, 0x4000, RZ ;  /* 0x00004000e9027810 */ /* 0x000fe20007ffe0ff */
[----:B------:R-:W-:Y:S01]  /*3e90*/  CS2R R158, SRZ ;  /* 0x00000000009e7805 */ /* 0x000fe2000001ff00 */
[----:B------:R-:W-:Y:S01]  /*3ea0*/  CS2R R156, SRZ ;  /* 0x00000000009c7805 */ /* 0x000fe2000001ff00 */
[----:B------:R-:W-:Y:S01]  /*3eb0*/  CS2R R162, SRZ ;  /* 0x0000000000a27805 */ /* 0x000fe2000001ff00 */
[----:B------:R-:W-:Y:S01]  /*3ec0*/  R2P PR, R0, 0x6 ;  /* 0x0000000600007804 */ /* 0x000fe20000000000 */
[----:B------:R-:W-:Y:S01]  /*3ed0*/  CS2R R160, SRZ ;  /* 0x0000000000a07805 */ /* 0x000fe2000001ff00 */
[----:B------:R-:W-:Y:S01]  /*3ee0*/  IADD3 R0, R232, 0x4000, RZ ;  /* 0x00004000e8007810 */ /* 0x000fe20007ffe0ff */
[----:B------:R-:W-:Y:S01]  /*3ef0*/  CS2R R154, SRZ ;  /* 0x00000000009a7805 */ /* 0x000fe2000001ff00 */
[----:B------:R-:W-:Y:S01]  /*3f00*/  SEL R2, R2, R233, !P0 ;  /* 0x000000e902027207 */ /* 0x000fe20004000000 */
[----:B------:R-:W-:Y:S01]  /*3f10*/  CS2R R152, SRZ ;  /* 0x0000000000987805 */ /* 0x000fe2000001ff00 */
[----:B------:R-:W-:Y:S01]  /*3f20*/  SEL R0, R0, R232, !P0 ;  /* 0x000000e800007207 */ /* 0x000fe20004000000 */
[----:B------:R-:W-:Y:S01]  /*3f30*/  CS2R R150, SRZ ;  /* 0x0000000000967805 */ /* 0x000fe2000001ff00 */
[----:B------:R-:W-:Y:S01]  /*3f40*/  SEL R231, R231, 0xffffffe0, !P1 ;  /* 0xffffffe0e7e77807 */ /* 0x000fe20004800000 */
[----:B------:R-:W-:Y:S01]  /*3f50*/  IMAD.SHL.U32 R219, R2, 0x2, RZ ;  /* 0x0000000202db7824 */ /* 0x000fe200078e00ff */
[----:B------:R-:W-:Y:S01]  /*3f60*/  SHF.L.U32 R2, R0, 0x1, RZ ;  /* 0x0000000100027819 */ /* 0x000fe200000006ff */
[----:B------:R-:W-:Y:S01]  /*3f70*/  IMAD.MOV.U32 R0, RZ, RZ, c[0x0][0x22c] ;  /* 0x00008b00ff007624 */ /* 0x000fe200078e00ff */
[----:B------:R-:W-:Y:S01]  /*3f80*/  SEL R226, R226, 0xffffffc0, !P2 ;  /* 0xffffffc0e2e27807 */ /* 0x000fe20005000000 */
[----:B------:R-:W-:Y:S01]  /*3f90*/  IMAD.IADD R223, R231, 0x1, R222 ;  /* 0x00000001e7df7824 */ /* 0x000fe200078e02de */
[----:B------:R-:W-:Y:S01]  /*3fa0*/  IADD3 R228, R227, R231, RZ ;  /* 0x000000e7e3e47210 */ /* 0x000fe20007ffe0ff */
[----:B------:R-:W-:Y:S01]  /*3fb0*/  IMAD R0, R0, c[0x0][0x1c0], RZ ;  /* 0x0000700000007a24 */ /* 0x000fe200078e02ff */
[----:B------:R-:W-:Y:S01]  /*3fc0*/  CS2R R148, SRZ ;  /* 0x0000000000947805 */ /* 0x000fe2000001ff00 */
[----:B------:R-:W-:Y:S01]  /*3fd0*/  CS2R R142, SRZ ;  /* 0x00000000008e7805 */ /* 0x000fe2000001ff00 */
[----:B------:R-:W-:Y:S01]  /*3fe0*/  CS2R R140, SRZ ;  /* 0x00000000008c7805 */ /* 0x000fe2000001ff00 */
[C---:B------:R-:W-:Y:S01]  /*3ff0*/  IMAD.SHL.U32 R239, R0.reuse, 0x8, RZ ;  /* 0x0000000800ef7824 */ /* 0x040fe200078e00ff */
[----:B------:R-:W-:Y:S01]  /*4000*/  SHF.L.U32 R10, R0, 0x4, RZ ;  /* 0x00000004000a7819 */ /* 0x000fe200000006ff */
[----:B------:R-:W-:Y:S01]  /*4010*/  CS2R R146, SRZ ;  /* 0x0000000000927805 */ /* 0x000fe2000001ff00 */
[----:B------:R-:W-:Y:S01]  /*4020*/  CS2R R144, SRZ ;  /* 0x0000000000907805 */ /* 0x000fe2000001ff00 */
[----:B------:R-:W-:Y:S01]  /*4030*/  CS2R R138, SRZ ;  /* 0x00000000008a7805 */ /* 0x000fe2000001ff00 */
[C---:B-1----:R-:W-:Y:S01]  /*4040*/  IADD3 R9, R10.reuse, 0x20, RZ ;  /* 0x000000200a097810 */ /* 0x042fe20007ffe0ff */
[----:B------:R-:W-:Y:S01]  /*4050*/  CS2R R136, SRZ ;  /* 0x0000000000887805 */ /* 0x000fe2000001ff00 */
[C---:B------:R-:W-:Y:S01]  /*4060*/  IADD3 R8, R10.reuse, 0x40, RZ ;  /* 0x000000400a087810 */ /* 0x040fe20007ffe0ff */
[----:B------:R-:W-:Y:S01]  /*4070*/  CS2R R134, SRZ ;  /* 0x0000000000867805 */ /* 0x000fe2000001ff00 */
[C---:B------:R-:W-:Y:S01]  /*4080*/  IADD3 R7, R10.reuse, 0x60, RZ ;  /* 0x000000600a077810 */ /* 0x040fe20007ffe0ff */
[C---:B------:R-:W-:Y:S01]  /*4090*/  IMAD.IADD R9, R239.reuse, 0x1, R9 ;  /* 0x00000001ef097824 */ /* 0x040fe200078e0209 */
[C---:B------:R-:W-:Y:S01]  /*40a0*/  IADD3 R6, R10.reuse, 0x80, RZ ;  /* 0x000000800a067810 */ /* 0x040fe20007ffe0ff */
[----:B------:R-:W-:Y:S01]  /*40b0*/  CS2R R132, SRZ ;  /* 0x0000000000847805 */ /* 0x000fe2000001ff00 */
[C---:B--2---:R-:W-:Y:S01]  /*40c0*/  IADD3 R5, R10.reuse, 0xa0, RZ ;  /* 0x000000a00a057810 */ /* 0x044fe20007ffe0ff */
[C---:B------:R-:W-:Y:S01]  /*40d0*/  IMAD.IADD R7, R239.reuse, 0x1, R7 ;  /* 0x00000001ef077824 */ /* 0x040fe200078e0207 */
[C---:B------:R-:W-:Y:S01]  /*40e0*/  IADD3 R4, R10.reuse, 0xc0, RZ ;  /* 0x000000c00a047810 */ /* 0x040fe20007ffe0ff */
[C---:B------:R-:W-:Y:S01]  /*40f0*/  IMAD.IADD R6, R239.reuse, 0x1, R6 ;  /* 0x00000001ef067824 */ /* 0x040fe200078e0206 */
[C---:B------:R-:W-:Y:S01]  /*4100*/  IADD3 R8, R239.reuse, R8, RZ ;  /* 0x00000008ef087210 */ /* 0x040fe20007ffe0ff */
[C---:B------:R-:W-:Y:S01]  /*4110*/  IMAD.IADD R7, R239.reuse, 0x1, R7 ;  /* 0x00000001ef077824 */ /* 0x040fe200078e0207 */
[----:B------:R-:W-:Y:S01]  /*4120*/  IADD3 R0, R10, 0xe0, RZ ;  /* 0x000000e00a007810 */ /* 0x000fe20007ffe0ff */
[C---:B------:R-:W-:Y:S01]  /*4130*/  IMAD.IADD R4, R239.reuse, 0x1, R4 ;  /* 0x00000001ef047824 */ /* 0x040fe200078e0204 */
[C---:B------:R-:W-:Y:S01]  /*4140*/  IADD3 R5, R239.reuse, R5, RZ ;  /* 0x00000005ef057210 */ /* 0x040fe20007ffe0ff */
        /* <DEDUP_REMOVED lines=9> */
[----:B------:R-:W-:Y:S01]  /*41e0*/  CS2R R78, SRZ ;  /* 0x00000000004e7805 */ /* 0x000fe2000001ff00 */
[C---:B------:R-:W-:Y:S01]  /*41f0*/  IMAD.IADD R8, R239.reuse, 0x1, R8 ;  /* 0x00000001ef087824 */ /* 0x040fe200078e0208 */
[----:B------:R-:W-:Y:S01]  /*4200*/  CS2R R76, SRZ ;  /* 0x00000000004c7805 */ /* 0x000fe2000001ff00 */
[C---:B------:R-:W-:Y:S01]  /*4210*/  IMAD.IADD R6, R239.reuse, 0x1, R6 ;  /* 0x00000001ef067824 */ /* 0x040fe200078e0206 */
[C---:B------:R-:W-:Y:S01]  /*4220*/  IADD3 R4, R239.reuse, R4, RZ ;  /* 0x00000004ef047210 */ /* 0x040fe20007ffe0ff */
[C---:B------:R-:W-:Y:S01]  /*4230*/  IMAD.IADD R5, R239.reuse, 0x1, R5 ;  /* 0x00000001ef057824 */ /* 0x040fe200078e0205 */
[C---:B------:R-:W-:Y:S01]  /*4240*/  IADD3 R8, R239.reuse, R8, RZ ;  /* 0x00000008ef087210 */ /* 0x040fe20007ffe0ff */
[C---:B------:R-:W-:Y:S01]  /*4250*/  IMAD.IADD R9, R239.reuse, 0x1, R9 ;  /* 0x00000001ef097824 */ /* 0x040fe200078e0209 */
[----:B------:R-:W-:Y:S01]  /*4260*/  CS2R R82, SRZ ;  /* 0x0000000000527805 */ /* 0x000fe2000001ff00 */
[C---:B------:R-:W-:Y:S01]  /*4270*/  IMAD.IADD R7, R239.reuse, 0x1, R7 ;  /* 0x00000001ef077824 */ /* 0x040fe200078e0207 */
[C---:B------:R-:W-:Y:S01]  /*4280*/  IADD3 R5, R239.reuse, R5, RZ ;  /* 0x00000005ef057210 */ /* 0x040fe20007ffe0ff */
[C---:B------:R-:W-:Y:S01]  /*4290*/  IMAD.IADD R6, R239.reuse, 0x1, R6 ;  /* 0x00000001ef067824 */ /* 0x040fe200078e0206 */
[----:B------:R1:W-:Y:S01]  /*42a0*/  STL [R1+0x20], R9 ;  /* 0x0000200901007387 */ /* 0x0003e20000100800 */
[C---:B------:R-:W-:Y:S01]  /*42b0*/  IMAD.IADD R0, R239.reuse, 0x1, R0 ;  /* 0x00000001ef007824 */ /* 0x040fe200078e0200 */
[----:B------:R-:W-:Y:S01]  /*42c0*/  CS2R R80, SRZ ;  /* 0x0000000000507805 */ /* 0x000fe2000001ff00 */
[C---:B------:R-:W-:Y:S01]  /*42d0*/  IMAD.IADD R4, R239.reuse, 0x1, R4 ;  /* 0x00000001ef047824 */ /* 0x040fe200078e0204 */
[----:B------:R2:W-:Y:S01]  /*42e0*/  STL [R1+0x1c], R8 ;  /* 0x00001c0801007387 */ /* 0x0005e20000100800 */
[C---:B------:R-:W-:Y:S01]  /*42f0*/  IMAD.IADD R0, R239.reuse, 0x1, R0 ;  /* 0x00000001ef007824 */ /* 0x040fe200078e0200 */
[----:B------:R-:W-:Y:S01]  /*4300*/  CS2R R74, SRZ ;  /* 0x00000000004a7805 */ /* 0x000fe2000001ff00 */
[----:B------:R-:W-:Y:S01]  /*4310*/  CS2R R72, SRZ ;  /* 0x0000000000487805 */ /* 0x000fe2000001ff00 */
[----:B------:R3:W-:Y:S01]  /*4320*/  STL [R1+0x18], R7 ;  /* 0x0000180701007387 */ /* 0x0007e20000100800 */
[----:B------:R-:W-:Y:S01]  /*4330*/  CS2R R70, SRZ ;  /* 0x0000000000467805 */ /* 0x000fe2000001ff00 */
        /* <DEDUP_REMOVED lines=15> */
[C---:B-1----:R-:W-:Y:S01]  /*4430*/  IADD3 R9, R239.reuse, R9, RZ ;  /* 0x00000009ef097210 */ /* 0x042fe20007ffe0ff */
[----:B------:R-:W-:Y:S01]  /*4440*/  CS2R R42, SRZ ;  /* 0x00000000002a7805 */ /* 0x000fe2000001ff00 */
[----:B------:R-:W-:Y:S01]  /*4450*/  CS2R R40, SRZ ;  /* 0x0000000000287805 */ /* 0x000fe2000001ff00 */
[----:B------:R-:W-:Y:S01]  /*4460*/  CS2R R38, SRZ ;  /* 0x0000000000267805 */ /* 0x000fe2000001ff00 */
[C---:B--2---:R-:W-:Y:S01]  /*4470*/  IMAD.IADD R8, R239.reuse, 0x1, R8 ;  /* 0x00000001ef087824 */ /* 0x044fe200078e0208 */
[----:B------:R-:W-:Y:S01]  /*4480*/  STL [R1+0x3c], R9 ;  /* 0x00003c0901007387 */ /* 0x000fe20000100800 */
[----:B------:R-:W-:Y:S01]  /*4490*/  CS2R R36, SRZ ;  /* 0x0000000000247805 */ /* 0x000fe2000001ff00 */
[----:B------:R-:W-:Y:S01]  /*44a0*/  CS2R R30, SRZ ;  /* 0x00000000001e7805 */ /* 0x000fe2000001ff00 */
[C---:B---3--:R-:W-:Y:S01]  /*44b0*/  IADD3 R7, R239.reuse, R7, RZ ;  /* 0x00000007ef077210 */ /* 0x048fe20007ffe0ff */
[----:B------:R1:W-:Y:S01]  /*44c0*/  STL [R1+0xc], R4 ;  /* 0x00000c0401007387 */ /* 0x0003e20000100800 */
[----:B------:R-:W-:Y:S01]  /*44d0*/  CS2R R28, SRZ ;  /* 0x00000000001c7805 */ /* 0x000fe2000001ff00 */
[----:B------:R-:W-:Y:S01]  /*44e0*/  CS2R R34, SRZ ;  /* 0x0000000000227805 */ /* 0x000fe2000001ff00 */
[C---:B----4-:R-:W-:Y:S01]  /*44f0*/  IMAD.IADD R6, R239.reuse, 0x1, R6 ;  /* 0x00000001ef067824 */ /* 0x050fe200078e0206 */
[----:B------:R-:W-:Y:S01]  /*4500*/  STL [R1+0x38], R8 ;  /* 0x0000380801007387 */ /* 0x000fe20000100800 */
[----:B------:R-:W-:Y:S01]  /*4510*/  CS2R R32, SRZ ;  /* 0x0000000000207805 */ /* 0x000fe2000001ff00 */
[----:B------:R-:W-:Y:S01]  /*4520*/  CS2R R26, SRZ ;  /* 0x00000000001a7805 */ /* 0x000fe2000001ff00 */
[----:B------:R-:W-:Y:S01]  /*4530*/  IADD3 R5, R239, R5, RZ ;  /* 0x00000005ef057210 */ /* 0x000fe20007ffe0ff */
[----:B------:R2:W-:Y:S01]  /*4540*/  STL [R1+0x8], R0 ;  /* 0x0000080001007387 */ /* 0x0005e20000100800 */
[----:B------:R-:W-:Y:S01]  /*4550*/  CS2R R24, SRZ ;  /* 0x0000000000187805 */ /* 0x000fe2000001ff00 */
[----:B------:R-:W-:Y:S01]  /*4560*/  CS2R R22, SRZ ;  /* 0x0000000000167805 */ /* 0x000fe2000001ff00 */
[----:B------:R-:W-:Y:S01]  /*4570*/  CS2R R20, SRZ ;  /* 0x0000000000147805 */ /* 0x000fe2000001ff00 */
[----:B------:R3:W-:Y:S01]  /*4580*/  STL [R1+0x34], R7 ;  /* 0x0000340701007387 */ /* 0x0007e20000100800 */
[----:B------:R-:W-:Y:S01]  /*4590*/  IMAD.IADD R229, R227, 0x1, R226 ;  /* 0x00000001e3e57824 */ /* 0x000fe200078e02e2 */
[C---:B------:R-:W-:Y:S01]  /*45a0*/  IADD3 R225, R226.reuse, R222, RZ ;  /* 0x000000dee2e17210 */ /* 0x040fe20007ffe0ff */
[C---:B------:R-:W-:Y:S01]  /*45b0*/  IMAD.IADD R230, R226.reuse, 0x1, R228 ;  /* 0x00000001e2e67824 */ /* 0x040fe200078e02e4 */
[----:B------:R3:W-:Y:S01]  /*45c0*/  STL [R1+0x30], R6 ;  /* 0x0000300601007387 */ /* 0x0007e20000100800 */
[----:B------:R-:W-:Y:S01]  /*45d0*/  IMAD.IADD R224, R226, 0x1, R223 ;  /* 0x00000001e2e07824 */ /* 0x000fe200078e02df */
[----:B------:R-:W-:-:S02]  /*45e0*/  UISETP.GE.AND UP0, UPT, UR8, UR6, UPT ;  /* 0x000000060800728c */ /* 0x000fc4000bf06270 */
[----:B------:R3:W-:Y:S01]  /*45f0*/  STL [R1+0x2c], R5 ;  /* 0x00002c0501007387 */ /* 0x0007e20000100800 */
[C---:B-1----:R-:W-:Y:S01]  /*4600*/  IMAD.IADD R4, R239.reuse, 0x1, R4 ;  /* 0x00000001ef047824 */ /* 0x042fe200078e0204 */
[----:B--2---:R-:W-:-:S05]  /*4610*/  IADD3 R0, R239, R0, RZ ;  /* 0x00000000ef007210 */ /* 0x004fca0007ffe0ff */
[----:B------:R3:W-:Y:S04]  /*4620*/  STL [R1+0x24], R0 ;  /* 0x0000240001007387 */ /* 0x0007e80000100800 */
[----:B------:R3:W-:Y:S02]  /*4630*/  STL [R1+0x28], R4 ;  /* 0x0000280401007387 */ /* 0x0007e40000100800 */
.L_x_660:
[----:B------:R-:W0:Y:S01]  /*4640*/  LDGDEPBAR ;  /* 0x00000000000079af */ /* 0x000e220000000000 */
[C---:B------:R-:W-:Y:S01]  /*4650*/  IMAD.IADD R109, R219.reuse, 0x1, R231 ;  /* 0x00000001db6d7824 */ /* 0x040fe200078e02e7 */
[----:B------:R-:W-:Y:S01]  /*4660*/  PLOP3.LUT P0, PT, PT, PT, UP0, 0x80, 0x0 ;  /* 0x000000000000781c */ /* 0x000fe20003f0f008 */
[--C-:B------:R-:W-:Y:S01]  /*4670*/  IMAD.IADD R108, R219, 0x1, R226.reuse ;  /* 0x00000001db6c7824 */ /* 0x100fe200078e02e2 */
[----:B------:R-:W-:Y:S01]  /*4680*/  PLOP3.LUT P5, PT, PT, PT, UP0, 0x80, 0x0 ;  /* 0x000000000000781c */ /* 0x000fe20003faf008 */
[----:B---3--:R-:W-:Y:S01]  /*4690*/  IMAD.IADD R0, R109, 0x1, R226 ;  /* 0x000000016d007824 */ /* 0x008fe200078e02e2 */
[----:B------:R-:W2:Y:S01]  /*46a0*/  LDL R110, [R1+0x50] ;  /* 0x00005000016e7983 */ /* 0x000ea20000100800 */
[C---:B-----5:R-:W-:Y:S01]  /*46b0*/  FSETP.NEU.FTZ.AND P2, PT, R250.reuse, -INF , PT ;  /* 0xff800000fa00780b */ /* 0x060fe20003f5d000 */
[----:B------:R-:W-:Y:S01]  /*46c0*/  UISETP.GE.AND UP5, UPT, UR7, 0x1, UPT ;  /* 0x000000010700788c */ /* 0x000fe2000bfa6270 */
[----:B------:R-:W-:Y:S02]  /*46d0*/  PLOP3.LUT P1, PT, PT, PT, UP0, 0x80, 0x0 ;  /* 0x000000000000781c */ /* 0x000fe40003f2f008 */
[----:B------:R-:W-:Y:S01]  /*46e0*/  PLOP3.LUT P4, PT, PT, PT, UP0, 0x80, 0x0 ;  /* 0x000000000000781c */ /* 0x000fe20003f8f008 */
[----:B------:R-:W3:Y:S01]  /*46f0*/  LDL R112, [R1+0x40] ;  /* 0x0000400001707983 */ /* 0x000ee20000100800 */
[----:B------:R-:W-:Y:S02]  /*4700*/  PLOP3.LUT P3, PT, PT, PT, UP0, 0x80, 0x0 ;  /* 0x000000000000781c */ /* 0x000fe40003f6f008 */
[----:B------:R-:W-:Y:S01]  /*4710*/  PLOP3.LUT P6, PT, PT, PT, UP0, 0x80, 0x0 ;  /* 0x000000000000781c */ /* 0x000fe20003fcf008 */
[----:B------:R-:W-:Y:S04]  /*4720*/  DEPBAR.LE SB0, 0x0 ;  /* 0x000080000000791a */ /* 0x000fe80000000000 */
[----:B------:R-:W-:Y:S06]  /*4730*/  BAR.SYNC.DEFER_BLOCKING 0x0 ;  /* 0x0000000000007b1d */ /* 0x000fec0000010000 */
[----:B------:R-:W-:Y:S05]  /*4740*/  LDSM.16.M88.4 R16, [R219] ;  /* 0x00000000db10783b */ /* 0x000fea0000000200 */
[----:B------:R-:W1:Y:S05]  /*4750*/  LDSM.16.M88.4 R8, [R3+0x18000] ;  /* 0x018000000308783b */ /* 0x000e6a0000000200 */
[----:B------:R-:W4:Y:S05]  /*4760*/  LDSM.16.M88.4 R84, [R3+0x18800] ;  /* 0x018800000354783b */ /* 0x000f2a0000000200 */
[----:B------:R-:W-:Y:S05]  /*4770*/  LDSM.16.M88.4 R88, [R109] ;  /* 0x000000006d58783b */ /* 0x000fea0000000200 */
[----:B------:R-:W4:Y:S05]  /*4780*/  LDSM.16.M88.4 R92, [R216+0x18000] ;  /* 0x01800000d85c783b */ /* 0x000f2a0000000200 */
[----:B------:R-:W4:Y:S05]  /*4790*/  LDSM.16.M88.4 R96, [R216+0x18800] ;  /* 0x01880000d860783b */ /* 0x000f2a0000000200 */
[----:B------:R-:W-:Y:S05]  /*47a0*/  LDSM.16.M88.4 R100, [R218+0x18000] ;  /* 0x01800000da64783b */ /* 0x000fea0000000200 */
[----:B------:R-:W-:Y:S01]  /*47b0*/  LDSM.16.M88.4 R104, [R218+0x18800] ;  /* 0x01880000da68783b */ /* 0x000fe20000000200 */
[C---:B-1----:R-:W-:Y:S08]  /*47c0*/  HMMA.16816.F32.BF16 R4, R16.reuse, R8, RZ ;  /* 0x000000081004723c */ /* 0x042ff000000418ff */
[C---:B------:R-:W-:Y:S08]  /*47d0*/  HMMA.16816.F32.BF16 R8, R16.reuse, R10, RZ ;  /* 0x0000000a1008723c */ /* 0x040ff000000418ff */
[C---:B----4-:R-:W-:Y:S08]  /*47e0*/  HMMA.16816.F32.BF16 R12, R16.reuse, R84, RZ ;  /* 0x00000054100c723c */ /* 0x050ff000000418ff */
[----:B------:R-:W-:Y:S01]  /*47f0*/  HMMA.16816.F32.BF16 R16, R16, R86, RZ ;  /* 0x000000561010723c */ /* 0x000fe200000418ff */
[----:B------:R-:W1:Y:S07]  /*4800*/  LDSM.16.M88.4 R84, [R108] ;  /* 0x000000006c54783b */ /* 0x000e6e0000000200 */
[C---:B------:R-:W-:Y:S08]  /*4810*/  HMMA.16816.F32.BF16 R4, R88.reuse, R92, R4 ;  /* 0x0000005c5804723c */ /* 0x040ff00000041804 */
[C---:B------:R-:W-:Y:S01]  /*4820*/  HMMA.16816.F32.BF16 R8, R88.reuse, R94, R8 ;  /* 0x0000005e5808723c */ /* 0x040fe20000041808 */
[----:B------:R-:W-:Y:S07]  /*4830*/  LDSM.16.M88.4 R92, [R217+0x18000] ;  /* 0x01800000d95c783b */ /* 0x000fee0000000200 */
[C---:B------:R-:W-:Y:S08]  /*4840*/  HMMA.16816.F32.BF16 R12, R88.reuse, R96, R12 ;  /* 0x00000060580c723c */ /* 0x040ff0000004180c */
[----:B------:R-:W-:Y:S01]  /*4850*/  HMMA.16816.F32.BF16 R16, R88, R98, R16 ;  /* 0x000000625810723c */ /* 0x000fe20000041810 */
[----:B------:R-:W4:Y:S05]  /*4860*/  LDSM.16.M88.4 R88, [R0] ;  /* 0x000000000058783b */ /* 0x000f2a0000000200 */
[----:B------:R-:W4:Y:S02]  /*4870*/  LDSM.16.M88.4 R96, [R217+0x18800] ;  /* 0x01880000d960783b */ /* 0x000f240000000200 */
[C---:B-1----:R-:W-:Y:S08]  /*4880*/  HMMA.16816.F32.BF16 R4, R84.reuse, R100, R4 ;  /* 0x000000645404723c */ /* 0x042ff00000041804 */
[C---:B------:R-:W-:Y:S01]  /*4890*/  HMMA.16816.F32.BF16 R8, R84.reuse, R102, R8 ;  /* 0x000000665408723c */ /* 0x040fe20000041808 */
[----:B------:R-:W-:Y:S07]  /*48a0*/  LDSM.16.M88.4 R100, [R3+0x1a000] ;  /* 0x01a000000364783b */ /* 0x000fee0000000200 */
[C---:B------:R-:W-:Y:S08]  /*48b0*/  HMMA.16816.F32.BF16 R12, R84.reuse, R104, R12 ;  /* 0x00000068540c723c */ /* 0x040ff0000004180c */
[----:B------:R-:W-:Y:S01]  /*48c0*/  HMMA.16816.F32.BF16 R16, R84, R106, R16 ;  /* 0x0000006a5410723c */ /* 0x000fe20000041810 */
[----:B------:R-:W1:Y:S05]  /*48d0*/  LDSM.16.M88.4 R84, [R219+0x2000] ;  /* 0x00200000db54783b */ /* 0x000e6a0000000200 */
[----:B------:R-:W1:Y:S02]  /*48e0*/  LDSM.16.M88.4 R104, [R3+0x1a800] ;  /* 0x01a800000368783b */ /* 0x000e640000000200 */
[C---:B----4-:R-:W-:Y:S08]  /*48f0*/  HMMA.16816.F32.BF16 R4, R88.reuse, R92, R4 ;  /* 0x0000005c5804723c */ /* 0x050ff00000041804 */
[C---:B------:R-:W-:Y:S01]  /*4900*/  HMMA.16816.F32.BF16 R8, R88.reuse, R94, R8 ;  /* 0x0000005e5808723c */ /* 0x040fe20000041808 */
[----:B------:R-:W-:Y:S07]  /*4910*/  LDSM.16.M88.4 R92, [R216+0x1a000] ;  /* 0x01a00000d85c783b */ /* 0x000fee0000000200 */
[C---:B------:R-:W-:Y:S08]  /*4920*/  HMMA.16816.F32.BF16 R12, R88.reuse, R96, R12 ;  /* 0x00000060580c723c */ /* 0x040ff0000004180c */
[----:B------:R-:W-:Y:S01]  /*4930*/  HMMA.16816.F32.BF16 R16, R88, R98, R16 ;  /* 0x000000625810723c */ /* 0x000fe20000041810 */
[----:B------:R-:W4:Y:S05]  /*4940*/  LDSM.16.M88.4 R88, [R109+0x2000] ;  /* 0x002000006d58783b */ /* 0x000f2a0000000200 */
[----:B------:R-:W4:Y:S02]  /*4950*/  LDSM.16.M88.4 R96, [R216+0x1a800] ;  /* 0x01a80000d860783b */ /* 0x000f240000000200 */
[C---:B-1----:R-:W-:Y:S08]  /*4960*/  HMMA.16816.F32.BF16 R4, R84.reuse, R100, R4 ;  /* 0x000000645404723c */ /* 0x042ff00000041804 */
[C---:B------:R-:W-:Y:S01]  /*4970*/  HMMA.16816.F32.BF16 R8, R84.reuse, R102, R8 ;  /* 0x000000665408723c */ /* 0x040fe20000041808 */
[----:B------:R-:W-:Y:S07]  /*4980*/  LDSM.16.M88.4 R100, [R218+0x1a000] ;  /* 0x01a00000da64783b */ /* 0x000fee0000000200 */
[C---:B------:R-:W-:Y:S08]  /*4990*/  HMMA.16816.F32.BF16 R12, R84.reuse, R104, R12 ;  /* 0x00000068540c723c */ /* 0x040ff0000004180c */
[----:B------:R-:W-:Y:S01]  /*49a0*/  HMMA.16816.F32.BF16 R16, R84, R106, R16 ;  /* 0x0000006a5410723c */ /* 0x000fe20000041810 */
[----:B------:R-:W1:Y:S05]  /*49b0*/  LDSM.16.M88.4 R84, [R108+0x2000] ;  /* 0x002000006c54783b */ /* 0x000e6a0000000200 */
[----:B------:R-:W2:Y:S02]  /*49c0*/  LDSM.16.M88.4 R104, [R218+0x1a800] ;  /* 0x01a80000da68783b */ /* 0x000ea40000000200 */
[C---:B----4-:R-:W-:Y:S08]  /*49d0*/  HMMA.16816.F32.BF16 R4, R88.reuse, R92, R4 ;  /* 0x0000005c5804723c */ /* 0x050ff00000041804 */
[C---:B------:R-:W-:Y:S01]  /*49e0*/  HMMA.16816.F32.BF16 R8, R88.reuse, R94, R8 ;  /* 0x0000005e5808723c */ /* 0x040fe20000041808 */
[----:B------:R-:W-:Y:S07]  /*49f0*/  LDSM.16.M88.4 R92, [R217+0x1a000] ;  /* 0x01a00000d95c783b */ /* 0x000fee0000000200 */
[C---:B------:R-:W-:Y:S08]  /*4a00*/  HMMA.16816.F32.BF16 R12, R88.reuse, R96, R12 ;  /* 0x00000060580c723c */ /* 0x040ff0000004180c */
[----:B------:R-:W-:Y:S01]  /*4a10*/  HMMA.16816.F32.BF16 R16, R88, R98, R16 ;  /* 0x000000625810723c */ /* 0x000fe20000041810 */
[----:B------:R-:W4:Y:S05]  /*4a20*/  LDSM.16.M88.4 R88, [R0+0x2000] ;  /* 0x002000000058783b */ /* 0x000f2a0000000200 */
[----:B------:R-:W3:Y:S02]  /*4a30*/  LDSM.16.M88.4 R96, [R217+0x1a800] ;  /* 0x01a80000d960783b */ /* 0x000ee40000000200 */
[C---:B-1----:R-:W-:Y:S08]  /*4a40*/  HMMA.16816.F32.BF16 R4, R84.reuse, R100, R4 ;  /* 0x000000645404723c */ /* 0x042ff00000041804 */
[C---:B------:R-:W-:Y:S01]  /*4a50*/  HMMA.16816.F32.BF16 R8, R84.reuse, R102, R8 ;  /* 0x000000665408723c */ /* 0x040fe20000041808 */
[----:B------:R-:W-:Y:S07]  /*4a60*/  LDSM.16.M88.4 R100, [R3+0x1c000] ;  /* 0x01c000000364783b */ /* 0x000fee0000000200 */
[C---:B--2---:R-:W-:Y:S08]  /*4a70*/  HMMA.16816.F32.BF16 R12, R84.reuse, R104, R12 ;  /* 0x00000068540c723c */ /* 0x044ff0000004180c */
[----:B------:R-:W-:Y:S01]  /*4a80*/  HMMA.16816.F32.BF16 R16, R84, R106, R16 ;  /* 0x0000006a5410723c */ /* 0x000fe20000041810 */
[----:B------:R-:W1:Y:S05]  /*4a90*/  LDSM.16.M88.4 R84, [R219+0x4000] ;  /* 0x00400000db54783b */ /* 0x000e6a0000000200 */
[----:B------:R-:W2:Y:S02]  /*4aa0*/  LDSM.16.M88.4 R104, [R3+0x1c800] ;  /* 0x01c800000368783b */ /* 0x000ea40000000200 */
[C---:B----4-:R-:W-:Y:S08]  /*4ab0*/  HMMA.16816.F32.BF16 R4, R88.reuse, R92, R4 ;  /* 0x0000005c5804723c */ /* 0x050ff00000041804 */
[C---:B------:R-:W-:Y:S01]  /*4ac0*/  HMMA.16816.F32.BF16 R8, R88.reuse, R94, R8 ;  /* 0x0000005e5808723c */ /* 0x040fe20000041808 */
[----:B------:R-:W-:Y:S07]  /*4ad0*/  LDSM.16.M88.4 R92, [R216+0x1c000] ;  /* 0x01c00000d85c783b */ /* 0x000fee0000000200 */
[C---:B---3--:R-:W-:Y:S08]  /*4ae0*/  HMMA.16816.F32.BF16 R12, R88.reuse, R96, R12 ;  /* 0x00000060580c723c */ /* 0x048ff0000004180c */
[----:B------:R-:W-:Y:S01]  /*4af0*/  HMMA.16816.F32.BF16 R16, R88, R98, R16 ;  /* 0x000000625810723c */ /* 0x000fe20000041810 */
[----:B------:R-:W3:Y:S05]  /*4b00*/  LDSM.16.M88.4 R88, [R109+0x4000] ;  /* 0x004000006d58783b */ /* 0x000eea0000000200 */
[----:B------:R-:W4:Y:S02]  /*4b10*/  LDSM.16.M88.4 R96, [R216+0x1c800] ;  /* 0x01c80000d860783b */ /* 0x000f240000000200 */
[C---:B-1----:R-:W-:Y:S08]  /*4b20*/  HMMA.16816.F32.BF16 R4, R84.reuse, R100, R4 ;  /* 0x000000645404723c */ /* 0x042ff00000041804 */
[C---:B------:R-:W-:Y:S01]  /*4b30*/  HMMA.16816.F32.BF16 R8, R84.reuse, R102, R8 ;  /* 0x000000665408723c */ /* 0x040fe20000041808 */
[----:B------:R-:W-:Y:S07]  /*4b40*/  LDSM.16.M88.4 R100, [R218+0x1c000] ;  /* 0x01c00000da64783b */ /* 0x000fee0000000200 */
[C---:B--2---:R-:W-:Y:S08]  /*4b50*/  HMMA.16816.F32.BF16 R12, R84.reuse, R104, R12 ;  /* 0x00000068540c723c */ /* 0x044ff0000004180c */
[----:B------:R-:W-:Y:S01]  /*4b60*/  HMMA.16816.F32.BF16 R16, R84, R106, R16 ;  /* 0x0000006a5410723c */ /* 0x000fe20000041810 */
[----:B------:R-:W1:Y:S05]  /*4b70*/  LDSM.16.M88.4 R84, [R108+0x4000] ;  /* 0x004000006c54783b */ /* 0x000e6a0000000200 */
[----:B------:R-:W2:Y:S02]  /*4b80*/  LDSM.16.M88.4 R104, [R218+0x1c800] ;  /* 0x01c80000da68783b */ /* 0x000ea40000000200 */
[C---:B---3--:R-:W-:Y:S08]  /*4b90*/  HMMA.16816.F32.BF16 R4, R88.reuse, R92, R4 ;  /* 0x0000005c5804723c */ /* 0x048ff00000041804 */
[C---:B------:R-:W-:Y:S01]  /*4ba0*/  HMMA.16816.F32.BF16 R8, R88.reuse, R94, R8 ;  /* 0x0000005e5808723c */ /* 0x040fe20000041808 */
[----:B------:R-:W-:Y:S07]  /*4bb0*/  LDSM.16.M88.4 R92, [R217+0x1c000] ;  /* 0x01c00000d95c783b */ /* 0x000fee0000000200 */
[C---:B----4-:R-:W-:Y:S08]  /*4bc0*/  HMMA.16816.F32.BF16 R12, R88.reuse, R96, R12 ;  /* 0x00000060580c723c */ /* 0x050ff0000004180c */
        /* <DEDUP_REMOVED lines=22> */
[----:B------:R-:W1:Y:S07]  /*4d30*/  LDSM.16.M88.4 R84, [R108+0x6000] ;  /* 0x006000006c54783b */ /* 0x000e6e0000000200 */
[C---:B---3--:R-:W-:Y:S08]  /*4d40*/  HMMA.16816.F32.BF16 R4, R88.reuse, R92, R4 ;  /* 0x0000005c5804723c */ /* 0x048ff00000041804 */
[C---:B------:R-:W-:Y:S01]  /*4d50*/  HMMA.16816.F32.BF16 R8, R88.reuse, R94, R8 ;  /* 0x0000005e5808723c */ /* 0x040fe20000041808 */
[----:B------:R-:W2:Y:S07]  /*4d60*/  LDSM.16.M88.4 R92, [R218+0x1e800] ;  /* 0x01e80000da5c783b */ /* 0x000eae0000000200 */
[C---:B----4-:R-:W-:Y:S08]  /*4d70*/  HMMA.16816.F32.BF16 R12, R88.reuse, R96, R12 ;  /* 0x00000060580c723c */ /* 0x050ff0000004180c */
[----:B------:R-:W-:Y:S01]  /*4d80*/  HMMA.16816.F32.BF16 R16, R88, R98, R16 ;  /* 0x000000625810723c */ /* 0x000fe20000041810 */
[----:B------:R-:W-:Y:S05]  /*4d90*/  LDSM.16.M88.4 R88, [R0+0x6000] ;  /* 0x006000000058783b */ /* 0x000fea0000000200 */
[----:B------:R-:W3:Y:S02]  /*4da0*/  LDSM.16.M88.4 R96, [R217+0x1e000] ;  /* 0x01e00000d960783b */ /* 0x000ee40000000200 */
[C---:B-1----:R-:W-:Y:S08]  /*4db0*/  HMMA.16816.F32.BF16 R4, R84.reuse, R100, R4 ;  /* 0x000000645404723c */ /* 0x042ff00000041804 */
[C---:B------:R-:W-:Y:S08]  /*4dc0*/  HMMA.16816.F32.BF16 R8, R84.reuse, R102, R8 ;  /* 0x000000665408723c */ /* 0x040ff00000041808 */
[C---:B--2---:R-:W-:Y:S07]  /*4dd0*/  HMMA.16816.F32.BF16 R12, R84.reuse, R92, R12 ;  /* 0x0000005c540c723c */ /* 0x044fee000004180c */
[----:B------:R-:W-:Y:S01]  /*4de0*/  FMUL.FTZ R92, R250, 1.4426950216293334961 ;  /* 0x3fb8aa3bfa5c7820 */ /* 0x000fe20000410000 */
[----:B------:R-:W-:Y:S01]  /*4df0*/  HMMA.16816.F32.BF16 R16, R84, R94, R16 ;  /* 0x0000005e5410723c */ /* 0x000fe20000041810 */
[----:B------:R-:W2:Y:S03]  /*4e00*/  LDL R94, [R1+0x44] ;  /* 0x00004400015e7983 */ /* 0x000ea60000100800 */
[----:B------:R-:W-:Y:S01]  /*4e10*/  FSEL R92, R92, RZ, P2 ;  /* 0x000000ff5c5c7208 */ /* 0x000fe20001000000 */
[----:B------:R-:W-:Y:S01]  /*4e20*/  IMAD.U32 R93, RZ, RZ, UR20 ;  /* 0x00000014ff5d7e24 */ /* 0x000fe2000f8e00ff */
[----:B------:R-:W1:Y:S01]  /*4e30*/  LDSM.16.M88.4 R84, [R217+0x1e800] ;  /* 0x01e80000d954783b */ /* 0x000e620000000200 */
[----:B------:R-:W-:Y:S02]  /*4e40*/  FSETP.NEU.FTZ.AND P2, PT, R251, -INF , PT ;  /* 0xff800000fb00780b */ /* 0x000fe40003f5d000 */
[----:B------:R-:W-:Y:S01]  /*4e50*/  @P0 IMAD R93, R93, 0x40, R110 ;  /* 0x000000405d5d0824 */ /* 0x000fe200078e026e */
[----:B------:R-:W-:Y:S01]  /*4e60*/  PLOP3.LUT P0, PT, PT, PT, UP0, 0x80, 0x0 ;  /* 0x000000000000781c */ /* 0x000fe20003f0f008 */
[C---:B---3--:R-:W-:Y:S05]  /*4e70*/  HMMA.16816.F32.BF16 R4, R88.reuse, R96, R4 ;  /* 0x000000605804723c */ /* 0x048fea0000041804 */
[C---:B------:R-:W-:Y:S02]  /*4e80*/  @P5 ISETP.GE.AND P5, PT, R93.reuse, UR6, PT ;  /* 0x000000065d005c0c */ /* 0x040fe4000bfa6270 */
[----:B------:R-:W-:Y:S01]  /*4e90*/  @P1 IADD3 R0, R93, 0x1, RZ ;  /* 0x000000015d001810 */ /* 0x000fe20007ffe0ff */
[C---:B------:R-:W-:Y:S01]  /*4ea0*/  HMMA.16816.F32.BF16 R8, R88.reuse, R98, R8 ;  /* 0x000000625808723c */ /* 0x040fe20000041808 */
[----:B------:R-:W-:Y:S02]  /*4eb0*/  PLOP3.LUT P1, PT, PT, PT, UP0, 0x80, 0x0 ;  /* 0x000000000000781c */ /* 0x000fe40003f2f008 */
[----:B------:R-:W-:Y:S01]  /*4ec0*/  @P4 ISETP.GE.AND P4, PT, R0, UR6, PT ;  /* 0x0000000600004c0c */ /* 0x000fe2000bf86270 */
[----:B------:R-:W-:Y:S05]  /*4ed0*/  FMUL.FTZ R0, R251, 1.4426950216293334961 ;  /* 0x3fb8aa3bfb007820 */ /* 0x000fea0000410000 */
[----:B------:R-:W-:Y:S02]  /*4ee0*/  FSEL R0, R0, RZ, P2 ;  /* 0x000000ff00007208 */ /* 0x000fe40001000000 */
[----:B------:R-:W-:Y:S05]  /*4ef0*/  PLOP3.LUT P2, PT, PT, PT, UP0, 0x80, 0x0 ;  /* 0x000000000000781c */ /* 0x000fea0003f4f008 */
[----:B------:R-:W-:Y:S02]  /*4f00*/  @P0 FSEL R4, R4, -INF , !P5 ;  /* 0xff80000004040808 */ /* 0x000fe40006800000 */
[----:B------:R-:W-:Y:S02]  /*4f10*/  PLOP3.LUT P0, PT, PT, PT, UP0, 0x80, 0x0 ;  /* 0x000000000000781c */ /* 0x000fe40003f0f008 */
[----:B------:R-:W-:Y:S01]  /*4f20*/  @P1 FSEL R5, R5, -INF , !P4 ;  /* 0xff80000005051808 */ /* 0x000fe20006000000 */
[--C-:B------:R-:W-:Y:S01]  /*4f30*/  FFMA.FTZ R4, R4, c[0x0][0x23c], -R92.reuse ;  /* 0x00008f0004047a23 */ /* 0x100fe2000001085c */
[----:B------:R-:W-:Y:S01]  /*4f40*/  PLOP3.LUT P1, PT, PT, PT, UP0, 0x80, 0x0 ;  /* 0x000000000000781c */ /* 0x000fe20003f2f008 */
[C---:B-1----:R-:W-:Y:S02]  /*4f50*/  HMMA.16816.F32.BF16 R12, R88.reuse, R84, R12 ;  /* 0x00000054580c723c */ /* 0x042fe4000004180c */
[----:B------:R1:W-:Y:S01]  /*4f60*/  MUFU.EX2 R104, R4 ;  /* 0x0000000400687308 */ /* 0x0003e20000000800 */
[----:B------:R-:W-:Y:S05]  /*4f70*/  FFMA.FTZ R5, R5, c[0x0][0x23c], -R92 ;  /* 0x00008f0005057a23 */ /* 0x000fea000001085c */
[----:B------:R-:W-:Y:S01]  /*4f80*/  @P0 FSEL R6, R6, -INF , !P5 ;  /* 0xff80000006060808 */ /* 0x000fe20006800000 */
[----:B------:R-:W-:Y:S01]  /*4f90*/  HMMA.16816.F32.BF16 R16, R88, R86, R16 ;  /* 0x000000565810723c */ /* 0x000fe20000041810 */
[----:B------:R-:W-:Y:S02]  /*4fa0*/  PLOP3.LUT P0, PT, PT, PT, UP0, 0x80, 0x0 ;  /* 0x000000000000781c */ /* 0x000fe40003f0f008 */
[----:B------:R-:W-:Y:S01]  /*4fb0*/  PLOP3.LUT P5, PT, PT, PT, UP0, 0x80, 0x0 ;  /* 0x000000000000781c */ /* 0x000fe20003faf008 */
[--C-:B------:R-:W-:Y:S01]  /*4fc0*/  FFMA.FTZ R6, R6, c[0x0][0x23c], -R0.reuse ;  /* 0x00008f0006067a23 */ /* 0x100fe20000010800 */
[----:B------:R-:W-:Y:S01]  /*4fd0*/  @P1 FSEL R7, R7, -INF , !P4 ;  /* 0xff80000007071808 */ /* 0x000fe20006000000 */
[----:B------:R-:W3:Y:S01]  /*4fe0*/  MUFU.EX2 R109, R5 ;  /* 0x00000005006d7308 */ /* 0x000ee20000000800 */
[----:B------:R-:W-:Y:S02]  /*4ff0*/  PLOP3.LUT P1, PT, PT, PT, UP0, 0x80, 0x0 ;  /* 0x000000000000781c */ /* 0x000fe40003f2f008 */
[----:B------:R-:W-:Y:S03]  /*5000*/  PLOP3.LUT P4, PT, PT, PT, UP0, 0x80, 0x0 ;  /* 0x000000000000781c */ /* 0x000fe60003f8f008 */
[----:B------:R-:W-:Y:S04]  /*5010*/  FFMA.FTZ R7, R7, c[0x0][0x23c], -R0 ;  /* 0x00008f0007077a23 */ /* 0x000fe80000010800 */
[----:B------:R-:W-:Y:S01]  /*5020*/  MUFU.EX2 R111, R6 ;  /* 0x00000006006f7308 */ /* 0x000fe20000000800 */
[C---:B-1----:R-:W-:Y:S02]  /*5030*/  @P3 IADD3 R4, R93.reuse, 0x8, RZ ;  /* 0x000000085d043810 */ /* 0x042fe40007ffe0ff */
[----:B------:R-:W-:Y:S02]  /*5040*/  PLOP3.LUT P3, PT, PT, PT, UP0, 0x80, 0x0 ;  /* 0x000000000000781c */ /* 0x000fe40003f6f008 */
[----:B------:R-:W-:Y:S02]  /*5050*/  @P6 ISETP.GE.AND P6, PT, R4, UR6, PT ;  /* 0x0000000604006c0c */ /* 0x000fe4000bfc6270 */
[----:B------:R-:W-:Y:S02]  /*5060*/  @P2 IADD3 R4, R93, 0x9, RZ ;  /* 0x000000095d042810 */ /* 0x000fe40007ffe0ff */
[----:B------:R-:W-:Y:S01]  /*5070*/  PLOP3.LUT P2, PT, PT, PT, UP0, 0x80, 0x0 ;  /* 0x000000000000781c */ /* 0x000fe20003f4f008 */
[----:B------:R-:W1:Y:S01]  /*5080*/  MUFU.EX2 R110, R7 ;  /* 0x00000007006e7308 */ /* 0x000e620000000800 */
[----:B---3--:R-:W-:Y:S05]  /*5090*/  F2FP.BF16.PACK_AB R5, R109, R104 ;  /* 0x000000686d05723e */ /* 0x008fea00000010ff */
[----:B------:R-:W-:Y:S02]  /*50a0*/  @P3 ISETP.GE.AND P3, PT, R4, UR6, PT ;  /* 0x0000000604003c0c */ /* 0x000fe4000bf66270 */
[----:B------:R-:W-:Y:S01]  /*50b0*/  @P0 FSEL R8, R8, -INF , !P6 ;  /* 0xff80000008080808 */ /* 0x000fe20007000000 */
[----:B------:R3:W-:Y:S01]  /*50c0*/  STS [R246+0x2a000], R5 ;  /* 0x02a00005f6007388 */ /* 0x0007e20000000800 */
[----:B------:R-:W-:Y:S02]  /*50d0*/  PLOP3.LUT P0, PT, PT, PT, UP0, 0x80, 0x0 ;  /* 0x000000000000781c */ /* 0x000fe40003f0f008 */
[C---:B------:R-:W-:Y:S01]  /*50e0*/  @P4 IADD3 R4, R93.reuse, 0x10, RZ ;  /* 0x000000105d044810 */ /* 0x040fe20007ffe0ff */
        /* <DEDUP_REMOVED lines=13> */
[----:B------:R-:W-:Y:S04]  /*51c0*/  MUFU.EX2 R105, R9 ;  /* 0x0000000900697308 */ /* 0x000fe80000000800 */
[----:B------:R-:W-:Y:S02]  /*51d0*/  @P1 FSEL R11, R11, -INF , !P3 ;  /* 0xff8000000b0b1808 */ /* 0x000fe40005800000 */
[----:B------:R-:W-:Y:S02]  /*51e0*/  PLOP3.LUT P1, PT, PT, PT, UP0, 0x80, 0x0 ;  /* 0x000000000000781c */ /* 0x000fe40003f2f008 */
        /* <DEDUP_REMOVED lines=8> */
[----:B------:R-:W-:Y:S01]  /*5270*/  @P2 FSEL R13, R13, -INF , !P6 ;  /* 0xff8000000d0d2808 */ /* 0x000fe20007000000 */
[----:B------:R-:W4:Y:S01]  /*5280*/  MUFU.EX2 R107, R11 ;  /* 0x0000000b006b7308 */ /* 0x000f220000000800 */
[----:B------:R-:W-:Y:S01]  /*5290*/  PLOP3.LUT P2, PT, PT, PT, UP0, 0x80, 0x0 ;  /* 0x000000000000781c */ /* 0x000fe20003f4f008 */
[----:B------:R-:W-:Y:S01]  /*52a0*/  FFMA.FTZ R14, R14, c[0x0][0x23c], -R0 ;  /* 0x00008f000e0e7a23 */ /* 0x000fe20000010800 */
[----:B------:R-:W-:Y:S01]  /*52b0*/  PLOP3.LUT P1, PT, PT, PT, UP0, 0x80, 0x0 ;  /* 0x000000000000781c */ /* 0x000fe20003f2f008 */
[----:B------:R-:W-:Y:S01]  /*52c0*/  FFMA.FTZ R13, R13, c[0x0][0x23c], -R92 ;  /* 0x00008f000d0d7a23 */ /* 0x000fe2000001085c */
[C---:B------:R-:W-:Y:S02]  /*52d0*/  @P3 IADD3 R4, R93.reuse, 0x18, RZ ;  /* 0x000000185d043810 */ /* 0x040fe40007ffe0ff */
[----:B------:R-:W-:Y:S02]  /*52e0*/  @P4 IADD3 R93, R93, 0x19, RZ ;  /* 0x000000195d5d4810 */ /* 0x000fe40007ffe0ff */
[----:B------:R-:W-:Y:S01]  /*52f0*/  @P0 FSEL R15, R15, -INF , !P6 ;  /* 0xff8000000f0f0808 */ /* 0x000fe20007000000 */
[----:B------:R-:W-:Y:S01]  /*5300*/  MUFU.EX2 R102, R12 ;  /* 0x0000000c00667308 */ /* 0x000fe20000000800 */
[----:B------:R-:W-:Y:S03]  /*5310*/  PLOP3.LUT P0, PT, PT, PT, UP0, 0x80, 0x0 ;  /* 0x000000000000781c */ /* 0x000fe60003f0f008 */
[----:B------:R-:W-:Y:S01]  /*5320*/  @P2 ISETP.GE.AND P3, PT, R4, UR6, PT ;  /* 0x0000000604002c0c */ /* 0x000fe2000bf66270 */
[----:B------:R-:W-:Y:S01]  /*5330*/  FFMA.FTZ R15, R15, c[0x0][0x23c], -R0 ;  /* 0x00008f000f0f7a23 */ /* 0x000fe20000010800 */
[----:B------:R-:W-:Y:S02]  /*5340*/  @P1 ISETP.GE.AND P1, PT, R93, UR6, PT ;  /* 0x000000065d001c0c */ /* 0x000fe4000bf26270 */
[----:B------:R-:W-:Y:S02]  /*5350*/  PLOP3.LUT P2, PT, PT, PT, UP0, 0x80, 0x0 ;  /* 0x000000000000781c */ /* 0x000fe40003f4f008 */
[----:B-1----:R-:W-:Y:S01]  /*5360*/  F2FP.BF16.PACK_AB R4, R110, R111 ;  /* 0x0000006f6e04723e */ /* 0x002fe200000010ff */
[----:B------:R-:W1:Y:S01]  /*5370*/  MUFU.EX2 R98, R13 ;  /* 0x0000000d00627308 */ /* 0x000e620000000800 */
[----:B----4-:R-:W-:Y:S03]  /*5380*/  F2FP.BF16.PACK_AB R7, R107, R108 ;  /* 0x0000006c6b07723e */ /* 0x010fe600000010ff */
[----:B------:R4:W-:Y:S04]  /*5390*/  STS [R246+0x2a400], R4 ;  /* 0x02a40004f6007388 */ /* 0x0009e80000000800 */
[----:B------:R-:W-:Y:S01]  /*53a0*/  @P0 FSEL R17, R17, -INF , !P1 ;  /* 0xff80000011110808 */ /* 0x000fe20004800000 */
[----:B------:R-:W-:Y:S01]  /*53b0*/  STS [R249+0x2a400], R7 ;  /* 0x02a40007f9007388 */ /* 0x000fe20000000800 */
[----:B------:R-:W-:Y:S01]  /*53c0*/  PLOP3.LUT P0, PT, PT, PT, UP0, 0x80, 0x0 ;  /* 0x000000000000781c */ /* 0x000fe20003f0f008 */
[----:B------:R-:W-:Y:S01]  /*53d0*/  MUFU.EX2 R103, R14 ;  /* 0x0000000e00677308 */ /* 0x000fe20000000800 */
[----:B------:R-:W-:Y:S02]  /*53e0*/  @P2 FSEL R16, R16, -INF , !P3 ;  /* 0xff80000010102808 */ /* 0x000fe40005800000 */
[----:B------:R-:W-:Y:S03]  /*53f0*/  PLOP3.LUT P2, PT, PT, PT, UP0, 0x80, 0x0 ;  /* 0x000000000000781c */ /* 0x000fe60003f4f008 */
[--C-:B------:R-:W-:Y:S02]  /*5400*/  FFMA.FTZ R16, R16, c[0x0][0x23c], -R92.reuse ;  /* 0x00008f0010107a23 */ /* 0x100fe4000001085c */
[----:B------:R-:W-:Y:S02]  /*5410*/  FFMA.FTZ R92, R17, c[0x0][0x23c], -R92 ;  /* 0x00008f00115c7a23 */ /* 0x000fe4000001085c */
[----:B------:R-:W3:Y:S02]  /*5420*/  MUFU.EX2 R101, R15 ;  /* 0x0000000f00657308 */ /* 0x000ee40000000800 */
[----:B------:R-:W-:Y:S02]  /*5430*/  @P0 FSEL R19, R19, -INF , !P1 ;  /* 0xff80000013130808 */ /* 0x000fe40004800000 */
[----:B-1----:R-:W-:Y:S02]  /*5440*/  F2FP.BF16.PACK_AB R6, R98, R102 ;  /* 0x000000666206723e */ /* 0x002fe400000010ff */
[----:B------:R-:W-:Y:S02]  /*5450*/  @P2 FSEL R18, R18, -INF , !P3 ;  /* 0xff80000012122808 */ /* 0x000fe40005800000 */
[----:B------:R-:W-:Y:S02]  /*5460*/  PLOP3.LUT P1, PT, PT, PT, UP5, 0x80, 0x0 ;  /* 0x000000000000781c */ /* 0x000fe40003f2f058 */
[----:B------:R-:W-:Y:S01]  /*5470*/  MUFU.EX2 R96, R92 ;  /* 0x0000005c00607308 */ /* 0x000fe20000000800 */
[--C-:B------:R-:W-:Y:S02]  /*5480*/  FFMA.FTZ R18, R18, c[0x0][0x23c], -R0.reuse ;  /* 0x00008f0012127a23 */ /* 0x100fe40000010800 */
[----:B------:R-:W-:Y:S07]  /*5490*/  FFMA.FTZ R0, R19, c[0x0][0x23c], -R0 ;  /* 0x00008f0013007a23 */ /* 0x000fee0000010800 */
[----:B------:R1:W-:Y:S01]  /*54a0*/  MUFU.EX2 R99, R0 ;  /* 0x0000000000637308 */ /* 0x0003e20000000800 */
[----:B---3--:R-:W-:Y:S09]  /*54b0*/  F2FP.BF16.PACK_AB R5, R101, R103 ;  /* 0x000000676505723e */ /* 0x008ff200000010ff */
[----:B------:R-:W4:Y:S10]  /*54c0*/  MUFU.EX2 R97, R16 ;  /* 0x0000001000617308 */ /* 0x000f340000000800 */
[----:B------:R-:W3:Y:S01]  /*54d0*/  MUFU.EX2 R100, R18 ;  /* 0x0000001200647308 */ /* 0x000ee20000000800 */
[----:B-1----:R-:W-:Y:S05]  /*54e0*/  F2FP.BF16.PACK_AB R0, R105, R106 ;  /* 0x0000006a6900723e */ /* 0x002fea00000010ff */
[----:B------:R3:W-:Y:S05]  /*54f0*/  STS [R249+0x2a000], R0 ;  /* 0x02a00000f9007388 */ /* 0x0007ea0000000800 */
[----:B------:R-:W-:Y:S01]  /*5500*/  STS [R247+0x2a000], R6 ;  /* 0x02a00006f7007388 */ /* 0x000fe20000000800 */
[----:B----4-:R-:W-:Y:S04]  /*5510*/  F2FP.BF16.PACK_AB R4, R96, R97 ;  /* 0x000000616004723e */ /* 0x010fe800000010ff */
[----:B------:R-:W-:Y:S05]  /*5520*/  STS [R247+0x2a400], R5 ;  /* 0x02a40005f7007388 */ /* 0x000fea0000000800 */
[----:B------:R-:W-:Y:S01]  /*5530*/  STS [R248+0x2a000], R4 ;  /* 0x02a00004f8007388 */ /* 0x000fe20000000800 */
[----:B---3--:R-:W-:Y:S05]  /*5540*/  F2FP.BF16.PACK_AB R0, R99, R100 ;  /* 0x000000646300723e */ /* 0x008fea00000010ff */
[----:B------:R-:W-:Y:S05]  /*5550*/  STS [R248+0x2a400], R0 ;  /* 0x02a40000f8007388 */ /* 0x000fea0000000800 */
[----:B------:R-:W-:Y:S05]  /*5560*/  LDSM.16.M88.4 R16, [R222+0x10000] ;  /* 0x01000000de10783b */ /* 0x000fea0000000200 */
[----:B------:R-:W1:Y:S05]  /*5570*/  LDSM.16.M88.4 R8, [R3+0x20000] ;  /* 0x020000000308783b */ /* 0x000e6a0000000200 */
[----:B------:R-:W3:Y:S05]  /*5580*/  LDSM.16.M88.4 R84, [R3+0x20800] ;  /* 0x020800000354783b */ /* 0x000eea0000000200 */
[----:B------:R-:W-:Y:S01]  /*5590*/  LDSM.16.M88.4 R88, [R223+0x10000] ;  /* 0x01000000df58783b */ /* 0x000fe20000000200 */
[----:B--2---:R-:W-:Y:S01]  /*55a0*/  IADD3 R94, P0, R94, UR12, RZ ;  /* 0x0000000c5e5e7c10 */ /* 0x004fe2000ff1e0ff */
[C---:B-1----:R-:W-:Y:S03]  /*55b0*/  HMMA.16816.F32.BF16 R4, R16.reuse, R8, RZ ;  /* 0x000000081004723c */ /* 0x042fe600000418ff */
[----:B------:R-:W-:Y:S01]  /*55c0*/  IADD3.X R95, R112, UR11, RZ, P0, !PT ;  /* 0x0000000b705f7c10 */ /* 0x000fe200087fe4ff */
[----:B------:R-:W-:Y:S04]  /*55d0*/  IMAD.MOV.U32 R112, RZ, RZ, c[0x0][0x22c] ;  /* 0x00008b00ff707624 */ /* 0x000fe800078e00ff */
[C---:B------:R-:W-:Y:S01]  /*55e0*/  HMMA.16816.F32.BF16 R8, R16.reuse, R10, RZ ;  /* 0x0000000a1008723c */ /* 0x040fe200000418ff */
[----:B------:R-:W2:Y:S03]  /*55f0*/  LDG.E R92, [R94.64] ;  /* 0x000000045e5c7981 */ /* 0x000ea6000c1e1900 */
[----:B------:R-:W-:Y:S02]  /*5600*/  IMAD R112, R112, c[0x0][0x1c0], RZ ;  /* 0x0000700070707a24 */ /* 0x000fe400078e02ff */
[----:B------:R1:W4:Y:S02]  /*5610*/  LDG.E R0, [R94.64+0x20] ;  /* 0x000020045e007981 */ /* 0x000324000c1e1900 */
[C---:B---3--:R-:W-:Y:S01]  /*5620*/  HMMA.16816.F32.BF16 R12, R16.reuse, R84, RZ ;  /* 0x00000054100c723c */ /* 0x048fe200000418ff */
[----:B------:R-:W-:Y:S05]  /*5630*/  IMAD.U32 R112, R112, -0x40, RZ ;  /* 0xffffffc070707824 */ /* 0x000fea00078e00ff */
[C---:B------:R-:W-:Y:S02]  /*5640*/  LEA R234, P0, R112.reuse, R234, 0x2 ;  /* 0x000000ea70ea7211 */ /* 0x040fe400078010ff */
[----:B------:R-:W-:Y:S01]  /*5650*/  HMMA.16816.F32.BF16 R16, R16, R86, RZ ;  /* 0x000000561010723c */ /* 0x000fe200000418ff */
[----:B------:R-:W3:Y:S03]  /*5660*/  LDSM.16.M88.4 R84, [R216+0x20000] ;  /* 0x02000000d854783b */ /* 0x000ee60000000200 */
[----:B------:R-:W-:Y:S02]  /*5670*/  LEA.HI.X.SX32 R235, R112, R235, 0x2, P0 ;  /* 0x000000eb70eb7211 */ /* 0x000fe400000f16ff */
[----:B------:R1:W5:Y:S02]  /*5680*/  LDL R112, [R1] ;  /* 0x0000000001707983 */ /* 0x0003640000100800 */
[C---:B---3--:R-:W-:Y:S08]  /*5690*/  HMMA.16816.F32.BF16 R4, R88.reuse, R84, R4 ;  /* 0x000000545804723c */ /* 0x048ff00000041804 */
[C---:B------:R-:W-:Y:S01]  /*56a0*/  HMMA.16816.F32.BF16 R8, R88.reuse, R86, R8 ;  /* 0x000000565808723c */ /* 0x040fe20000041808 */
[----:B------:R-:W3:Y:S07]  /*56b0*/  LDSM.16.M88.4 R84, [R216+0x20800] ;  /* 0x02080000d854783b */ /* 0x000eee0000000200 */
[C---:B---3--:R-:W-:Y:S08]  /*56c0*/  HMMA.16816.F32.BF16 R12, R88.reuse, R84, R12 ;  /* 0x00000054580c723c */ /* 0x048ff0000004180c */
[----:B------:R-:W-:Y:S01]  /*56d0*/  HMMA.16816.F32.BF16 R16, R88, R86, R16 ;  /* 0x000000565810723c */ /* 0x000fe20000041810 */
[----:B------:R-:W-:Y:S05]  /*56e0*/  LDSM.16.M88.4 R84, [R225+0x10000] ;  /* 0x01000000e154783b */ /* 0x000fea0000000200 */
[----:B------:R-:W3:Y:S02]  /*56f0*/  LDSM.16.M88.4 R88, [R218+0x20000] ;  /* 0x02000000da58783b */ /* 0x000ee40000000200 */
        /* <DEDUP_REMOVED lines=93> */
[----:B------:R-:W3:Y:S11]  /*5cd0*/  LDSM.16.M88.4 R88, [R217+0x26800] ;  /* 0x02680000d958783b */ /* 0x000ef60000000200 */
[----:B------:R-:W-:Y:S04]  /*5ce0*/  @!UPT UIADD3 URZ, URZ, URZ, URZ ;  /* 0x0000003f3f3ff290 */ /* 0x000fe8000fffe03f */
[C---:B--2---:R-:W-:Y:S02]  /*5cf0*/  FADD.FTZ R4, -R92.reuse, R4 ;  /* 0x000000045c047221 */ /* 0x044fe40000010100 */
[----:B------:R-:W-:Y:S02]  /*5d00*/  FADD.FTZ R5, -R92, R5 ;  /* 0x000000055c057221 */ /* 0x000fe40000010100 */
[----:B-1----:R-:W-:Y:S02]  /*5d10*/  FMUL.FTZ R95, R104, R4 ;  /* 0x00000004685f7220 */ /* 0x002fe40000410000 */
[----:B----4-:R-:W-:Y:S01]  /*5d20*/  FADD.FTZ R6, -R0, R6 ;  /* 0x0000000600067221 */ /* 0x010fe20000010100 */
[----:B------:R1:W5:Y:S01]  /*5d30*/  LDL R104, [R1+0x4] ;  /* 0x0000040001687983 */ /* 0x0003620000100800 */
[C---:B------:R-:W-:Y:S02]  /*5d40*/  FADD.FTZ R8, -R92.reuse, R8 ;  /* 0x000000085c087221 */ /* 0x040fe40000010100 */
[----:B------:R-:W-:Y:S02]  /*5d50*/  FADD.FTZ R9, -R92, R9 ;  /* 0x000000095c097221 */ /* 0x000fe40000010100 */
[C---:B------:R-:W-:Y:S02]  /*5d60*/  FADD.FTZ R7, -R0.reuse, R7 ;  /* 0x0000000700077221 */ /* 0x040fe40000010100 */
[C---:B------:R-:W-:Y:S02]  /*5d70*/  FADD.FTZ R10, -R0.reuse, R10 ;  /* 0x0000000a000a7221 */ /* 0x040fe40000010100 */
[----:B------:R-:W-:Y:S02]  /*5d80*/  FADD.FTZ R11, -R0, R11 ;  /* 0x0000000b000b7221 */ /* 0x000fe40000010100 */
[----:B------:R-:W-:Y:S02]  /*5d90*/  FMUL.FTZ R94, R106, R8 ;  /* 0x000000086a5e7220 */ /* 0x000fe40000410000 */
[----:B------:R-:W-:Y:S02]  /*5da0*/  FMUL.FTZ R93, R105, R9 ;  /* 0x00000009695d7220 */ /* 0x000fe40000410000 */
[----:B------:R-:W-:Y:S01]  /*5db0*/  FMUL.FTZ R7, R110, R7 ;  /* 0x000000076e077220 */ /* 0x000fe20000410000 */
[C---:B---3--:R-:W-:Y:S08]  /*5dc0*/  HMMA.16816.F32.BF16 R12, R84.reuse, R88, R12 ;  /* 0x00000058540c723c */ /* 0x048ff0000004180c */
[----:B------:R-:W-:Y:S07]  /*5dd0*/  HMMA.16816.F32.BF16 R16, R84, R90, R16 ;  /* 0x0000005a5410723c */ /* 0x000fee0000041810 */
[----:B------:R-:W-:Y:S02]  /*5de0*/  FMUL.FTZ R91, R109, R5 ;  /* 0x000000056d5b7220 */ /* 0x000fe40000410000 */
[----:B------:R-:W-:Y:S03]  /*5df0*/  FMUL.FTZ R86, R111, R6 ;  /* 0x000000066f567220 */ /* 0x000fe60000410000 */
[----:B------:R-:W-:Y:S02]  /*5e00*/  FMUL.FTZ R85, R108, R10 ;  /* 0x0000000a6c557220 */ /* 0x000fe40000410000 */
[----:B------:R-:W-:Y:S02]  /*5e10*/  FMUL.FTZ R84, R107, R11 ;  /* 0x0000000b6b547220 */ /* 0x000fe40000410000 */
[C---:B------:R-:W-:Y:S02]  /*5e20*/  FADD.FTZ R12, -R92.reuse, R12 ;  /* 0x0000000c5c0c7221 */ /* 0x040fe40000010100 */
[----:B------:R-:W-:Y:S02]  /*5e30*/  FADD.FTZ R13, -R92, R13 ;  /* 0x0000000d5c0d7221 */ /* 0x000fe40000010100 */
[C---:B------:R-:W-:Y:S02]  /*5e40*/  FADD.FTZ R14, -R0.reuse, R14 ;  /* 0x0000000e000e7221 */ /* 0x040fe40000010100 */
[----:B------:R-:W-:Y:S02]  /*5e50*/  FADD.FTZ R15, -R0, R15 ;  /* 0x0000000f000f7221 */ /* 0x000fe40000010100 */
[C---:B------:R-:W-:Y:S02]  /*5e60*/  FADD.FTZ R16, -R92.reuse, R16 ;  /* 0x000000105c107221 */ /* 0x040fe40000010100 */
        /* <DEDUP_REMOVED lines=9> */
[----:B------:R-:W-:Y:S02]  /*5f00*/  FMUL.FTZ R19, R100, R4 ;  /* 0x0000000464137220 */ /* 0x000fe40000410000 */
[----:B------:R-:W-:Y:S01]  /*5f10*/  FMUL.FTZ R18, R99, R18 ;  /* 0x0000001263127220 */ /* 0x000fe20000410000 */
[----:B------:R-:W-:-:S05]  /*5f20*/  @!P1 BRA `(.L_x_658) ;  /* 0x000005f000009947 */ /* 0x000fca0003800000 */
[----:B-1----:R-:W-:Y:S01]  /*5f30*/  ISETP.GE.AND P6, PT, R240, c[0x0][0x220], PT ;  /* 0x00008800f0007a0c */ /* 0x002fe20003fc6270 */
[----:B------:R-:W-:Y:S01]  /*5f40*/  IMAD.MOV.U32 R8, RZ, RZ, c[0x0][0x190] ;  /* 0x00006400ff087624 */ /* 0x000fe200078e00ff */
[----:B-----5:R-:W-:Y:S01]  /*5f50*/  ISETP.GE.AND P5, PT, R112, c[0x0][0x220], PT ;  /* 0x0000880070007a0c */ /* 0x020fe20003fa6270 */
[----:B------:R-:W-:Y:S01]  /*5f60*/  IMAD.MOV.U32 R4, RZ, RZ, R243 ;  /* 0x000000ffff047224 */ /* 0x000fe200078e00f3 */
[----:B------:R-:W-:Y:S01]  /*5f70*/  ISETP.GE.AND P4, PT, R252, c[0x0][0x220], PT ;  /* 0x00008800fc007a0c */ /* 0x000fe20003f86270 */
[----:B------:R-:W-:Y:S01]  /*5f80*/  IMAD.U32 R0, R8, -0x40, RZ ;  /* 0xffffffc008007824 */ /* 0x000fe200078e00ff */
[----:B------:R-:W-:Y:S01]  /*5f90*/  ISETP.GE.AND P3, PT, R104, c[0x0][0x220], PT ;  /* 0x0000880068007a0c */ /* 0x000fe20003f66270 */
[----:B------:R-:W-:Y:S01]  /*5fa0*/  IMAD.MOV.U32 R5, RZ, RZ, R244 ;  /* 0x000000ffff057224 */ /* 0x000fe200078e00f4 */
[----:B------:R-:W-:Y:S01]  /*5fb0*/  ULOP3.LUT UR8, UR7, 0x1, URZ, 0xc0, !UPT ;  /* 0x0000000107087892 */ /* 0x000fe2000f8ec03f */
[----:B------:R-:W-:Y:S01]  /*5fc0*/  IMAD.MOV.U32 R9, RZ, RZ, c[0x0][0x194] ;  /* 0x00006500ff097624 */ /* 0x000fe200078e00ff */
[C---:B------:R-:W-:Y:S02]  /*5fd0*/  LEA R4, P0, R0.reuse, R4, 0x1 ;  /* 0x0000000400047211 */ /* 0x040fe400078008ff */
[----:B------:R-:W-:Y:S01]  /*5fe0*/  UISETP.NE.U32.AND UP3, UPT, UR8, 0x1, UPT ;  /* 0x000000010800788c */ /* 0x000fe2000bf65070 */
[----:B------:R-:W-:Y:S02]  /*5ff0*/  SHF.R.S32.HI R6, RZ, 0x1f, R0 ;  /* 0x0000001fff067819 */ /* 0x000fe40000011400 */
[----:B------:R-:W-:Y:S01]  /*6000*/  LEA.HI.X.SX32 R5, R0, R5, 0x1, P0 ;  /* 0x0000000500057211 */ /* 0x000fe200000f0eff */
[----:B------:R-:W-:Y:S01]  /*6010*/  USEL UR8, UR40, 0x8000, !UP3 ;  /* 0x0000800028087887 */ /* 0x000fe2000d800000 */
[C---:B------:R-:W-:Y:S02]  /*6020*/  @!P6 LEA R14, P0, R8.reuse, R4, 0x6 ;  /* 0x00000004080ee211 */ /* 0x040fe400078030ff */
[C---:B------:R-:W-:Y:S02]  /*6030*/  LEA R0, P2, R8.reuse, R0, 0x5 ;  /* 0x0000000008007211 */ /* 0x040fe400078428ff */
[--C-:B------:R-:W-:Y:S02]  /*6040*/  @!P6 LEA.HI.X R15, R8, R5, R9.reuse, 0x6, P0 ;  /* 0x00000005080fe211 */ /* 0x100fe400000f3409 */
[----:B------:R-:W-:Y:S02]  /*6050*/  IADD3 R236, R236, UR8, RZ ;  /* 0x00000008ecec7c10 */ /* 0x000fe4000fffe0ff */
[----:B------:R-:W-:Y:S02]  /*6060*/  IADD3 R238, R238, UR8, RZ ;  /* 0x00000008eeee7c10 */ /* 0x000fe4000fffe0ff */
[-C--:B------:R-:W-:Y:S01]  /*6070*/  @!P5 LEA R12, P0, R0, R243.reuse, 0x1 ;  /* 0x000000f3000cd211 */ /* 0x080fe200078008ff */
[----:B------:R1:W-:Y:S01]  /*6080*/  @P6 STS [R236], RZ ;  /* 0x000000ffec006388 */ /* 0x0003e20000000800 */
[----:B------:R-:W-:Y:S02]  /*6090*/  LEA.HI.X R6, R8, R6, R9, 0x5, P2 ;  /* 0x0000000608067211 */ /* 0x000fe400010f2c09 */
[CC--:B------:R-:W-:Y:S01]  /*60a0*/  @!P4 LEA R10, P2, R0.reuse, R243.reuse, 0x1 ;  /* 0x000000f3000ac211 */ /* 0x0c0fe200078408ff */
[----:B------:R1:W-:Y:S01]  /*60b0*/  @P6 STS [R236+0x4], RZ ;  /* 0x000004ffec006388 */ /* 0x0003e20000000800 */
[CCC-:B------:R-:W-:Y:S02]  /*60c0*/  @!P5 LEA.HI.X R13, R0.reuse, R244.reuse, R6.reuse, 0x1, P0 ;  /* 0x000000f4000dd211 */ /* 0x1c0fe400000f0c06 */
[CC--:B------:R-:W-:Y:S01]  /*60d0*/  @!P4 LEA.HI.X R11, R0.reuse, R244.reuse, R6, 0x1, P2 ;  /* 0x000000f4000bc211 */ /* 0x0c0fe200010f0c06 */
[----:B------:R1:W-:Y:S01]  /*60e0*/  @P6 STS [R236+0x8], RZ ;  /* 0x000008ffec006388 */ /* 0x0003e20000000800 */
[C---:B------:R-:W-:Y:S01]  /*60f0*/  @!P3 LEA R8, P0, R0.reuse, R243, 0x1 ;  /* 0x000000f30008b211 */ /* 0x040fe200078008ff */
[----:B------:R-:W-:Y:S01]  /*6100*/  IMAD.MOV.U32 R243, RZ, RZ, R4 ;  /* 0x000000fffff37224 */ /* 0x000fe200078e0004 */
[----:B------:R-:W-:Y:S01]  /*6110*/  IADD3 R219, R219, UR8, RZ ;  /* 0x00000008dbdb7c10 */ /* 0x000fe2000fffe0ff */
[----:B------:R1:W-:Y:S01]  /*6120*/  @P6 STS [R236+0xc], RZ ;  /* 0x00000cffec006388 */ /* 0x0003e20000000800 */
[----:B------:R-:W-:Y:S01]  /*6130*/  @!P3 LEA.HI.X R9, R0, R244, R6, 0x1, P0 ;  /* 0x000000f40009b211 */ /* 0x000fe200000f0c06 */
[----:B------:R-:W-:Y:S02]  /*6140*/  IMAD.MOV.U32 R244, RZ, RZ, R5 ;  /* 0x000000fffff47224 */ /* 0x000fe400078e0005 */
[----:B------:R-:W-:Y:S01]  /*6150*/  @!PT LDS RZ, [RZ] ;  /* 0x00000000fffff984 */ /* 0x000fe20000000800 */
[----:B------:R-:W-:Y:S01]  /*6160*/  @!PT LDS RZ, [RZ] ;  /* 0x00000000fffff984 */ /* 0x000fe20000000800 */
[----:B------:R-:W-:Y:S01]  /*6170*/  @!PT LDS RZ, [RZ] ;  /* 0x00000000fffff984 */ /* 0x000fe20000000800 */
[----:B------:R1:W-:Y:S04]  /*6180*/  @!P6 LDGSTS.E.BYPASS.LTC128B.128 [R238], [R4.64] ;  /* 0x0000000004eeefae */ /* 0x0003e8000b901d44 */
        /* <DEDUP_REMOVED lines=31> */
[----:B------:R1:W-:Y:S04]  /*6380*/  @!P6 LDGSTS.E.BYPASS.LTC128B.128 [R238+0x1000], [R14.64] ;  /* 0x010000000eeeefae */ /* 0x0003e8000b901d44 */
        /* <DEDUP_REMOVED lines=24> */
[----:B------:R-:W0:Y:S02]  /*6510*/  LDGDEPBAR ;  /* 0x00000000000079af */ /* 0x000e240000000000 */
.L_x_658:
[----:B-1----:R-:W-:Y:S02]  /*6520*/  F2FP.BF16.PACK_AB R8, R91, R95 ;  /* 0x0000005f5b08723e */ /* 0x002fe400000010ff */
[----:B------:R-:W-:Y:S02]  /*6530*/  F2FP.BF16.PACK_AB R7, R7, R86 ;  /* 0x000000560707723e */ /* 0x000fe400000010ff */
[----:B------:R-:W-:Y:S01]  /*6540*/  F2FP.BF16.PACK_AB R6, R93, R94 ;  /* 0x0000005e5d06723e */ /* 0x000fe200000010ff */
[----:B------:R-:W-:Y:S01]  /*6550*/  STS [R246+0x28000], R8 ;  /* 0x02800008f6007388 */ /* 0x000fe20000000800 */
[----:B------:R-:W-:Y:S02]  /*6560*/  F2FP.BF16.PACK_AB R5, R84, R85 ;  /* 0x000000555405723e */ /* 0x000fe400000010ff */
[----:B------:R-:W-:Y:S02]  /*6570*/  F2FP.BF16.PACK_AB R4, R87, R88 ;  /* 0x000000585704723e */ /* 0x000fe400000010ff */
[----:B------:R-:W-:Y:S01]  /*6580*/  F2FP.BF16.PACK_AB R0, R16, R17 ;  /* 0x000000111000723e */ /* 0x000fe200000010ff */
[----:B------:R-:W-:Y:S01]  /*6590*/  STS [R246+0x28400], R7 ;  /* 0x02840007f6007388 */ /* 0x000fe20000000800 */
[----:B------:R-:W-:Y:S02]  /*65a0*/  F2FP.BF16.PACK_AB R10, R89, R90 ;  /* 0x0000005a590a723e */ /* 0x000fe400000010ff */
[----:B------:R-:W-:Y:S03]  /*65b0*/  F2FP.BF16.PACK_AB R9, R18, R19 ;  /* 0x000000131209723e */ /* 0x000fe600000010ff */
[----:B------:R-:W-:Y:S06]  /*65c0*/  STS [R249+0x28000], R6 ;  /* 0x02800006f9007388 */ /* 0x000fec0000000800 */
[----:B------:R-:W-:Y:S06]  /*65d0*/  STS [R249+0x28400], R5 ;  /* 0x02840005f9007388 */ /* 0x000fec0000000800 */
[----:B------:R-:W-:Y:S06]  /*65e0*/  STS [R247+0x28000], R4 ;  /* 0x02800004f7007388 */ /* 0x000fec0000000800 */
[----:B------:R1:W-:Y:S06]  /*65f0*/  STS [R247+0x28400], R0 ;  /* 0x02840000f7007388 */ /* 0x0003ec0000000800 */
[----:B------:R-:W-:Y:S06]  /*6600*/  STS [R248+0x28000], R10 ;  /* 0x0280000af8007388 */ /* 0x000fec0000000800 */
[----:B------:R-:W-:Y:S06]  /*6610*/  STS [R248+0x28400], R9 ;  /* 0x02840009f8007388 */ /* 0x000fec0000000800 */
[----:B------:R-:W-:Y:S01]  /*6620*/  BAR.SYNC.DEFER_BLOCKING 0x0 ;  /* 0x0000000000007b1d */ /* 0x000fe20000010000 */
[----:B-1----:R-:W-:Y:S05]  /*6630*/  IMAD.SHL.U32 R0, R232, 0x2, RZ ;  /* 0x00000002e8007824 */ /* 0x002fea00078e00ff */
[----:B------:R-:W-:Y:S06]  /*6640*/  LDSM.16.MT88.4 R4, [R221+0x2a000] ;  /* 0x02a00000dd04783b */ /* 0x000fec0000004200 */
[----:B------:R-:W1:Y:S06]  /*6650*/  LDSM.16.MT88.4 R8, [R0+0x10000] ;  /* 0x010000000008783b */ /* 0x000e6c0000004200 */
[----:B------:R-:W2:Y:S06]  /*6660*/  LDSM.16.MT88.4 R12, [R220+0x2a000] ;  /* 0x02a00000dc0c783b */ /* 0x000eac0000004200 */
[----:B------:R-:W3:Y:S06]  /*6670*/  LDSM.16.MT88.4 R16, [R0+0x12000] ;  /* 0x012000000010783b */ /* 0x000eec0000004200 */
[----:B------:R-:W4:Y:S06]  /*6680*/  LDSM.16.MT88.4 R84, [R0+0x14000] ;  /* 0x014000000054783b */ /* 0x000f2c0000004200 */
        /* <DEDUP_REMOVED lines=19> */
[----:B------:R-:W1:Y:S07]  /*67c0*/  LDSM.16.MT88.4 R12, [R0+0x10800] ;  /* 0x01080000000c783b */ /* 0x000e6e0000004200 */
[----:B------:R-:W-:Y:S01]  /*67d0*/  HMMA.16816.F32.BF16 R80, R4, R90, R80 ;  /* 0x0000005a0450723c */ /* 0x000fe20000041850 */
[----:B------:R-:W2:Y:S06]  /*67e0*/  LDSM.16.MT88.4 R4, [R0+0x14800] ;  /* 0x014800000004783b */ /* 0x000eac0000004200 */
[----:B------:R-:W3:Y:S01]  /*67f0*/  LDSM.16.MT88.4 R88, [R0+0x16800] ;  /* 0x016800000058783b */ /* 0x000ee20000004200 */
[-C--:B-1----:R-:W-:Y:S08]  /*6800*/  HMMA.16816.F32.BF16 R20, R8, R12.reuse, R20 ;  /* 0x0000000c0814723c */ /* 0x082ff00000041814 */
        /* <DEDUP_REMOVED lines=9> */
[-C--:B--2---:R-:W-:Y:S08]  /*68a0*/  HMMA.16816.F32.BF16 R52, R8, R4.reuse, R52 ;  /* 0x000000040834723c */ /* 0x084ff00000041834 */
[C---:B------:R-:W-:Y:S08]  /*68b0*/  HMMA.16816.F32.BF16 R56, R16.reuse, R4, R56 ;  /* 0x000000041038723c */ /* 0x040ff00000041838 */
[-C--:B------:R-:W-:Y:S08]  /*68c0*/  HMMA.16816.F32.BF16 R60, R16, R6.reuse, R60 ;  /* 0x00000006103c723c */ /* 0x080ff0000004183c */
[C---:B------:R-:W-:Y:S01]  /*68d0*/  HMMA.16816.F32.BF16 R64, R8.reuse, R6, R64 ;  /* 0x000000060840723c */ /* 0x040fe20000041840 */
[----:B------:R-:W1:Y:S07]  /*68e0*/  LDSM.16.MT88.4 R4, [R221+0x2b000] ;  /* 0x02b00000dd04783b */ /* 0x000e6e0000004200 */
[-C--:B---3--:R-:W-:Y:S08]  /*68f0*/  HMMA.16816.F32.BF16 R68, R8, R88.reuse, R68 ;  /* 0x000000580844723c */ /* 0x088ff00000041844 */
[C---:B------:R-:W-:Y:S08]  /*6900*/  HMMA.16816.F32.BF16 R72, R16.reuse, R88, R72 ;  /* 0x000000581048723c */ /* 0x040ff00000041848 */
[-C--:B------:R-:W-:Y:S01]  /*6910*/  HMMA.16816.F32.BF16 R76, R16, R90.reuse, R76 ;  /* 0x0000005a104c723c */ /* 0x080fe2000004184c */
[----:B------:R-:W2:Y:S07]  /*6920*/  LDSM.16.MT88.4 R16, [R220+0x2b000] ;  /* 0x02b00000dc10783b */ /* 0x000eae0000004200 */
[----:B------:R-:W-:Y:S01]  /*6930*/  HMMA.16816.F32.BF16 R80, R8, R90, R80 ;  /* 0x0000005a0850723c */ /* 0x000fe20000041850 */
[----:B------:R-:W3:Y:S06]  /*6940*/  LDSM.16.MT88.4 R8, [R0+0x15000] ;  /* 0x015000000008783b */ /* 0x000eec0000004200 */
[----:B------:R-:W4:Y:S01]  /*6950*/  LDSM.16.MT88.4 R88, [R0+0x17000] ;  /* 0x017000000058783b */ /* 0x000f220000004200 */
[-C--:B-1----:R-:W-:Y:S08]  /*6960*/  HMMA.16816.F32.BF16 R20, R4, R12.reuse, R20 ;  /* 0x0000000c0414723c */ /* 0x082ff00000041814 */
[C---:B--2---:R-:W-:Y:S08]  /*6970*/  HMMA.16816.F32.BF16 R24, R16.reuse, R12, R24 ;  /* 0x0000000c1018723c */ /* 0x044ff00000041818 */
        /* <DEDUP_REMOVED lines=8> */
[-C--:B---3--:R-:W-:Y:S08]  /*6a00*/  HMMA.16816.F32.BF16 R52, R4, R8.reuse, R52 ;  /* 0x000000080434723c */ /* 0x088ff00000041834 */
[C---:B------:R-:W-:Y:S08]  /*6a10*/  HMMA.16816.F32.BF16 R56, R16.reuse, R8, R56 ;  /* 0x000000081038723c */ /* 0x040ff00000041838 */
[-C--:B------:R-:W-:Y:S08]  /*6a20*/  HMMA.16816.F32.BF16 R60, R16, R10.reuse, R60 ;  /* 0x0000000a103c723c */ /* 0x080ff0000004183c */
[C---:B------:R-:W-:Y:S01]  /*6a30*/  HMMA.16816.F32.BF16 R64, R4.reuse, R10, R64 ;  /* 0x0000000a0440723c */ /* 0x040fe20000041840 */
[----:B------:R-:W1:Y:S07]  /*6a40*/  LDSM.16.MT88.4 R8, [R221+0x2b800] ;  /* 0x02b80000dd08783b */ /* 0x000e6e0000004200 */
[-C--:B----4-:R-:W-:Y:S08]  /*6a50*/  HMMA.16816.F32.BF16 R68, R4, R88.reuse, R68 ;  /* 0x000000580444723c */ /* 0x090ff00000041844 */
[C---:B------:R-:W-:Y:S08]  /*6a60*/  HMMA.16816.F32.BF16 R72, R16.reuse, R88, R72 ;  /* 0x000000581048723c */ /* 0x040ff00000041848 */
[-C--:B------:R-:W-:Y:S01]  /*6a70*/  HMMA.16816.F32.BF16 R76, R16, R90.reuse, R76 ;  /* 0x0000005a104c723c */ /* 0x080fe2000004184c */
[----:B------:R-:W2:Y:S07]  /*6a80*/  LDSM.16.MT88.4 R16, [R220+0x2b800] ;  /* 0x02b80000dc10783b */ /* 0x000eae0000004200 */
[----:B------:R-:W-:Y:S01]  /*6a90*/  HMMA.16816.F32.BF16 R80, R4, R90, R80 ;  /* 0x0000005a0450723c */ /* 0x000fe20000041850 */
[----:B------:R-:W3:Y:S06]  /*6aa0*/  LDSM.16.MT88.4 R4, [R0+0x15800] ;  /* 0x015800000004783b */ /* 0x000eec0000004200 */
[----:B------:R-:W4:Y:S01]  /*6ab0*/  LDSM.16.MT88.4 R88, [R0+0x17800] ;  /* 0x017800000058783b */ /* 0x000f220000004200 */
[-C--:B-1----:R-:W-:Y:S05]  /*6ac0*/  HMMA.16816.F32.BF16 R20, R8, R12.reuse, R20 ;  /* 0x0000000c0814723c */ /* 0x082fea0000041814 */
[----:B------:R-:W-:Y:S03]  /*6ad0*/  BAR.SYNC.DEFER_BLOCKING 0x0 ;  /* 0x0000000000007b1d */ /* 0x000fe60000010000 */
[C---:B--2---:R-:W-:Y:S08]  /*6ae0*/  HMMA.16816.F32.BF16 R24, R16.reuse, R12, R24 ;  /* 0x0000000c1018723c */ /* 0x044ff00000041818 */
[-C--:B------:R-:W-:Y:S08]  /*6af0*/  HMMA.16816.F32.BF16 R28, R16, R14.reuse, R28 ;  /* 0x0000000e101c723c */ /* 0x080ff0000004181c */
[C---:B------:R-:W-:Y:S08]  /*6b00*/  HMMA.16816.F32.BF16 R32, R8.reuse, R14, R32 ;  /* 0x0000000e0820723c */ /* 0x040ff00000041820 */
        /* <DEDUP_REMOVED lines=14> */
[----:B------:R-:W-:Y:S01]  /*6bf0*/  ISETP.GE.AND P5, PT, R240, c[0x0][0x220], PT ;  /* 0x00008800f0007a0c */ /* 0x000fe20003fa6270 */
[----:B------:R-:W-:Y:S01]  /*6c00*/  IMAD.MOV.U32 R4, RZ, RZ, R242 ;  /* 0x000000ffff047224 */ /* 0x000fe200078e00f2 */
[----:B-----5:R-:W-:Y:S01]  /*6c10*/  ISETP.GE.AND P4, PT, R112, c[0x0][0x220], PT ;  /* 0x0000880070007a0c */ /* 0x020fe20003f86270 */
[C---:B------:R-:W-:Y:S01]  /*6c20*/  IMAD.U32 R8, R15.reuse, -0x40, RZ ;  /* 0xffffffc00f087824 */ /* 0x040fe200078e00ff */
        /* <DEDUP_REMOVED lines=60> */
.L_x_659:
[----:B------:R-:W-:Y:S01]  /*6ff0*/  LDSM.16.M88.4 R128, [R227] ;  /* 0x00000000e380783b */ /* 0x000fe20000000200 */
[----:B------:R-:W-:Y:S02]  /*7000*/  ULOP3.LUT UR8, UR7, 0x1, URZ, 0xc0, !UPT ;  /* 0x0000000107087892 */ /* 0x000fe4000f8ec03f */
[----:B------:R-:W-:Y:S01]  /*7010*/  @UP5 UIADD3 UR13, UP4, UR10, -0x100, URZ ;  /* 0xffffff000a0d5890 */ /* 0x000fe2000ff9e03f */
[----:B------:R-:W2:Y:S01]  /*7020*/  LDSM.16.MT88.4 R16, [R0+0x18000] ;  /* 0x018000000010783b */ /* 0x000ea20000004200 */
[----:B------:R-:W-:Y:S02]  /*7030*/  UISETP.NE.U32.AND UP3, UPT, UR8, 0x1, UPT ;  /* 0x000000010800788c */ /* 0x000fe4000bf65070 */
[----:B------:R-:W-:Y:S01]  /*7040*/  UIADD3 UR14, UR7, -0x1, URZ ;  /* 0xffffffff070e7890 */ /* 0x000fe2000fffe03f */
[----:B------:R-:W3:Y:S01]  /*7050*/  LDSM.16.M88.4 R124, [R227+0x1000] ;  /* 0x00100000e37c783b */ /* 0x000ee20000000200 */
[----:B------:R-:W-:Y:S03]  /*7060*/  @UP5 UIADD3.X UR8, UR9, -0x1, URZ, UP4, !UPT ;  /* 0xffffffff09085890 */ /* 0x000fe6000a7fe43f */
[----:B------:R-:W4:Y:S04]  /*7070*/  LDSM.16.MT88.4 R96, [R0+0x1a000] ;  /* 0x01a000000060783b */ /* 0x000f280000004200 */
[----:B-----5:R-:W1:Y:S04]  /*7080*/  LDSM.16.MT88.4 R112, [R0+0x1c000] ;  /* 0x01c000000070783b */ /* 0x020e680000004200 */
[----:B------:R-:W1:Y:S04]  /*7090*/  LDSM.16.MT88.4 R196, [R0+0x1e000] ;  /* 0x01e0000000c4783b */ /* 0x000e680000004200 */
[----:B------:R-:W-:Y:S04]  /*70a0*/  LDSM.16.M88.4 R200, [R228] ;  /* 0x00000000e4c8783b */ /* 0x000fe80000000200 */
[----:B------:R-:W1:Y:S04]  /*70b0*/  LDSM.16.MT88.4 R204, [R0+0x18800] ;  /* 0x0188000000cc783b */ /* 0x000e680000004200 */
[----:B------:R-:W1:Y:S04]  /*70c0*/  LDSM.16.M88.4 R208, [R228+0x1000] ;  /* 0x00100000e4d0783b */ /* 0x000e680000000200 */
[----:B------:R-:W1:Y:S02]  /*70d0*/  LDSM.16.MT88.4 R212, [R0+0x1a800] ;  /* 0x01a8000000d4783b */ /* 0x000e640000004200 */
        /* <DEDUP_REMOVED lines=22> */
[-C--:B------:R-:W-:Y:S08]  /*7240*/  HMMA.16816.F32.BF16 R84, R200, R212.reuse, R84 ;  /* 0x000000d4c854723c */ /* 0x080ff00000041854 */
[C---:B------:R-:W-:Y:S08]  /*7250*/  HMMA.16816.F32.BF16 R88, R208.reuse, R212, R88 ;  /* 0x000000d4d058723c */ /* 0x040ff00000041858 */
[-C--:B------:R-:W-:Y:S08]  /*7260*/  HMMA.16816.F32.BF16 R92, R208, R214.reuse, R92 ;  /* 0x000000d6d05c723c */ /* 0x080ff0000004185c */
[C---:B------:R-:W-:Y:S01]  /*7270*/  HMMA.16816.F32.BF16 R96, R200.reuse, R214, R96 ;  /* 0x000000d6c860723c */ /* 0x040fe20000041860 */
[----:B------:R-:W-:Y:S07]  /*7280*/  LDSM.16.M88.4 R212, [R229+0x1000] ;  /* 0x00100000e5d4783b */ /* 0x000fee0000000200 */
[-C--:B-1----:R-:W-:Y:S08]  /*7290*/  HMMA.16816.F32.BF16 R100, R200, R196.reuse, R100 ;  /* 0x000000c4c864723c */ /* 0x082ff00000041864 */
[C---:B------:R-:W-:Y:S08]  /*72a0*/  HMMA.16816.F32.BF16 R104, R208.reuse, R196, R104 ;  /* 0x000000c4d068723c */ /* 0x040ff00000041868 */
[-C--:B------:R-:W-:Y:S08]  /*72b0*/  HMMA.16816.F32.BF16 R108, R208, R198.reuse, R108 ;  /* 0x000000c6d06c723c */ /* 0x080ff0000004186c */
[C---:B------:R-:W-:Y:S01]  /*72c0*/  HMMA.16816.F32.BF16 R112, R200.reuse, R198, R112 ;  /* 0x000000c6c870723c */ /* 0x040fe20000041870 */
[----:B------:R-:W-:Y:S07]  /*72d0*/  LDSM.16.M88.4 R196, [R229] ;  /* 0x00000000e5c4783b */ /* 0x000fee0000000200 */
[-C--:B--2---:R-:W-:Y:S08]  /*72e0*/  HMMA.16816.F32.BF16 R116, R200, R204.reuse, R116 ;  /* 0x000000ccc874723c */ /* 0x084ff00000041874 */
[C---:B------:R-:W-:Y:S08]  /*72f0*/  HMMA.16816.F32.BF16 R120, R208.reuse, R204, R120 ;  /* 0x000000ccd078723c */ /* 0x040ff00000041878 */
[-C--:B------:R-:W-:Y:S01]  /*7300*/  HMMA.16816.F32.BF16 R124, R208, R206.reuse, R124 ;  /* 0x000000ced07c723c */ /* 0x080fe2000004187c */
[----:B------:R-:W1:Y:S07]  /*7310*/  LDSM.16.MT88.4 R208, [R0+0x19000] ;  /* 0x0190000000d0783b */ /* 0x000e6e0000004200 */
[----:B------:R-:W-:Y:S01]  /*7320*/  HMMA.16816.F32.BF16 R128, R200, R206, R128 ;  /* 0x000000cec880723c */ /* 0x000fe20000041880 */
[----:B------:R-:W2:Y:S04]  /*7330*/  LDSM.16.MT88.4 R200, [R0+0x1b000] ;  /* 0x01b0000000c8783b */ /* 0x000ea80000004200 */
[----:B------:R-:W3:Y:S03]  /*7340*/  LDSM.16.MT88.4 R204, [R0+0x1d000] ;  /* 0x01d0000000cc783b */ /* 0x000ee60000004200 */
        /* <DEDUP_REMOVED lines=20> */
[----:B------:R-:W3:Y:S04]  /*7490*/  LDSM.16.MT88.4 R196, [R0+0x1b800] ;  /* 0x01b8000000c4783b */ /* 0x000ee80000004200 */
[----:B------:R-:W4:Y:S03]  /*74a0*/  LDSM.16.MT88.4 R208, [R0+0x1d800] ;  /* 0x01d8000000d0783b */ /* 0x000f260000004200 */
[-C--:B--2---:R-:W-:Y:S08]  /*74b0*/  HMMA.16816.F32.BF16 R4, R200, R204.reuse, R4 ;  /* 0x000000ccc804723c */ /* 0x084ff00000041804 */
[C---:B-1----:R-:W-:Y:S08]  /*74c0*/  HMMA.16816.F32.BF16 R8, R212.reuse, R204, R8 ;  /* 0x000000ccd408723c */ /* 0x042ff00000041808 */
[-C--:B------:R-:W-:Y:S08]  /*74d0*/  HMMA.16816.F32.BF16 R12, R212, R206.reuse, R12 ;  /* 0x000000ced40c723c */ /* 0x080ff0000004180c */
[C---:B------:R-:W-:Y:S01]  /*74e0*/  HMMA.16816.F32.BF16 R16, R200.reuse, R206, R16 ;  /* 0x000000cec810723c */ /* 0x040fe20000041810 */
[----:B------:R1:W2:Y:S07]  /*74f0*/  LDSM.16.MT88.4 R204, [R0+0x1f800] ;  /* 0x01f8000000cc783b */ /* 0x0002ae0000004200 */
[-C--:B---3--:R-:W-:Y:S08]  /*7500*/  HMMA.16816.F32.BF16 R84, R200, R196.reuse, R84 ;  /* 0x000000c4c854723c */ /* 0x088ff00000041854 */
[C---:B------:R-:W-:Y:S01]  /*7510*/  HMMA.16816.F32.BF16 R88, R212.reuse, R196, R88 ;  /* 0x000000c4d458723c */ /* 0x040fe20000041858 */
[----:B------:R-:W3:Y:S06]  /*7520*/  LDL R197, [R1+0x44] ;  /* 0x0000440001c57983 */ /* 0x000eec0000100800 */
[-C--:B------:R-:W-:Y:S01]  /*7530*/  LEA R196, P2, R239, R234.reuse, 0x2 ;  /* 0x000000eaefc47211 */ /* 0x080fe200078410ff */
[-C--:B------:R-:W-:Y:S01]  /*7540*/  HMMA.16816.F32.BF16 R92, R212, R198.reuse, R92 ;  /* 0x000000c6d45c723c */ /* 0x080fe2000004185c */
[----:B-1----:R-:W3:Y:S07]  /*7550*/  LDL R0, [R1+0x40] ;  /* 0x0000400001007983 */ /* 0x002eee0000100800 */
[C---:B------:R-:W-:Y:S08]  /*7560*/  HMMA.16816.F32.BF16 R96, R200.reuse, R198, R96 ;  /* 0x000000c6c860723c */ /* 0x040ff00000041860 */
[-C--:B----4-:R-:W-:Y:S08]  /*7570*/  HMMA.16816.F32.BF16 R100, R200, R208.reuse, R100 ;  /* 0x000000d0c864723c */ /* 0x090ff00000041864 */
[C---:B------:R-:W-:Y:S07]  /*7580*/  HMMA.16816.F32.BF16 R104, R212.reuse, R208, R104 ;  /* 0x000000d0d468723c */ /* 0x040fee0000041868 */
[----:B------:R-:W-:Y:S01]  /*7590*/  IMAD.MOV.U32 R209, RZ, RZ, c[0x0][0x22c] ;  /* 0x00008b00ffd17624 */ /* 0x000fe200078e00ff */
[-C--:B------:R-:W-:Y:S01]  /*75a0*/  HMMA.16816.F32.BF16 R108, R212, R210.reuse, R108 ;  /* 0x000000d2d46c723c */ /* 0x080fe2000004186c */
[----:B------:R-:W-:Y:S03]  /*75b0*/  IMAD.MOV.U32 R208, RZ, RZ, c[0x0][0x22c] ;  /* 0x00008b00ffd07624 */ /* 0x000fe600078e00ff */
[----:B------:R-:W-:Y:S02]  /*75c0*/  IMAD R209, R209, c[0x0][0x1c0], RZ ;  /* 0x00007000d1d17a24 */ /* 0x000fe400078e02ff */
[----:B------:R-:W-:Y:S02]  /*75d0*/  IMAD R208, R208, c[0x0][0x1c0], RZ ;  /* 0x00007000d0d07a24 */ /* 0x000fe400078e02ff */
[C---:B------:R-:W-:Y:S04]  /*75e0*/  HMMA.16816.F32.BF16 R112, R200.reuse, R210, R112 ;  /* 0x000000d2c870723c */ /* 0x040fe80000041870 */
[----:B------:R-:W-:Y:S02]  /*75f0*/  IMAD.SHL.U32 R209, R209, 0x10, RZ ;  /* 0x00000010d1d17824 */ /* 0x000fe400078e00ff */
[----:B------:R-:W-:Y:S02]  /*7600*/  IMAD R208, R208, 0x18, RZ ;  /* 0x00000018d0d07824 */ /* 0x000fe400078e02ff */
[-C--:B--2---:R-:W-:Y:S01]  /*7610*/  HMMA.16816.F32.BF16 R116, R200, R204.reuse, R116 ;  /* 0x000000ccc874723c */ /* 0x084fe20000041874 */
[----:B------:R-:W-:Y:S03]  /*7620*/  IMAD.MOV.U32 R210, RZ, RZ, c[0x0][0x22c] ;  /* 0x00008b00ffd27624 */ /* 0x000fe600078e00ff */
[----:B------:R-:W-:Y:S02]  /*7630*/  IMAD.MOV.U32 R211, RZ, RZ, c[0x0][0x22c] ;  /* 0x00008b00ffd37624 */ /* 0x000fe400078e00ff */
[----:B------:R-:W-:Y:S02]  /*7640*/  IMAD R210, R210, c[0x0][0x1c0], RZ ;  /* 0x00007000d2d27a24 */ /* 0x000fe400078e02ff */
[C---:B------:R-:W-:Y:S04]  /*7650*/  HMMA.16816.F32.BF16 R120, R212.reuse, R204, R120 ;  /* 0x000000ccd478723c */ /* 0x040fe80000041878 */
[----:B------:R-:W-:Y:S02]  /*7660*/  IMAD.SHL.U32 R210, R210, 0x20, RZ ;  /* 0x00000020d2d27824 */ /* 0x000fe400078e00ff */
[----:B------:R-:W-:Y:S02]  /*7670*/  IMAD R211, R211, c[0x0][0x1c0], RZ ;  /* 0x00007000d3d37a24 */ /* 0x000fe400078e02ff */
[-C--:B------:R-:W-:Y:S04]  /*7680*/  HMMA.16816.F32.BF16 R124, R212, R206.reuse, R124 ;  /* 0x000000ced47c723c */ /* 0x080fe8000004187c */
[----:B------:R-:W-:Y:S03]  /*7690*/  IMAD.SHL.U32 R211, R211, 0x10, RZ ;  /* 0x00000010d3d37824 */ /* 0x000fe600078e00ff */
[----:B------:R-:W-:Y:S01]  /*76a0*/  IMAD.MOV.U32 R215, RZ, RZ, c[0x0][0x22c] ;  /* 0x00008b00ffd77624 */ /* 0x000fe200078e00ff */
[----:B------:R-:W-:Y:S04]  /*76b0*/  HMMA.16816.F32.BF16 R128, R200, R206, R128 ;  /* 0x000000cec880723c */ /* 0x000fe80000041880 */
[----:B------:R-:W-:Y:S01]  /*76c0*/  IMAD R215, R215, c[0x0][0x1c0], RZ ;  /* 0x00007000d7d77a24 */ /* 0x000fe200078e02ff */
[----:B------:R-:W-:Y:S03]  /*76d0*/  IADD3 R212, R211, 0x20, RZ ;  /* 0x00000020d3d47810 */ /* 0x000fe60007ffe0ff */
[----:B------:R-:W-:Y:S04]  /*76e0*/  IMAD R215, R215, 0x38, RZ ;  /* 0x00000038d7d77824 */ /* 0x000fe800078e02ff */
[----:B------:R-:W-:Y:S01]  /*76f0*/  IMAD.IADD R212, R239, 0x1, R212 ;  /* 0x00000001efd47824 */ /* 0x000fe200078e02d4 */
[----:B---3--:R-:W-:Y:S01]  /*7700*/  @P1 IADD3 R198, P0, R197, UR10, RZ ;  /* 0x0000000ac5c61c10 */ /* 0x008fe2000ff1e0ff */
[----:B------:R-:W-:Y:S01]  /*7710*/  @UP5 UMOV UR10, UR13 ;  /* 0x0000000d000a5c82 */ /* 0x000fe20008000000 */
[-C--:B------:R-:W-:Y:S02]  /*7720*/  LEA.HI.X.SX32 R197, R239, R235.reuse, 0x2, P2 ;  /* 0x000000ebefc57211 */ /* 0x080fe400010f16ff */
[----:B------:R-:W-:Y:S01]  /*7730*/  @P1 IADD3.X R199, R0, UR9, RZ, P0, !PT ;  /* 0x0000000900c71c10 */ /* 0x000fe200087fe4ff */
[----:B------:R-:W-:Y:S01]  /*7740*/  IMAD.MOV.U32 R0, RZ, RZ, c[0x0][0x22c] ;  /* 0x00008b00ff007624 */ /* 0x000fe200078e00ff */
[----:B------:R-:W-:Y:S03]  /*7750*/  @UP5 UMOV UR9, UR8 ;  /* 0x0000000800095c82 */ /* 0x000fe60008000000 */
[----:B------:R1:W5:Y:S01]  /*7760*/  @P1 LDG.E R250, [R198.64+-0x100] ;  /* 0xffff0004c6fa1981 */ /* 0x000362000c1e1900 */
[----:B------:R-:W-:Y:S03]  /*7770*/  IMAD R0, R0, c[0x0][0x1c0], RZ ;  /* 0x0000700000007a24 */ /* 0x000fe600078e02ff */
[----:B------:R1:W5:Y:S01]  /*7780*/  @P1 LDG.E R251, [R198.64+-0xe0] ;  /* 0xffff2004c6fb1981 */ /* 0x000362000c1e1900 */
[----:B------:R-:W-:Y:S03]  /*7790*/  IMAD R0, R0, 0x28, RZ ;  /* 0x0000002800007824 */ /* 0x000fe600078e02ff */
[----:B------:R2:W-:Y:S04]  /*77a0*/  RED.E.ADD.F32.FTZ.RN.STRONG.GPU [R234.64], R4 ;  /* 0x00000004ea00798e */ /* 0x0005e8000c10e784 */
[----:B------:R3:W-:Y:S01]  /*77b0*/  RED.E.ADD.F32.FTZ.RN.STRONG.GPU [R196.64], R5 ;  /* 0x00000005c400798e */ /* 0x0007e2000c10e784 */
[CC--:B-1----:R-:W-:Y:S04]  /*77c0*/  LEA R198, P0, R209.reuse, R234.reuse, 0x2 ;  /* 0x000000ead1c67211 */ /* 0x0c2fe800078010ff */
[-C--:B------:R-:W-:Y:S02]  /*77d0*/  LEA.HI.X.SX32 R199, R209, R235.reuse, 0x2, P0 ;  /* 0x000000ebd1c77211 */ /* 0x080fe400000f16ff */
[-C--:B------:R-:W-:Y:S02]  /*77e0*/  LEA R204, P0, R210, R234.reuse, 0x2 ;  /* 0x000000ead2cc7211 */ /* 0x080fe400078010ff */
[-C--:B--2---:R-:W-:Y:S01]  /*77f0*/  LEA R4, P1, R208, R234.reuse, 0x2 ;  /* 0x000000ead0047211 */ /* 0x084fe200078210ff */
[----:B------:R1:W-:Y:S01]  /*7800*/  RED.E.ADD.F32.FTZ.RN.STRONG.GPU [R198.64], R6 ;  /* 0x00000006c600798e */ /* 0x0003e2000c10e784 */
[-C--:B------:R-:W-:Y:S02]  /*7810*/  LEA.HI.X.SX32 R205, R210, R235.reuse, 0x2, P0 ;  /* 0x000000ebd2cd7211 */ /* 0x080fe400000f16ff */
[-C--:B---3--:R-:W-:Y:S01]  /*7820*/  LEA.HI.X.SX32 R5, R208, R235.reuse, 0x2, P1 ;  /* 0x000000ebd0057211 */ /* 0x088fe200008f16ff */
[----:B------:R-:W2:Y:S01]  /*7830*/  LDL R210, [R1+0x3c] ;  /* 0x00003c0001d27983 */ /* 0x000ea20000100800 */
[----:B------:R-:W-:Y:S03]  /*7840*/  IMAD.MOV.U32 R208, RZ, RZ, c[0x0][0x22c] ;  /* 0x00008b00ffd07624 */ /* 0x000fe600078e00ff */
[----:B------:R3:W-:Y:S01]  /*7850*/  RED.E.ADD.F32.FTZ.RN.STRONG.GPU [R4.64], R7 ;  /* 0x000000070400798e */ /* 0x0007e2000c10e784 */
[----:B------:R-:W-:Y:S03]  /*7860*/  IMAD R208, R208, c[0x0][0x1c0], RZ ;  /* 0x00007000d0d07a24 */ /* 0x000fe600078e02ff */
[----:B------:R4:W-:Y:S01]  /*7870*/  RED.E.ADD.F32.FTZ.RN.STRONG.GPU [R204.64], R8 ;  /* 0x00000008cc00798e */ /* 0x0009e2000c10e784 */
[----:B------:R-:W-:Y:S01]  /*7880*/  IMAD R208, R208, 0x30, RZ ;  /* 0x00000030d0d07824 */ /* 0x000fe200078e02ff */
[-C--:B-1----:R-:W-:Y:S04]  /*7890*/  LEA R198, P2, R0, R234.reuse, 0x2 ;  /* 0x000000ea00c67211 */ /* 0x082fe800078410ff */
[-C--:B------:R-:W-:Y:S02]  /*78a0*/  LEA R6, P1, R208, R234.reuse, 0x2 ;  /* 0x000000ead0067211 */ /* 0x080fe400078210ff */
[-C--:B------:R-:W-:Y:S02]  /*78b0*/  LEA.HI.X.SX32 R199, R0, R235.reuse, 0x2, P2 ;  /* 0x000000eb00c77211 */ /* 0x080fe400010f16ff */
[----:B------:R-:W2:Y:S01]  /*78c0*/  LDL R0, [R1+0x20] ;  /* 0x0000200001007983 */ /* 0x000ea20000100800 */
[-C--:B---3--:R-:W-:Y:S01]  /*78d0*/  LEA.HI.X.SX32 R7, R208, R235.reuse, 0x2, P1 ;  /* 0x000000ebd0077211 */ /* 0x088fe200008f16ff */
[----:B------:R-:W-:Y:S02]  /*78e0*/  IMAD.MOV.U32 R208, RZ, RZ, c[0x0][0x22c] ;  /* 0x00008b00ffd07624 */ /* 0x000fe400078e00ff */
[----:B------:R1:W-:Y:S01]  /*78f0*/  RED.E.ADD.F32.FTZ.RN.STRONG.GPU [R198.64], R9 ;  /* 0x00000009c600798e */ /* 0x0003e2000c10e784 */
[CC--:B------:R-:W-:Y:S01]  /*7900*/  LEA R4, P0, R215.reuse, R234.reuse, 0x2 ;  /* 0x000000ead7047211 */ /* 0x0c0fe200078010ff */
[----:B------:R-:W-:Y:S02]  /*7910*/  IMAD R208, R208, c[0x0][0x1c0], RZ ;  /* 0x00007000d0d07a24 */ /* 0x000fe400078e02ff */
[----:B------:R3:W-:Y:S01]  /*7920*/  RED.E.ADD.F32.FTZ.RN.STRONG.GPU [R6.64], R10 ;  /* 0x0000000a0600798e */ /* 0x0007e2000c10e784 */
[-C--:B------:R-:W-:Y:S01]  /*7930*/  LEA.HI.X.SX32 R5, R215, R235.reuse, 0x2, P0 ;  /* 0x000000ebd7057211 */ /* 0x080fe200000f16ff */
[----:B------:R-:W-:Y:S04]  /*7940*/  IMAD.SHL.U32 R208, R208, 0x10, RZ ;  /* 0x00000010d0d07824 */ /* 0x000fe800078e00ff */
[----:B------:R3:W-:Y:S01]  /*7950*/  RED.E.ADD.F32.FTZ.RN.STRONG.GPU [R4.64], R11 ;  /* 0x0000000b0400798e */ /* 0x0007e2000c10e784 */
[----:B------:R-:W-:Y:S03]  /*7960*/  IADD3 R208, R208, 0x20, RZ ;  /* 0x00000020d0d07810 */ /* 0x000fe60007ffe0ff */
[----:B------:R-:W-:Y:S01]  /*7970*/  RED.E.ADD.F32.FTZ.RN.STRONG.GPU [R234.64+0x80], R16 ;  /* 0x00008010ea00798e */ /* 0x000fe2000c10e784 */
[CC--:B----4-:R-:W-:Y:S03]  /*7980*/  LEA R8, P0, R208.reuse, R234.reuse, 0x2 ;  /* 0x000000ead0087211 */ /* 0x0d0fe600078010ff */
[----:B------:R-:W-:Y:S01]  /*7990*/  RED.E.ADD.F32.FTZ.RN.STRONG.GPU [R196.64+0x80], R17 ;  /* 0x00008011c400798e */ /* 0x000fe2000c10e784 */
[-C--:B-1----:R-:W-:Y:S03]  /*79a0*/  LEA.HI.X.SX32 R9, R208, R235.reuse, 0x2, P0 ;  /* 0x000000ebd0097211 */ /* 0x082fe600000f16ff */
[----:B------:R-:W4:Y:S01]  /*79b0*/  LDL R199, [R1+0x1c] ;  /* 0x00001c0001c77983 */ /* 0x000f220000100800 */
[C---:B------:R-:W-:Y:S02]  /*79c0*/  IADD3 R208, R211.reuse, 0x20, RZ ;  /* 0x00000020d3d07810 */ /* 0x040fe40007ffe0ff */
[----:B------:R-:W-:Y:S01]  /*79d0*/  IADD3 R211, R211, 0x20, RZ ;  /* 0x00000020d3d37810 */ /* 0x000fe20007ffe0ff */
[----:B------:R1:W-:Y:S01]  /*79e0*/  RED.E.ADD.F32.FTZ.RN.STRONG.GPU [R8.64], R18 ;  /* 0x000000120800798e */ /* 0x0003e2000c10e784 */
[CC--:B---3--:R-:W-:Y:S01]  /*79f0*/  LEA R6, P1, R212.reuse, R234.reuse, 0x2 ;  /* 0x000000ead4067211 */ /* 0x0c8fe200078210ff */
[C---:B------:R-:W-:Y:S02]  /*7a00*/  IMAD.IADD R208, R239.reuse, 0x1, R208 ;  /* 0x00000001efd07824 */ /* 0x040fe400078e02d0 */
[C---:B------:R-:W-:Y:S01]  /*7a10*/  IMAD.IADD R211, R239.reuse, 0x1, R211 ;  /* 0x00000001efd37824 */ /* 0x040fe200078e02d3 */
[-C--:B------:R-:W-:Y:S01]  /*7a20*/  LEA.HI.X.SX32 R7, R212, R235.reuse, 0x2, P1 ;  /* 0x000000ebd4077211 */ /* 0x080fe200008f16ff */
[C---:B------:R-:W-:Y:S01]  /*7a30*/  IMAD.IADD R208, R239.reuse, 0x1, R208 ;  /* 0x00000001efd07824 */ /* 0x040fe200078e02d0 */
[----:B------:R-:W4:Y:S01]  /*7a40*/  LDL R198, [R1+0x38] ;  /* 0x0000380001c67983 */ /* 0x000f220000100800 */
[C---:B------:R-:W-:Y:S02]  /*7a50*/  IMAD.IADD R211, R239.reuse, 0x1, R211 ;  /* 0x00000001efd37824 */ /* 0x040fe400078e02d3 */
[----:B------:R-:W-:Y:S01]  /*7a60*/  IMAD.IADD R208, R239, 0x1, R208 ;  /* 0x00000001efd07824 */ /* 0x000fe200078e02d0 */
[----:B------:R-:W-:Y:S02]  /*7a70*/  RED.E.ADD.F32.FTZ.RN.STRONG.GPU [R6.64], R19 ;  /* 0x000000130600798e */ /* 0x000fe4000c10e784 */
[CC--:B------:R-:W-:Y:S04]  /*7a80*/  LEA R10, P0, R211.reuse, R234.reuse, 0x2 ;  /* 0x000000ead30a7211 */ /* 0x0c0fe800078010ff */
[-C--:B------:R-:W-:Y:S01]  /*7a90*/  LEA.HI.X.SX32 R11, R211, R235.reuse, 0x2, P0 ;  /* 0x000000ebd30b7211 */ /* 0x080fe200000f16ff */
[----:B------:R-:W-:Y:S04]  /*7aa0*/  IMAD.MOV.U32 R211, RZ, RZ, c[0x0][0x22c] ;  /* 0x00008b00ffd37624 */ /* 0x000fe800078e00ff */
[----:B------:R1:W-:Y:S01]  /*7ab0*/  RED.E.ADD.F32.FTZ.RN.STRONG.GPU [R10.64], R12 ;  /* 0x0000000c0a00798e */ /* 0x0003e2000c10e784 */
[----:B------:R-:W-:Y:S01]  /*7ac0*/  IMAD R211, R211, c[0x0][0x1c0], RZ ;  /* 0x00007000d3d37a24 */ /* 0x000fe200078e02ff */
[CC--:B-1----:R-:W-:Y:S03]  /*7ad0*/  LEA R8, P2, R208.reuse, R234.reuse, 0x2 ;  /* 0x000000ead0087211 */ /* 0x0c2fe600078410ff */
[----:B------:R-:W-:Y:S01]  /*7ae0*/  IMAD.SHL.U32 R211, R211, 0x10, RZ ;  /* 0x00000010d3d37824 */ /* 0x000fe200078e00ff */
[-C--:B------:R-:W-:Y:S01]  /*7af0*/  LEA.HI.X.SX32 R9, R208, R235.reuse, 0x2, P2 ;  /* 0x000000ebd0097211 */ /* 0x080fe200010f16ff */
[----:B------:R-:W-:Y:S04]  /*7b00*/  IMAD.MOV.U32 R208, RZ, RZ, c[0x0][0x22c] ;  /* 0x00008b00ffd07624 */ /* 0x000fe800078e00ff */
[----:B------:R1:W-:Y:S01]  /*7b10*/  RED.E.ADD.F32.FTZ.RN.STRONG.GPU [R8.64], R13 ;  /* 0x0000000d0800798e */ /* 0x0003e2000c10e784 */
[----:B------:R-:W-:Y:S04]  /*7b20*/  IMAD R208, R208, c[0x0][0x1c0], RZ ;  /* 0x00007000d0d07a24 */ /* 0x000fe800078e02ff */
[----:B------:R-:W-:Y:S05]  /*7b30*/  IMAD.SHL.U32 R208, R208, 0x10, RZ ;  /* 0x00000010d0d07824 */ /* 0x000fea00078e00ff */
[C---:B------:R-:W-:Y:S02]  /*7b40*/  IADD3 R204, R208.reuse, 0x40, RZ ;  /* 0x00000040d0cc7810 */ /* 0x040fe40007ffe0ff */
[C---:B------:R-:W-:Y:S02]  /*7b50*/  IADD3 R201, R208.reuse, 0x40, RZ ;  /* 0x00000040d0c97810 */ /* 0x040fe40007ffe0ff */
[----:B------:R-:W-:Y:S01]  /*7b60*/  IADD3 R200, R208, 0x40, RZ ;  /* 0x00000040d0c87810 */ /* 0x000fe20007ffe0ff */
[----:B------:R-:W-:Y:S01]  /*7b70*/  IMAD.IADD R204, R239, 0x1, R204 ;  /* 0x00000001efcc7824 */ /* 0x000fe200078e02cc */
[----:B------:R-:W-:Y:S01]  /*7b80*/  IADD3 R12, R211, 0x60, RZ ;  /* 0x00000060d30c7810 */ /* 0x000fe20007ffe0ff */
[C---:B------:R-:W-:Y:S02]  /*7b90*/  IMAD.IADD R201, R239.reuse, 0x1, R201 ;  /* 0x00000001efc97824 */ /* 0x040fe400078e02c9 */
[C---:B------:R-:W-:Y:S02]  /*7ba0*/  IMAD.IADD R200, R239.reuse, 0x1, R200 ;  /* 0x00000001efc87824 */ /* 0x040fe400078e02c8 */
[C---:B------:R-:W-:Y:S02]  /*7bb0*/  IMAD.IADD R201, R239.reuse, 0x1, R201 ;  /* 0x00000001efc97824 */ /* 0x040fe400078e02c9 */
[C---:B------:R-:W-:Y:S02]  /*7bc0*/  IMAD.IADD R200, R239.reuse, 0x1, R200 ;  /* 0x00000001efc87824 */ /* 0x040fe400078e02c8 */
[----:B------:R-:W-:Y:S02]  /*7bd0*/  IMAD.MOV.U32 R208, RZ, RZ, c[0x0][0x22c] ;  /* 0x00008b00ffd07624 */ /* 0x000fe400078e00ff */
[----:B------:R-:W-:Y:S01]  /*7be0*/  IMAD.IADD R200, R239, 0x1, R200 ;  /* 0x00000001efc87824 */ /* 0x000fe200078e02c8 */
[----:B-1----:R-:W4:Y:S01]  /*7bf0*/  LDL R13, [R1+0x14] ;  /* 0x00001400010d7983 */ /* 0x002f220000100800 */
[----:B------:R-:W-:Y:S02]  /*7c00*/  IMAD R208, R208, c[0x0][0x1c0], RZ ;  /* 0x00007000d0d07a24 */ /* 0x000fe400078e02ff */
[----:B------:R-:W-:Y:S01]  /*7c10*/  IMAD.MOV.U32 R211, RZ, RZ, c[0x0][0x22c] ;  /* 0x00008b00ffd37624 */ /* 0x000fe200078e00ff */
[-C--:B------:R-:W-:Y:S01]  /*7c20*/  LEA R8, P2, R200, R234.reuse, 0x2 ;  /* 0x000000eac8087211 */ /* 0x080fe200078410ff */
[----:B------:R-:W-:Y:S02]  /*7c30*/  IMAD.SHL.U32 R208, R208, 0x10, RZ ;  /* 0x00000010d0d07824 */ /* 0x000fe400078e00ff */
[----:B------:R-:W-:Y:S01]  /*7c40*/  IMAD R211, R211, c[0x0][0x1c0], RZ ;  /* 0x00007000d3d37a24 */ /* 0x000fe200078e02ff */
[-C--:B------:R-:W-:Y:S02]  /*7c50*/  LEA.HI.X.SX32 R9, R200, R235.reuse, 0x2, P2 ;  /* 0x000000ebc8097211 */ /* 0x080fe400010f16ff */
[C---:B------:R-:W-:Y:S01]  /*7c60*/  IADD3 R17, R208.reuse, 0x60, RZ ;  /* 0x00000060d0117810 */ /* 0x040fe20007ffe0ff */
[----:B------:R-:W-:Y:S01]  /*7c70*/  IMAD.SHL.U32 R211, R211, 0x10, RZ ;  /* 0x00000010d3d37824 */ /* 0x000fe200078e00ff */
[----:B------:R-:W-:Y:S03]  /*7c80*/  IADD3 R16, R208, 0x60, RZ ;  /* 0x00000060d0107810 */ /* 0x000fe60007ffe0ff */
[C---:B------:R-:W-:Y:S02]  /*7c90*/  IMAD.IADD R17, R239.reuse, 0x1, R17 ;  /* 0x00000001ef117824 */ /* 0x040fe400078e0211 */
[C---:B------:R-:W-:Y:S04]  /*7ca0*/  IMAD.IADD R16, R239.reuse, 0x1, R16 ;  /* 0x00000001ef107824 */ /* 0x040fe800078e0210 */
[----:B------:R-:W-:Y:S01]  /*7cb0*/  IMAD.IADD R16, R239, 0x1, R16 ;  /* 0x00000001ef107824 */ /* 0x000fe200078e0210 */
[CC--:B--2---:R-:W-:Y:S04]  /*7cc0*/  LEA R6, P0, R210.reuse, R234.reuse, 0x2 ;  /* 0x000000ead2067211 */ /* 0x0c4fe800078010ff */
[-C--:B------:R-:W-:Y:S02]  /*7cd0*/  LEA.HI.X.SX32 R7, R210, R235.reuse, 0x2, P0 ;  /* 0x000000ebd2077211 */ /* 0x080fe400000f16ff */
[CC--:B------:R-:W-:Y:S04]  /*7ce0*/  LEA R4, P1, R0.reuse, R234.reuse, 0x2 ;  /* 0x000000ea00047211 */ /* 0x0c0fe800078210ff */
[-C--:B------:R-:W-:Y:S01]  /*7cf0*/  LEA.HI.X.SX32 R5, R0, R235.reuse, 0x2, P1 ;  /* 0x000000eb00057211 */ /* 0x080fe200008f16ff */
[----:B------:R-:W-:Y:S04]  /*7d00*/  IMAD.MOV.U32 R0, RZ, RZ, c[0x0][0x22c] ;  /* 0x00008b00ff007624 */ /* 0x000fe800078e00ff */
[----:B------:R1:W-:Y:S01]  /*7d10*/  RED.E.ADD.F32.FTZ.RN.STRONG.GPU [R4.64], R14 ;  /* 0x0000000e0400798e */ /* 0x0003e2000c10e784 */
[----:B------:R-:W-:Y:S03]  /*7d20*/  IMAD R0, R0, c[0x0][0x1c0], RZ ;  /* 0x0000700000007a24 */ /* 0x000fe600078e02ff */
[----:B------:R2:W-:Y:S01]  /*7d30*/  RED.E.ADD.F32.FTZ.RN.STRONG.GPU [R6.64], R15 ;  /* 0x0000000f0600798e */ /* 0x0005e2000c10e784 */
[----:B------:R-:W-:Y:S03]  /*7d40*/  IMAD.SHL.U32 R0, R0, 0x10, RZ ;  /* 0x0000001000007824 */ /* 0x000fe600078e00ff */
[----:B------:R-:W-:Y:S02]  /*7d50*/  RED.E.ADD.F32.FTZ.RN.STRONG.GPU [R234.64+0x100], R84 ;  /* 0x00010054ea00798e */ /* 0x000fe4000c10e784 */
[----:B------:R-:W-:Y:S02]  /*7d60*/  IADD3 R0, R0, 0x40, RZ ;  /* 0x0000004000007810 */ /* 0x000fe40007ffe0ff */
[----:B------:R-:W-:Y:S02]  /*7d70*/  RED.E.ADD.F32.FTZ.RN.STRONG.GPU [R196.64+0x100], R85 ;  /* 0x00010055c400798e */ /* 0x000fe4000c10e784 */
[CC--:B-1----:R-:W-:Y:S02]  /*7d80*/  LEA R4, P0, R0.reuse, R234.reuse, 0x2 ;  /* 0x000000ea00047211 */ /* 0x0c2fe400078010ff */
[----:B------:R-:W3:Y:S02]  /*7d90*/  LDL R14, [R1+0x34] ;  /* 0x00003400010e7983 */ /* 0x000ee40000100800 */
[-C--:B------:R-:W-:Y:S02]  /*7da0*/  LEA.HI.X.SX32 R5, R0, R235.reuse, 0x2, P0 ;  /* 0x000000eb00057211 */ /* 0x080fe400000f16ff */
[----:B------:R-:W3:Y:S01]  /*7db0*/  LDL R0, [R1+0x18] ;  /* 0x0000180001007983 */ /* 0x000ee20000100800 */
[CC--:B--2---:R-:W-:Y:S02]  /*7dc0*/  LEA R6, P1, R204.reuse, R234.reuse, 0x2 ;  /* 0x000000eacc067211 */ /* 0x0c4fe400078210ff */
[CC--:B------:R-:W-:Y:S01]  /*7dd0*/  LEA R10, P0, R201.reuse, R234.reuse, 0x2 ;  /* 0x000000eac90a7211 */ /* 0x0c0fe200078010ff */
[----:B------:R4:W-:Y:S01]  /*7de0*/  RED.E.ADD.F32.FTZ.RN.STRONG.GPU [R4.64], R86 ;  /* 0x000000560400798e */ /* 0x0009e2000c10e784 */
[-C--:B------:R-:W-:Y:S02]  /*7df0*/  LEA.HI.X.SX32 R7, R204, R235.reuse, 0x2, P1 ;  /* 0x000000ebcc077211 */ /* 0x080fe400008f16ff */
[-C--:B------:R-:W-:Y:S02]  /*7e00*/  LEA.HI.X.SX32 R11, R201, R235.reuse, 0x2, P0 ;  /* 0x000000ebc90b7211 */ /* 0x080fe400000f16ff */
[----:B------:R-:W-:Y:S01]  /*7e10*/  IADD3 R15, R208, 0x60, RZ ;  /* 0x00000060d00f7810 */ /* 0x000fe20007ffe0ff */
[----:B------:R1:W-:Y:S01]  /*7e20*/  RED.E.ADD.F32.FTZ.RN.STRONG.GPU [R6.64], R87 ;  /* 0x000000570600798e */ /* 0x0003e2000c10e784 */
[----:B------:R-:W-:Y:S03]  /*7e30*/  IMAD.MOV.U32 R208, RZ, RZ, c[0x0][0x22c] ;  /* 0x00008b00ffd07624 */ /* 0x000fe600078e00ff */
[----:B------:R-:W-:Y:S01]  /*7e40*/  RED.E.ADD.F32.FTZ.RN.STRONG.GPU [R10.64], R88 ;  /* 0x000000580a00798e */ /* 0x000fe2000c10e784 */
[C---:B------:R-:W-:Y:S02]  /*7e50*/  IMAD.IADD R15, R239.reuse, 0x1, R15 ;  /* 0x00000001ef0f7824 */ /* 0x040fe400078e020f */
[----:B------:R-:W-:Y:S01]  /*7e60*/  IMAD R208, R208, c[0x0][0x1c0], RZ ;  /* 0x00007000d0d07a24 */ /* 0x000fe200078e02ff */
[----:B------:R2:W-:Y:S01]  /*7e70*/  RED.E.ADD.F32.FTZ.RN.STRONG.GPU [R8.64], R89 ;  /* 0x000000590800798e */ /* 0x0005e2000c10e784 */
[C---:B------:R-:W-:Y:S02]  /*7e80*/  IMAD.IADD R15, R239.reuse, 0x1, R15 ;  /* 0x00000001ef0f7824 */ /* 0x040fe400078e020f */
[----:B------:R-:W-:Y:S01]  /*7e90*/  IMAD.SHL.U32 R208, R208, 0x10, RZ ;  /* 0x00000010d0d07824 */ /* 0x000fe200078e00ff */
[----:B------:R-:W-:Y:S01]  /*7ea0*/  LDSM.16.MT88.4 R84, [R2+0x4000] ;  /* 0x004000000254783b */ /* 0x000fe20000004200 */
[----:B------:R-:W-:Y:S01]  /*7eb0*/  IMAD.IADD R15, R239, 0x1, R15 ;  /* 0x00000001ef0f7824 */ /* 0x000fe200078e020f */
[CC--:B----4-:R-:W-:Y:S04]  /*7ec0*/  LEA R4, P1, R199.reuse, R234.reuse, 0x2 ;  /* 0x000000eac7047211 */ /* 0x0d0fe800078210ff */
[-C--:B------:R-:W-:Y:S02]  /*7ed0*/  LEA.HI.X.SX32 R5, R199, R235.reuse, 0x2, P1 ;  /* 0x000000ebc7057211 */ /* 0x080fe400008f16ff */
[CC--:B-1----:R-:W-:Y:S03]  /*7ee0*/  LEA R6, P0, R198.reuse, R234.reuse, 0x2 ;  /* 0x000000eac6067211 */ /* 0x0c2fe600078010ff */
[----:B------:R1:W-:Y:S01]  /*7ef0*/  RED.E.ADD.F32.FTZ.RN.STRONG.GPU [R4.64], R90 ;  /* 0x0000005a0400798e */ /* 0x0003e2000c10e784 */
[-C--:B------:R-:W-:Y:S02]  /*7f00*/  LEA.HI.X.SX32 R7, R198, R235.reuse, 0x2, P0 ;  /* 0x000000ebc6077211 */ /* 0x080fe400000f16ff */
[CC--:B--2---:R-:W-:Y:S03]  /*7f10*/  LEA R8, P2, R15.reuse, R234.reuse, 0x2 ;  /* 0x000000ea0f087211 */ /* 0x0c4fe600078410ff */
[----:B------:R2:W-:Y:S01]  /*7f20*/  RED.E.ADD.F32.FTZ.RN.STRONG.GPU [R6.64], R91 ;  /* 0x0000005b0600798e */ /* 0x0005e2000c10e784 */
[-C--:B------:R-:W-:Y:S03]  /*7f30*/  LEA.HI.X.SX32 R9, R15, R235.reuse, 0x2, P2 ;  /* 0x000000eb0f097211 */ /* 0x080fe600010f16ff */
[----:B------:R-:W-:Y:S01]  /*7f40*/  RED.E.ADD.F32.FTZ.RN.STRONG.GPU [R234.64+0x180], R96 ;  /* 0x00018060ea00798e */ /* 0x000fe2000c10e784 */
[----:B------:R-:W-:Y:S03]  /*7f50*/  IADD3 R15, R208, 0x80, RZ ;  /* 0x00000080d00f7810 */ /* 0x000fe60007ffe0ff */
[----:B------:R-:W-:Y:S02]  /*7f60*/  RED.E.ADD.F32.FTZ.RN.STRONG.GPU [R196.64+0x180], R97 ;  /* 0x00018061c400798e */ /* 0x000fe4000c10e784 */
[C---:B------:R-:W-:Y:S02]  /*7f70*/  IMAD.IADD R15, R239.reuse, 0x1, R15 ;  /* 0x00000001ef0f7824 */ /* 0x040fe400078e020f */
[----:B------:R-:W-:Y:S02]  /*7f80*/  LDSM.16.MT88.4 R88, [R2+0x6000] ;  /* 0x006000000258783b */ /* 0x000fe40000004200 */
[C---:B------:R-:W-:Y:S04]  /*7f90*/  IMAD.IADD R15, R239.reuse, 0x1, R15 ;  /* 0x00000001ef0f7824 */ /* 0x040fe800078e020f */
[----:B------:R-:W-:Y:S01]  /*7fa0*/  IMAD.IADD R15, R239, 0x1, R15 ;  /* 0x00000001ef0f7824 */ /* 0x000fe200078e020f */
[CC--:B-1----:R-:W-:Y:S04]  /*7fb0*/  LEA R4, P0, R12.reuse, R234.reuse, 0x2 ;  /* 0x000000ea0c047211 */ /* 0x0c2fe800078010ff */
[-C--:B------:R-:W-:Y:S02]  /*7fc0*/  LEA.HI.X.SX32 R5, R12, R235.reuse, 0x2, P0 ;  /* 0x000000eb0c057211 */ /* 0x080fe400000f16ff */
[----:B------:R-:W4:Y:S01]  /*7fd0*/  LDL R12, [R1+0x30] ;  /* 0x00003000010c7983 */ /* 0x000f220000100800 */
[CC--:B--2---:R-:W-:Y:S02]  /*7fe0*/  LEA R6, P1, R17.reuse, R234.reuse, 0x2 ;  /* 0x000000ea11067211 */ /* 0x0c4fe400078210ff */
[CC--:B------:R-:W-:Y:S01]  /*7ff0*/  LEA R10, P0, R16.reuse, R234.reuse, 0x2 ;  /* 0x000000ea100a7211 */ /* 0x0c0fe200078010ff */
[----:B------:R-:W-:Y:S01]  /*8000*/  RED.E.ADD.F32.FTZ.RN.STRONG.GPU [R4.64], R98 ;  /* 0x000000620400798e */ /* 0x000fe2000c10e784 */
[-C--:B------:R-:W-:Y:S02]  /*8010*/  LEA.HI.X.SX32 R7, R17, R235.reuse, 0x2, P1 ;  /* 0x000000eb11077211 */ /* 0x080fe400008f16ff */
[-C--:B------:R-:W-:Y:S02]  /*8020*/  LEA.HI.X.SX32 R11, R16, R235.reuse, 0x2, P0 ;  /* 0x000000eb100b7211 */ /* 0x080fe400000f16ff */
[C---:B------:R-:W-:Y:S01]  /*8030*/  IADD3 R17, R208.reuse, 0x80, RZ ;  /* 0x00000080d0117810 */ /* 0x040fe20007ffe0ff */
[----:B------:R-:W-:Y:S01]  /*8040*/  RED.E.ADD.F32.FTZ.RN.STRONG.GPU [R6.64], R99 ;  /* 0x000000630600798e */ /* 0x000fe2000c10e784 */
[----:B------:R-:W-:Y:S01]  /*8050*/  IADD3 R16, R208, 0x80, RZ ;  /* 0x00000080d0107810 */ /* 0x000fe20007ffe0ff */
[----:B------:R-:W-:Y:S02]  /*8060*/  IMAD.MOV.U32 R208, RZ, RZ, c[0x0][0x22c] ;  /* 0x00008b00ffd07624 */ /* 0x000fe400078e00ff */
[----:B------:R-:W-:Y:S01]  /*8070*/  RED.E.ADD.F32.FTZ.RN.STRONG.GPU [R10.64], R92 ;  /* 0x0000005c0a00798e */ /* 0x000fe2000c10e784 */
[C---:B------:R-:W-:Y:S02]  /*8080*/  IMAD.IADD R17, R239.reuse, 0x1, R17 ;  /* 0x00000001ef117824 */ /* 0x040fe400078e0211 */
[C---:B------:R-:W-:Y:S01]  /*8090*/  IMAD.IADD R16, R239.reuse, 0x1, R16 ;  /* 0x00000001ef107824 */ /* 0x040fe200078e0210 */
[----:B------:R1:W-:Y:S01]  /*80a0*/  RED.E.ADD.F32.FTZ.RN.STRONG.GPU [R8.64], R93 ;  /* 0x0000005d0800798e */ /* 0x0003e2000c10e784 */
[----:B------:R-:W-:Y:S02]  /*80b0*/  IMAD R208, R208, c[0x0][0x1c0], RZ ;  /* 0x00007000d0d07a24 */ /* 0x000fe400078e02ff */
[----:B------:R-:W-:Y:S01]  /*80c0*/  IMAD.IADD R16, R239, 0x1, R16 ;  /* 0x00000001ef107824 */ /* 0x000fe200078e0210 */
[----:B------:R-:W-:Y:S01]  /*80d0*/  LDSM.16.MT88.4 R96, [R220+0x28800] ;  /* 0x02880000dc60783b */ /* 0x000fe20000004200 */
[----:B------:R-:W-:Y:S01]  /*80e0*/  IMAD.SHL.U32 R208, R208, 0x10, RZ ;  /* 0x00000010d0d07824 */ /* 0x000fe200078e00ff */
[CC--:B-1----:R-:W-:Y:S04]  /*80f0*/  LEA R8, P2, R15.reuse, R234.reuse, 0x2 ;  /* 0x000000ea0f087211 */ /* 0x0c2fe800078410ff */
[-C--:B------:R-:W-:Y:S02]  /*8100*/  LEA.HI.X.SX32 R9, R15, R235.reuse, 0x2, P2 ;  /* 0x000000eb0f097211 */ /* 0x080fe400010f16ff */
[----:B------:R-:W-:Y:S05]  /*8110*/  IADD3 R15, R208, 0xa0, RZ ;  /* 0x000000a0d00f7810 */ /* 0x000fea0007ffe0ff */
[C---:B------:R-:W-:Y:S04]  /*8120*/  IMAD.IADD R15, R239.reuse, 0x1, R15 ;  /* 0x00000001ef0f7824 */ /* 0x040fe800078e020f */
[C---:B------:R-:W-:Y:S04]  /*8130*/  IMAD.IADD R15, R239.reuse, 0x1, R15 ;  /* 0x00000001ef0f7824 */ /* 0x040fe800078e020f */
[----:B------:R-:W-:Y:S01]  /*8140*/  IMAD.IADD R15, R239, 0x1, R15 ;  /* 0x00000001ef0f7824 */ /* 0x000fe200078e020f */
[CC--:B---3--:R-:W-:Y:S04]  /*8150*/  LEA R6, P0, R14.reuse, R234.reuse, 0x2 ;  /* 0x000000ea0e067211 */ /* 0x0c8fe800078010ff */
[-C--:B------:R-:W-:Y:S02]  /*8160*/  LEA.HI.X.SX32 R7, R14, R235.reuse, 0x2, P0 ;  /* 0x000000eb0e077211 */ /* 0x080fe400000f16ff */
[CC--:B------:R-:W-:Y:S01]  /*8170*/  LEA R4, P1, R0.reuse, R234.reuse, 0x2 ;  /* 0x000000ea00047211 */ /* 0x0c0fe200078210ff */
[----:B------:R-:W2:Y:S03]  /*8180*/  LDL R14, [R1+0x10] ;  /* 0x00001000010e7983 */ /* 0x000ea60000100800 */
        /* <DEDUP_REMOVED lines=8> */
[----:B------:R-:W-:Y:S04]  /*8210*/  RED.E.ADD.F32.FTZ.RN.STRONG.GPU [R196.64+0x200], R101 ;  /* 0x00020065c400798e */ /* 0x000fe8000c10e784 */
[----:B------:R-:W-:Y:S01]  /*8220*/  LDSM.16.MT88.4 R92, [R2+0x800] ;  /* 0x00080000025c783b */ /* 0x000fe20000004200 */
[CC--:B-1----:R-:W-:Y:S04]  /*8230*/  LEA R4, P0, R0.reuse, R234.reuse, 0x2 ;  /* 0x000000ea00047211 */ /* 0x0c2fe800078010ff */
[-C--:B------:R-:W-:Y:S02]  /*8240*/  LEA.HI.X.SX32 R5, R0, R235.reuse, 0x2, P0 ;  /* 0x000000eb00057211 */ /* 0x080fe400000f16ff */
[----:B------:R-:W2:Y:S01]  /*8250*/  LDL R0, [R1+0x2c] ;  /* 0x00002c0001007983 */ /* 0x000ea20000100800 */
[CC--:B---3--:R-:W-:Y:S02]  /*8260*/  LEA R6, P1, R17.reuse, R234.reuse, 0x2 ;  /* 0x000000ea11067211 */ /* 0x0c8fe400078210ff */
[CC--:B------:R-:W-:Y:S01]  /*8270*/  LEA R10, P0, R16.reuse, R234.reuse, 0x2 ;  /* 0x000000ea100a7211 */ /* 0x0c0fe200078010ff */
[----:B------:R1:W-:Y:S01]  /*8280*/  RED.E.ADD.F32.FTZ.RN.STRONG.GPU [R4.64], R102 ;  /* 0x000000660400798e */ /* 0x0003e2000c10e784 */
[-C--:B------:R-:W-:Y:S02]  /*8290*/  LEA.HI.X.SX32 R7, R17, R235.reuse, 0x2, P1 ;  /* 0x000000eb11077211 */ /* 0x080fe400008f16ff */
[-C--:B------:R-:W-:Y:S02]  /*82a0*/  LEA.HI.X.SX32 R11, R16, R235.reuse, 0x2, P0 ;  /* 0x000000eb100b7211 */ /* 0x080fe400000f16ff */
[C---:B------:R-:W-:Y:S01]  /*82b0*/  IADD3 R17, R208.reuse, 0xa0, RZ ;  /* 0x000000a0d0117810 */ /* 0x040fe20007ffe0ff */
[----:B------:R4:W-:Y:S01]  /*82c0*/  RED.E.ADD.F32.FTZ.RN.STRONG.GPU [R6.64], R103 ;  /* 0x000000670600798e */ /* 0x0009e2000c10e784 */
        /* <DEDUP_REMOVED lines=12> */
[CC--:B----4-:R-:W-:Y:S01]  /*8390*/  LEA R6, P0, R12.reuse, R234.reuse, 0x2 ;  /* 0x000000ea0c067211 */ /* 0x0d0fe200078010ff */
[----:B------:R-:W4:Y:S03]  /*83a0*/  LDL R13, [R1+0xc] ;  /* 0x00000c00010d7983 */ /* 0x000f260000100800 */
[-C--:B------:R-:W-:Y:S01]  /*83b0*/  LEA.HI.X.SX32 R7, R12, R235.reuse, 0x2, P0 ;  /* 0x000000eb0c077211 */ /* 0x080fe200000f16ff */
[----:B------:R1:W-:Y:S01]  /*83c0*/  RED.E.ADD.F32.FTZ.RN.STRONG.GPU [R4.64], R106 ;  /* 0x0000006a0400798e */ /* 0x0003e2000c10e784 */
[----:B------:R-:W-:Y:S01]  /*83d0*/  IADD3 R12, R211, 0xa0, RZ ;  /* 0x000000a0d30c7810 */ /* 0x000fe20007ffe0ff */
[----:B------:R-:W-:Y:S01]  /*83e0*/  IMAD.MOV.U32 R211, RZ, RZ, c[0x0][0x22c] ;  /* 0x00008b00ffd37624 */ /* 0x000fe200078e00ff */
[-C--:B---3--:R-:W-:Y:S01]  /*83f0*/  LEA R8, P2, R15, R234.reuse, 0x2 ;  /* 0x000000ea0f087211 */ /* 0x088fe200078410ff */
[----:B------:R3:W-:Y:S02]  /*8400*/  RED.E.ADD.F32.FTZ.RN.STRONG.GPU [R6.64], R107 ;  /* 0x0000006b0600798e */ /* 0x0007e4000c10e784 */
[----:B------:R-:W-:Y:S01]  /*8410*/  IMAD R211, R211, c[0x0][0x1c0], RZ ;  /* 0x00007000d3d37a24 */ /* 0x000fe200078e02ff */
[-C--:B------:R-:W-:Y:S01]  /*8420*/  LEA.HI.X.SX32 R9, R15, R235.reuse, 0x2, P2 ;  /* 0x000000eb0f097211 */ /* 0x080fe200010f16ff */
[----:B------:R-:W-:Y:S02]  /*8430*/  RED.E.ADD.F32.FTZ.RN.STRONG.GPU [R234.64+0x280], R112 ;  /* 0x00028070ea00798e */ /* 0x000fe4000c10e784 */
[----:B------:R-:W-:Y:S02]  /*8440*/  IMAD.SHL.U32 R211, R211, 0x10, RZ ;  /* 0x00000010d3d37824 */ /* 0x000fe400078e00ff */
[----:B------:R-:W-:Y:S03]  /*8450*/  RED.E.ADD.F32.FTZ.RN.STRONG.GPU [R196.64+0x280], R113 ;  /* 0x00028071c400798e */ /* 0x000fe6000c10e784 */
[----:B------:R-:W-:Y:S01]  /*8460*/  IADD3 R15, R211, 0xc0, RZ ;  /* 0x000000c0d30f7810 */ /* 0x000fe20007ffe0ff */
[----:B------:R-:W-:Y:S01]  /*8470*/  LDSM.16.MT88.4 R104, [R2+0x4800] ;  /* 0x004800000268783b */ /* 0x000fe20000004200 */
[CC--:B-1----:R-:W-:Y:S04]  /*8480*/  LEA R4, P0, R12.reuse, R234.reuse, 0x2 ;  /* 0x000000ea0c047211 */ /* 0x0c2fe800078010ff */
[-C--:B------:R-:W-:Y:S02]  /*8490*/  LEA.HI.X.SX32 R5, R12, R235.reuse, 0x2, P0 ;  /* 0x000000eb0c057211 */ /* 0x080fe400000f16ff */
[----:B------:R-:W4:Y:S01]  /*84a0*/  LDL R12, [R1+0x28] ;  /* 0x00002800010c7983 */ /* 0x000f220000100800 */
[CC--:B---3--:R-:W-:Y:S02]  /*84b0*/  LEA R6, P1, R17.reuse, R234.reuse, 0x2 ;  /* 0x000000ea11067211 */ /* 0x0c8fe400078210ff */
[CC--:B------:R-:W-:Y:S01]  /*84c0*/  LEA R10, P0, R16.reuse, R234.reuse, 0x2 ;  /* 0x000000ea100a7211 */ /* 0x0c0fe200078010ff */
[----:B------:R2:W-:Y:S01]  /*84d0*/  RED.E.ADD.F32.FTZ.RN.STRONG.GPU [R4.64], R114 ;  /* 0x000000720400798e */ /* 0x0005e2000c10e784 */
[-C--:B------:R-:W-:Y:S02]  /*84e0*/  LEA.HI.X.SX32 R7, R17, R235.reuse, 0x2, P1 ;  /* 0x000000eb11077211 */ /* 0x080fe400008f16ff */
[-C--:B------:R-:W-:Y:S02]  /*84f0*/  LEA.HI.X.SX32 R11, R16, R235.reuse, 0x2, P0 ;  /* 0x000000eb100b7211 */ /* 0x080fe400000f16ff */
[C---:B------:R-:W-:Y:S01]  /*8500*/  IADD3 R17, R208.reuse, 0xc0, RZ ;  /* 0x000000c0d0117810 */ /* 0x040fe20007ffe0ff */
[----:B------:R1:W-:Y:S01]  /*8510*/  RED.E.ADD.F32.FTZ.RN.STRONG.GPU [R6.64], R115 ;  /* 0x000000730600798e */ /* 0x0003e2000c10e784 */
[----:B------:R-:W-:Y:S03]  /*8520*/  IADD3 R16, R208, 0xc0, RZ ;  /* 0x000000c0d0107810 */ /* 0x000fe60007ffe0ff */
[----:B------:R-:W-:Y:S01]  /*8530*/  RED.E.ADD.F32.FTZ.RN.STRONG.GPU [R10.64], R108 ;  /* 0x0000006c0a00798e */ /* 0x000fe2000c10e784 */
[C---:B------:R-:W-:Y:S02]  /*8540*/  IMAD.IADD R17, R239.reuse, 0x1, R17 ;  /* 0x00000001ef117824 */ /* 0x040fe400078e0211 */
[C---:B------:R-:W-:Y:S01]  /*8550*/  IMAD.IADD R16, R239.reuse, 0x1, R16 ;  /* 0x00000001ef107824 */ /* 0x040fe200078e0210 */
[----:B------:R-:W-:Y:S03]  /*8560*/  RED.E.ADD.F32.FTZ.RN.STRONG.GPU [R8.64], R109 ;  /* 0x0000006d0800798e */ /* 0x000fe6000c10e784 */
[----:B------:R-:W-:Y:S01]  /*8570*/  IMAD.IADD R16, R239, 0x1, R16 ;  /* 0x00000001ef107824 */ /* 0x000fe200078e0210 */
[CC--:B--2---:R-:W-:Y:S04]  /*8580*/  LEA R4, P1, R14.reuse, R234.reuse, 0x2 ;  /* 0x000000ea0e047211 */ /* 0x0c4fe800078210ff */
[-C--:B------:R-:W-:Y:S02]  /*8590*/  LEA.HI.X.SX32 R5, R14, R235.reuse, 0x2, P1 ;  /* 0x000000eb0e057211 */ /* 0x080fe400008f16ff */
[----:B------:R-:W2:Y:S04]  /*85a0*/  LDL R14, [R1+0x8] ;  /* 0x00000800010e7983 */ /* 0x000ea80000100800 */
[----:B------:R3:W-:Y:S01]  /*85b0*/  RED.E.ADD.F32.FTZ.RN.STRONG.GPU [R4.64], R110 ;  /* 0x0000006e0400798e */ /* 0x0007e2000c10e784 */
[CC--:B-1----:R-:W-:Y:S04]  /*85c0*/  LEA R6, P0, R0.reuse, R234.reuse, 0x2 ;  /* 0x000000ea00067211 */ /* 0x0c2fe800078010ff */
[-C--:B------:R-:W-:Y:S02]  /*85d0*/  LEA.HI.X.SX32 R7, R0, R235.reuse, 0x2, P0 ;  /* 0x000000eb00077211 */ /* 0x080fe400000f16ff */
[----:B------:R-:W2:Y:S01]  /*85e0*/  LDL R0, [R1+0x24] ;  /* 0x0000240001007983 */ /* 0x000ea20000100800 */
[CC--:B---3--:R-:W-:Y:S03]  /*85f0*/  LEA R4, P0, R15.reuse, R234.reuse, 0x2 ;  /* 0x000000ea0f047211 */ /* 0x0c8fe600078010ff */
[----:B------:R1:W-:Y:S01]  /*8600*/  RED.E.ADD.F32.FTZ.RN.STRONG.GPU [R6.64], R111 ;  /* 0x0000006f0600798e */ /* 0x0003e2000c10e784 */
[-C--:B------:R-:W-:Y:S02]  /*8610*/  LEA.HI.X.SX32 R5, R15, R235.reuse, 0x2, P0 ;  /* 0x000000eb0f057211 */ /* 0x080fe400000f16ff */
[----:B------:R-:W-:Y:S01]  /*8620*/  IADD3 R15, R208, 0xc0, RZ ;  /* 0x000000c0d00f7810 */ /* 0x000fe20007ffe0ff */
[----:B------:R-:W-:Y:S01]  /*8630*/  RED.E.ADD.F32.FTZ.RN.STRONG.GPU [R234.64+0x300], R116 ;  /* 0x00030074ea00798e */ /* 0x000fe2000c10e784 */
[CC--:B------:R-:W-:Y:S01]  /*8640*/  LEA R10, P0, R16.reuse, R234.reuse, 0x2 ;  /* 0x000000ea100a7211 */ /* 0x0c0fe200078010ff */
[----:B------:R-:W-:Y:S02]  /*8650*/  IMAD.MOV.U32 R208, RZ, RZ, c[0x0][0x22c] ;  /* 0x00008b00ffd07624 */ /* 0x000fe400078e00ff */
[----:B------:R-:W-:Y:S01]  /*8660*/  RED.E.ADD.F32.FTZ.RN.STRONG.GPU [R196.64+0x300], R117 ;  /* 0x00030075c400798e */ /* 0x000fe2000c10e784 */
[C---:B------:R-:W-:Y:S01]  /*8670*/  IMAD.IADD R15, R239.reuse, 0x1, R15 ;  /* 0x00000001ef0f7824 */ /* 0x040fe200078e020f */
[-C--:B------:R-:W-:Y:S01]  /*8680*/  LEA.HI.X.SX32 R11, R16, R235.reuse, 0x2, P0 ;  /* 0x000000eb100b7211 */ /* 0x080fe200000f16ff */
[----:B------:R-:W-:Y:S01]  /*8690*/  IMAD R208, R208, c[0x0][0x1c0], RZ ;  /* 0x00007000d0d07a24 */ /* 0x000fe200078e02ff */
[----:B------:R4:W-:Y:S01]  /*86a0*/  RED.E.ADD.F32.FTZ.RN.STRONG.GPU [R4.64], R118 ;  /* 0x000000760400798e */ /* 0x0009e2000c10e784 */
[----:B------:R-:W-:Y:S01]  /*86b0*/  IMAD.IADD R15, R239, 0x1, R15 ;  /* 0x00000001ef0f7824 */ /* 0x000fe200078e020f */
[----:B------:R-:W-:Y:S01]  /*86c0*/  IADD3 R16, R209, 0xe0, RZ ;  /* 0x000000e0d1107810 */ /* 0x000fe20007ffe0ff */
[----:B------:R-:W-:Y:S01]  /*86d0*/  IMAD.SHL.U32 R208, R208, 0x10, RZ ;  /* 0x00000010d0d07824 */ /* 0x000fe200078e00ff */
[----:B------:R-:W-:Y:S01]  /*86e0*/  LDSM.16.MT88.4 R108, [R2+0x6800] ;  /* 0x00680000026c783b */ /* 0x000fe20000004200 */
[C---:B------:R-:W-:Y:S02]  /*86f0*/  IMAD.IADD R15, R239.reuse, 0x1, R15 ;  /* 0x00000001ef0f7824 */ /* 0x040fe400078e020f */
[----:B------:R-:W-:Y:S03]  /*8700*/  IMAD.IADD R16, R239, 0x1, R16 ;  /* 0x00000001ef107824 */ /* 0x000fe600078e0210 */
[-C--:B------:R-:W-:Y:S01]  /*8710*/  LEA R8, P2, R15, R234.reuse, 0x2 ;  /* 0x000000ea0f087211 */ /* 0x080fe200078410ff */
[----:B------:R-:W-:Y:S03]  /*8720*/  IMAD.IADD R16, R239, 0x1, R16 ;  /* 0x00000001ef107824 */ /* 0x000fe600078e0210 */
[-C--:B------:R-:W-:Y:S02]  /*8730*/  LEA.HI.X.SX32 R9, R15, R235.reuse, 0x2, P2 ;  /* 0x000000eb0f097211 */ /* 0x080fe400010f16ff */
[CC--:B-1----:R-:W-:Y:S02]  /*8740*/  LEA R6, P1, R17.reuse, R234.reuse, 0x2 ;  /* 0x000000ea11067211 */ /* 0x0c2fe400078210ff */
[----:B------:R-:W-:Y:S02]  /*8750*/  IADD3 R15, R208, 0xe0, RZ ;  /* 0x000000e0d00f7810 */ /* 0x000fe40007ffe0ff */
[-C--:B------:R-:W-:Y:S02]  /*8760*/  LEA.HI.X.SX32 R7, R17, R235.reuse, 0x2, P1 ;  /* 0x000000eb11077211 */ /* 0x080fe400008f16ff */
[----:B------:R-:W-:Y:S03]  /*8770*/  IADD3 R17, R209, 0xe0, RZ ;  /* 0x000000e0d1117810 */ /* 0x000fe60007ffe0ff */
[----:B------:R1:W-:Y:S01]  /*8780*/  RED.E.ADD.F32.FTZ.RN.STRONG.GPU [R6.64], R119 ;  /* 0x000000770600798e */ /* 0x0003e2000c10e784 */
[-C--:B----4-:R-:W-:Y:S01]  /*8790*/  LEA R4, P1, R13, R234.reuse, 0x2 ;  /* 0x000000ea0d047211 */ /* 0x090fe200078210ff */
[----:B------:R-:W-:Y:S02]  /*87a0*/  IMAD.IADD R17, R239, 0x1, R17 ;  /* 0x00000001ef117824 */ /* 0x000fe400078e0211 */
[----:B------:R3:W-:Y:S01]  /*87b0*/  RED.E.ADD.F32.FTZ.RN.STRONG.GPU [R10.64], R120 ;  /* 0x000000780a00798e */ /* 0x0007e2000c10e784 */
[-C--:B------:R-:W-:Y:S03]  /*87c0*/  LEA.HI.X.SX32 R5, R13, R235.reuse, 0x2, P1 ;  /* 0x000000eb0d057211 */ /* 0x080fe600008f16ff */
[----:B------:R-:W-:Y:S04]  /*87d0*/  RED.E.ADD.F32.FTZ.RN.STRONG.GPU [R8.64], R121 ;  /* 0x000000790800798e */ /* 0x000fe8000c10e784 */
[----:B------:R4:W-:Y:S01]  /*87e0*/  RED.E.ADD.F32.FTZ.RN.STRONG.GPU [R4.64], R122 ;  /* 0x0000007a0400798e */ /* 0x0009e2000c10e784 */
[-C--:B-1----:R-:W-:Y:S02]  /*87f0*/  LEA R6, P0, R12, R234.reuse, 0x2 ;  /* 0x000000ea0c067211 */ /* 0x082fe400078010ff */
[-C--:B---3--:R-:W-:Y:S02]  /*8800*/  LEA R10, P3, R16, R234.reuse, 0x2 ;  /* 0x000000ea100a7211 */ /* 0x088fe400078610ff */
[-C--:B------:R-:W-:Y:S02]  /*8810*/  LEA.HI.X.SX32 R7, R12, R235.reuse, 0x2, P0 ;  /* 0x000000eb0c077211 */ /* 0x080fe400000f16ff */
[-C--:B------:R-:W-:Y:S02]  /*8820*/  LEA R12, P0, R17, R234.reuse, 0x2 ;  /* 0x000000ea110c7211 */ /* 0x080fe400078010ff */
[-C--:B------:R-:W-:Y:S01]  /*8830*/  LEA.HI.X.SX32 R11, R16, R235.reuse, 0x2, P3 ;  /* 0x000000eb100b7211 */ /* 0x080fe200018f16ff */
[----:B------:R2:W-:Y:S01]  /*8840*/  RED.E.ADD.F32.FTZ.RN.STRONG.GPU [R6.64], R123 ;  /* 0x0000007b0600798e */ /* 0x0005e2000c10e784 */
[-C--:B----4-:R-:W-:Y:S02]  /*8850*/  LEA R4, P1, R15, R234.reuse, 0x2 ;  /* 0x000000ea0f047211 */ /* 0x090fe400078210ff */
[-C--:B------:R-:W-:Y:S01]  /*8860*/  LEA.HI.X.SX32 R13, R17, R235.reuse, 0x2, P0 ;  /* 0x000000eb110d7211 */ /* 0x080fe200000f16ff */
[----:B------:R-:W-:Y:S01]  /*8870*/  RED.E.ADD.F32.FTZ.RN.STRONG.GPU [R234.64+0x380], R128 ;  /* 0x00038080ea00798e */ /* 0x000fe2000c10e784 */
[-C--:B------:R-:W-:Y:S02]  /*8880*/  LEA.HI.X.SX32 R5, R15, R235.reuse, 0x2, P1 ;  /* 0x000000eb0f057211 */ /* 0x080fe400008f16ff */
[----:B------:R-:W-:Y:S01]  /*8890*/  IADD3 R15, R209, 0xe0, RZ ;  /* 0x000000e0d10f7810 */ /* 0x000fe20007ffe0ff */
[----:B------:R-:W-:Y:S04]  /*88a0*/  RED.E.ADD.F32.FTZ.RN.STRONG.GPU [R196.64+0x380], R129 ;  /* 0x00038081c400798e */ /* 0x000fe8000c10e784 */
[----:B------:R1:W-:Y:S01]  /*88b0*/  RED.E.ADD.F32.FTZ.RN.STRONG.GPU [R4.64], R130 ;  /* 0x000000820400798e */ /* 0x0003e2000c10e784 */
[C---:B------:R-:W-:Y:S03]  /*88c0*/  IMAD.IADD R15, R239.reuse, 0x1, R15 ;  /* 0x00000001ef0f7824 */ /* 0x040fe600078e020f */
[----:B------:R-:W-:Y:S01]  /*88d0*/  RED.E.ADD.F32.FTZ.RN.STRONG.GPU [R12.64], R131 ;  /* 0x000000830c00798e */ /* 0x000fe2000c10e784 */
[C---:B------:R-:W-:Y:S03]  /*88e0*/  IMAD.IADD R15, R239.reuse, 0x1, R15 ;  /* 0x00000001ef0f7824 */ /* 0x040fe600078e020f */
[----:B------:R-:W-:Y:S01]  /*88f0*/  RED.E.ADD.F32.FTZ.RN.STRONG.GPU [R10.64], R124 ;  /* 0x0000007c0a00798e */ /* 0x000fe2000c10e784 */
[----:B------:R-:W-:Y:S03]  /*8900*/  IMAD.IADD R15, R239, 0x1, R15 ;  /* 0x00000001ef0f7824 */ /* 0x000fe600078e020f */
[----:B------:R-:W-:Y:S02]  /*8910*/  LDSM.16.MT88.4 R16, [R2+0x2000] ;  /* 0x002000000210783b */ /* 0x000fe40000004200 */
[CC--:B------:R-:W-:Y:S04]  /*8920*/  LEA R8, P2, R15.reuse, R234.reuse, 0x2 ;  /* 0x000000ea0f087211 */ /* 0x0c0fe800078410ff */
[-C--:B------:R-:W-:Y:S05]  /*8930*/  LEA.HI.X.SX32 R9, R15, R235.reuse, 0x2, P2 ;  /* 0x000000eb0f097211 */ /* 0x080fea00010f16ff */
[----:B------:R-:W-:Y:S04]  /*8940*/  RED.E.ADD.F32.FTZ.RN.STRONG.GPU [R8.64], R125 ;  /* 0x0000007d0800798e */ /* 0x000fe8000c10e784 */
[----:B------:R-:W-:Y:S01]  /*8950*/  LDSM.16.MT88.4 R8, [R2] ;  /* 0x000000000208783b */ /* 0x000fe20000004200 */
[CC--:B--2---:R-:W-:Y:S04]  /*8960*/  LEA R6, P1, R14.reuse, R234.reuse, 0x2 ;  /* 0x000000ea0e067211 */ /* 0x0c4fe800078210ff */
[-C--:B------:R-:W-:Y:S02]  /*8970*/  LEA.HI.X.SX32 R7, R14, R235.reuse, 0x2, P1 ;  /* 0x000000eb0e077211 */ /* 0x080fe400008f16ff */
[----:B------:R-:W-:Y:S01]  /*8980*/  LDSM.16.MT88.4 R12, [R220+0x28000] ;  /* 0x02800000dc0c783b */ /* 0x000fe20000004200 */
[----:B------:R-:W-:Y:S01]  /*8990*/  ISETP.LT.AND P1, PT, RZ, UR7, PT ;  /* 0x00000007ff007c0c */ /* 0x000fe2000bf21270 */
[----:B------:R-:W-:Y:S02]  /*89a0*/  UMOV UR7, UR14 ;  /* 0x0000000e00077c82 */ /* 0x000fe40008000000 */
[----:B------:R-:W-:Y:S01]  /*89b0*/  RED.E.ADD.F32.FTZ.RN.STRONG.GPU [R6.64], R126 ;  /* 0x0000007e0600798e */ /* 0x000fe2000c10e784 */
[C---:B-1----:R-:W-:Y:S04]  /*89c0*/  LEA R4, P0, R0.reuse, R234, 0x2 ;  /* 0x000000ea00047211 */ /* 0x042fe800078010ff */
[----:B------:R-:W-:Y:S02]  /*89d0*/  LEA.HI.X.SX32 R5, R0, R235, 0x2, P0 ;  /* 0x000000eb00057211 */ /* 0x000fe400000f16ff */
[----:B------:R-:W-:Y:S01]  /*89e0*/  PLOP3.LUT P0, PT, PT, PT, UP3, 0x80, 0x0 ;  /* 0x000000000000781c */ /* 0x000fe20003f0f038 */
[----:B------:R-:W-:Y:S01]  /*89f0*/  @UP5 UIADD3 UR12, UP3, UR12, -0x100, URZ ;  /* 0xffffff000c0c5890 */ /* 0x000fe2000ff7e03f */
[C---:B------:R-:W-:Y:S01]  /*8a00*/  IADD3 R0, R2.reuse, -0x8000, RZ ;  /* 0xffff800002007810 */ /* 0x040fe20007ffe0ff */
[----:B------:R-:W-:Y:S02]  /*8a10*/  RED.E.ADD.F32.FTZ.RN.STRONG.GPU [R4.64], R127 ;  /* 0x0000007f0400798e */ /* 0x000fe4000c10e784 */
[----:B------:R-:W-:Y:S02]  /*8a20*/  @UP5 UIADD3.X UR11, UR11, -0x1, URZ, UP3, !UPT ;  /* 0xffffffff0b0b5890 */ /* 0x000fe40009ffe43f */
[----:B------:R-:W1:Y:S06]  /*8a30*/  LDSM.16.MT88.4 R4, [R221+0x28000] ;  /* 0x02800000dd04783b */ /* 0x000e6c0000004200 */
[----:B------:R-:W-:Y:S01]  /*8a40*/  @P0 IADD3 R0, R2, 0x8000, RZ ;  /* 0x0000800002000810 */ /* 0x000fe20007ffe0ff */
        /* <DEDUP_REMOVED lines=42> */
[----:B------:R-:W4:Y:S04]  /*8cf0*/  LDSM.16.MT88.4 R8, [R221+0x29800] ;  /* 0x02980000dd08783b */ /* 0x000f280000004200 */
[----:B------:R-:W1:Y:S03]  /*8d00*/  LDSM.16.MT88.4 R108, [R2+0x5800] ;  /* 0x00580000026c783b */ /* 0x000e660000004200 */
[-C--:B--2---:R-:W-:Y:S08]  /*8d10*/  HMMA.16816.F32.BF16 R132, R4, R12.reuse, R132 ;  /* 0x0000000c0484723c */ /* 0x084ff00000041884 */
[C---:B------:R-:W-:Y:S08]  /*8d20*/  HMMA.16816.F32.BF16 R136, R16.reuse, R12, R136 ;  /* 0x0000000c1088723c */ /* 0x040ff00000041888 */
[-C--:B------:R-:W-:Y:S08]  /*8d30*/  HMMA.16816.F32.BF16 R140, R16, R14.reuse, R140 ;  /* 0x0000000e108c723c */ /* 0x080ff0000004188c */
[C---:B------:R-:W-:Y:S01]  /*8d40*/  HMMA.16816.F32.BF16 R144, R4.reuse, R14, R144 ;  /* 0x0000000e0490723c */ /* 0x040fe20000041890 */
[----:B------:R2:W1:Y:S07]  /*8d50*/  LDSM.16.MT88.4 R12, [R2+0x7800] ;  /* 0x00780000020c783b */ /* 0x00046e0000004200 */
[-C--:B------:R-:W-:Y:S08]  /*8d60*/  HMMA.16816.F32.BF16 R148, R4, R84.reuse, R148 ;  /* 0x000000540494723c */ /* 0x080ff00000041894 */
[C---:B------:R-:W-:Y:S08]  /*8d70*/  HMMA.16816.F32.BF16 R152, R16.reuse, R84, R152 ;  /* 0x000000541098723c */ /* 0x040ff00000041898 */
[-C--:B------:R-:W-:Y:S04]  /*8d80*/  HMMA.16816.F32.BF16 R156, R16, R86.reuse, R156 ;  /* 0x00000056109c723c */ /* 0x080fe8000004189c */
[----:B--2---:R-:W-:Y:S04]  /*8d90*/  IMAD.MOV.U32 R2, RZ, RZ, R0 ;  /* 0x000000ffff027224 */ /* 0x004fe800078e0000 */
        /* <DEDUP_REMOVED lines=24> */
[----:B------:R-:W-:Y:S01]  /*8f20*/  HMMA.16816.F32.BF16 R192, R8, R14, R192 ;  /* 0x0000000e08c0723c */ /* 0x000fe200000418c0 */
[----:B------:R-:W-:-:S07]  /*8f30*/  @P1 BRA `(.L_x_660) ;  /* 0xffffb70000001947 */ /* 0x000fce000383ffff */
[----:B------:R-:W2:Y:S04]  /*8f40*/  LDL R113, [R1+0x48] ;  /* 0x0000480001717983 */ /* 0x000ea80000100800 */
[----:B------:R-:W3:Y:S01]  /*8f50*/  LDL R112, [R1+0x4c] ;  /* 0x00004c0001707983 */ /* 0x000ee20000100800 */
        /* <DEDUP_REMOVED lines=129> */
[----:B------:R-:W-:-:S02]  /*9770*/  F2FP.BF16.PACK_AB R2, R2, R188 ;  /* 0x000000bc0202723e */ /* 0x000fc400000010ff */
[----:B------:R-:W-:Y:S02]  /*9780*/  PLOP3.LUT P0, PT, PT, PT, UP0, 0x80, 0x0 ;  /* 0x000000000000781c */ /* 0x000fe40003f0f008 */
[----:B------:R-:W-:Y:S01]  /*9790*/  F2FP.BF16.PACK_AB R0, R0, R190 ;  /* 0x000000be0000723e */ /* 0x000fe200000010ff */
[----:B------:R-:W-:-:S04]  /*97a0*/  @UP0 UIADD3 UR7, UR17, UR25, URZ ;  /* 0x0000001911070290 */ /* 0x000fc8000fffe03f */
[----:B------:R-:W-:-:S04]  /*97b0*/  @UP0 UIMAD.WIDE.U32 UR8, UR7, UR10, URZ ;  /* 0x0000000a070802a5 */ /* 0x000fc8000f8e003f */
[----:B------:R-:W-:-:S03]  /*97c0*/  @UP0 UIMAD UR15, UR7, UR11, UR9 ;  /* 0x0000000b070f02a4 */ /* 0x000fc6000f8e0209 */
[----:B------:R-:W-:Y:S01]  /*97d0*/  @UP0 UMOV UR14, UR8 ;  /* 0x00000008000e0c82 */ /* 0x000fe20008000000 */
[----:B--2---:R1:W-:Y:S04]  /*97e0*/  STS [R113], R33 ;  /* 0x0000002171007388 */ /* 0x0043e80000000800 */
[----:B------:R1:W-:Y:S04]  /*97f0*/  STS [R113+0x400], R32 ;  /* 0x0004002071007388 */ /* 0x0003e80000000800 */
[----:B---3--:R1:W-:Y:S04]  /*9800*/  STS [R112], R29 ;  /* 0x0000001d70007388 */ /* 0x0083e80000000800 */
        /* <DEDUP_REMOVED lines=74> */
.L_x_661:
        /* <DEDUP_REMOVED lines=18> */
.L_x_662:
[----:B-1----:R-:W2:Y:S01]  /*9dd0*/  LDL R0, [R1+0x54] ;  /* 0x0000540001007983 */ /* 0x002ea20000100800 */
[----:B------:R-:W-:Y:S01]  /*9de0*/  USHF.L.U32 UR7, UR20, 0x6, URZ ;  /* 0x0000000614077899 */ /* 0x000fe2000800063f */
[--C-:B------:R-:W-:Y:S01]  /*9df0*/  SHF.R.S32.HI R7, RZ, 0x1f, R240.reuse ;  /* 0x0000001fff077819 */ /* 0x100fe200000114f0 */
[----:B------:R-:W-:Y:S01]  /*9e00*/  ULDC.64 UR8, c[0x0][0x3a0] ;  /* 0x0000e80000087ab9 */ /* 0x000fe20000000a00 */
[----:B------:R-:W1:Y:S01]  /*9e10*/  S2R R9, SR_TID.X ;  /* 0x0000000000097919 */ /* 0x000e620000002100 */
[----:B------:R-:W-:Y:S01]  /*9e20*/  USHF.R.S32.HI UR10, URZ, 0x1f, UR7 ;  /* 0x0000001f3f0a7899 */ /* 0x000fe20008011407 */
[----:B------:R-:W-:Y:S01]  /*9e30*/  IMAD.MOV.U32 R6, RZ, RZ, R240 ;  /* 0x000000ffff067224 */ /* 0x000fe200078e00f0 */
[----:B------:R-:W-:Y:S01]  /*9e40*/  UIMAD UR6, UR20, -0x40, UR6 ;  /* 0xffffffc0140678a4 */ /* 0x000fe2000f8e0206 */
[----:B------:R-:W-:Y:S01]  /*9e50*/  IMAD.U32 R32, RZ, RZ, UR7 ;  /* 0x00000007ff207e24 */ /* 0x000fe2000f8e00ff */
[----:B------:R-:W-:Y:S01]  /*9e60*/  UIMAD UR8, UR10, UR8, URZ ;  /* 0x000000080a0872a4 */ /* 0x000fe2000f8e023f */
[----:B------:R-:W-:Y:S01]  /*9e70*/  BSSY B0, `(.L_x_663) ;  /* 0x0000037000007945 */ /* 0x000fe20003800000 */
[----:B------:R-:W-:Y:S01]  /*9e80*/  IADD3 R30, R240, 0x40, RZ ;  /* 0x00000040f01e7810 */ /* 0x000fe20007ffe0ff */
[----:B------:R-:W-:Y:S01]  /*9e90*/  IMAD.WIDE.U32 R4, R32, c[0x0][0x3a0], R6 ;  /* 0x0000e80020047a25 */ /* 0x000fe200078e0006 */
[----:B------:R-:W-:Y:S01]  /*9ea0*/  UIMAD UR8, UR7, UR9, UR8 ;  /* 0x00000009070872a4 */ /* 0x000fe2000f8e0208 */
[----:B------:R-:W-:-:S02]  /*9eb0*/  IADD3 R29, R240, 0x80, RZ ;  /* 0x00000080f01d7810 */ /* 0x000fc40007ffe0ff */
[----:B------:R-:W-:Y:S01]  /*9ec0*/  IADD3 R31, R240, 0xc0, RZ ;  /* 0x000000c0f01f7810 */ /* 0x000fe20007ffe0ff */
[----:B------:R-:W-:Y:S01]  /*9ed0*/  BAR.SYNC.DEFER_BLOCKING 0x0 ;  /* 0x0000000000007b1d */ /* 0x000fe20000010000 */
[----:B------:R-:W-:Y:S01]  /*9ee0*/  IADD3 R4, P0, R4, UR14, RZ ;  /* 0x0000000e04047c10 */ /* 0x000fe2000ff1e0ff */
[----:B------:R-:W-:-:S04]  /*9ef0*/  IMAD.U32 R8, RZ, RZ, UR8 ;  /* 0x00000008ff087e24 */ /* 0x000fc8000f8e00ff */
[----:B------:R-:W-:Y:S01]  /*9f00*/  ULDC.64 UR8, c[0x0][0x3b8] ;  /* 0x0000ee0000087ab9 */ /* 0x000fe20000000a00 */
[----:B------:R-:W-:Y:S01]  /*9f10*/  IADD3.X R5, R5, UR15, R8, P0, !PT ;  /* 0x0000000f05057c10 */ /* 0x000fe200087fe408 */
[----:B------:R-:W-:Y:S01]  /*9f20*/  UIMAD UR8, UR59, UR8, URZ ;  /* 0x000000083b0872a4 */ /* 0x000fe2000f8e023f */
[----:B------:R-:W-:-:S03]  /*9f30*/  IMAD.U32 R8, RZ, RZ, UR35 ;  /* 0x00000023ff087e24 */ /* 0x000fc6000f8e00ff */
[----:B------:R-:W-:Y:S01]  /*9f40*/  UIMAD UR8, UR35, UR9, UR8 ;  /* 0x00000009230872a4 */ /* 0x000fe2000f8e0208 */
[----:B--2---:R-:W-:Y:S01]  /*9f50*/  IMAD.SHL.U32 R2, R0, 0x2, RZ ;  /* 0x0000000200027824 */ /* 0x004fe200078e00ff */
[----:B-1----:R-:W-:-:S04]  /*9f60*/  SHF.R.S32.HI R0, RZ, 0x1f, R9 ;  /* 0x0000001fff007819 */ /* 0x002fc80000011409 */
[----:B------:R1:W2:Y:S01]  /*9f70*/  LDS.128 R48, [R2+0x19000] ;  /* 0x0190000002307984 */ /* 0x0002a20000000c00 */
[----:B------:R-:W-:Y:S01]  /*9f80*/  LEA.HI R0, R0, R9, RZ, 0x3 ;  /* 0x0000000900007211 */ /* 0x000fe200078f18ff */
[----:B------:R-:W-:Y:S02]  /*9f90*/  IMAD.WIDE.U32 R8, R8, c[0x0][0x3b8], R4 ;  /* 0x0000ee0008087a25 */ /* 0x000fe400078e0004 */
[----:B------:R1:W3:Y:S01]  /*9fa0*/  LDS.128 R44, [R2+0x1b000] ;  /* 0x01b00000022c7984 */ /* 0x0002e20000000c00 */
[----:B------:R-:W-:Y:S02]  /*9fb0*/  SHF.R.S32.HI R0, RZ, 0x3, R0 ;  /* 0x00000003ff007819 */ /* 0x000fe40000011400 */
[----:B------:R-:W-:Y:S01]  /*9fc0*/  IADD3 R28, R9, UR8, RZ ;  /* 0x00000008091c7c10 */ /* 0x000fe2000fffe0ff */
[----:B------:R1:W4:Y:S01]  /*9fd0*/  LDS.128 R40, [R2+0x1d000] ;  /* 0x01d0000002287984 */ /* 0x0003220000000c00 */
[----:B------:R-:W-:Y:S02]  /*9fe0*/  ISETP.GE.AND P5, PT, R0, UR6, PT ;  /* 0x0000000600007c0c */ /* 0x000fe4000bfa6270 */
[----:B------:R-:W-:Y:S01]  /*9ff0*/  SHF.R.S32.HI R33, RZ, 0x1f, R0 ;  /* 0x0000001fff217819 */ /* 0x000fe20000011400 */
        /* <DEDUP_REMOVED lines=16> */
[----:B------:R-:W-:-:S02]  /*a100*/  ISETP.GE.AND P2, PT, R29, c[0x0][0x220], PT ;  /* 0x000088001d007a0c */ /* 0x000fc40003f46270 */
[----:B------:R-:W-:Y:S01]  /*a110*/  IMAD.WIDE.U32 R10, R0, c[0x0][0x3a0], R4 ;  /* 0x0000e800000a7a25 */ /* 0x000fe200078e0004 */
[----:B------:R-:W-:Y:S01]  /*a120*/  LDS.128 R12, [R2+0x1e000] ;  /* 0x01e00000020c7984 */ /* 0x000fe20000000c00 */
[----:B------:R-:W-:-:S03]  /*a130*/  ISETP.GE.AND P1, PT, R31, c[0x0][0x220], PT ;  /* 0x000088001f007a0c */ /* 0x000fc60003f26270 */
[----:B------:R4:W1:Y:S01]  /*a140*/  @!P4 LDS.128 R16, [R2+0x18000] ;  /* 0x018000000210c984 */ /* 0x0008620000000c00 */
[----:B------:R-:W-:Y:S01]  /*a150*/  LEA R4, P0, R10, c[0x0][0x340], 0x1 ;  /* 0x0000d0000a047a11 */ /* 0x000fe200078008ff */
[----:B-1--4-:R-:W-:-:S04]  /*a160*/  IMAD R2, R33, c[0x0][0x3a0], RZ ;  /* 0x0000e80021027a24 */ /* 0x012fc800078e02ff */
[----:B------:R-:W-:-:S04]  /*a170*/  IMAD R2, R0, c[0x0][0x3a4], R2 ;  /* 0x0000e90000027a24 */ /* 0x000fc800078e0202 */
[----:B------:R-:W-:-:S05]  /*a180*/  IMAD.IADD R2, R11, 0x1, R2 ;  /* 0x000000010b027824 */ /* 0x000fca00078e0202 */
[----:B------:R-:W-:-:S05]  /*a190*/  LEA.HI.X R5, R10, c[0x0][0x344], R2, 0x1, P0 ;  /* 0x0000d1000a057a11 */ /* 0x000fca00000f0c02 */
[----:B--2---:R1:W-:Y:S04]  /*a1a0*/  @!P3 STG.E.128 [R4.64+0x80], R24 ;  /* 0x000080180400b986 */ /* 0x0043e8000c101d04 */
[----:B---3--:R1:W-:Y:S04]  /*a1b0*/  @!P2 STG.E.128 [R4.64+0x100], R20 ;  /* 0x000100140400a986 */ /* 0x0083e8000c101d04 */
[----:B------:R1:W-:Y:S04]  /*a1c0*/  @!P4 STG.E.128 [R4.64], R16 ;  /* 0x000000100400c986 */ /* 0x0003e8000c101d04 */
[----:B------:R1:W-:Y:S02]  /*a1d0*/  @!P1 STG.E.128 [R4.64+0x180], R12 ;  /* 0x0001800c04009986 */ /* 0x0003e4000c101d04 */
.L_x_664:
[----:B--23--:R-:W-:Y:S05]  /*a1e0*/  BSYNC B0 ;  /* 0x0000000000007941 */ /* 0x00cfea0003800000 */
.L_x_663:
        /* <DEDUP_REMOVED lines=9> */
[----:B------:R-:W-:Y:S02]  /*a280*/  ISETP.GE.AND P1, PT, R29, c[0x0][0x220], PT ;  /* 0x000088001d007a0c */ /* 0x000fe40003f26270 */
[----:B------:R-:W-:Y:S01]  /*a290*/  ISETP.GE.AND P0, PT, R31, c[0x0][0x220], PT ;  /* 0x000088001f007a0c */ /* 0x000fe20003f06270 */
[----:B------:R-:W-:Y:S02]  /*a2a0*/  IMAD R9, R4, c[0x0][0x3a0], RZ ;  /* 0x0000e80004097a24 */ /* 0x000fe400078e02ff */
[----:B------:R-:W-:-:S04]  /*a2b0*/  IMAD.MOV.U32 R4, RZ, RZ, R8 ;  /* 0x000000ffff047224 */ /* 0x000fc800078e0008 */
[----:B------:R-:W-:-:S04]  /*a2c0*/  IMAD.WIDE.U32 R10, R2, c[0x0][0x3a0], R4 ;  /* 0x0000e800020a7a25 */ /* 0x000fc800078e0004 */
[----:B------:R-:W-:Y:S01]  /*a2d0*/  IMAD R2, R2, c[0x0][0x3a4], R9 ;  /* 0x0000e90002027a24 */ /* 0x000fe200078e0209 */
[----:B------:R-:W-:-:S03]  /*a2e0*/  LEA R4, P6, R10, c[0x0][0x340], 0x1 ;  /* 0x0000d0000a047a11 */ /* 0x000fc600078c08ff */
[----:B------:R-:W-:-:S05]  /*a2f0*/  IMAD.IADD R2, R11, 0x1, R2 ;  /* 0x000000010b027824 */ /* 0x000fca00078e0202 */
[----:B------:R-:W-:-:S05]  /*a300*/  LEA.HI.X R5, R10, c[0x0][0x344], R2, 0x1, P6 ;  /* 0x0000d1000a057a11 */ /* 0x000fca00030f0c02 */
[----:B------:R1:W-:Y:S04]  /*a310*/  @!P3 STG.E.128 [R4.64], R48 ;  /* 0x000000300400b986 */ /* 0x0003e8000c101d04 */
[----:B------:R1:W-:Y:S04]  /*a320*/  @!P2 STG.E.128 [R4.64+0x80], R44 ;  /* 0x0000802c0400a986 */ /* 0x0003e8000c101d04 */
[----:B----4-:R1:W-:Y:S04]  /*a330*/  @!P1 STG.E.128 [R4.64+0x100], R40 ;  /* 0x0001002804009986 */ /* 0x0103e8000c101d04 */
[----:B------:R1:W-:Y:S02]  /*a340*/  @!P0 STG.E.128 [R4.64+0x180], R36 ;  /* 0x0001802404008986 */ /* 0x0003e4000c101d04 */
.L_x_666:
[----:B------:R-:W-:Y:S05]  /*a350*/  BSYNC B0 ;  /* 0x0000000000007941 */ /* 0x000fea0003800000 */
.L_x_665:
[----:B------:R-:W-:Y:S01]  /*a360*/  ULDC.64 UR8, c[0x0][0x3a8] ;  /* 0x0000ea0000087ab9 */ /* 0x000fe20000000a00 */
[----:B------:R-:W-:Y:S01]  /*a370*/  IMAD.WIDE.U32 R6, R32, c[0x0][0x3a8], R6 ;  /* 0x0000ea0020067a25 */ /* 0x000fe200078e0006 */
        /* <DEDUP_REMOVED lines=13> */
[----:B-1----:R-:W-:Y:S01]  /*a450*/  IMAD.MOV.U32 R4, RZ, RZ, R6 ;  /* 0x000000ffff047224 */ /* 0x002fe200078e0006 */
        /* <DEDUP_REMOVED lines=11> */
[----:B------:R1:W-:Y:S04]  /*a510*/  @!P3 STG.E.128 [R4.64], R64 ;  /* 0x000000400400b986 */ /* 0x0003e8000c101d04 */
[----:B------:R1:W-:Y:S04]  /*a520*/  @!P2 STG.E.128 [R4.64+0x80], R60 ;  /* 0x0000803c0400a986 */ /* 0x0003e8000c101d04 */
[----:B------:R1:W-:Y:S04]  /*a530*/  @!P1 STG.E.128 [R4.64+0x100], R56 ;  /* 0x0001003804009986 */ /* 0x0003e8000c101d04 */
[----:B------:R1:W-:Y:S02]  /*a540*/  @!P0 STG.E.128 [R4.64+0x180], R52 ;  /* 0x0001803404008986 */ /* 0x0003e4000c101d04 */
.L_x_668:
[----:B------:R-:W-:Y:S05]  /*a550*/  BSYNC B0 ;  /* 0x0000000000007941 */ /* 0x000fea0003800000 */
.L_x_667:
[----:B------:R-:W-:Y:S05]  /*a560*/  @P4 BRA `(.L_x_669) ;  /* 0x00000ae000004947 */ /* 0x000fea0003800000 */
[----:B------:R-:W-:Y:S01]  /*a570*/  IADD3 R0, P0, R0, 0x20, RZ ;  /* 0x0000002000007810 */ /* 0x000fe20007f1e0ff */
[----:B------:R-:W-:Y:S01]  /*a580*/  IMAD.MOV.U32 R7, RZ, RZ, R2 ;  /* 0x000000ffff077224 */ /* 0x000fe200078e0002 */
[----:B------:R-:W-:-:S02]  /*a590*/  ISETP.GE.AND P1, PT, R30, c[0x0][0x220], PT ;  /* 0x000088001e007a0c */ /* 0x000fc40003f26270 */
[----:B------:R-:W-:Y:S01]  /*a5a0*/  ISETP.GE.AND P2, PT, R240, c[0x0][0x220], PT ;  /* 0x00008800f0007a0c */ /* 0x000fe20003f46270 */
[----:B-1----:R-:W-:Y:S01]  /*a5b0*/  IMAD.X R4, RZ, RZ, R33, P0 ;  /* 0x000000ffff047224 */ /* 0x002fe200000e0621 */
        /* <DEDUP_REMOVED lines=14> */
.L_x_639:
        /* <DEDUP_REMOVED lines=20> */
.L_x_670:
        /* <DEDUP_REMOVED lines=18> */
.L_x_671:
[----:B------:R-:W1:Y:S01]  /*a900*/  S2R R7, SR_TID.X ;  /* 0x0000000000077919 */ /* 0x000e620000002100 */
[----:B------:R-:W-:Y:S01]  /*a910*/  USHF.L.U32 UR7, UR20, 0x6, URZ ;  /* 0x0000000614077899 */ /* 0x000fe2000800063f */
[----:B------:R-:W-:Y:S01]  /*a920*/  BSSY B0, `(.L_x_672) ;  /* 0x000002a000007945 */ /* 0x000fe20003800000 */
[----:B------:R-:W-:Y:S01]  /*a930*/  ULDC.64 UR8, c[0x0][0x3a0] ;  /* 0x0000e80000087ab9 */ /* 0x000fe20000000a00 */
[C---:B------:R-:W-:Y:S01]  /*a940*/  IADD3 R11, R240.reuse, 0x40, RZ ;  /* 0x00000040f00b7810 */ /* 0x040fe20007ffe0ff */
[----:B------:R-:W-:Y:S01]  /*a950*/  USHF.R.S32.HI UR10, URZ, 0x1f, UR7 ;  /* 0x0000001f3f0a7899 */ /* 0x000fe20008011407 */
[C---:B------:R-:W-:Y:S01]  /*a960*/  IADD3 R13, R240.reuse, 0xc0, RZ ;  /* 0x000000c0f00d7810 */ /* 0x040fe20007ffe0ff */
[----:B------:R-:W-:Y:S01]  /*a970*/  IMAD.U32 R14, RZ, RZ, UR7 ;  /* 0x00000007ff0e7e24 */ /* 0x000fe2000f8e00ff */
[----:B------:R-:W-:Y:S01]  /*a980*/  UIADD3 UR6, -UR7, UR6, URZ ;  /* 0x0000000607067290 */ /* 0x000fe2000fffe13f */
[----:B------:R-:W-:Y:S01]  /*a990*/  IADD3 R12, R240, 0x80, RZ ;  /* 0x00000080f00c7810 */ /* 0x000fe20007ffe0ff */
[----:B------:R-:W-:Y:S01]  /*a9a0*/  UIMAD UR8, UR10, UR8, URZ ;  /* 0x000000080a0872a4 */ /* 0x000fe2000f8e023f */
[----:B------:R-:W-:-:S03]  /*a9b0*/  IMAD.WIDE.U32 R4, R14, c[0x0][0x3a0], R240 ;  /* 0x0000e8000e047a25 */ /* 0x000fc600078e00f0 */
[----:B------:R-:W-:Y:S02]  /*a9c0*/  UIMAD UR8, UR7, UR9, UR8 ;  /* 0x00000009070872a4 */ /* 0x000fe4000f8e0208 */
[----:B------:R-:W-:-:S04]  /*a9d0*/  IADD3 R6, P0, R4, UR14, RZ ;  /* 0x0000000e04067c10 */ /* 0x000fc8000ff1e0ff */
[----:B------:R-:W-:Y:S01]  /*a9e0*/  IMAD.U32 R2, RZ, RZ, UR8 ;  /* 0x00000008ff027e24 */ /* 0x000fe2000f8e00ff */
[----:B------:R-:W-:Y:S02]  /*a9f0*/  ULDC.64 UR8, c[0x0][0x3b8] ;  /* 0x0000ee0000087ab9 */ /* 0x000fe40000000a00 */
[----:B------:R-:W-:Y:S01]  /*aa00*/  UIMAD UR8, UR57, UR8, URZ ;  /* 0x00000008390872a4 */ /* 0x000fe2000f8e023f */
[----:B-1----:R-:W-:-:S03]  /*aa10*/  SHF.R.S32.HI R0, RZ, 0x1f, R7 ;  /* 0x0000001fff007819 */ /* 0x002fc60000011407 */
[----:B------:R-:W-:Y:S01]  /*aa20*/  UIMAD UR8, UR35, UR9, UR8 ;  /* 0x00000009230872a4 */ /* 0x000fe2000f8e0208 */
[----:B------:R-:W-:Y:S02]  /*aa30*/  LEA.HI R0, R0, R7, RZ, 0x3 ;  /* 0x0000000700007211 */ /* 0x000fe400078f18ff */
[----:B------:R-:W-:Y:S01]  /*aa40*/  IADD3.X R7, R5, UR15, R2, P0, !PT ;  /* 0x0000000f05077c10 */ /* 0x000fe200087fe402 */
[----:B------:R-:W-:Y:S01]  /*aa50*/  IMAD.U32 R2, RZ, RZ, UR35 ;  /* 0x00000023ff027e24 */ /* 0x000fe2000f8e00ff */
[----:B------:R-:W-:-:S03]  /*aa60*/  SHF.R.S32.HI R0, RZ, 0x3, R0 ;  /* 0x00000003ff007819 */ /* 0x000fc60000011400 */
[----:B------:R-:W-:Y:S01]  /*aa70*/  IMAD.WIDE.U32 R6, R2, c[0x0][0x3b8], R6 ;  /* 0x0000ee0002067a25 */ /* 0x000fe200078e0006 */
[----:B------:R-:W-:Y:S02]  /*aa80*/  ISETP.GE.AND P5, PT, R0, UR6, PT ;  /* 0x0000000600007c0c */ /* 0x000fe4000bfa6270 */
[----:B------:R-:W-:Y:S02]  /*aa90*/  SHF.R.S32.HI R15, RZ, 0x1f, R0 ;  /* 0x0000001fff0f7819 */ /* 0x000fe40000011400 */
[----:B------:R-:W-:-:S09]  /*aaa0*/  IADD3 R10, R7, UR8, RZ ;  /* 0x00000008070a7c10 */ /* 0x000fd2000fffe0ff */
        /* <DEDUP_REMOVED lines=17> */
.L_x_673:
[----:B------:R-:W-:Y:S05]  /*abc0*/  BSYNC B0 ;  /* 0x0000000000007941 */ /* 0x000fea0003800000 */
.L_x_672:
        /* <DEDUP_REMOVED lines=21> */
.L_x_675:
[----:B------:R-:W-:Y:S05]  /*ad20*/  BSYNC B0 ;  /* 0x0000000000007941 */ /* 0x000fea0003800000 */
.L_x_674:
        /* <DEDUP_REMOVED lines=31> */
.L_x_677:
[----:B------:R-:W-:Y:S05]  /*af20*/  BSYNC B0 ;  /* 0x0000000000007941 */ /* 0x000fea0003800000 */
.L_x_676:
        /* <DEDUP_REMOVED lines=18> */
.L_x_669:
[----:B------:R-:W-:Y:S05]  /*b050*/  BSYNC B1 ;  /* 0x0000000000017941 */ /* 0x000fea0003800000 */
.L_x_634:
        /* <DEDUP_REMOVED lines=12> */
.L_x_678:
[----:B------:R-:W-:Y:S05]  /*b120*/  EXIT ;  /* 0x000000000000794d */ /* 0x000fea0003800000 */
.L_x_680:
        /* <DEDUP_REMOVED lines=13> */
.L_x_2018:


//--------------------- .text._ZN5flash44flash_bwd_dq_dk_dv_loop_seqk_parallel_kernelI23Flash_bwd_kernel_traitsILi256ELi64ELi64ELi8ELi4ELi2ELi2ELb0ELb0EN7cutlass10bfloat16_tE19Flash_kernel_traitsILi256ELi64ELi64ELi8ES3_EELb0ELb0ELb1ELb0ELb0ELb0ELb0EEEvNS_16Flash_bwd_paramsE --------------------------
	.section	.text._ZN5flash44flash_bwd_dq_dk_dv_loop_seqk_parallel_kernelI23Flash_bwd_kernel_traitsILi256ELi64ELi64ELi8ELi4ELi2ELi2ELb0ELb0EN7cutlass10bfloat16_tE19Flash_kernel_traitsILi256ELi64ELi64ELi8ES3_EELb0ELb0ELb1ELb0ELb0ELb0ELb0EEEvNS_16Flash_bwd_paramsE,"ax",@progbits
	.sectioninfo	@"SHI_REGISTERS=255"
	.align	128
        .global         _ZN5flash44flash_bwd_dq_dk_dv_loop_seqk_parallel_kernelI23Flash_bwd_kernel_traitsILi256ELi64ELi64ELi8ELi4ELi2ELi2ELb0ELb0EN7cutlass10bfloat16_tE19Flash_kernel_traitsILi256ELi64ELi64ELi8ES3_EELb0ELb0ELb1ELb0ELb0ELb0ELb0EEEvNS_16Flash_bwd_paramsE
        .type           _ZN5flash44flash_bwd_dq_dk_dv_loop_seqk_parallel_kernelI23Flash_bwd_kernel_traitsILi256ELi64ELi64ELi8ELi4ELi2ELi2ELb0ELb0EN7cutlass10bfloat16_tE19Flash_kernel_traitsILi256ELi64ELi64ELi8ES3_EELb0ELb0ELb1ELb0ELb0ELb0ELb0EEEvNS_16Flash_bwd_paramsE,@function
        .size           _ZN5flash44flash_bwd_dq_dk_dv_loop_seqk_parallel_kernelI23Flash_bwd_kernel_traitsILi256ELi64ELi64ELi8ELi4ELi2ELi2ELb0ELb0EN7cutlass10bfloat16_tE19Flash_kernel_traitsILi256ELi64ELi64ELi8ES3_EELb0ELb0ELb1ELb0ELb0ELb0ELb0EEEvNS_16Flash_bwd_paramsE,(.L_x_2019 - _ZN5flash44flash_bwd_dq_dk_dv_loop_seqk_parallel_kernelI23Flash_bwd_kernel_traitsILi256ELi64ELi64ELi8ELi4ELi2ELi2ELb0ELb0EN7cutlass10bfloat16_tE19Flash_kernel_traitsILi256ELi64ELi64ELi8ES3_EELb0ELb0ELb1ELb0ELb0ELb0ELb0EEEvNS_16Flash_bwd_paramsE)
        .other          _ZN5flash44flash_bwd_dq_dk_dv_loop_seqk_parallel_kernelI23Flash_bwd_kernel_traitsILi256ELi64ELi64ELi8ELi4ELi2ELi2ELb0ELb0EN7cutlass10bfloat16_tE19Flash_kernel_traitsILi256ELi64ELi64ELi8ES3_EELb0ELb0ELb1ELb0ELb0ELb0ELb0EEEvNS_16Flash_bwd_paramsE,@"STO_CUDA_ENTRY STV_DEFAULT"
_ZN5flash44flash_bwd_dq_dk_dv_loop_seqk_parallel_kernelI23Flash_bwd_kernel_traitsILi256ELi64ELi64ELi8ELi4ELi2ELi2ELb0ELb0EN7cutlass10bfloat16_tE19Flash_kernel_traitsILi256ELi64ELi64ELi8ES3_EELb0ELb0ELb1ELb0ELb0ELb0ELb0EEEvNS_16Flash_bwd_paramsE:
.text._ZN5flash44flash_bwd_dq_dk_dv_loop_seqk_parallel_kernelI23Flash_bwd_kernel_traitsILi256ELi64ELi64ELi8ELi4ELi2ELi2ELb0ELb0EN7cutlass10bfloat16_tE19Flash_kernel_traitsILi256ELi64ELi64ELi8ES3_EELb0ELb0ELb1ELb0ELb0ELb0ELb0EEEvNS_16Flash_bwd_paramsE:
        /* <DEDUP_REMOVED lines=17> */
[----:B------:R-:W-:Y:S01]  /*0110*/  UMOV UR8, 0x80 ;  /* 0x0000008000087882 */ /* 0x000fe20000000000 */
[----:B------:R-:W-:Y:S01]  /*0120*/  IMAD.MOV.U32 R241, RZ, RZ, -0x10 ;  /* 0xfffffff0fff17424 */ /* 0x000fe200078e00ff */
[----:B------:R-:W-:Y:S01]  /*0130*/  ULDC UR6, c[0x0][0x210] ;  /* 0x0000840000067ab9 */ /* 0x000fe20000000800 */
[----:B------:R-:W3:Y:S01]  /*0140*/  S2UR UR37, SR_CTAID.Z ;  /* 0x00000000002579c3 */ /* 0x000ee20000002700 */
[----:B------:R-:W-:-:S02]  /*0150*/  ULDC UR58, c[0x0][0x234] ;  /* 0x00008d00003a7ab9 */ /* 0x000fc40000000800 */
[----:B------:R-:W-:Y:S02]  /*0160*/  UIMAD UR58, UR8, UR6, UR58 ;  /* 0x00000006083a72a4 */ /* 0x000fe4000f8e023a */
[----:B------:R-:W-:Y:S02]  /*0170*/  ULDC.U8 UR9, c[0x0][0x328] ;  /* 0x0000ca0000097ab9 */ /* 0x000fe40000000000 */
[----:B------:R-:W-:Y:S02]  /*0180*/  UISETP.NE.AND UP5, UPT, UR9, URZ, UPT ;  /* 0x0000003f0900728c */ /* 0x000fe4000bfa5270 */
[----:B------:R-:W-:Y:S02]  /*0190*/  ULDC UR49, c[0x0][0x22c] ;  /* 0x00008b0000317ab9 */ /* 0x000fe40000000800 */
[----:B------:R-:W-:Y:S02]  /*01a0*/  ULDC UR38, c[0x0][0x1c0] ;  /* 0x0000700000267ab9 */ /* 0x000fe40000000800 */
[----:B------:R-:W-:Y:S01]  /*01b0*/  ULDC UR12, c[0x0][0x1c0] ;  /* 0x00007000000c7ab9 */ /* 0x000fe20000000800 */
[----:B-1----:R-:W-:Y:S01]  /*01c0*/  SHF.R.S32.HI R13, RZ, 0x1f, R14 ;  /* 0x0000001fff0d7819 */ /* 0x002fe2000001140e */
[----:B--2---:R-:W-:-:S02]  /*01d0*/  UIMAD.WIDE.U32 UR46, UR36, UR14, URZ ;  /* 0x0000000e242e72a5 */ /* 0x004fc4000f8e003f */
[----:B------:R-:W-:Y:S01]  /*01e0*/  USHF.L.U32 UR14, UR36, 0x7, URZ ;  /* 0x00000007240e7899 */ /* 0x000fe2000800063f */
[CC--:B------:R-:W-:Y:S01]  /*01f0*/  LEA.HI R4, R13.reuse, R14.reuse, RZ, 0x5 ;  /* 0x0000000e0d047211 */ /* 0x0c0fe200078f28ff */
[----:B------:R-:W-:Y:S01]  /*0200*/  USHF.R.S32.HI UR8, URZ, 0x1f, UR36 ;  /* 0x0000001f3f087899 */ /* 0x000fe20008011424 */
[----:B------:R-:W-:Y:S01]  /*0210*/  LEA.HI R7, R13, R14, RZ, 0x4 ;  /* 0x0000000e0d077211 */ /* 0x000fe200078f20ff */
[----:B------:R-:W-:Y:S01]  /*0220*/  UIMAD.WIDE UR38, UR49, UR38, URZ ;  /* 0x00000026312672a5 */ /* 0x000fe2000f8e023f */
[--C-:B------:R-:W-:Y:S01]  /*0230*/  SHF.R.S32.HI R5, RZ, 0x5, R4.reuse ;  /* 0x00000005ff057819 */ /* 0x100fe20000011404 */
[----:B---3--:R-:W-:Y:S01]  /*0240*/  UIMAD UR50, UR37, UR49, URZ ;  /* 0x00000031253272a4 */ /* 0x008fe2000f8e023f */
[----:B------:R-:W-:Y:S01]  /*0250*/  SHF.R.S32.HI R0, RZ, 0x1f, R4 ;  /* 0x0000001fff007819 */ /* 0x000fe20000011404 */
[----:B------:R-:W-:Y:S01]  /*0260*/  UIMAD UR49, UR49, UR12, URZ ;  /* 0x0000000c313172a4 */ /* 0x000fe2000f8e023f */
[-C--:B------:R-:W-:Y:S01]  /*0270*/  LEA.HI R3, R4, R5.reuse, RZ, 0x1 ;  /* 0x0000000504037211 */ /* 0x080fe200078f08ff */
[----:B------:R-:W-:Y:S01]  /*0280*/  ULDC UR13, c[0x0][0x1c0] ;  /* 0x00007000000d7ab9 */ /* 0x000fe20000000800 */
[----:B------:R-:W-:Y:S01]  /*0290*/  LEA.HI R0, R0, R5, RZ, 0x2 ;  /* 0x0000000500007211 */ /* 0x000fe200078f10ff */
[----:B------:R-:W-:Y:S01]  /*02a0*/  ULDC UR11, c[0x0][0x1c0] ;  /* 0x00007000000b7ab9 */ /* 0x000fe20000000800 */
        /* <DEDUP_REMOVED lines=8> */
[-C--:B------:R-:W-:Y:S01]  /*0330*/  LEA.HI R15, R13, R14.reuse, RZ, 0x2 ;  /* 0x0000000e0d0f7211 */ /* 0x080fe200078f10ff */
[----:B------:R-:W-:Y:S01]  /*0340*/  IMAD.IADD R222, R5, 0x1, -R0 ;  /* 0x0000000105de7824 */ /* 0x000fe200078e0a00 */
[----:B------:R-:W-:Y:S01]  /*0350*/  LOP3.LUT R0, R3, 0xfffffffe, RZ, 0xc0, !PT ;  /* 0xfffffffe03007812 */ /* 0x000fe200078ec0ff */
[----:B------:R-:W-:Y:S01]  /*0360*/  USHF.L.U32 UR48, UR49, 0x6, URZ ;  /* 0x0000000631307899 */ /* 0x000fe2000800063f */
[--C-:B------:R-:W-:Y:S01]  /*0370*/  SHF.R.S32.HI R5, RZ, 0x2, R15.reuse ;  /* 0x00000002ff057819 */ /* 0x100fe2000001140f */
[----:B------:R-:W-:Y:S01]  /*0380*/  ULDC UR52, c[0x0][0x214] ;  /* 0x0000850000347ab9 */ /* 0x000fe20000000800 */
[----:B------:R-:W-:Y:S01]  /*0390*/  SHF.R.S32.HI R2, RZ, 0x1f, R15 ;  /* 0x0000001fff027819 */ /* 0x000fe2000001140f */
[----:B------:R-:W-:Y:S01]  /*03a0*/  IMAD.IADD R8, R6, 0x1, -R0 ;  /* 0x0000000106087824 */ /* 0x000fe200078e0a00 */
[----:B------:R-:W-:Y:S01]  /*03b0*/  LOP3.LUT R0, R4, 0xffffffe0, RZ, 0xc0, !PT ;  /* 0xffffffe004007812 */ /* 0x000fe200078ec0ff */
[----:B------:R-:W-:Y:S01]  /*03c0*/  ULDC UR59, c[0x0][0x1c8] ;  /* 0x00007200003b7ab9 */ /* 0x000fe20000000800 */
[----:B------:R-:W-:Y:S01]  /*03d0*/  LEA.HI R2, R2, R5, RZ, 0x3 ;  /* 0x0000000502027211 */ /* 0x000fe200078f18ff */
[----:B------:R-:W-:Y:S01]  /*03e0*/  ULDC.U8 UR10, c[0x0][0x3d0] ;  /* 0x0000f400000a7ab9 */ /* 0x000fe20000000000 */
[----:B------:R-:W-:Y:S01]  /*03f0*/  LEA.HI R11, R13, R14, RZ, 0x3 ;  /* 0x0000000e0d0b7211 */ /* 0x000fe200078f18ff */
[----:B------:R-:W-:Y:S01]  /*0400*/  IMAD.IADD R0, R14, 0x1, -R0 ;  /* 0x000000010e007824 */ /* 0x000fe200078e0a00 */
[----:B------:R-:W-:Y:S01]  /*0410*/  LOP3.LUT R2, R2, 0xfffffff8, RZ, 0xc0, !PT ;  /* 0xfffffff802027812 */ /* 0x000fe200078ec0ff */
[----:B------:R-:W-:-:S02]  /*0420*/  ULDC UR53, c[0x0][0x224] ;  /* 0x0000890000357ab9 */ /* 0x000fc40000000800 */
[----:B------:R-:W-:Y:S01]  /*0430*/  @UP5 UIMAD UR57, UR36, UR52, URZ ;  /* 0x00000034243952a4 */ /* 0x000fe2000f8e023f */
[----:B------:R-:W-:Y:S01]  /*0440*/  SHF.R.S32.HI R3, RZ, 0x1f, R0 ;  /* 0x0000001fff037819 */ /* 0x000fe20000011400 */
[----:B------:R-:W-:Y:S01]  /*0450*/  IMAD.IADD R6, R5, 0x1, -R2 ;  /* 0x0000000105067824 */ /* 0x000fe200078e0a02 */
[----:B------:R-:W-:Y:S01]  /*0460*/  LOP3.LUT R2, R7, 0xfffffff0, RZ, 0xc0, !PT ;  /* 0xfffffff007027812 */ /* 0x000fe200078ec0ff */
[----:B------:R-:W-:Y:S01]  /*0470*/  UMOV UR41, URZ ;  /* 0x0000003f00297c82 */ /* 0x000fe20008000000 */
[----:B------:R-:W-:Y:S01]  /*0480*/  LEA.HI R16, R3, R0, RZ, 0x2 ;  /* 0x0000000003107211 */ /* 0x000fe200078f10ff */
[----:B------:R-:W-:Y:S01]  /*0490*/  ULDC.64 UR4, c[0x0][0x118] ;  /* 0x0000460000047ab9 */ /* 0x000fe20000000a00 */
[----:B------:R-:W-:Y:S01]  /*04a0*/  SHF.R.S32.HI R3, RZ, 0x3, R11 ;  /* 0x00000003ff037819 */ /* 0x000fe2000001140b */
[----:B------:R-:W-:Y:S01]  /*04b0*/  IMAD.IADD R2, R14, 0x1, -R2 ;  /* 0x000000010e027824 */ /* 0x000fe200078e0a02 */
[----:B------:R-:W-:Y:S01]  /*04c0*/  LOP3.LUT R0, R11, 0xfffffff8, RZ, 0xc0, !PT ;  /* 0xfffffff80b007812 */ /* 0x000fe200078ec0ff */
[----:B------:R-:W-:-:S02]  /*04d0*/  ULDC UR43, c[0x0][0x2e8] ;  /* 0x0000ba00002b7ab9 */ /* 0x000fc40000000800 */
[----:B------:R-:W-:Y:S01]  /*04e0*/  IMAD.SHL.U32 R3, R3, 0x40, RZ ;  /* 0x0000004003037824 */ /* 0x000fe200078e00ff */
[----:B------:R-:W-:Y:S01]  /*04f0*/  SHF.R.S32.HI R4, RZ, 0x1f, R2 ;  /* 0x0000001fff047819 */ /* 0x000fe20000011402 */
[----:B------:R-:W-:Y:S01]  /*0500*/  IMAD.IADD R0, R14, 0x1, -R0 ;  /* 0x000000010e007824 */ /* 0x000fe200078e0a00 */
[----:B------:R-:W-:Y:S02]  /*0510*/  ULOP3.LUT UR59, UR37, UR59, URZ, 0x3c, !UPT ;  /* 0x0000003b253b7292 */ /* 0x000fe4000f8e3c3f */
[----:B------:R-:W-:Y:S01]  /*0520*/  LOP3.LUT R3, R3, 0x1c0, RZ, 0xc0, !PT ;  /* 0x000001c003037812 */ /* 0x000fe200078ec0ff */
[----:B------:R-:W-:Y:S01]  /*0530*/  IMAD.SHL.U32 R238, R0, 0x8, RZ ;  /* 0x0000000800ee7824 */ /* 0x000fe200078e00ff */
[----:B------:R-:W-:Y:S01]  /*0540*/  LEA.HI R9, R4, R2, RZ, 0x3 ;  /* 0x0000000204097211 */ /* 0x000fe200078f18ff */
[----:B------:R-:W-:Y:S01]  /*0550*/  UISETP.NE.AND UP6, UPT, UR10, URZ, UPT ;  /* 0x0000003f0a00728c */ /* 0x000fe2000bfc5270 */
[----:B------:R-:W-:Y:S01]  /*0560*/  SHF.R.U32.HI R5, RZ, 0x3, R3 ;  /* 0x00000003ff057819 */ /* 0x000fe20000011603 */
[----:B------:R-:W-:Y:S01]  /*0570*/  USHF.R.S32.HI UR60, URZ, 0x1f, UR37 ;  /* 0x0000001f3f3c7899 */ /* 0x000fe20008011425 */
[----:B------:R-:W-:Y:S01]  /*0580*/  LOP3.LUT R4, R3, 0x38, R238, 0xf8, !PT ;  /* 0x0000003803047812 */ /* 0x000fe200078ef8ee */
[----:B------:R-:W-:Y:S01]  /*0590*/  USHF.R.S32.HI UR61, URZ, 0x1f, UR37 ;  /* 0x0000001f3f3d7899 */ /* 0x000fe20008011425 */
[----:B------:R-:W-:Y:S01]  /*05a0*/  LOP3.LUT R3, R9, 0xfffffff8, RZ, 0xc0, !PT ;  /* 0xfffffff809037812 */ /* 0x000fe200078ec0ff */
[----:B------:R-:W-:Y:S01]  /*05b0*/  UIMAD.WIDE.U32 UR44, UR38, UR46, URZ ;  /* 0x0000002e262c72a5 */ /* 0x000fe2000f8e003f */
[C---:B------:R-:W-:Y:S01]  /*05c0*/  LOP3.LUT P4, RZ, R0.reuse, 0x4, RZ, 0xc0, !PT ;  /* 0x0000000400ff7812 */ /* 0x040fe2000788c0ff */
[----:B------:R-:W-:Y:S01]  /*05d0*/  UIMAD UR54, UR39, UR46, URZ ;  /* 0x0000002e273672a4 */ /* 0x000fe2000f8e023f */
[C---:B------:R-:W-:Y:S01]  /*05e0*/  LOP3.LUT P3, RZ, R0.reuse, 0x2, RZ, 0xc0, !PT ;  /* 0x0000000200ff7812 */ /* 0x040fe2000786c0ff */
[----:B------:R-:W-:Y:S01]  /*05f0*/  IMAD.SHL.U32 R0, R0, 0x40, RZ ;  /* 0x0000004000007824 */ /* 0x000fe200078e00ff */
[----:B------:R-:W-:Y:S01]  /*0600*/  LOP3.LUT R7, R4, R5, RZ, 0x3c, !PT ;  /* 0x0000000504077212 */ /* 0x000fe200078e3cff */
[----:B------:R-:W-:Y:S01]  /*0610*/  IMAD.IADD R12, R2, 0x1, -R3 ;  /* 0x00000001020c7824 */ /* 0x000fe200078e0a03 */
[----:B------:R-:W-:Y:S01]  /*0620*/  LOP3.LUT R3, R6, 0x1, RZ, 0xc0, !PT ;  /* 0x0000000106037812 */ /* 0x000fe200078ec0ff */
[----:B------:R-:W-:Y:S01]  /*0630*/  IMAD.SHL.U32 R2, R222, 0x10, RZ ;  /* 0x00000010de027824 */ /* 0x000fe200078e00ff */
[----:B------:R-:W-:Y:S01]  /*0640*/  LEA.HI R5, R13, R14, RZ, 0x7 ;  /* 0x0000000e0d057211 */ /* 0x000fe200078f38ff */
[----:B------:R-:W-:Y:S01]  /*0650*/  USHF.R.S32.HI UR56, URZ, 0x1f, UR50 ;  /* 0x0000001f3f387899 */ /* 0x000fe20008011432 */
[----:B------:R-:W-:Y:S01]  /*0660*/  LOP3.LUT R0, R0, 0x1c0, RZ, 0xc0, !PT ;  /* 0x000001c000007812 */ /* 0x000fe200078ec0ff */
[----:B------:R-:W-:Y:S01]  /*0670*/  UIMAD UR53, UR6, UR53, URZ ;  /* 0x00000035063572a4 */ /* 0x000fe2000f8e023f */
[----:B------:R-:W-:Y:S01]  /*0680*/  ISETP.NE.U32.AND P0, PT, R3, 0x1, PT ;  /* 0x000000010300780c */ /* 0x000fe20003f05070 */
[----:B------:R-:W-:Y:S01]  /*0690*/  IMAD.SHL.U32 R3, R8, 0x200, RZ ;  /* 0x0000020008037824 */ /* 0x000fe200078e00ff */
[----:B------:R-:W-:Y:S01]  /*06a0*/  SHF.R.S32.HI R5, RZ, 0x7, R5 ;  /* 0x00000007ff057819 */ /* 0x000fe20000011405 */
[----:B------:R-:W-:Y:S01]  /*06b0*/  @!UP5 UIMAD UR52, UR7, UR52, URZ ;  /* 0x000000340734d2a4 */ /* 0x000fe2000f8e023f */
[C---:B------:R-:W-:Y:S01]  /*06c0*/  LOP3.LUT R213, R0.reuse, 0x8, R11, 0xf8, !PT ;  /* 0x0000000800d57812 */ /* 0x040fe200078ef80b */
[----:B------:R-:W-:Y:S01]  /*06d0*/  USHF.R.S32.HI UR51, URZ, 0x1f, UR48 ;  /* 0x0000001f3f337899 */ /* 0x000fe20008011430 */
[----:B------:R-:W-:Y:S01]  /*06e0*/  SHF.R.U32.HI R218, RZ, 0x3, R0 ;  /* 0x00000003ffda7819 */ /* 0x000fe20000011600 */
[----:B------:R-:W-:Y:S01]  /*06f0*/  UMOV UR42, 0xffff8000 ;  /* 0xffff8000002a7882 */ /* 0x000fe20000000000 */
[----:B------:R-:W-:Y:S01]  /*0700*/  LOP3.LUT R2, R0, 0x10, R2, 0xf8, !PT ;  /* 0x0000001000027812 */ /* 0x000fe200078ef802 */
[----:B------:R-:W-:Y:S01]  /*0710*/  IMAD R0, R5, 0x800, R3 ;  /* 0x0000080005007824 */ /* 0x000fe200078e0203 */
[----:B------:R-:W-:-:S02]  /*0720*/  LOP3.LUT R213, R213, R218, RZ, 0x3c, !PT ;  /* 0x000000dad5d57212 */ /* 0x000fc400078e3cff */
[----:B------:R-:W-:Y:S02]  /*0730*/  LEA.HI R4, R13, R14, RZ, 0x6 ;  /* 0x0000000e0d047211 */ /* 0x000fe400078f30ff */
[----:B------:R-:W-:Y:S01]  /*0740*/  LOP3.LUT R2, R2, 0x8, R11, 0xf8, !PT ;  /* 0x0000000802027812 */ /* 0x000fe200078ef80b */
[----:B------:R-:W-:Y:S01]  /*0750*/  IMAD.IADD R213, R0, 0x1, R213 ;  /* 0x0000000100d57824 */ /* 0x000fe200078e02d5 */
[----:B------:R-:W-:Y:S01]  /*0760*/  SHF.R.S32.HI R0, RZ, 0x6, R4 ;  /* 0x00000006ff007819 */ /* 0x000fe20000011404 */
[----:B------:R-:W-:Y:S01]  /*0770*/  IMAD.U32 R11, RZ, RZ, UR14 ;  /* 0x0000000eff0b7e24 */ /* 0x000fe2000f8e00ff */
[----:B------:R-:W-:Y:S01]  /*0780*/  LOP3.LUT R218, R3, R2, R218, 0xf6, !PT ;  /* 0x0000000203da7212 */ /* 0x000fe200078ef6da */
[----:B------:R-:W-:Y:S01]  /*0790*/  IMAD.SHL.U32 R213, R213, 0x2, RZ ;  /* 0x00000002d5d57824 */ /* 0x000fe200078e00ff */
[----:B------:R-:W-:Y:S01]  /*07a0*/  LOP3.LUT R2, R15, 0x7ffffffc, RZ, 0xc0, !PT ;  /* 0x7ffffffc0f027812 */ /* 0x000fe200078ec0ff */
[----:B------:R-:W-:Y:S01]  /*07b0*/  IMAD R3, R0, 0x200, R7 ;  /* 0x0000020000037824 */ /* 0x000fe200078e0207 */
[----:B------:R-:W-:Y:S01]  /*07c0*/  R2P PR, R6, 0x6 ;  /* 0x0000000606007804 */ /* 0x000fe20000000000 */
[----:B------:R-:W-:Y:S01]  /*07d0*/  IMAD.SHL.U32 R4, R0, 0x8, RZ ;  /* 0x0000000800047824 */ /* 0x000fe200078e00ff */
[----:B------:R-:W-:Y:S01]  /*07e0*/  SEL R214, R214, 0xffffffe0, !P3 ;  /* 0xffffffe0d6d67807 */ /* 0x000fe20005800000 */
[----:B------:R-:W-:Y:S01]  /*07f0*/  IMAD.SHL.U32 R0, R6, 0x40, RZ ;  /* 0x0000004006007824 */ /* 0x000fe200078e00ff */
[----:B------:R1:W-:Y:S01]  /*0800*/  STL [R1+0x8], R3 ;  /* 0x0000080301007387 */ /* 0x0003e20000100800 */
[----:B------:R-:W-:Y:S01]  /*0810*/  IMAD.IADD R6, R14, 0x1, -R2 ;  /* 0x000000010e067824 */ /* 0x000fe200078e0a02 */
[----:B------:R-:W-:Y:S01]  /*0820*/  LOP3.LUT R2, R4, 0x18, RZ, 0xc0, !PT ;  /* 0x0000001804027812 */ /* 0x000fe200078ec0ff */
[----:B------:R-:W-:Y:S01]  /*0830*/  IMAD.SHL.U32 R14, R14, 0x2, RZ ;  /* 0x000000020e0e7824 */ /* 0x000fe200078e00ff */
[----:B------:R-:W-:Y:S01]  /*0840*/  LOP3.LUT R0, R0, 0x1c0, RZ, 0xc0, !PT ;  /* 0x000001c000007812 */ /* 0x000fe200078ec0ff */
[----:B------:R-:W-:Y:S01]  /*0850*/  IMAD.IADD R214, R213, 0x1, R214 ;  /* 0x00000001d5d67824 */ /* 0x000fe200078e02d6 */
[----:B------:R-:W-:Y:S01]  /*0860*/  SEL R215, R215, 0xffffffc0, !P4 ;  /* 0xffffffc0d7d77807 */ /* 0x000fe20006000000 */
[----:B------:R-:W-:Y:S01]  /*0870*/  IMAD.SHL.U32 R219, R218, 0x2, RZ ;  /* 0x00000002dadb7824 */ /* 0x000fe200078e00ff */
[----:B------:R-:W-:-:S02]  /*0880*/  SHF.R.U32.HI R4, RZ, 0x3, R0 ;  /* 0x00000003ff047819 */ /* 0x000fc40000011600 */
[----:B------:R-:W-:Y:S01]  /*0890*/  SEL R241, R241, 0x10, !P0 ;  /* 0x00000010f1f17807 */ /* 0x000fe20004000000 */
[--C-:B------:R-:W-:Y:S02]  /*08a0*/  IMAD R218, R218, 0x2, R215.reuse ;  /* 0x00000002dada7824 */ /* 0x100fe400078e02d7 */
[----:B------:R-:W-:Y:S02]  /*08b0*/  IMAD.IADD R216, R213, 0x1, R215 ;  /* 0x00000001d5d87824 */ /* 0x000fe400078e02d7 */
        /* <DEDUP_REMOVED lines=12> */
[----:B------:R-:W-:Y:S01]  /*0980*/  IMAD R0, R222, 0x400, R0 ;  /* 0x00000400de007824 */ /* 0x000fe200078e0200 */
[----:B------:R-:W-:Y:S01]  /*0990*/  LOP3.LUT R3, R3, 0x1c0, RZ, 0xc0, !PT ;  /* 0x000001c003037812 */ /* 0x000fe200078ec0ff */
[----:B------:R-:W-:Y:S01]  /*09a0*/  IMAD.IADD R237, R2, 0x1, R4 ;  /* 0x0000000102ed7824 */ /* 0x000fe200078e0204 */
[----:B------:R-:W-:Y:S01]  /*09b0*/  SHF.R.S32.HI R4, RZ, 0x2, R16 ;  /* 0x00000002ff047819 */ /* 0x000fe20000011410 */
[----:B------:R-:W-:Y:S01]  /*09c0*/  IMAD.IADD R250, R0, 0x1, R5 ;  /* 0x0000000100fa7824 */ /* 0x000fe200078e0205 */
[--C-:B------:R-:W-:Y:S01]  /*09d0*/  SHF.R.U32.HI R2, RZ, 0x3, R3.reuse ;  /* 0x00000003ff027819 */ /* 0x100fe20000011603 */
[----:B------:R-:W-:Y:S02]  /*09e0*/  IMAD.SHL.U32 R0, R8, 0x8, RZ ;  /* 0x0000000808007824 */ /* 0x000fe400078e00ff */
[----:B------:R-:W-:Y:S01]  /*09f0*/  IMAD.SHL.U32 R5, R9, 0x40, RZ ;  /* 0x0000004009057824 */ /* 0x000fe200078e00ff */
[----:B------:R-:W-:Y:S01]  /*0a00*/  LEA R250, R250, 0x18000, 0x1 ;  /* 0x00018000fafa7811 */ /* 0x000fe200078e08ff */
[----:B------:R-:W-:Y:S01]  /*0a10*/  IMAD.U32 R6, RZ, RZ, UR8 ;  /* 0x00000008ff067e24 */ /* 0x000fe2000f8e00ff */
[----:B------:R-:W-:Y:S01]  /*0a20*/  LOP3.LUT R6, R3, 0x8, R0, 0xf8, !PT ;  /* 0x0000000803067812 */ /* 0x000fe200078ef800 */
[----:B------:R-:W-:Y:S01]  /*0a30*/  IMAD.SHL.U32 R237, R237, 0x2, RZ ;  /* 0x00000002eded7824 */ /* 0x000fe200078e00ff */
[----:B------:R-:W-:Y:S01]  /*0a40*/  LOP3.LUT R0, R5, 0xfffffe00, RZ, 0xc0, !PT ;  /* 0xfffffe0005007812 */ /* 0x000fe200078ec0ff */
[----:B------:R-:W-:Y:S01]  /*0a50*/  IMAD R5, R10, 0x10, R4 ;  /* 0x000000100a057824 */ /* 0x000fe200078e0204 */
[----:B------:R-:W-:Y:S01]  /*0a60*/  LOP3.LUT R3, R2, R7, R3, 0x1e, !PT ;  /* 0x0000000702037212 */ /* 0x000fe200078e1e03 */
[C---:B------:R-:W-:Y:S01]  /*0a70*/  IMAD.IADD R242, R237.reuse, 0x1, R241 ;  /* 0x00000001edf27824 */ /* 0x040fe200078e02f1 */
[----:B------:R-:W-:Y:S01]  /*0a80*/  LOP3.LUT R2, R6, R2, RZ, 0x3c, !PT ;  /* 0x0000000206027212 */ /* 0x000fe200078e3cff */
[--C-:B------:R-:W-:Y:S01]  /*0a90*/  IMAD R222, R222, 0x400, R0.reuse ;  /* 0x00000400dede7824 */ /* 0x100fe200078e0200 */
[----:B------:R1:W-:Y:S01]  /*0aa0*/  STL [R1], R5 ;  /* 0x0000000501007387 */ /* 0x0003e20000100800 */
[C---:B------:R-:W-:Y:S01]  /*0ab0*/  IADD3 R240, R237.reuse, 0x20, RZ ;  /* 0x00000020edf07810 */ /* 0x040fe20007ffe0ff */
[----:B------:R-:W-:Y:S01]  /*0ac0*/  IMAD R4, R10, 0x400, R0 ;  /* 0x000004000a047824 */ /* 0x000fe200078e0200 */
[----:B------:R-:W-:Y:S01]  /*0ad0*/  @P1 IADD3 R240, R237, -0x20, RZ ;  /* 0xffffffe0edf01810 */ /* 0x000fe20007ffe0ff */
[----:B------:R-:W-:Y:S01]  /*0ae0*/  IMAD.IADD R222, R2, 0x1, R222 ;  /* 0x0000000102de7824 */ /* 0x000fe200078e02de */
[----:B------:R-:W-:Y:S01]  /*0af0*/  IADD3 R251, R250, 0x40, RZ ;  /* 0x00000040fafb7810 */ /* 0x000fe20007ffe0ff */
[----:B------:R-:W-:Y:S01]  /*0b00*/  IMAD.IADD R226, R4, 0x1, R2 ;  /* 0x0000000104e27824 */ /* 0x000fe200078e0202 */
[----:B------:R-:W-:Y:S01]  /*0b10*/  LOP3.LUT R227, R3, R0, RZ, 0xfc, !PT ;  /* 0x0000000003e37212 */ /* 0x000fe200078efcff */
[----:B------:R-:W-:Y:S01]  /*0b20*/  IMAD.IADD R241, R241, 0x1, R240 ;  /* 0x00000001f1f17824 */ /* 0x000fe200078e02f0 */
[----:B------:R-:W-:-:S02]  /*0b30*/  LEA R222, R222, 0x28000, 0x1 ;  /* 0x00028000dede7811 */ /* 0x000fc400078e08ff */
[----:B------:R-:W-:Y:S02]  /*0b40*/  @P2 IADD3 R251, R250, -0x40, RZ ;  /* 0xffffffc0fafb2810 */ /* 0x000fe40007ffe0ff */
.L_x_729:
        /* <DEDUP_REMOVED lines=14> */
[----:B-12---:R-:W-:Y:S01]  /*0c30*/  IMAD.U32 R2, RZ, RZ, UR6 ;  /* 0x00000006ff027e24 */ /* 0x006fe2000f8e00ff */
[----:B------:R-:W-:Y:S02]  /*0c40*/  UISETP.NE.AND UP3, UPT, UR12, URZ, UPT ;  /* 0x0000003f0c00728c */ /* 0x000fe4000bf65270 */
[----:B------:R-:W-:Y:S01]  /*0c50*/  UISETP.EQ.U32.AND UP4, UPT, URZ, UR8, UPT ;  /* 0x000000083f00728c */ /* 0x000fe2000bf82070 */
[----:B------:R-:W-:Y:S01]  /*0c60*/  IMAD.U32 R3, RZ, RZ, UR7 ;  /* 0x00000007ff037e24 */ /* 0x000fe2000f8e00ff */
[----:B------:R-:W-:Y:S02]  /*0c70*/  @UP2 UIADD3 UR6, UP0, UR14, UR10, URZ ;  /* 0x0000000a0e062290 */ /* 0x000fe4000ff1e03f */
[----:B------:R-:W-:Y:S02]  /*0c80*/  UISETP.EQ.OR.EX UP4, UPT, URZ, UR9, !UP3, UP4 ;  /* 0x000000093f00728c */ /* 0x000fe4000df82740 */
[----:B------:R-:W-:Y:S01]  /*0c90*/  @UP2 UIADD3.X UR7, UR13, UR11, URZ, UP0, !UPT ;  /* 0x0000000b0d072290 */ /* 0x000fe200087fe43f */
[----:B------:R2:W3:Y:S01]  /*0ca0*/  @P2 LDG.E R7, [R2.64] ;  /* 0x0000000402072981 */ /* 0x0004e2000c1e1900 */
[----:B------:R-:W-:-:S02]  /*0cb0*/  UIADD3 UR8, UP0, UR14, UR8, URZ ;  /* 0x000000080e087290 */ /* 0x000fc4000ff1e03f */
[----:B------:R-:W-:Y:S01]  /*0cc0*/  PLOP3.LUT P1, PT, PT, PT, UP4, 0x80, 0x0 ;  /* 0x000000000000781c */ /* 0x000fe20003f2f048 */
[----:B----4-:R2:W4:Y:S01]  /*0cd0*/  @P2 LDG.E R6, [R2.64+0x4] ;  /* 0x0000040402062981 */ /* 0x010522000c1e1900 */
[----:B------:R-:W-:Y:S01]  /*0ce0*/  UIADD3.X UR9, UR13, UR9, URZ, UP0, !UPT ;  /* 0x000000090d097290 */ /* 0x000fe200087fe43f */
[----:B------:R-:W-:Y:S01]  /*0cf0*/  PLOP3.LUT P0, PT, PT, PT, UP2, 0x80, 0x0 ;  /* 0x000000000000781c */ /* 0x000fe20003f0f028 */
[----:B------:R-:W-:Y:S02]  /*0d00*/  IMAD.U32 R4, RZ, RZ, UR6 ;  /* 0x00000006ff047e24 */ /* 0x000fe4000f8e00ff */
[----:B-1----:R-:W-:-:S10]  /*0d10*/  IMAD.U32 R5, RZ, RZ, UR7 ;  /* 0x00000007ff057e24 */ /* 0x002fd4000f8e00ff */
[----:B-----5:R-:W5:Y:S01]  /*0d20*/  @P0 LDG.E R4, [R4.64] ;  /* 0x0000000404040981 */ /* 0x020f62000c1e1900 */
[----:B--2---:R-:W-:Y:S02]  /*0d30*/  IMAD.U32 R2, RZ, RZ, UR8 ;  /* 0x00000008ff027e24 */ /* 0x004fe4000f8e00ff */
[----:B------:R-:W-:-:S05]  /*0d40*/  IMAD.U32 R3, RZ, RZ, UR9 ;  /* 0x00000009ff037e24 */ /* 0x000fca000f8e00ff */
[----:B------:R-:W2:Y:S01]  /*0d50*/  @!P1 LDG.E R0, [R2.64] ;  /* 0x0000000402009981 */ /* 0x000ea2000c1e1900 */
[----:B------:R-:W1:Y:S01]  /*0d60*/  S2UR UR18, SR_CTAID.X ;  /* 0x00000000001279c3 */ /* 0x000e620000002500 */
[----:B------:R-:W-:Y:S02]  /*0d70*/  UMOV UR16, 0xffffffff ;  /* 0xffffffff00107882 */ /* 0x000fe40000000000 */
[----:B------:R-:W1:Y:S01]  /*0d80*/  S2R R23, SR_TID.X ;  /* 0x0000000000177919 */ /* 0x000e620000002100 */
[----:B------:R-:W-:Y:S02]  /*0d90*/  UMOV UR29, 0xffffffff ;  /* 0xffffffff001d7882 */ /* 0x000fe40000000000 */
[----:B------:R-:W-:Y:S02]  /*0da0*/  ULDC UR7, c[0x0][0xc] ;  /* 0x0000030000077ab9 */ /* 0x000fe40000000800 */
[----:B------:R-:W-:Y:S02]  /*0db0*/  USHF.L.U32 UR7, UR7, 0x6, URZ ;  /* 0x0000000607077899 */ /* 0x000fe4000800063f */
[----:B------:R-:W-:-:S02]  /*0dc0*/  UMOV UR22, URZ ;  /* 0x0000003f00167c82 */ /* 0x000fc40008000000 */
[----:B------:R-:W-:Y:S02]  /*0dd0*/  ULDC UR8, c[0x0][0x218] ;  /* 0x0000860000087ab9 */ /* 0x000fe40000000800 */
[----:B-1----:R-:W-:Y:S01]  /*0de0*/  USHF.L.U32 UR6, UR18, 0x6, URZ ;  /* 0x0000000612067899 */ /* 0x002fe2000800063f */
[----:B------:R-:W-:-:S03]  /*0df0*/  SHF.R.S32.HI R22, RZ, 0x1f, R23 ;  /* 0x0000001fff167819 */ /* 0x000fc60000011417 */
[----:B------:R-:W-:Y:S01]  /*0e00*/  UIMAD UR6, UR7, UR41, UR6 ;  /* 0x00000029070672a4 */ /* 0x000fe2000f8e0206 */
        /* <DEDUP_REMOVED lines=22> */
.L_x_681:
        /* <DEDUP_REMOVED lines=21> */
[----:B------:R-:W-:Y:S02]  /*10c0*/  UIADD3 UR6, UR12, 0x40, UR20 ;  /* 0x000000400c067890 */ /* 0x000fe4000fffe014 */
[----:B------:R-:W-:Y:S02]  /*10d0*/  ULDC UR9, c[0x0][0x2e4] ;  /* 0x0000b90000097ab9 */ /* 0x000fe40000000800 */
[----:B------:R-:W-:Y:S02]  /*10e0*/  UIADD3 UR6, UR6, UR9, -UR7 ;  /* 0x0000000906067290 */ /* 0x000fe4000fffe807 */
[----:B------:R-:W-:Y:S02]  /*10f0*/  ULDC.64 UR14, c[0x0][0x178] ;  /* 0x00005e00000e7ab9 */ /* 0x000fe40000000a00 */
[----:B------:R-:W-:Y:S02]  /*1100*/  UIMAD.WIDE.U32 UR10, UR36, UR14, URZ ;  /* 0x0000000e240a72a5 */ /* 0x000fe4000f8e003f */
[----:B------:R-:W-:-:S02]  /*1110*/  UIADD3 UR8, UR12, 0x3f, URZ ;  /* 0x0000003f0c087890 */ /* 0x000fc4000fffe03f */
[----:B------:R-:W-:Y:S02]  /*1120*/  UIMAD UR14, UR40, UR14, URZ ;  /* 0x0000000e280e72a4 */ /* 0x000fe4000f8e023f */
[----:B------:R-:W-:Y:S02]  /*1130*/  UIADD3 UR6, UR6, 0x3f, URZ ;  /* 0x0000003f06067890 */ /* 0x000fe4000fffe03f */
[----:B------:R-:W-:Y:S02]  /*1140*/  USHF.R.S32.HI UR13, URZ, 0x1f, UR8 ;  /* 0x0000001f3f0d7899 */ /* 0x000fe40008011408 */
[----:B------:R-:W-:Y:S02]  /*1150*/  USHF.R.S32.HI UR9, URZ, 0x1f, UR6 ;  /* 0x0000001f3f097899 */ /* 0x000fe40008011406 */
[----:B------:R-:W-:Y:S02]  /*1160*/  UIMAD UR17, UR36, UR15, UR14 ;  /* 0x0000000f241172a4 */ /* 0x000fe4000f8e020e */
[----:B------:R-:W-:-:S02]  /*1170*/  ULEA.HI UR13, UR13, UR8, URZ, 0x6 ;  /* 0x000000080d0d7291 */ /* 0x000fc4000f8f303f */
[----:B------:R-:W-:Y:S02]  /*1180*/  ULDC.64 UR14, c[0x0][0x190] ;  /* 0x00006400000e7ab9 */ /* 0x000fe40000000a00 */
[----:B------:R-:W-:Y:S02]  /*1190*/  ULEA.HI UR6, UR9, UR6, URZ, 0x6 ;  /* 0x0000000609067291 */ /* 0x000fe4000f8f303f */
[----:B------:R-:W-:Y:S02]  /*11a0*/  UISETP.NE.AND UP0, UPT, UR29, -0x1, UPT ;  /* 0xffffffff1d00788c */ /* 0x000fe4000bf05270 */
[----:B------:R-:W-:Y:S02]  /*11b0*/  UISETP.NE.AND UP3, UPT, UR16, -0x1, UPT ;  /* 0xffffffff1000788c */ /* 0x000fe4000bf65270 */
[----:B------:R-:W-:Y:S02]  /*11c0*/  UIMAD.WIDE.U32 UR8, UR16, UR14, URZ ;  /* 0x0000000e100872a5 */ /* 0x000fe4000f8e003f */
[----:B------:R-:W-:Y:S01]  /*11d0*/  UIMAD UR15, UR16, UR15, URZ ;  /* 0x0000000f100f72a4 */ /* 0x000fe2000f8e023f */
[----:B------:R-:W-:Y:S01]  /*11e0*/  PLOP3.LUT P1, PT, PT, PT, UP0, 0x80, 0x0 ;  /* 0x000000000000781c */ /* 0x000fe20003f2f008 */
[----:B------:R-:W-:-:S02]  /*11f0*/  USEL UR32, UR10, UR8, !UP3 ;  /* 0x000000080a207287 */ /* 0x000fc4000d800000 */
[----:B------:R-:W-:Y:S02]  /*1200*/  USHF.R.S32.HI UR10, URZ, 0x6, UR13 ;  /* 0x000000063f0a7899 */ /* 0x000fe4000801140d */
[----:B------:R-:W-:Y:S02]  /*1210*/  USHF.R.S32.HI UR8, URZ, 0x6, UR6 ;  /* 0x000000063f087899 */ /* 0x000fe40008011406 */
[----:B------:R-:W-:Y:S02]  /*1220*/  UIADD3 UR30, UR11, UR17, URZ ;  /* 0x000000110b1e7290 */ /* 0x000fe4000fffe03f */
[----:B------:R-:W-:Y:S02]  /*1230*/  UISETP.LT.AND UP2, UPT, UR10, UR8, UPT ;  /* 0x000000080a00728c */ /* 0x000fe4000bf41270 */
[----:B------:R-:W-:Y:S02]  /*1240*/  @UP0 UIADD3 UR6, UR22, UR29, URZ ;  /* 0x0000001d16060290 */ /* 0x000fe4000fffe03f */
[----:B------:R-:W-:-:S02]  /*1250*/  @UP3 UIADD3 UR30, UR9, UR15, URZ ;  /* 0x0000000f091e3290 */ /* 0x000fc4000fffe03f */
[----:B------:R-:W-:Y:S02]  /*1260*/  USEL UR35, UR10, UR8, UP2 ;  /* 0x000000080a237287 */ /* 0x000fe40009000000 */
[----:B------:R-:W-:Y:S02]  /*1270*/  ULDC.64 UR14, c[0x0][0x198] ;  /* 0x00006600000e7ab9 */ /* 0x000fe40000000a00 */
[----:B------:R-:W-:Y:S02]  /*1280*/  @UP0 UIMAD.WIDE.U32 UR8, UR6, UR14, URZ ;  /* 0x0000000e060802a5 */ /* 0x000fe4000f8e003f */
        /* <DEDUP_REMOVED lines=17> */
.L_x_683:
        /* <DEDUP_REMOVED lines=43> */
.L_x_684:
        /* <DEDUP_REMOVED lines=45> */
.L_x_685:
[----:B------:R-:W-:-:S03]  /*1920*/  UMOV UR13, UR53 ;  /* 0x00000035000d7c82 */ /* 0x000fc60008000000 */
.L_x_686:
[----:B------:R-:W-:Y:S01]  /*1930*/  UIADD3 UR8, UP4, UP3, UR8, UR48, UR50 ;  /* 0x0000003008087290 */ /* 0x000fe2000fb9e032 */
[----:B------:R-:W-:Y:S01]  /*1940*/  IMAD.U32 R2, RZ, RZ, UR5 ;  /* 0x00000005ff027e24 */ /* 0x000fe2000f8e00ff */
[----:B------:R-:W-:Y:S01]  /*1950*/  UMOV UR16, 0x4 ;  /* 0x0000000400107882 */ /* 0x000fe20000000000 */
[----:B------:R-:W-:Y:S01]  /*1960*/  IMAD.U32 R0, RZ, RZ, UR4 ;  /* 0x00000004ff007e24 */ /* 0x000fe2000f8e00ff */
[----:B------:R-:W-:Y:S01]  /*1970*/  UIADD3 UR33, UP2, UP1, UR17, UR8, UR18 ;  /* 0x0000000811217290 */ /* 0x000fe2000f95e012 */
[----:B------:R-:W-:Y:S01]  /*1980*/  IADD3 R9, P0, R12, UR19, RZ ;  /* 0x000000130c097c10 */ /* 0x000fe2000ff1e0ff */
[----:B------:R-:W-:Y:S01]  /*1990*/  UIADD3.X UR6, UR10, UR51, UR56, UP4, UP3 ;  /* 0x000000330a067290 */ /* 0x000fe2000a7e6438 */
[----:B------:R-:W-:Y:S01]  /*19a0*/  IMAD.U32 R4, RZ, RZ, UR19 ;  /* 0x00000013ff047e24 */ /* 0x000fe2000f8e00ff */
[----:B------:R-:W-:Y:S01]  /*19b0*/  ULDC.64 UR8, c[0x0][0x1a8] ;  /* 0x00006a0000087ab9 */ /* 0x000fe20000000a00 */
[----:B------:R-:W-:Y:S01]  /*19c0*/  SHF.R.S32.HI R239, RZ, 0x1f, R238 ;  /* 0x0000001fffef7819 */ /* 0x000fe200000114ee */
[----:B------:R-:W-:Y:S01]  /*19d0*/  UIADD3.X UR31, UR11, UR6, UR14, UP2, UP1 ;  /* 0x000000060b1f7290 */ /* 0x000fe200097e240e */
[----:B------:R-:W-:Y:S01]  /*19e0*/  IADD3.X R13, R20, UR34, RZ, P0, !PT ;  /* 0x00000022140d7c10 */ /* 0x000fe200087fe4ff */
[----:B------:R-:W-:Y:S01]  /*19f0*/  UIMAD UR6, UR60, UR8, URZ ;  /* 0x000000083c0672a4 */ /* 0x000fe2000f8e023f */
[----:B------:R-:W-:Y:S01]  /*1a00*/  IMAD.U32 R7, RZ, RZ, UR37 ;  /* 0x00000025ff077e24 */ /* 0x000fe2000f8e00ff */
[----:B------:R-:W-:Y:S01]  /*1a10*/  ULDC.64 UR4, c[0x0][0x3c8] ;  /* 0x0000f20000047ab9 */ /* 0x000fe20000000a00 */
[----:B------:R-:W-:Y:S01]  /*1a20*/  IMAD.U32 R11, RZ, RZ, UR37 ;  /* 0x00000025ff0b7e24 */ /* 0x000fe2000f8e00ff */
[----:B------:R-:W-:Y:S01]  /*1a30*/  UIMAD UR11, UR37, UR9, UR6 ;  /* 0x00000009250b72a4 */ /* 0x000fe2000f8e0206 */
[----:B------:R-:W-:Y:S01]  /*1a40*/  BSSY B1, `(.L_x_682) ;  /* 0x00008e3000017945 */ /* 0x000fe20003800000 */
[C---:B------:R-:W-:Y:S01]  /*1a50*/  IADD3 R244, R238.reuse, 0x40, RZ ;  /* 0x00000040eef47810 */ /* 0x040fe20007ffe0ff */
[----:B------:R-:W-:Y:S01]  /*1a60*/  ULDC.64 UR8, c[0x0][0x370] ;  /* 0x0000dc0000087ab9 */ /* 0x000fe20000000a00 */
[C---:B------:R-:W-:Y:S01]  /*1a70*/  IADD3 R243, R238.reuse, 0x80, RZ ;  /* 0x00000080eef37810 */ /* 0x040fe20007ffe0ff */
[----:B------:R-:W-:Y:S01]  /*1a80*/  UIMAD UR6, UR34, UR8, URZ ;  /* 0x00000008220672a4 */ /* 0x000fe2000f8e023f */
[----:B------:R-:W-:-:S03]  /*1a90*/  IADD3 R245, R238, 0xc0, RZ ;  /* 0x000000c0eef57810 */ /* 0x000fc60007ffe0ff */
[----:B------:R-:W-:-:S03]  /*1aa0*/  UIMAD UR14, UR19, UR9, UR6 ;  /* 0x00000009130e72a4 */ /* 0x000fc6000f8e0206 */
[----:B------:R-:W-:Y:S02]  /*1ab0*/  ULDC.64 UR8, c[0x0][0x378] ;  /* 0x0000de0000087ab9 */ /* 0x000fe40000000a00 */
[----:B------:R-:W-:Y:S02]  /*1ac0*/  UIMAD UR6, UR60, UR8, URZ ;  /* 0x000000083c0672a4 */ /* 0x000fe4000f8e023f */
[----:B------:R-:W-:Y:S02]  /*1ad0*/  UIADD3 UR8, UR19, UR13, URZ ;  /* 0x0000000d13087290 */ /* 0x000fe4000fffe03f */
[----:B------:R-:W-:Y:S02]  /*1ae0*/  UIMAD UR10, UR37, UR9, UR6 ;  /* 0x00000009250a72a4 */ /* 0x000fe4000f8e0206 */
[----:B------:R-:W-:Y:S02]  /*1af0*/  UIMAD.WIDE UR8, UR8, UR16, UR4 ;  /* 0x00000010080872a5 */ /* 0x000fe4000f8e0204 */
[----:B------:R-:W-:-:S02]  /*1b00*/  UIADD3 UR6, -UR7, UR12, UR20 ;  /* 0x0000000c07067290 */ /* 0x000fc4000fffe114 */
[----:B------:R-:W-:Y:S02]  /*1b10*/  ULDC.64 UR4, c[0x0][0x200] ;  /* 0x0000800000047ab9 */ /* 0x000fe40000000a00 */
[----:B------:R-:W-:Y:S02]  /*1b20*/  ULDC UR13, c[0x0][0x2e8] ;  /* 0x0000ba00000d7ab9 */ /* 0x000fe40000000800 */
[----:B------:R-:W-:Y:S02]  /*1b30*/  UMOV UR18, UR8 ;  /* 0x0000000800127c82 */ /* 0x000fe40008000000 */
        /* <DEDUP_REMOVED lines=16> */
[----:B---3--:R-:W-:Y:S02]  /*1c40*/  LOP3.LUT R0, R2, 0xffffffe0, RZ, 0xc0, !PT ;  /* 0xffffffe002007812 */ /* 0x008fe400078ec0ff */
[----:B------:R-:W-:-:S03]  /*1c50*/  SHF.R.S32.HI R2, RZ, 0x5, R2 ;  /* 0x00000005ff027819 */ /* 0x000fc60000011402 */
[----:B------:R-:W-:-:S04]  /*1c60*/  IMAD.IADD R0, R23, 0x1, -R0 ;  /* 0x0000000117007824 */ /* 0x000fc800078e0a00 */
[----:B------:R-:W-:Y:S01]  /*1c70*/  IMAD R0, R2, UR49, R0 ;  /* 0x0000003102007c24 */ /* 0x000fe2000f8e0200 */
[----:B------:R-:W-:-:S04]  /*1c80*/  IADD3 R2, P2, R238, UR23, RZ ;  /* 0x00000017ee027c10 */ /* 0x000fc8000ff5e0ff */
[----:B------:R-:W-:Y:S02]  /*1c90*/  IADD3.X R3, R239, UR25, RZ, P2, !PT ;  /* 0x00000019ef037c10 */ /* 0x000fe400097fe4ff */
[----:B------:R-:W-:-:S03]  /*1ca0*/  IADD3 R8, P0, R0, UR33, RZ ;  /* 0x0000002100087c10 */ /* 0x000fc6000ff1e0ff */
[----:B------:R-:W-:Y:S01]  /*1cb0*/  IMAD.WIDE.U32 R2, R4, c[0x0][0x370], R2 ;  /* 0x0000dc0004027a25 */ /* 0x000fe200078e0002 */
[----:B------:R-:W-:-:S03]  /*1cc0*/  LEA.HI.X.SX32 R10, R0, UR31, 0x1, P0 ;  /* 0x0000001f000a7c11 */ /* 0x000fc600080f0eff */
[----:B------:R-:W-:Y:S01]  /*1cd0*/  IMAD R0, R13, c[0x0][0x190], RZ ;  /* 0x000064000d007a24 */ /* 0x000fe200078e02ff */
[----:B------:R-:W-:Y:S01]  /*1ce0*/  IADD3 R3, R3, UR14, RZ ;  /* 0x0000000e03037c10 */ /* 0x000fe2000fffe0ff */
[----:B------:R-:W-:-:S04]  /*1cf0*/  IMAD.WIDE.U32 R4, R9, c[0x0][0x190], R238 ;  /* 0x0000640009047a25 */ /* 0x000fc800078e00ee */
[----:B------:R-:W-:Y:S01]  /*1d00*/  IMAD R16, R9, c[0x0][0x194], R0 ;  /* 0x0000650009107a24 */ /* 0x000fe200078e0200 */
[----:B------:R-:W-:Y:S01]  /*1d10*/  IADD3 R6, P0, R4, UR32, RZ ;  /* 0x0000002004067c10 */ /* 0x000fe2000ff1e0ff */
[----:B------:R-:W-:-:S03]  /*1d20*/  IMAD.WIDE.U32 R2, R7, c[0x0][0x378], R2 ;  /* 0x0000de0007027a25 */ /* 0x000fc600078e0002 */
[----:B------:R-:W-:Y:S01]  /*1d30*/  IADD3.X R7, R5, UR30, R16, P0, !PT ;  /* 0x0000001e05077c10 */ /* 0x000fe200087fe410 */
[----:B------:R-:W-:Y:S01]  /*1d40*/  IMAD.MOV.U32 R4, RZ, RZ, R2 ;  /* 0x000000ffff047224 */ /* 0x000fe200078e0002 */
[----:B------:R-:W-:Y:S01]  /*1d50*/  LEA R228, P0, R8, c[0x0][0x350], 0x2 ;  /* 0x0000d40008e47a11 */ /* 0x000fe200078010ff */
[----:B------:R-:W-:Y:S01]  /*1d60*/  IMAD R0, R20, c[0x0][0x370], RZ ;  /* 0x0000dc0014007a24 */ /* 0x000fe200078e02ff */
[----:B------:R-:W-:Y:S02]  /*1d70*/  IADD3 R5, R3, UR10, RZ ;  /* 0x0000000a03057c10 */ /* 0x000fe4000fffe0ff */
[----:B------:R-:W-:Y:S01]  /*1d80*/  LEA.HI.X R229, R8, c[0x0][0x354], R10, 0x2, P0 ;  /* 0x0000d50008e57a11 */ /* 0x000fe200000f140a */
[----:B------:R-:W-:Y:S01]  /*1d90*/  IMAD.WIDE.U32 R10, R11, c[0x0][0x1a8], R6 ;  /* 0x00006a000b0a7a25 */ /* 0x000fe200078e0006 */
[----:B------:R-:W-:-:S03]  /*1da0*/  PLOP3.LUT P0, PT, PT, PT, UP1, 0x80, 0x0 ;  /* 0x000000000000781c */ /* 0x000fc60003f0f018 */
[----:B------:R-:W-:Y:S01]  /*1db0*/  IMAD.WIDE.U32 R4, R12, c[0x0][0x370], R4 ;  /* 0x0000dc000c047a25 */ /* 0x000fe200078e0004 */
[----:B------:R-:W-:Y:S02]  /*1dc0*/  LEA R233, P3, R10, c[0x0][0x160], 0x1 ;  /* 0x000058000ae97a11 */ /* 0x000fe400078608ff */
[----:B------:R-:W-:Y:S01]  /*1dd0*/  IADD3 R15, R11, UR11, RZ ;  /* 0x0000000b0b0f7c10 */ /* 0x000fe2000fffe0ff */
[----:B------:R-:W-:Y:S01]  /*1de0*/  IMAD R0, R12, c[0x0][0x374], R0 ;  /* 0x0000dd000c007a24 */ /* 0x000fe200078e0200 */
[----:B------:R-:W-:Y:S02]  /*1df0*/  LEA R234, P2, R4, c[0x0][0x330], 0x1 ;  /* 0x0000cc0004ea7a11 */ /* 0x000fe400078408ff */
[----:B------:R-:W-:Y:S01]  /*1e00*/  LEA.HI.X R235, R10, c[0x0][0x164], R15, 0x1, P3 ;  /* 0x000059000aeb7a11 */ /* 0x000fe200018f0c0f */
[----:B------:R-:W-:-:S05]  /*1e10*/  IMAD.IADD R8, R5, 0x1, R0 ;  /* 0x0000000105087824 */ /* 0x000fca00078e0200 */
        /* <DEDUP_REMOVED lines=20> */
.L_x_688:
        /* <DEDUP_REMOVED lines=18> */
.L_x_689:
[----:B------:R-:W-:Y:S01]  /*2080*/  USHF.R.S32.HI UR10, URZ, 0x1f, UR20 ;  /* 0x0000001f3f0a7899 */ /* 0x000fe20008011414 */
[----:B------:R-:W-:Y:S01]  /*2090*/  IMAD.U32 R9, RZ, RZ, UR20 ;  /* 0x00000014ff097e24 */ /* 0x000fe2000f8e00ff */
[----:B------:R-:W-:Y:S01]  /*20a0*/  ULDC.64 UR8, c[0x0][0x3a0] ;  /* 0x0000e80000087ab9 */ /* 0x000fe20000000a00 */
[----:B------:R-:W-:Y:S01]  /*20b0*/  BSSY B0, `(.L_x_690) ;  /* 0x0000020000007945 */ /* 0x000fe20003800000 */
[----:B------:R-:W-:Y:S01]  /*20c0*/  UIMAD UR6, UR10, UR8, URZ ;  /* 0x000000080a0672a4 */ /* 0x000fe2000f8e023f */
[----:B------:R-:W-:Y:S01]  /*20d0*/  IMAD.WIDE.U32 R2, R9, c[0x0][0x3a0], R238 ;  /* 0x0000e80009027a25 */ /* 0x000fe200078e00ee */
[----:B------:R-:W-:Y:S02]  /*20e0*/  UIADD3 UR7, -UR20, UR7, URZ ;  /* 0x0000000714077290 */ /* 0x000fe4000fffe13f */
[----:B------:R-:W-:-:S02]  /*20f0*/  UIMAD UR6, UR20, UR9, UR6 ;  /* 0x00000009140672a4 */ /* 0x000fc4000f8e0206 */
[----:B------:R-:W-:Y:S01]  /*2100*/  IADD3 R4, P0, R2, UR14, RZ ;  /* 0x0000000e02047c10 */ /* 0x000fe2000ff1e0ff */
[----:B------:R-:W-:Y:S01]  /*2110*/  ULDC.64 UR8, c[0x0][0x3b8] ;  /* 0x0000ee0000087ab9 */ /* 0x000fe20000000a00 */
[----:B------:R-:W-:Y:S02]  /*2120*/  ISETP.GE.AND P5, PT, R12, UR7, PT ;  /* 0x000000070c007c0c */ /* 0x000fe4000bfa6270 */
[----:B------:R-:W-:Y:S01]  /*2130*/  MOV R0, UR6 ;  /* 0x0000000600007c02 */ /* 0x000fe20008000f00 */
[----:B------:R-:W-:-:S03]  /*2140*/  UIMAD UR6, UR60, UR8, URZ ;  /* 0x000000083c0672a4 */ /* 0x000fc6000f8e023f */
[----:B------:R-:W-:Y:S01]  /*2150*/  IADD3.X R5, R3, UR15, R0, P0, !PT ;  /* 0x0000000f03057c10 */ /* 0x000fe200087fe400 */
[----:B------:R-:W-:Y:S01]  /*2160*/  IMAD.U32 R0, RZ, RZ, UR37 ;  /* 0x00000025ff007e24 */ /* 0x000fe2000f8e00ff */
        /* <DEDUP_REMOVED lines=20> */
.L_x_691:
[----:B------:R-:W-:Y:S05]  /*22b0*/  BSYNC B0 ;  /* 0x0000000000007941 */ /* 0x000fea0003800000 */
.L_x_690:
        /* <DEDUP_REMOVED lines=21> */
.L_x_693:
[----:B------:R-:W-:Y:S05]  /*2410*/  BSYNC B0 ;  /* 0x0000000000007941 */ /* 0x000fea0003800000 */
.L_x_692:
        /* <DEDUP_REMOVED lines=31> */
.L_x_695:
[----:B------:R-:W-:Y:S05]  /*2610*/  BSYNC B0 ;  /* 0x0000000000007941 */ /* 0x000fea0003800000 */
.L_x_694:
        /* <DEDUP_REMOVED lines=20> */
.L_x_687:
[----:B------:R-:W2:Y:S01]  /*2760*/  LDL R24, [R1+0x8] ;  /* 0x0000080001187983 */ /* 0x000ea20000100800 */
[----:B------:R-:W-:Y:S01]  /*2770*/  PLOP3.LUT P0, PT, PT, PT, UP6, 0x80, 0x0 ;  /* 0x000000000000781c */ /* 0x000fe20003f0f068 */
[----:B------:R-:W-:Y:S01]  /*2780*/  ULEA.HI UR8, UR6, UR6, URZ, 0x1 ;  /* 0x0000000606087291 */ /* 0x000fe2000f8f083f */
[----:B------:R-:W-:Y:S03]  /*2790*/  BSSY B0, `(.L_x_697) ;  /* 0x0000035000007945 */ /* 0x000fe60003800000 */
[----:B------:R-:W-:-:S04]  /*27a0*/  ULOP3.LUT UR8, UR8, 0xfffffffe, URZ, 0xc0, !UPT ;  /* 0xfffffffe08087892 */ /* 0x000fc8000f8ec03f */
[----:B------:R-:W-:-:S04]  /*27b0*/  UIADD3 UR8, UR6, -UR8, URZ ;  /* 0x8000000806087290 */ /* 0x000fc8000fffe03f */
[----:B------:R-:W-:Y:S02]  /*27c0*/  UISETP.NE.AND UP0, UPT, UR8, 0x1, UPT ;  /* 0x000000010800788c */ /* 0x000fe4000bf05270 */
[----:B------:R-:W-:Y:S01]  /*27d0*/  UIMAD UR8, UR6, -0x40, UR12 ;  /* 0xffffffc0060878a4 */ /* 0x000fe2000f8e020c */
[----:B------:R-:W-:Y:S05]  /*27e0*/  @P0 BAR.SYNC.DEFER_BLOCKING 0x0 ;  /* 0x0000000000000b1d */ /* 0x000fea0000010000 */
[----:B------:R-:W-:Y:S01]  /*27f0*/  ISETP.GE.AND P6, PT, R12, UR8, PT ;  /* 0x000000080c007c0c */ /* 0x000fe2000bfc6270 */
[----:B--2---:R-:W-:-:S12]  /*2800*/  IMAD.SHL.U32 R231, R24, 0x2, RZ ;  /* 0x0000000218e77824 */ /* 0x004fd800078e00ff */
        /* <DEDUP_REMOVED lines=45> */
.L_x_698:
[----:B------:R-:W-:Y:S05]  /*2ae0*/  BSYNC B0 ;  /* 0x0000000000007941 */ /* 0x000fea0003800000 */
.L_x_697:
        /* <DEDUP_REMOVED lines=48> */
.L_x_700:
[----:B------:R-:W-:Y:S05]  /*2df0*/  BSYNC B0 ;  /* 0x0000000000007941 */ /* 0x000fea0003800000 */
.L_x_699:
        /* <DEDUP_REMOVED lines=23> */
.L_x_702:
        /* <DEDUP_REMOVED lines=50> */
.L_x_703:
[----:B------:R-:W-:Y:S05]  /*3290*/  BSYNC B0 ;  /* 0x0000000000007941 */ /* 0x000fea0003800000 */
.L_x_701:
[----:B------:R-:W-:Y:S01]  /*32a0*/  BSSY B0, `(.L_x_704) ;  /* 0x0000046000007945 */ /* 0x000fe20003800000 */
[----:B--2---:R-:W-:-:S02]  /*32b0*/  IMAD R4, R221, c[0x0][0x194], RZ ;  /* 0x00006500dd047a24 */ /* 0x004fc400078e02ff */
[----:B------:R-:W-:Y:S01]  /*32c0*/  IMAD.WIDE.U32 R8, R221, c[0x0][0x190], RZ ;  /* 0x00006400dd087a25 */ /* 0x000fe200078e00ff */
        /* <DEDUP_REMOVED lines=18> */
.L_x_705:
        /* <DEDUP_REMOVED lines=49> */
.L_x_706:
[----:B------:R-:W-:Y:S05]  /*3700*/  BSYNC B0 ;  /* 0x0000000000007941 */ /* 0x000fea0003800000 */
.L_x_704:
[----:B--23--:R-:W2:Y:S01]  /*3710*/  LDL R2, [R1] ;  /* 0x0000000001027983 */ /* 0x00cea20000100800 */
[----:B------:R-:W-:Y:S01]  /*3720*/  USHF.R.S32.HI UR9, URZ, 0x1f, UR20 ;  /* 0x0000001f3f097899 */ /* 0x000fe20008011414 */
[----:B------:R-:W-:Y:S01]  /*3730*/  IMAD.MOV.U32 R246, RZ, RZ, 0x7f800000 ;  /* 0x7f800000fff67424 */ /* 0x000fe200078e00ff */
[----:B------:R-:W-:Y:S01]  /*3740*/  ULDC.64 UR10, c[0x0][0x198] ;  /* 0x00006600000a7ab9 */ /* 0x000fe20000000a00 */
[----:B------:R-:W-:Y:S01]  /*3750*/  IMAD.MOV.U32 R247, RZ, RZ, 0x7f800000 ;  /* 0x7f800000fff77424 */ /* 0x000fe200078e00ff */
[----:B------:R-:W-:Y:S01]  /*3760*/  UIMAD UR10, UR9, UR10, URZ ;  /* 0x0000000a090a72a4 */ /* 0x000fe2000f8e023f */
[----:B------:R-:W-:-:S03]  /*3770*/  IMAD.U32 R16, RZ, RZ, UR20 ;  /* 0x00000014ff107e24 */ /* 0x000fc6000f8e00ff */
[----:B------:R-:W-:-:S06]  /*3780*/  UIMAD UR10, UR20, UR11, UR10 ;  /* 0x0000000b140a72a4 */ /* 0x000fcc000f8e020a */
[----:B------:R-:W-:Y:S01]  /*3790*/  IMAD.U32 R4, RZ, RZ, UR10 ;  /* 0x0000000aff047e24 */ /* 0x000fe2000f8e00ff */
[----:B------:R-:W-:Y:S01]  /*37a0*/  BSSY B0, `(.L_x_707) ;  /* 0x0000046000007945 */ /* 0x000fe20003800000 */
[C---:B--2---:R-:W-:Y:S01]  /*37b0*/  IADD3 R0, R2.reuse, 0x8, RZ ;  /* 0x0000000802007810 */ /* 0x044fe20007ffe0ff */
[C---:B------:R-:W-:Y:S01]  /*37c0*/  IMAD.SHL.U32 R249, R2.reuse, 0x4, RZ ;  /* 0x0000000402f97824 */ /* 0x040fe200078e00ff */
[----:B------:R-:W-:Y:S02]  /*37d0*/  ISETP.GE.AND P3, PT, R2, UR8, PT ;  /* 0x0000000802007c0c */ /* 0x000fe4000bf66270 */
[----:B------:R-:W-:Y:S01]  /*37e0*/  ISETP.GE.AND P2, PT, R0, UR8, PT ;  /* 0x0000000800007c0c */ /* 0x000fe2000bf46270 */
[----:B------:R-:W-:Y:S01]  /*37f0*/  UIADD3 UR8, -UR20, UR7, URZ ;  /* 0x0000000714087290 */ /* 0x000fe2000fffe13f */
[----:B------:R-:W-:-:S04]  /*3800*/  SHF.R.S32.HI R0, RZ, 0x1f, R2 ;  /* 0x0000001fff007819 */ /* 0x000fc80000011402 */
[----:B------:R-:W-:Y:S02]  /*3810*/  SHF.L.U64.HI R248, R2, 0x2, R0 ;  /* 0x0000000202f87819 */ /* 0x000fe40000010200 */
[----:B------:R-:W-:Y:S02]  /*3820*/  ISETP.GE.AND P6, PT, R12, UR8, PT ;  /* 0x000000080c007c0c */ /* 0x000fe4000bfc6270 */
[----:B------:R-:W-:-:S04]  /*3830*/  IADD3 R2, P1, R249, UR16, RZ ;  /* 0x00000010f9027c10 */ /* 0x000fc8000ff3e0ff */
[----:B------:R-:W-:-:S05]  /*3840*/  IADD3.X R3, R248, UR15, RZ, P1, !PT ;  /* 0x0000000ff8037c10 */ /* 0x000fca0008ffe4ff */
[----:B------:R2:W5:Y:S04]  /*3850*/  @!P3 LDG.E R246, [R2.64] ;  /* 0x0000000402f6b981 */ /* 0x000568000c1e1900 */
[----:B------:R3:W-:Y:S04]  /*3860*/  @P6 STS.128 [R231+0x18000], RZ ;  /* 0x018000ffe7006388 */ /* 0x0007e80000000c00 */
[----:B------:R3:W-:Y:S04]  /*3870*/  @P6 STS.128 [R231+0x1a000], RZ ;  /* 0x01a000ffe7006388 */ /* 0x0007e80000000c00 */
[----:B------:R3:W-:Y:S04]  /*3880*/  @P6 STS.128 [R231+0x1c000], RZ ;  /* 0x01c000ffe7006388 */ /* 0x0007e80000000c00 */
[----:B------:R3:W-:Y:S04]  /*3890*/  @P6 STS.128 [R231+0x1e000], RZ ;  /* 0x01e000ffe7006388 */ /* 0x0007e80000000c00 */
[----:B------:R2:W5:Y:S01]  /*38a0*/  @!P2 LDG.E R247, [R2.64+0x20] ;  /* 0x0000200402f7a981 */ /* 0x000562000c1e1900 */
[----:B------:R-:W-:-:S04]  /*38b0*/  IMAD R0, R19, c[0x0][0x1b0], RZ ;  /* 0x00006c0013007a24 */ /* 0x000fc800078e02ff */
[----:B------:R-:W-:Y:S02]  /*38c0*/  IMAD R13, R14, c[0x0][0x1b4], R0 ;  /* 0x00006d000e0d7a24 */ /* 0x000fe400078e0200 */
[----:B--2---:R-:W-:-:S05]  /*38d0*/  IMAD.WIDE.U32 R2, R16, c[0x0][0x198], R238 ;  /* 0x0000660010027a25 */ /* 0x004fca00078e00ee */
[----:B------:R-:W-:-:S04]  /*38e0*/  IADD3 R2, P1, R2, UR27, RZ ;  /* 0x0000001b02027c10 */ /* 0x000fc8000ff3e0ff */
[----:B------:R-:W-:-:S05]  /*38f0*/  IADD3.X R3, R3, UR28, R4, P1, !PT ;  /* 0x0000001c03037c10 */ /* 0x000fca0008ffe404 */
        /* <DEDUP_REMOVED lines=48> */
.L_x_708:
[----:B---3--:R-:W-:Y:S05]  /*3c00*/  BSYNC B0 ;  /* 0x0000000000007941 */ /* 0x008fea0003800000 */
.L_x_707:
        /* <DEDUP_REMOVED lines=26> */
[----:B------:R-:W-:-:S03]  /*3db0*/  IADD3 R5, R13, R5, RZ ;  /* 0x000000050d057210 */ /* 0x000fc60007ffe0ff */
[----:B------:R-:W-:Y:S01]  /*3dc0*/  IMAD R0, R0, c[0x0][0x19c], R6 ;  /* 0x0000670000007a24 */ /* 0x000fe200078e0206 */
[----:B------:R-:W-:Y:S02]  /*3dd0*/  LEA R2, P2, R4, R2, 0x1 ;  /* 0x0000000204027211 */ /* 0x000fe400078408ff */
[----:B------:R-:W-:Y:S01]  /*3de0*/  @!P4 LEA R6, P1, R8, c[0x0][0x168], 0x1 ;  /* 0x00005a000806ca11 */ /* 0x000fe200078208ff */
[----:B------:R-:W-:Y:S01]  /*3df0*/  IMAD.IADD R0, R9, 0x1, R0 ;  /* 0x0000000109007824 */ /* 0x000fe200078e0200 */
        /* <DEDUP_REMOVED lines=24> */
.L_x_710:
[----:B------:R-:W-:Y:S05]  /*3f80*/  BSYNC B0 ;  /* 0x0000000000007941 */ /* 0x000fea0003800000 */
.L_x_709:
        /* <DEDUP_REMOVED lines=62> */
.L_x_712:
[----:B------:R-:W-:Y:S05]  /*4370*/  BSYNC B0 ;  /* 0x0000000000007941 */ /* 0x000fea0003800000 */
.L_x_711:
        /* <DEDUP_REMOVED lines=8> */
[----:B------:R-:W-:Y:S01]  /*4400*/  IADD3 R12, P2, R12, 0x20, RZ ;  /* 0x000000200c0c7810 */ /* 0x000fe20007f5e0ff */
[----:B------:R-:W-:Y:S01]  /*4410*/  IMAD.MOV.U32 R6, RZ, RZ, 0x2 ;  /* 0x00000002ff067424 */ /* 0x000fe200078e00ff */
[----:B------:R-:W-:Y:S01]  /*4420*/  MOV R2, UR24 ;  /* 0x0000001800027c02 */ /* 0x000fe20008000f00 */
[----:B------:R-:W-:Y:S01]  /*4430*/  IMAD.X R4, RZ, RZ, R18, P1 ;  /* 0x000000ffff047224 */ /* 0x000fe200008e0612 */
[----:B------:R-:W-:-:S02]  /*4440*/  ISETP.GE.AND P4, PT, R238, c[0x0][0x220], PT ;  /* 0x00008800ee007a0c */ /* 0x000fc40003f86270 */
        /* <DEDUP_REMOVED lines=8> */
[----:B------:R-:W-:Y:S02]  /*44d0*/  IMAD R4, R4, c[0x0][0x1a0], RZ ;  /* 0x0000680004047a24 */ /* 0x000fe400078e02ff */
[----:B------:R-:W-:Y:S01]  /*44e0*/  IMAD.IADD R3, R3, 0x1, R0 ;  /* 0x0000000103037824 */ /* 0x000fe200078e0200 */
[----:B------:R1:W-:Y:S01]  /*44f0*/  @P4 STS.128 [R231+0x21000], RZ ;  /* 0x021000ffe7004388 */ /* 0x0003e20000000c00 */
[----:B------:R-:W-:-:S04]  /*4500*/  IMAD.WIDE.U32 R8, R12, c[0x0][0x1a0], R8 ;  /* 0x000068000c087a25 */ /* 0x000fc800078e0008 */
[----:B------:R-:W-:Y:S02]  /*4510*/  IMAD R0, R12, c[0x0][0x1a4], R4 ;  /* 0x000069000c007a24 */ /* 0x000fe400078e0204 */
[----:B------:R-:W-:-:S03]  /*4520*/  IMAD.WIDE.U32 R4, R14, c[0x0][0x1b8], R2 ;  /* 0x00006e000e047a25 */ /* 0x000fc600078e0002 */
[----:B------:R-:W-:Y:S01]  /*4530*/  IADD3 R0, R9, R0, RZ ;  /* 0x0000000009007210 */ /* 0x000fe20007ffe0ff */
        /* <DEDUP_REMOVED lines=26> */
.L_x_714:
[----:B------:R-:W-:Y:S05]  /*46e0*/  BSYNC B0 ;  /* 0x0000000000007941 */ /* 0x000fea0003800000 */
.L_x_713:
[----:B------:R-:W-:Y:S01]  /*46f0*/  LEA.HI R0, R22, R23, RZ, 0x4 ;  /* 0x0000001716007211 */ /* 0x000fe200078f20ff */
[----:B------:R-:W0:Y:S01]  /*4700*/  LDGDEPBAR ;  /* 0x00000000000079af */ /* 0x000e220000000000 */
[----:B------:R-:W-:Y:S01]  /*4710*/  IMAD.MOV.U32 R220, RZ, RZ, 0x40 ;  /* 0x00000040ffdc7424 */ /* 0x000fe200078e00ff */
[----:B------:R-:W-:Y:S01]  /*4720*/  UIADD3 UR8, UR20, UR12, URZ ;  /* 0x0000000c14087290 */ /* 0x000fe2000fffe03f */
[----:B------:R-:W-:Y:S01]  /*4730*/  LOP3.LUT R0, R0, 0xfffffff0, RZ, 0xc0, !PT ;  /* 0xfffffff000007812 */ /* 0x000fe200078ec0ff */
[----:B------:R-:W-:Y:S01]  /*4740*/  IMAD.MOV.U32 R232, RZ, RZ, R230 ;  /* 0x000000ffffe87224 */ /* 0x000fe200078e00e6 */
[----:B------:R-:W-:Y:S01]  /*4750*/  CS2R R190, SRZ ;  /* 0x0000000000be7805 */ /* 0x000fe2000001ff00 */
[----:B------:R-:W-:Y:S01]  /*4760*/  UIADD3 UR8, -UR7, 0x40, UR8 ;  /* 0x0000004007087890 */ /* 0x000fe2000fffe108 */
[----:B------:R-:W-:Y:S01]  /*4770*/  CS2R R188, SRZ ;  /* 0x0000000000bc7805 */ /* 0x000fe2000001ff00 */
[----:B------:R-:W-:Y:S01]  /*4780*/  IMAD.IADD R0, R23, 0x1, -R0 ;  /* 0x0000000117007824 */ /* 0x000fe200078e0a00 */
[----:B------:R-:W-:Y:S01]  /*4790*/  CS2R R194, SRZ ;  /* 0x0000000000c27805 */ /* 0x000fe2000001ff00 */
[----:B------:R-:W-:Y:S01]  /*47a0*/  CS2R R192, SRZ ;  /* 0x0000000000c07805 */ /* 0x000fe2000001ff00 */
[----:B------:R-:W-:Y:S01]  /*47b0*/  CS2R R186, SRZ ;  /* 0x0000000000ba7805 */ /* 0x000fe2000001ff00 */
[----:B------:R-:W-:Y:S01]  /*47c0*/  CS2R R184, SRZ ;  /* 0x0000000000b87805 */ /* 0x000fe2000001ff00 */
[----:B-12---:R-:W-:Y:S01]  /*47d0*/  SHF.R.S32.HI R2, RZ, 0x1f, R0 ;  /* 0x0000001fff027819 */ /* 0x006fe20000011400 */
        /* <DEDUP_REMOVED lines=23> */
[----:B------:R-:W-:Y:S01]  /*4950*/  SEL R221, R221, 0xffffffe0, !P1 ;  /* 0xffffffe0dddd7807 */ /* 0x000fe20004800000 */
[----:B------:R-:W-:Y:S01]  /*4960*/  CS2R R150, SRZ ;  /* 0x0000000000967805 */ /* 0x000fe2000001ff00 */
[----:B------:R-:W-:Y:S01]  /*4970*/  SEL R0, R0, R227, !P0 ;  /* 0x000000e300007207 */ /* 0x000fe20004000000 */
[----:B------:R-:W-:Y:S01]  /*4980*/  CS2R R148, SRZ ;  /* 0x0000000000947805 */ /* 0x000fe2000001ff00 */
[----:B------:R-:W-:Y:S01]  /*4990*/  SEL R220, R220, 0xffffffc0, !P2 ;  /* 0xffffffc0dcdc7807 */ /* 0x000fe20005000000 */
[----:B------:R-:W-:Y:S01]  /*49a0*/  IMAD.IADD R223, R222, 0x1, R221 ;  /* 0x00000001dedf7824 */ /* 0x000fe200078e02dd */
        /* <DEDUP_REMOVED lines=40> */
[----:B------:R-:W-:Y:S01]  /*4c30*/  IMAD.SHL.U32 R217, R2, 0x2, RZ ;  /* 0x0000000202d97824 */ /* 0x000fe200078e00ff */
[----:B------:R-:W-:Y:S01]  /*4c40*/  ULDC UR9, c[0x0][0x2e8] ;  /* 0x0000ba0000097ab9 */ /* 0x000fe20000000800 */
[----:B------:R-:W-:Y:S01]  /*4c50*/  IMAD.SHL.U32 R212, R0, 0x2, RZ ;  /* 0x0000000200d47824 */ /* 0x000fe200078e00ff */
[----:B------:R-:W-:Y:S01]  /*4c60*/  UIADD3 UR20, UR8, -UR9, URZ ;  /* 0x8000000908147290 */ /* 0x000fe2000fffe03f */
[----:B------:R-:W-:Y:S01]  /*4c70*/  IMAD.IADD R224, R222, 0x1, R220 ;  /* 0x00000001dee07824 */ /* 0x000fe200078e02dc */
[----:B------:R-:W-:Y:S01]  /*4c80*/  ULDC UR14, c[0x0][0x2e4] ;  /* 0x0000b900000e7ab9 */ /* 0x000fe20000000800 */
[----:B------:R-:W-:-:S02]  /*4c90*/  IMAD.IADD R225, R220, 0x1, R223 ;  /* 0x00000001dce17824 */ /* 0x000fc400078e02df */
.L_x_719:
[----:B------:R-:W0:Y:S01]  /*4ca0*/  LDGDEPBAR ;  /* 0x00000000000079af */ /* 0x000e220000000000 */
[----:B------:R-:W-:Y:S01]  /*4cb0*/  IMAD.IADD R3, R217, 0x1, R221 ;  /* 0x00000001d9037824 */ /* 0x000fe200078e02dd */
[----:B------:R-:W-:Y:S01]  /*4cc0*/  IADD3 R108, P0, R249, UR18, RZ ;  /* 0x00000012f96c7c10 */ /* 0x000fe2000ff1e0ff */
[--C-:B------:R-:W-:Y:S01]  /*4cd0*/  IMAD.IADD R2, R217, 0x1, R220.reuse ;  /* 0x00000001d9027824 */ /* 0x100fe200078e02dc */
[----:B------:R-:W-:Y:S01]  /*4ce0*/  USHF.L.U32 UR9, UR6, 0x6, URZ ;  /* 0x0000000606097899 */ /* 0x000fe2000800063f */
[----:B------:R-:W-:Y:S01]  /*4cf0*/  IMAD.IADD R0, R3, 0x1, R220 ;  /* 0x0000000103007824 */ /* 0x000fe200078e02dc */
[----:B------:R-:W-:Y:S01]  /*4d00*/  IADD3.X R109, R248, UR17, RZ, P0, !PT ;  /* 0x00000011f86d7c10 */ /* 0x000fe200087fe4ff */
[----:B------:R-:W-:Y:S02]  /*4d10*/  ULDC UR8, c[0x0][0x2e4] ;  /* 0x0000b90000087ab9 */ /* 0x000fe40000000800 */
[----:B------:R-:W-:Y:S06]  /*4d20*/  UISETP.GE.AND UP0, UPT, UR9, UR20, UPT ;  /* 0x000000140900728c */ /* 0x000fec000bf06270 */
[----:B------:R-:W-:Y:S01]  /*4d30*/  PLOP3.LUT P0, PT, PT, PT, UP0, 0x80, 0x0 ;  /* 0x000000000000781c */ /* 0x000fe20003f0f008 */
[----:B------:R-:W-:Y:S04]  /*4d40*/  DEPBAR.LE SB0, 0x0 ;  /* 0x000080000000791a */ /* 0x000fe80000000000 */
[----:B------:R-:W-:Y:S06]  /*4d50*/  BAR.SYNC.DEFER_BLOCKING 0x0 ;  /* 0x0000000000007b1d */ /* 0x000fec0000010000 */
[----:B------:R-:W-:Y:S04]  /*4d60*/  LDSM.16.M88.4 R16, [R217] ;  /* 0x00000000d910783b */ /* 0x000fe80000000200 */
[----:B------:R-:W1:Y:S04]  /*4d70*/  LDSM.16.M88.4 R8, [R213+0x18000] ;  /* 0x01800000d508783b */ /* 0x000e680000000200 */
[----:B------:R-:W2:Y:S04]  /*4d80*/  LDSM.16.M88.4 R84, [R213+0x18800] ;  /* 0x01880000d554783b */ /* 0x000ea80000000200 */
[----:B------:R-:W-:Y:S04]  /*4d90*/  LDSM.16.M88.4 R88, [R3] ;  /* 0x000000000358783b */ /* 0x000fe80000000200 */
[----:B------:R-:W3:Y:S04]  /*4da0*/  LDSM.16.M88.4 R92, [R214+0x18000] ;  /* 0x01800000d65c783b */ /* 0x000ee80000000200 */
[----:B------:R-:W4:Y:S04]  /*4db0*/  LDSM.16.M88.4 R96, [R214+0x18800] ;  /* 0x01880000d660783b */ /* 0x000f280000000200 */
[----:B------:R-:W-:Y:S04]  /*4dc0*/  LDSM.16.M88.4 R100, [R216+0x18000] ;  /* 0x01800000d864783b */ /* 0x000fe80000000200 */
[----:B------:R-:W-:Y:S04]  /*4dd0*/  LDSM.16.M88.4 R104, [R216+0x18800] ;  /* 0x01880000d868783b */ /* 0x000fe80000000200 */
[----:B-----5:R2:W5:Y:S04]  /*4de0*/  LDG.E R118, [R108.64] ;  /* 0x000000046c767981 */ /* 0x020568000c1e1900 */
[----:B------:R3:W5:Y:S01]  /*4df0*/  LDG.E R117, [R108.64+0x20] ;  /* 0x000020046c757981 */ /* 0x000762000c1e1900 */
[C---:B-1----:R-:W-:Y:S08]  /*4e00*/  HMMA.16816.F32.BF16 R4, R16.reuse, R8, RZ ;  /* 0x000000081004723c */ /* 0x042ff000000418ff */
[C---:B------:R-:W-:Y:S08]  /*4e10*/  HMMA.16816.F32.BF16 R8, R16.reuse, R10, RZ ;  /* 0x0000000a1008723c */ /* 0x040ff000000418ff */
[C---:B--2---:R-:W-:Y:S08]  /*4e20*/  HMMA.16816.F32.BF16 R12, R16.reuse, R84, RZ ;  /* 0x00000054100c723c */ /* 0x044ff000000418ff */
[----:B------:R-:W-:Y:S01]  /*4e30*/  HMMA.16816.F32.BF16 R16, R16, R86, RZ ;  /* 0x000000561010723c */ /* 0x000fe200000418ff */
[----:B------:R-:W1:Y:S07]  /*4e40*/  LDSM.16.M88.4 R84, [R2] ;  /* 0x000000000254783b */ /* 0x000e6e0000000200 */
[C---:B---3--:R-:W-:Y:S08]  /*4e50*/  HMMA.16816.F32.BF16 R4, R88.reuse, R92, R4 ;  /* 0x0000005c5804723c */ /* 0x048ff00000041804 */
[C---:B------:R-:W-:Y:S01]  /*4e60*/  HMMA.16816.F32.BF16 R8, R88.reuse, R94, R8 ;  /* 0x0000005e5808723c */ /* 0x040fe20000041808 */
[----:B------:R-:W-:Y:S07]  /*4e70*/  LDSM.16.M88.4 R92, [R215+0x18000] ;  /* 0x01800000d75c783b */ /* 0x000fee0000000200 */
[C---:B----4-:R-:W-:Y:S08]  /*4e80*/  HMMA.16816.F32.BF16 R12, R88.reuse, R96, R12 ;  /* 0x00000060580c723c */ /* 0x050ff0000004180c */
[----:B------:R-:W-:Y:S01]  /*4e90*/  HMMA.16816.F32.BF16 R16, R88, R98, R16 ;  /* 0x000000625810723c */ /* 0x000fe20000041810 */
[----:B------:R-:W2:Y:S04]  /*4ea0*/  LDSM.16.M88.4 R88, [R0] ;  /* 0x000000000058783b */ /* 0x000ea80000000200 */
[----:B------:R-:W3:Y:S03]  /*4eb0*/  LDSM.16.M88.4 R96, [R215+0x18800] ;  /* 0x01880000d760783b */ /* 0x000ee60000000200 */
[C---:B-1----:R-:W-:Y:S08]  /*4ec0*/  HMMA.16816.F32.BF16 R4, R84.reuse, R100, R4 ;  /* 0x000000645404723c */ /* 0x042ff00000041804 */
[C---:B------:R-:W-:Y:S01]  /*4ed0*/  HMMA.16816.F32.BF16 R8, R84.reuse, R102, R8 ;  /* 0x000000665408723c */ /* 0x040fe20000041808 */
[----:B------:R-:W-:Y:S07]  /*4ee0*/  LDSM.16.M88.4 R100, [R213+0x1a000] ;  /* 0x01a00000d564783b */ /* 0x000fee0000000200 */
[C---:B------:R-:W-:Y:S08]  /*4ef0*/  HMMA.16816.F32.BF16 R12, R84.reuse, R104, R12 ;  /* 0x00000068540c723c */ /* 0x040ff0000004180c */
[----:B------:R-:W-:Y:S01]  /*4f00*/  HMMA.16816.F32.BF16 R16, R84, R106, R16 ;  /* 0x0000006a5410723c */ /* 0x000fe20000041810 */
[----:B------:R-:W1:Y:S04]  /*4f10*/  LDSM.16.M88.4 R84, [R217+0x2000] ;  /* 0x00200000d954783b */ /* 0x000e680000000200 */
[----:B------:R-:W4:Y:S03]  /*4f20*/  LDSM.16.M88.4 R104, [R213+0x1a800] ;  /* 0x01a80000d568783b */ /* 0x000f260000000200 */
[C---:B--2---:R-:W-:Y:S08]  /*4f30*/  HMMA.16816.F32.BF16 R4, R88.reuse, R92, R4 ;  /* 0x0000005c5804723c */ /* 0x044ff00000041804 */
[C---:B------:R-:W-:Y:S01]  /*4f40*/  HMMA.16816.F32.BF16 R8, R88.reuse, R94, R8 ;  /* 0x0000005e5808723c */ /* 0x040fe20000041808 */
[----:B------:R-:W-:Y:S07]  /*4f50*/  LDSM.16.M88.4 R92, [R214+0x1a000] ;  /* 0x01a00000d65c783b */ /* 0x000fee0000000200 */
[C---:B---3--:R-:W-:Y:S08]  /*4f60*/  HMMA.16816.F32.BF16 R12, R88.reuse, R96, R12 ;  /* 0x00000060580c723c */ /* 0x048ff0000004180c */
[----:B------:R-:W-:Y:S01]  /*4f70*/  HMMA.16816.F32.BF16 R16, R88, R98, R16 ;  /* 0x000000625810723c */ /* 0x000fe20000041810 */
[----:B------:R-:W2:Y:S04]  /*4f80*/  LDSM.16.M88.4 R88, [R3+0x2000] ;  /* 0x002000000358783b */ /* 0x000ea80000000200 */
[----:B------:R-:W3:Y:S03]  /*4f90*/  LDSM.16.M88.4 R96, [R214+0x1a800] ;  /* 0x01a80000d660783b */ /* 0x000ee60000000200 */
[C---:B-1----:R-:W-:Y:S08]  /*4fa0*/  HMMA.16816.F32.BF16 R4, R84.reuse, R100, R4 ;  /* 0x000000645404723c */ /* 0x042ff00000041804 */
[C---:B------:R-:W-:Y:S01]  /*4fb0*/  HMMA.16816.F32.BF16 R8, R84.reuse, R102, R8 ;  /* 0x000000665408723c */ /* 0x040fe20000041808 */
[----:B------:R-:W-:Y:S07]  /*4fc0*/  LDSM.16.M88.4 R100, [R216+0x1a000] ;  /* 0x01a00000d864783b */ /* 0x000fee0000000200 */
[C---:B----4-:R-:W-:Y:S08]  /*4fd0*/  HMMA.16816.F32.BF16 R12, R84.reuse, R104, R12 ;  /* 0x00000068540c723c */ /* 0x050ff0000004180c */
        /* <DEDUP_REMOVED lines=67> */
[C---:B------:R-:W-:Y:S08]  /*5410*/  HMMA.16816.F32.BF16 R8, R84.reuse, R102, R8 ;  /* 0x000000665408723c */ /* 0x040ff00000041808 */
[C---:B----4-:R-:W-:Y:S08]  /*5420*/  HMMA.16816.F32.BF16 R12, R84.reuse, R104, R12 ;  /* 0x00000068540c723c */ /* 0x050ff0000004180c */
[----:B------:R-:W-:Y:S08]  /*5430*/  HMMA.16816.F32.BF16 R16, R84, R106, R16 ;  /* 0x0000006a5410723c */ /* 0x000ff00000041810 */
[C---:B--2---:R-:W-:Y:S08]  /*5440*/  HMMA.16816.F32.BF16 R4, R88.reuse, R92, R4 ;  /* 0x0000005c5804723c */ /* 0x044ff00000041804 */
[C---:B------:R-:W-:Y:S08]  /*5450*/  HMMA.16816.F32.BF16 R8, R88.reuse, R94, R8 ;  /* 0x0000005e5808723c */ /* 0x040ff00000041808 */
[C---:B---3--:R-:W-:Y:S08]  /*5460*/  HMMA.16816.F32.BF16 R12, R88.reuse, R96, R12 ;  /* 0x00000060580c723c */ /* 0x048ff0000004180c */
        /* <DEDUP_REMOVED lines=14> */
.L_x_715:
[----:B------:R-:W2:Y:S01]  /*5550*/  LDL R0, [R1] ;  /* 0x0000000001007983 */ /* 0x000ea20000100800 */
[----:B------:R-:W-:Y:S02]  /*5560*/  UIADD3 UR11, UR7, 0x1, -UR12 ;  /* 0x00000001070b7890 */ /* 0x000fe4000fffe80c */
[----:B------:R-:W-:Y:S01]  /*5570*/  UIADD3 UR10, -UR8, UR7, -UR12 ;  /* 0x00000007080a7290 */ /* 0x000fe2000fffe90c */
[----:B------:R-:W3:Y:S01]  /*5580*/  LDL R85, [R1+0x4] ;  /* 0x0000040001557983 */ /* 0x000ee20000100800 */
[----:B------:R-:W-:Y:S01]  /*5590*/  UMOV UR14, UR8 ;  /* 0x00000008000e7c82 */ /* 0x000fe20008000000 */
[----:B--2---:R-:W-:Y:S01]  /*55a0*/  IADD3 R2, R0, UR9, RZ ;  /* 0x0000000900027c10 */ /* 0x004fe2000fffe0ff */
[----:B------:R-:W-:Y:S01]  /*55b0*/  IMAD.U32 R0, RZ, RZ, UR21 ;  /* 0x00000015ff007e24 */ /* 0x000fe2000f8e00ff */
[----:B------:R-:W-:Y:S02]  /*55c0*/  UIADD3 UR9, UR11, UR43, URZ ;  /* 0x0000002b0b097290 */ /* 0x000fe4000fffe03f */
[----:B------:R-:W-:Y:S01]  /*55d0*/  IADD3 R84, R2, UR10, RZ ;  /* 0x0000000a02547c10 */ /* 0x000fe2000fffe0ff */
[----:B---3--:R-:W-:Y:S01]  /*55e0*/  IMAD R0, R0, 0x40, R85 ;  /* 0x0000004000007824 */ /* 0x008fe200078e0255 */
[C---:B------:R-:W-:Y:S02]  /*55f0*/  IADD3 R3, R2.reuse, 0x8, RZ ;  /* 0x0000000802037810 */ /* 0x040fe40007ffe0ff */
[----:B------:R-:W-:Y:S02]  /*5600*/  IADD3 R94, R2, UR9, RZ ;  /* 0x00000009025e7c10 */ /* 0x000fe4000fffe0ff */
[----:B------:R-:W-:Y:S02]  /*5610*/  IMNMX R2, RZ, R84, !PT ;  /* 0x00000054ff027217 */ /* 0x000fe40007800200 */
[----:B------:R-:W-:Y:S02]  /*5620*/  IADD3 R91, R0, 0x1, RZ ;  /* 0x00000001005b7810 */ /* 0x000fe40007ffe0ff */
[----:B------:R-:W-:Y:S02]  /*5630*/  IADD3 R93, R3, UR10, RZ ;  /* 0x0000000a035d7c10 */ /* 0x000fe4000fffe0ff */
[----:B------:R-:W-:Y:S02]  /*5640*/  IMNMX R84, R94, UR7, PT ;  /* 0x000000075e547c17 */ /* 0x000fe4000b800200 */
[CC--:B------:R-:W-:Y:S02]  /*5650*/  ISETP.GE.AND P1, PT, R0.reuse, R2.reuse, PT ;  /* 0x000000020000720c */ /* 0x0c0fe40003f26270 */
        /* <DEDUP_REMOVED lines=20> */
[-C--:B------:R-:W-:Y:S02]  /*57a0*/  ISETP.GE.AND P0, PT, R0, R3.reuse, PT ;  /* 0x000000030000720c */ /* 0x080fe40003f06270 */
[-C--:B------:R-:W-:Y:S02]  /*57b0*/  ISETP.GE.OR P6, PT, R90, R84.reuse, !P6 ;  /* 0x000000545a00720c */ /* 0x080fe400077c6670 */
[-C--:B------:R-:W-:Y:S02]  /*57c0*/  ISETP.GE.OR P5, PT, R89, R84.reuse, !P5 ;  /* 0x000000545900720c */ /* 0x080fe40006fa6670 */
[-C--:B------:R-:W-:Y:S02]  /*57d0*/  ISETP.GE.OR P4, PT, R88, R84.reuse, !P4 ;  /* 0x000000545800720c */ /* 0x080fe40006786670 */
[-C--:B------:R-:W-:Y:S02]  /*57e0*/  ISETP.GE.OR P3, PT, R87, R84.reuse, !P3 ;  /* 0x000000545700720c */ /* 0x080fe40005f66670 */
        /* <DEDUP_REMOVED lines=31> */
.L_x_716:
        /* <DEDUP_REMOVED lines=9> */
[----:B------:R-:W-:Y:S01]  /*5a70*/  FSEL R0, R0, RZ, P0 ;  /* 0x000000ff00007208 */ /* 0x000fe20000000000 */
[--C-:B------:R-:W-:Y:S01]  /*5a80*/  FFMA.FTZ R5, R5, c[0x0][0x23c], -R2.reuse ;  /* 0x00008f0005057a23 */ /* 0x100fe20000010802 */
[----:B------:R-:W-:Y:S01]  /*5a90*/  PLOP3.LUT P1, PT, PT, PT, UP3, 0x80, 0x0 ;  /* 0x000000000000781c */ /* 0x000fe20003f2f038 */
[----:B------:R-:W-:Y:S01]  /*5aa0*/  MUFU.EX2 R131, R4 ;  /* 0x0000000400837308 */ /* 0x000fe20000000800 */
[----:B------:R-:W-:Y:S02]  /*5ab0*/  FFMA.FTZ R8, R8, c[0x0][0x23c], -R2 ;  /* 0x00008f0008087a23 */ /* 0x000fe40000010802 */
[--C-:B------:R-:W-:Y:S02]  /*5ac0*/  FFMA.FTZ R6, R6, c[0x0][0x23c], -R0.reuse ;  /* 0x00008f0006067a23 */ /* 0x100fe40000010800 */
[----:B------:R-:W-:Y:S02]  /*5ad0*/  FFMA.FTZ R7, R7, c[0x0][0x23c], -R0 ;  /* 0x00008f0007077a23 */ /* 0x000fe40000010800 */
[--C-:B------:R-:W-:Y:S02]  /*5ae0*/  FFMA.FTZ R9, R9, c[0x0][0x23c], -R2.reuse ;  /* 0x00008f0009097a23 */ /* 0x100fe40000010802 */
[--C-:B------:R-:W-:Y:S01]  /*5af0*/  FFMA.FTZ R16, R16, c[0x0][0x23c], -R2.reuse ;  /* 0x00008f0010107a23 */ /* 0x100fe20000010802 */
[----:B------:R-:W1:Y:S01]  /*5b00*/  MUFU.EX2 R129, R5 ;  /* 0x0000000500817308 */ /* 0x000e620000000800 */
[--C-:B------:R-:W-:Y:S02]  /*5b10*/  FFMA.FTZ R12, R12, c[0x0][0x23c], -R2.reuse ;  /* 0x00008f000c0c7a23 */ /* 0x100fe40000010802 */
[--C-:B------:R-:W-:Y:S02]  /*5b20*/  FFMA.FTZ R13, R13, c[0x0][0x23c], -R2.reuse ;  /* 0x00008f000d0d7a23 */ /* 0x100fe40000010802 */
[----:B------:R-:W-:Y:S02]  /*5b30*/  FFMA.FTZ R2, R17, c[0x0][0x23c], -R2 ;  /* 0x00008f0011027a23 */ /* 0x000fe40000010802 */
[--C-:B------:R-:W-:Y:S02]  /*5b40*/  FFMA.FTZ R10, R10, c[0x0][0x23c], -R0.reuse ;  /* 0x00008f000a0a7a23 */ /* 0x100fe40000010800 */
[--C-:B------:R-:W-:Y:S01]  /*5b50*/  FFMA.FTZ R11, R11, c[0x0][0x23c], -R0.reuse ;  /* 0x00008f000b0b7a23 */ /* 0x100fe20000010800 */
[----:B------:R-:W-:Y:S01]  /*5b60*/  MUFU.EX2 R124, R6 ;  /* 0x00000006007c7308 */ /* 0x000fe20000000800 */
[--C-:B------:R-:W-:Y:S02]  /*5b70*/  FFMA.FTZ R18, R18, c[0x0][0x23c], -R0.reuse ;  /* 0x00008f0012127a23 */ /* 0x100fe40000010800 */
[--C-:B------:R-:W-:Y:S02]  /*5b80*/  FFMA.FTZ R14, R14, c[0x0][0x23c], -R0.reuse ;  /* 0x00008f000e0e7a23 */ /* 0x100fe40000010800 */
[--C-:B------:R-:W-:Y:S02]  /*5b90*/  FFMA.FTZ R15, R15, c[0x0][0x23c], -R0.reuse ;  /* 0x00008f000f0f7a23 */ /* 0x100fe40000010800 */
[----:B------:R-:W-:Y:S03]  /*5ba0*/  FFMA.FTZ R0, R19, c[0x0][0x23c], -R0 ;  /* 0x00008f0013007a23 */ /* 0x000fe60000010800 */
[----:B------:R-:W2:Y:S10]  /*5bb0*/  MUFU.EX2 R122, R7 ;  /* 0x00000007007a7308 */ /* 0x000eb40000000800 */
[----:B------:R-:W-:Y:S10]  /*5bc0*/  MUFU.EX2 R128, R8 ;  /* 0x0000000800807308 */ /* 0x000ff40000000800 */
[----:B------:R-:W3:Y:S10]  /*5bd0*/  MUFU.EX2 R126, R9 ;  /* 0x00000009007e7308 */ /* 0x000ef40000000800 */
[----:B------:R3:W-:Y:S10]  /*5be0*/  MUFU.EX2 R125, R2 ;  /* 0x00000002007d7308 */ /* 0x0007f40000000800 */
[----:B------:R-:W-:Y:S10]  /*5bf0*/  MUFU.EX2 R123, R10 ;  /* 0x0000000a007b7308 */ /* 0x000ff40000000800 */
[----:B------:R-:W4:Y:S10]  /*5c00*/  MUFU.EX2 R121, R11 ;  /* 0x0000000b00797308 */ /* 0x000f340000000800 */
[----:B------:R4:W-:Y:S10]  /*5c10*/  MUFU.EX2 R119, R0 ;  /* 0x0000000000777308 */ /* 0x0009f40000000800 */
[----:B------:R-:W-:Y:S10]  /*5c20*/  MUFU.EX2 R198, R12 ;  /* 0x0000000c00c67308 */ /* 0x000ff40000000800 */
[----:B------:R-:W1:Y:S10]  /*5c30*/  MUFU.EX2 R197, R13 ;  /* 0x0000000d00c57308 */ /* 0x000e740000000800 */
[----:B------:R-:W-:Y:S10]  /*5c40*/  MUFU.EX2 R196, R14 ;  /* 0x0000000e00c47308 */ /* 0x000ff40000000800 */
[----:B------:R-:W3:Y:S10]  /*5c50*/  MUFU.EX2 R130, R15 ;  /* 0x0000000f00827308 */ /* 0x000ef40000000800 */
[----:B------:R-:W4:Y:S10]  /*5c60*/  MUFU.EX2 R127, R16 ;  /* 0x00000010007f7308 */ /* 0x000f340000000800 */
[----:B------:R-:W4:Y:S01]  /*5c70*/  MUFU.EX2 R120, R18 ;  /* 0x0000001200787308 */ /* 0x000f220000000800 */
[----:B-1----:R-:W-:Y:S02]  /*5c80*/  F2FP.BF16.PACK_AB R4, R129, R131 ;  /* 0x000000838104723e */ /* 0x002fe400000010ff */
[----:B--2---:R-:W-:Y:S02]  /*5c90*/  F2FP.BF16.PACK_AB R3, R122, R124 ;  /* 0x0000007c7a03723e */ /* 0x004fe400000010ff */
[----:B---3--:R-:W-:Y:S01]  /*5ca0*/  F2FP.BF16.PACK_AB R2, R126, R128 ;  /* 0x000000807e02723e */ /* 0x008fe200000010ff */
[----:B------:R1:W-:Y:S01]  /*5cb0*/  STS [R237+0x2a000], R4 ;  /* 0x02a00004ed007388 */ /* 0x0003e20000000800 */
[----:B----4-:R-:W-:Y:S02]  /*5cc0*/  F2FP.BF16.PACK_AB R0, R121, R123 ;  /* 0x0000007b7900723e */ /* 0x010fe400000010ff */
[----:B------:R-:W-:Y:S03]  /*5cd0*/  F2FP.BF16.PACK_AB R5, R197, R198 ;  /* 0x000000c6c505723e */ /* 0x000fe600000010ff */
[----:B------:R2:W-:Y:S06]  /*5ce0*/  STS [R237+0x2a400], R3 ;  /* 0x02a40003ed007388 */ /* 0x0005ec0000000800 */
[----:B------:R3:W-:Y:S06]  /*5cf0*/  STS [R242+0x2a000], R2 ;  /* 0x02a00002f2007388 */ /* 0x0007ec0000000800 */
[----:B------:R4:W-:Y:S06]  /*5d00*/  STS [R242+0x2a400], R0 ;  /* 0x02a40000f2007388 */ /* 0x0009ec0000000800 */
[----:B------:R-:W-:Y:S01]  /*5d10*/  STS [R240+0x2a000], R5 ;  /* 0x02a00005f0007388 */ /* 0x000fe20000000800 */
[----:B-1----:R-:W-:Y:S05]  /*5d20*/  F2FP.BF16.PACK_AB R4, R130, R196 ;  /* 0x000000c48204723e */ /* 0x002fea00000010ff */
[----:B------:R-:W-:Y:S01]  /*5d30*/  STS [R240+0x2a400], R4 ;  /* 0x02a40004f0007388 */ /* 0x000fe20000000800 */
[----:B--2---:R-:W-:Y:S05]  /*5d40*/  F2FP.BF16.PACK_AB R3, R125, R127 ;  /* 0x0000007f7d03723e */ /* 0x004fea00000010ff */
[----:B------:R1:W-:Y:S01]  /*5d50*/  STS [R241+0x2a000], R3 ;  /* 0x02a00003f1007388 */ /* 0x0003e20000000800 */
[----:B---3--:R-:W-:Y:S05]  /*5d60*/  F2FP.BF16.PACK_AB R2, R119, R120 ;  /* 0x000000787702723e */ /* 0x008fea00000010ff */
[----:B------:R2:W-:Y:S01]  /*5d70*/  STS [R241+0x2a400], R2 ;  /* 0x02a40002f1007388 */ /* 0x0005e20000000800 */
[----:B----4-:R-:W-:Y:S05]  /*5d80*/  SHF.L.U32 R0, R226, 0x1, RZ ;  /* 0x00000001e2007819 */ /* 0x010fea00000006ff */
[----:B------:R-:W-:Y:S06]  /*5d90*/  LDSM.16.M88.4 R16, [R0+0x10000] ;  /* 0x010000000010783b */ /* 0x000fec0000000200 */
[----:B------:R-:W3:Y:S06]  /*5da0*/  LDSM.16.M88.4 R8, [R213+0x20000] ;  /* 0x02000000d508783b */ /* 0x000eec0000000200 */
[----:B------:R-:W4:Y:S01]  /*5db0*/  LDSM.16.M88.4 R84, [R213+0x20800] ;  /* 0x02080000d554783b */ /* 0x000f220000000200 */
[CC--:B-1----:R-:W-:Y:S05]  /*5dc0*/  IADD3 R3, R220.reuse, R0.reuse, RZ ;  /* 0x00000000dc037210 */ /* 0x0c2fea0007ffe0ff */
[----:B------:R-:W-:Y:S01]  /*5dd0*/  LDSM.16.M88.4 R92, [R214+0x20000] ;  /* 0x02000000d65c783b */ /* 0x000fe20000000200 */
[----:B--2---:R-:W-:Y:S04]  /*5de0*/  IADD3 R2, R221, R0, RZ ;  /* 0x00000000dd027210 */ /* 0x004fe80007ffe0ff */
[----:B------:R-:W-:Y:S01]  /*5df0*/  IADD3 R116, R220, R2, RZ ;  /* 0x00000002dc747210 */ /* 0x000fe20007ffe0ff */
[----:B------:R-:W1:Y:S06]  /*5e00*/  LDSM.16.M88.4 R88, [R2+0x10000] ;  /* 0x010000000258783b */ /* 0x000e6c0000000200 */
[----:B------:R-:W2:Y:S06]  /*5e10*/  LDSM.16.M88.4 R96, [R214+0x20800] ;  /* 0x02080000d660783b */ /* 0x000eac0000000200 */
[----:B------:R-:W-:Y:S06]  /*5e20*/  LDSM.16.M88.4 R100, [R3+0x10000] ;  /* 0x010000000364783b */ /* 0x000fec0000000200 */
[----:B------:R-:W2:Y:S01]  /*5e30*/  LDSM.16.M88.4 R104, [R216+0x20000] ;  /* 0x02000000d868783b */ /* 0x000ea20000000200 */
[C---:B---3--:R-:W-:Y:S05]  /*5e40*/  HMMA.16816.F32.BF16 R4, R16.reuse, R8, RZ ;  /* 0x000000081004723c */ /* 0x048fea00000418ff */
[----:B------:R-:W-:Y:S03]  /*5e50*/  LDSM.16.M88.4 R108, [R116+0x10000] ;  /* 0x01000000746c783b */ /* 0x000fe60000000200 */
[C---:B------:R-:W-:Y:S03]  /*5e60*/  HMMA.16816.F32.BF16 R8, R16.reuse, R10, RZ ;  /* 0x0000000a1008723c */ /* 0x040fe600000418ff */
[----:B------:R-:W-:Y:S05]  /*5e70*/  LDSM.16.M88.4 R112, [R215+0x20000] ;  /* 0x02000000d770783b */ /* 0x000fea0000000200 */
[C---:B----4-:R-:W-:Y:S08]  /*5e80*/  HMMA.16816.F32.BF16 R12, R16.reuse, R84, RZ ;  /* 0x00000054100c723c */ /* 0x050ff000000418ff */
[----:B------:R-:W-:Y:S01]  /*5e90*/  HMMA.16816.F32.BF16 R16, R16, R86, RZ ;  /* 0x000000561010723c */ /* 0x000fe200000418ff */
[----:B------:R-:W3:Y:S07]  /*5ea0*/  LDSM.16.M88.4 R84, [R216+0x20800] ;  /* 0x02080000d854783b */ /* 0x000eee0000000200 */
[C---:B-1----:R-:W-:Y:S08]  /*5eb0*/  HMMA.16816.F32.BF16 R4, R88.reuse, R92, R4 ;  /* 0x0000005c5804723c */ /* 0x042ff00000041804 */
[C---:B------:R-:W-:Y:S01]  /*5ec0*/  HMMA.16816.F32.BF16 R8, R88.reuse, R94, R8 ;  /* 0x0000005e5808723c */ /* 0x040fe20000041808 */
[----:B------:R-:W-:Y:S07]  /*5ed0*/  LDSM.16.M88.4 R92, [R0+0x12000] ;  /* 0x01200000005c783b */ /* 0x000fee0000000200 */
[C---:B--2---:R-:W-:Y:S08]  /*5ee0*/  HMMA.16816.F32.BF16 R12, R88.reuse, R96, R12 ;  /* 0x00000060580c723c */ /* 0x044ff0000004180c */
[----:B------:R-:W-:Y:S01]  /*5ef0*/  HMMA.16816.F32.BF16 R16, R88, R98, R16 ;  /* 0x000000625810723c */ /* 0x000fe20000041810 */
[----:B------:R-:W1:Y:S06]  /*5f00*/  LDSM.16.M88.4 R88, [R215+0x20800] ;  /* 0x02080000d758783b */ /* 0x000e6c0000000200 */
[----:B------:R-:W2:Y:S01]  /*5f10*/  LDSM.16.M88.4 R96, [R213+0x22000] ;  /* 0x02200000d560783b */ /* 0x000ea20000000200 */
[C---:B------:R-:W-:Y:S08]  /*5f20*/  HMMA.16816.F32.BF16 R4, R100.reuse, R104, R4 ;  /* 0x000000686404723c */ /* 0x040ff00000041804 */
[C---:B------:R-:W-:Y:S01]  /*5f30*/  HMMA.16816.F32.BF16 R8, R100.reuse, R106, R8 ;  /* 0x0000006a6408723c */ /* 0x040fe20000041808 */
[----:B------:R-:W-:Y:S07]  /*5f40*/  LDSM.16.M88.4 R104, [R214+0x22000] ;  /* 0x02200000d668783b */ /* 0x000fee0000000200 */
[C---:B---3--:R-:W-:Y:S08]  /*5f50*/  HMMA.16816.F32.BF16 R12, R100.reuse, R84, R12 ;  /* 0x00000054640c723c */ /* 0x048ff0000004180c */
[----:B------:R-:W-:Y:S01]  /*5f60*/  HMMA.16816.F32.BF16 R16, R100, R86, R16 ;  /* 0x000000566410723c */ /* 0x000fe20000041810 */
[----:B------:R-:W3:Y:S06]  /*5f70*/  LDSM.16.M88.4 R84, [R213+0x22800] ;  /* 0x02280000d554783b */ /* 0x000eec0000000200 */
[----:B------:R-:W4:Y:S01]  /*5f80*/  LDSM.16.M88.4 R100, [R2+0x12000] ;  /* 0x012000000264783b */ /* 0x000f220000000200 */
[C---:B------:R-:W-:Y:S08]  /*5f90*/  HMMA.16816.F32.BF16 R4, R108.reuse, R112, R4 ;  /* 0x000000706c04723c */ /* 0x040ff00000041804 */
[C---:B------:R-:W-:Y:S01]  /*5fa0*/  HMMA.16816.F32.BF16 R8, R108.reuse, R114, R8 ;  /* 0x000000726c08723c */ /* 0x040fe20000041808 */
[----:B------:R-:W-:Y:S07]  /*5fb0*/  LDSM.16.M88.4 R112, [R216+0x22000] ;  /* 0x02200000d870783b */ /* 0x000fee0000000200 */
[C---:B-1----:R-:W-:Y:S08]  /*5fc0*/  HMMA.16816.F32.BF16 R12, R108.reuse, R88, R12 ;  /* 0x000000586c0c723c */ /* 0x042ff0000004180c */
[----:B------:R-:W-:Y:S01]  /*5fd0*/  HMMA.16816.F32.BF16 R16, R108, R90, R16 ;  /* 0x0000005a6c10723c */ /* 0x000fe20000041810 */
[----:B------:R-:W1:Y:S06]  /*5fe0*/  LDSM.16.M88.4 R88, [R214+0x22800] ;  /* 0x02280000d658783b */ /* 0x000e6c0000000200 */
[----:B------:R-:W1:Y:S01]  /*5ff0*/  LDSM.16.M88.4 R108, [R3+0x12000] ;  /* 0x01200000036c783b */ /* 0x000e620000000200 */
[C---:B--2---:R-:W-:Y:S08]  /*6000*/  HMMA.16816.F32.BF16 R4, R92.reuse, R96, R4 ;  /* 0x000000605c04723c */ /* 0x044ff00000041804 */
[C---:B------:R-:W-:Y:S01]  /*6010*/  HMMA.16816.F32.BF16 R8, R92.reuse, R98, R8 ;  /* 0x000000625c08723c */ /* 0x040fe20000041808 */
[----:B------:R-:W-:Y:S07]  /*6020*/  LDSM.16.M88.4 R96, [R215+0x22000] ;  /* 0x02200000d760783b */ /* 0x000fee0000000200 */
[C---:B---3--:R-:W-:Y:S08]  /*6030*/  HMMA.16816.F32.BF16 R12, R92.reuse, R84, R12 ;  /* 0x000000545c0c723c */ /* 0x048ff0000004180c */
[----:B------:R-:W-:Y:S01]  /*6040*/  HMMA.16816.F32.BF16 R16, R92, R86, R16 ;  /* 0x000000565c10723c */ /* 0x000fe20000041810 */
[----:B------:R-:W2:Y:S06]  /*6050*/  LDSM.16.M88.4 R84, [R216+0x22800] ;  /* 0x02280000d854783b */ /* 0x000eac0000000200 */
[----:B------:R-:W3:Y:S01]  /*6060*/  LDSM.16.M88.4 R92, [R116+0x12000] ;  /* 0x01200000745c783b */ /* 0x000ee20000000200 */
[C---:B----4-:R-:W-:Y:S08]  /*6070*/  HMMA.16816.F32.BF16 R4, R100.reuse, R104, R4 ;  /* 0x000000686404723c */ /* 0x050ff00000041804 */
[C---:B------:R-:W-:Y:S01]  /*6080*/  HMMA.16816.F32.BF16 R8, R100.reuse, R106, R8 ;  /* 0x0000006a6408723c */ /* 0x040fe20000041808 */
[----:B------:R-:W-:Y:S07]  /*6090*/  LDSM.16.M88.4 R104, [R213+0x24000] ;  /* 0x02400000d568783b */ /* 0x000fee0000000200 */
[C---:B-1----:R-:W-:Y:S08]  /*60a0*/  HMMA.16816.F32.BF16 R12, R100.reuse, R88, R12 ;  /* 0x00000058640c723c */ /* 0x042ff0000004180c */
[----:B------:R-:W-:Y:S01]  /*60b0*/  HMMA.16816.F32.BF16 R16, R100, R90, R16 ;  /* 0x0000005a6410723c */ /* 0x000fe20000041810 */
[----:B------:R-:W1:Y:S06]  /*60c0*/  LDSM.16.M88.4 R88, [R215+0x22800] ;  /* 0x02280000d758783b */ /* 0x000e6c0000000200 */
[----:B------:R-:W4:Y:S01]  /*60d0*/  LDSM.16.M88.4 R100, [R0+0x14000] ;  /* 0x014000000064783b */ /* 0x000f220000000200 */
[C---:B------:R-:W-:Y:S08]  /*60e0*/  HMMA.16816.F32.BF16 R4, R108.reuse, R112, R4 ;  /* 0x000000706c04723c */ /* 0x040ff00000041804 */
[C---:B------:R-:W-:Y:S01]  /*60f0*/  HMMA.16816.F32.BF16 R8, R108.reuse, R114, R8 ;  /* 0x000000726c08723c */ /* 0x040fe20000041808 */
[----:B------:R-:W-:Y:S07]  /*6100*/  LDSM.16.M88.4 R112, [R214+0x24000] ;  /* 0x02400000d670783b */ /* 0x000fee0000000200 */
[C---:B--2---:R-:W-:Y:S08]  /*6110*/  HMMA.16816.F32.BF16 R12, R108.reuse, R84, R12 ;  /* 0x000000546c0c723c */ /* 0x044ff0000004180c */
[----:B------:R-:W-:Y:S01]  /*6120*/  HMMA.16816.F32.BF16 R16, R108, R86, R16 ;  /* 0x000000566c10723c */ /* 0x000fe20000041810 */
[----:B------:R-:W2:Y:S06]  /*6130*/  LDSM.16.M88.4 R84, [R213+0x24800] ;  /* 0x02480000d554783b */ /* 0x000eac0000000200 */
[----:B------:R-:W2:Y:S01]  /*6140*/  LDSM.16.M88.4 R108, [R2+0x14000] ;  /* 0x01400000026c783b */ /* 0x000ea20000000200 */
[C---:B---3--:R-:W-:Y:S08]  /*6150*/  HMMA.16816.F32.BF16 R4, R92.reuse, R96, R4 ;  /* 0x000000605c04723c */ /* 0x048ff00000041804 */
[C---:B------:R-:W-:Y:S01]  /*6160*/  HMMA.16816.F32.BF16 R8, R92.reuse, R98, R8 ;  /* 0x000000625c08723c */ /* 0x040fe20000041808 */
[----:B------:R-:W-:Y:S07]  /*6170*/  LDSM.16.M88.4 R96, [R216+0x24000] ;  /* 0x02400000d860783b */ /* 0x000fee0000000200 */
[C---:B-1----:R-:W-:Y:S08]  /*6180*/  HMMA.16816.F32.BF16 R12, R92.reuse, R88, R12 ;  /* 0x000000585c0c723c */ /* 0x042ff0000004180c */
[----:B------:R-:W-:Y:S01]  /*6190*/  HMMA.16816.F32.BF16 R16, R92, R90, R16 ;  /* 0x0000005a5c10723c */ /* 0x000fe20000041810 */
[----:B------:R-:W1:Y:S06]  /*61a0*/  LDSM.16.M88.4 R88, [R214+0x24800] ;  /* 0x02480000d658783b */ /* 0x000e6c0000000200 */
[----:B------:R-:W3:Y:S01]  /*61b0*/  LDSM.16.M88.4 R92, [R3+0x14000] ;  /* 0x01400000035c783b */ /* 0x000ee20000000200 */
[C---:B----4-:R-:W-:Y:S08]  /*61c0*/  HMMA.16816.F32.BF16 R4, R100.reuse, R104, R4 ;  /* 0x000000686404723c */ /* 0x050ff00000041804 */
[C---:B------:R-:W-:Y:S01]  /*61d0*/  HMMA.16816.F32.BF16 R8, R100.reuse, R106, R8 ;  /* 0x0000006a6408723c */ /* 0x040fe20000041808 */
[----:B------:R-:W-:Y:S07]  /*61e0*/  LDSM.16.M88.4 R104, [R215+0x24000] ;  /* 0x02400000d768783b */ /* 0x000fee0000000200 */
[C---:B--2---:R-:W-:Y:S08]  /*61f0*/  HMMA.16816.F32.BF16 R12, R100.reuse, R84, R12 ;  /* 0x00000054640c723c */ /* 0x044ff0000004180c */
[----:B------:R-:W-:Y:S01]  /*6200*/  HMMA.16816.F32.BF16 R16, R100, R86, R16 ;  /* 0x000000566410723c */ /* 0x000fe20000041810 */
[----:B------:R-:W2:Y:S06]  /*6210*/  LDSM.16.M88.4 R84, [R216+0x24800] ;  /* 0x02480000d854783b */ /* 0x000eac0000000200 */
[----:B------:R-:W4:Y:S01]  /*6220*/  LDSM.16.M88.4 R100, [R116+0x14000] ;  /* 0x014000007464783b */ /* 0x000f220000000200 */
[C---:B------:R-:W-:Y:S08]  /*6230*/  HMMA.16816.F32.BF16 R4, R108.reuse, R112, R4 ;  /* 0x000000706c04723c */ /* 0x040ff00000041804 */
[C---:B------:R-:W-:Y:S01]  /*6240*/  HMMA.16816.F32.BF16 R8, R108.reuse, R114, R8 ;  /* 0x000000726c08723c */ /* 0x040fe20000041808 */
[----:B------:R-:W-:Y:S07]  /*6250*/  LDSM.16.M88.4 R112, [R213+0x26000] ;  /* 0x02600000d570783b */ /* 0x000fee0000000200 */
[C---:B-1----:R-:W-:Y:S08]  /*6260*/  HMMA.16816.F32.BF16 R12, R108.reuse, R88, R12 ;  /* 0x000000586c0c723c */ /* 0x042ff0000004180c */
[----:B------:R-:W-:Y:S01]  /*6270*/  HMMA.16816.F32.BF16 R16, R108, R90, R16 ;  /* 0x0000005a6c10723c */ /* 0x000fe20000041810 */
[----:B------:R-:W1:Y:S06]  /*6280*/  LDSM.16.M88.4 R88, [R215+0x24800] ;  /* 0x02480000d758783b */ /* 0x000e6c0000000200 */
[----:B------:R4:W1:Y:S01]  /*6290*/  LDSM.16.M88.4 R108, [R0+0x16000] ;  /* 0x01600000006c783b */ /* 0x0008620000000200 */
[C---:B---3--:R-:W-:Y:S08]  /*62a0*/  HMMA.16816.F32.BF16 R4, R92.reuse, R96, R4 ;  /* 0x000000605c04723c */ /* 0x048ff00000041804 */
[C---:B------:R-:W-:Y:S01]  /*62b0*/  HMMA.16816.F32.BF16 R8, R92.reuse, R98, R8 ;  /* 0x000000625c08723c */ /* 0x040fe20000041808 */
[----:B------:R-:W-:Y:S07]  /*62c0*/  LDSM.16.M88.4 R96, [R214+0x26000] ;  /* 0x02600000d660783b */ /* 0x000fee0000000200 */
[C---:B--2---:R-:W-:Y:S04]  /*62d0*/  HMMA.16816.F32.BF16 R12, R92.reuse, R84, R12 ;  /* 0x000000545c0c723c */ /* 0x044fe8000004180c */
[----:B----4-:R-:W-:Y:S04]  /*62e0*/  LEA R0, -R252, RZ, 0x6 ;  /* 0x000000fffc007211 */ /* 0x010fe800078e31ff */
[----:B------:R-:W-:Y:S01]  /*62f0*/  HMMA.16816.F32.BF16 R16, R92, R86, R16 ;  /* 0x000000565c10723c */ /* 0x000fe20000041810 */
[----:B------:R-:W2:Y:S03]  /*6300*/  LDSM.16.M88.4 R84, [R213+0x26800] ;  /* 0x02680000d554783b */ /* 0x000ea60000000200 */
[C---:B------:R-:W-:Y:S03]  /*6310*/  LEA R228, P0, R0.reuse, R228, 0x2 ;  /* 0x000000e400e47211 */ /* 0x040fe600078010ff */
[----:B------:R-:W3:Y:S01]  /*6320*/  LDSM.16.M88.4 R92, [R2+0x16000] ;  /* 0x01600000025c783b */ /* 0x000ee20000000200 */
[C---:B------:R-:W-:Y:S05]  /*6330*/  HMMA.16816.F32.BF16 R4, R100.reuse, R104, R4 ;  /* 0x000000686404723c */ /* 0x040fea0000041804 */
[----:B------:R-:W-:Y:S03]  /*6340*/  LEA.HI.X.SX32 R229, R0, R229, 0x2, P0 ;  /* 0x000000e500e57211 */ /* 0x000fe600000f16ff */
[C---:B------:R-:W-:Y:S01]  /*6350*/  HMMA.16816.F32.BF16 R8, R100.reuse, R106, R8 ;  /* 0x0000006a6408723c */ /* 0x040fe20000041808 */
[----:B------:R-:W-:Y:S07]  /*6360*/  LDSM.16.M88.4 R104, [R216+0x26000] ;  /* 0x02600000d868783b */ /* 0x000fee0000000200 */
[C---:B-1----:R-:W-:Y:S08]  /*6370*/  HMMA.16816.F32.BF16 R12, R100.reuse, R88, R12 ;  /* 0x00000058640c723c */ /* 0x042ff0000004180c */
[----:B------:R-:W-:Y:S01]  /*6380*/  HMMA.16816.F32.BF16 R16, R100, R90, R16 ;  /* 0x0000005a6410723c */ /* 0x000fe20000041810 */
[----:B------:R-:W1:Y:S06]  /*6390*/  LDSM.16.M88.4 R88, [R214+0x26800] ;  /* 0x02680000d658783b */ /* 0x000e6c0000000200 */
[----:B------:R-:W4:Y:S01]  /*63a0*/  LDSM.16.M88.4 R100, [R3+0x16000] ;  /* 0x016000000364783b */ /* 0x000f220000000200 */
[C---:B------:R-:W-:Y:S08]  /*63b0*/  HMMA.16816.F32.BF16 R4, R108.reuse, R112, R4 ;  /* 0x000000706c04723c */ /* 0x040ff00000041804 */
[C---:B------:R-:W-:Y:S08]  /*63c0*/  HMMA.16816.F32.BF16 R8, R108.reuse, R114, R8 ;  /* 0x000000726c08723c */ /* 0x040ff00000041808 */
[C---:B--2---:R-:W-:Y:S08]  /*63d0*/  HMMA.16816.F32.BF16 R12, R108.reuse, R84, R12 ;  /* 0x000000546c0c723c */ /* 0x044ff0000004180c */
[----:B------:R-:W-:Y:S01]  /*63e0*/  HMMA.16816.F32.BF16 R16, R108, R86, R16 ;  /* 0x000000566c10723c */ /* 0x000fe20000041810 */
[----:B------:R-:W2:Y:S06]  /*63f0*/  LDSM.16.M88.4 R84, [R216+0x26800] ;  /* 0x02680000d854783b */ /* 0x000eac0000000200 */
[----:B------:R-:W-:Y:S01]  /*6400*/  LDSM.16.M88.4 R108, [R215+0x26000] ;  /* 0x02600000d76c783b */ /* 0x000fe20000000200 */
[C---:B---3--:R-:W-:Y:S08]  /*6410*/  HMMA.16816.F32.BF16 R4, R92.reuse, R96, R4 ;  /* 0x000000605c04723c */ /* 0x048ff00000041804 */
[C---:B------:R-:W-:Y:S01]  /*6420*/  HMMA.16816.F32.BF16 R8, R92.reuse, R98, R8 ;  /* 0x000000625c08723c */ /* 0x040fe20000041808 */
[----:B------:R-:W3:Y:S07]  /*6430*/  LDSM.16.M88.4 R96, [R116+0x16000] ;  /* 0x016000007460783b */ /* 0x000eee0000000200 */
[C---:B-1----:R-:W-:Y:S08]  /*6440*/  HMMA.16816.F32.BF16 R12, R92.reuse, R88, R12 ;  /* 0x000000585c0c723c */ /* 0x042ff0000004180c */
[----:B------:R-:W-:Y:S01]  /*6450*/  HMMA.16816.F32.BF16 R16, R92, R90, R16 ;  /* 0x0000005a5c10723c */ /* 0x000fe20000041810 */
[----:B------:R-:W1:Y:S07]  /*6460*/  LDSM.16.M88.4 R88, [R215+0x26800] ;  /* 0x02680000d758783b */ /* 0x000e6e0000000200 */
[C---:B----4-:R-:W-:Y:S08]  /*6470*/  HMMA.16816.F32.BF16 R4, R100.reuse, R104, R4 ;  /* 0x000000686404723c */ /* 0x050ff00000041804 */
[C---:B------:R-:W-:Y:S08]  /*6480*/  HMMA.16816.F32.BF16 R8, R100.reuse, R106, R8 ;  /* 0x0000006a6408723c */ /* 0x040ff00000041808 */
[C---:B--2---:R-:W-:Y:S08]  /*6490*/  HMMA.16816.F32.BF16 R12, R100.reuse, R84, R12 ;  /* 0x00000054640c723c */ /* 0x044ff0000004180c */
[----:B------:R-:W-:Y:S08]  /*64a0*/  HMMA.16816.F32.BF16 R16, R100, R86, R16 ;  /* 0x000000566410723c */ /* 0x000ff00000041810 */
[C---:B---3--:R-:W-:Y:S08]  /*64b0*/  HMMA.16816.F32.BF16 R4, R96.reuse, R108, R4 ;  /* 0x0000006c6004723c */ /* 0x048ff00000041804 */
[C---:B------:R-:W-:Y:S08]  /*64c0*/  HMMA.16816.F32.BF16 R8, R96.reuse, R110, R8 ;  /* 0x0000006e6008723c */ /* 0x040ff00000041808 */
[C---:B-1----:R-:W-:Y:S08]  /*64d0*/  HMMA.16816.F32.BF16 R12, R96.reuse, R88, R12 ;  /* 0x00000058600c723c */ /* 0x042ff0000004180c */
[C---:B-----5:R-:W-:Y:S01]  /*64e0*/  FADD.FTZ R4, -R118.reuse, R4 ;  /* 0x0000000476047221 */ /* 0x060fe20000010100 */
[----:B------:R-:W-:Y:S03]  /*64f0*/  HMMA.16816.F32.BF16 R16, R96, R90, R16 ;  /* 0x0000005a6010723c */ /* 0x000fe60000041810 */
[C---:B------:R-:W-:Y:S02]  /*6500*/  FADD.FTZ R5, -R118.reuse, R5 ;  /* 0x0000000576057221 */ /* 0x040fe40000010100 */
[C---:B------:R-:W-:Y:S02]  /*6510*/  FADD.FTZ R6, -R117.reuse, R6 ;  /* 0x0000000675067221 */ /* 0x040fe40000010100 */
[C---:B------:R-:W-:Y:S02]  /*6520*/  FADD.FTZ R7, -R117.reuse, R7 ;  /* 0x0000000775077221 */ /* 0x040fe40000010100 */
[C---:B------:R-:W-:Y:S03]  /*6530*/  FADD.FTZ R8, -R118.reuse, R8 ;  /* 0x0000000876087221 */ /* 0x040fe60000010100 */
[C---:B------:R-:W-:Y:S02]  /*6540*/  FADD.FTZ R9, -R118.reuse, R9 ;  /* 0x0000000976097221 */ /* 0x040fe40000010100 */
[C---:B------:R-:W-:Y:S02]  /*6550*/  FADD.FTZ R10, -R117.reuse, R10 ;  /* 0x0000000a750a7221 */ /* 0x040fe40000010100 */
[C---:B------:R-:W-:Y:S02]  /*6560*/  FADD.FTZ R11, -R117.reuse, R11 ;  /* 0x0000000b750b7221 */ /* 0x040fe40000010100 */
[C---:B------:R-:W-:Y:S02]  /*6570*/  FADD.FTZ R12, -R118.reuse, R12 ;  /* 0x0000000c760c7221 */ /* 0x040fe40000010100 */
[C---:B------:R-:W-:Y:S02]  /*6580*/  FADD.FTZ R13, -R118.reuse, R13 ;  /* 0x0000000d760d7221 */ /* 0x040fe40000010100 */
[C---:B------:R-:W-:Y:S02]  /*6590*/  FADD.FTZ R14, -R117.reuse, R14 ;  /* 0x0000000e750e7221 */ /* 0x040fe40000010100 */
[C---:B------:R-:W-:Y:S02]  /*65a0*/  FADD.FTZ R15, -R117.reuse, R15 ;  /* 0x0000000f750f7221 */ /* 0x040fe40000010100 */
        /* <DEDUP_REMOVED lines=21> */
[----:B------:R-:W-:Y:S01]  /*6700*/  ISETP.GE.AND P5, PT, R238, c[0x0][0x220], PT ;  /* 0x00008800ee007a0c */ /* 0x000fe20003fa6270 */
[----:B------:R-:W-:Y:S01]  /*6710*/  IMAD.MOV.U32 R13, RZ, RZ, c[0x0][0x190] ;  /* 0x00006400ff0d7624 */ /* 0x000fe200078e00ff */
[----:B------:R-:W-:Y:S01]  /*6720*/  ISETP.GE.AND P4, PT, R244, c[0x0][0x220], PT ;  /* 0x00008800f4007a0c */ /* 0x000fe20003f86270 */
        /* <DEDUP_REMOVED lines=8> */
[----:B------:R-:W-:Y:S01]  /*67b0*/  SHF.R.S32.HI R4, RZ, 0x1f, R6 ;  /* 0x0000001fff047819 */ /* 0x000fe20000011406 */
[----:B------:R-:W-:Y:S01]  /*67c0*/  UISETP.NE.U32.AND UP0, UPT, UR8, 0x1, UPT ;  /* 0x000000010800788c */ /* 0x000fe2000bf05070 */
[----:B------:R-:W-:Y:S02]  /*67d0*/  LEA.HI.X.SX32 R3, R6, R3, 0x1, P0 ;  /* 0x0000000306037211 */ /* 0x000fe400000f0eff */
[C---:B------:R-:W-:Y:S01]  /*67e0*/  LEA R0, P6, R13.reuse, R6, 0x5 ;  /* 0x000000060d007211 */ /* 0x040fe200078c28ff */
[----:B------:R-:W-:Y:S03]  /*67f0*/  USEL UR8, UR42, 0x8000, !UP0 ;  /* 0x000080002a087887 */ /* 0x000fe6000c000000 */
[----:B------:R-:W-:Y:S02]  /*6800*/  @!P3 LEA R8, P0, R0, R233, 0x1 ;  /* 0x000000e90008b211 */ /* 0x000fe400078008ff */
[C-C-:B------:R-:W-:Y:S02]  /*6810*/  LEA.HI.X R4, R13.reuse, R4, R93.reuse, 0x5, P6 ;  /* 0x000000040d047211 */ /* 0x140fe400030f2c5d */
[----:B------:R-:W-:Y:S02]  /*6820*/  IADD3 R230, R230, UR8, RZ ;  /* 0x00000008e6e67c10 */ /* 0x000fe4000fffe0ff */
[----:B------:R-:W-:Y:S02]  /*6830*/  IADD3 R232, R232, UR8, RZ ;  /* 0x00000008e8e87c10 */ /* 0x000fe4000fffe0ff */
[C-C-:B------:R-:W-:Y:S01]  /*6840*/  @!P3 LEA.HI.X R9, R0.reuse, R235, R4.reuse, 0x1, P0 ;  /* 0x000000eb0009b211 */ /* 0x140fe200000f0c04 */
[----:B------:R1:W-:Y:S01]  /*6850*/  @P5 STS [R230], RZ ;  /* 0x000000ffe6005388 */ /* 0x0003e20000000800 */
[C---:B------:R-:W-:Y:S02]  /*6860*/  @!P5 LEA R12, P0, R13.reuse, R2, 0x6 ;  /* 0x000000020d0cd211 */ /* 0x040fe400078030ff */
[C---:B------:R-:W-:Y:S01]  /*6870*/  @!P4 LEA R10, P6, R0.reuse, R233, 0x1 ;  /* 0x000000e9000ac211 */ /* 0x040fe200078c08ff */
[----:B------:R1:W-:Y:S01]  /*6880*/  @P5 STS [R230+0x4], RZ ;  /* 0x000004ffe6005388 */ /* 0x0003e20000000800 */
[----:B------:R-:W-:Y:S02]  /*6890*/  @!P5 LEA.HI.X R13, R13, R3, R93, 0x6, P0 ;  /* 0x000000030d0dd211 */ /* 0x000fe400000f345d */
[C---:B------:R-:W-:Y:S01]  /*68a0*/  @!P4 LEA.HI.X R11, R0.reuse, R235, R4, 0x1, P6 ;  /* 0x000000eb000bc211 */ /* 0x040fe200030f0c04 */
        /* <DEDUP_REMOVED lines=68> */
.L_x_717:
[----:B-1----:R-:W-:Y:S01]  /*6cf0*/  F2FP.BF16.PACK_AB R6, R91, R92 ;  /* 0x0000005c5b06723e */ /* 0x002fe200000010ff */
[----:B------:R-:W-:Y:S01]  /*6d00*/  IMAD.SHL.U32 R208, R227, 0x2, RZ ;  /* 0x00000002e3d07824 */ /* 0x000fe200078e00ff */
        /* <DEDUP_REMOVED lines=21> */
[----:B------:R-:W5:Y:S06]  /*6e60*/  LDSM.16.MT88.4 R88, [R208+0x16000] ;  /* 0x01600000d058783b */ /* 0x000f6c0000004200 */
        /* <DEDUP_REMOVED lines=20> */
[-C--:B-----5:R-:W-:Y:S08]  /*6fb0*/  HMMA.16816.F32.BF16 R68, R4, R88.reuse, R68 ;  /* 0x000000580444723c */ /* 0x0a0ff00000041844 */
        /* <DEDUP_REMOVED lines=27> */
[----:B------:R-:W5:Y:S01]  /*7170*/  LDSM.16.MT88.4 R108, [R208+0x15800] ;  /* 0x01580000d06c783b */ /* 0x000f620000004200 */
        /* <DEDUP_REMOVED lines=26> */
[-C--:B-----5:R-:W-:Y:S08]  /*7320*/  HMMA.16816.F32.BF16 R52, R8, R108.reuse, R52 ;  /* 0x0000006c0834723c */ /* 0x0a0ff00000041834 */
        /* <DEDUP_REMOVED lines=17> */
[----:B------:R-:W-:Y:S02]  /*7440*/  LEA R2, P0, R5, R2, 0x1 ;  /* 0x0000000205027211 */ /* 0x000fe400078008ff */
[----:B------:R-:W-:Y:S02]  /*7450*/  LEA R0, P6, R13, R5, 0x5 ;  /* 0x000000050d007211 */ /* 0x000fe400078c28ff */
[----:B------:R-:W-:Y:S01]  /*7460*/  LEA.HI.X.SX32 R3, R5, R3, 0x1, P0 ;  /* 0x0000000305037211 */ /* 0x000fe200000f0eff */
[----:B------:R1:W-:Y:S01]  /*7470*/  @P5 STS.128 [R231+0x10000], RZ ;  /* 0x010000ffe7005388 */ /* 0x0003e20000000c00 */
[----:B------:R-:W-:Y:S03]  /*7480*/  SHF.R.S32.HI R4, RZ, 0x1f, R5 ;  /* 0x0000001fff047819 */ /* 0x000fe60000011405 */
[----:B------:R-:W-:Y:S01]  /*7490*/  @!PT LDS RZ, [RZ] ;  /* 0x00000000fffff984 */ /* 0x000fe20000000800 */
[----:B------:R-:W-:Y:S01]  /*74a0*/  @!PT LDS RZ, [RZ] ;  /* 0x00000000fffff984 */ /* 0x000fe20000000800 */
[----:B------:R-:W-:Y:S01]  /*74b0*/  @!PT LDS RZ, [RZ] ;  /* 0x00000000fffff984 */ /* 0x000fe20000000800 */
[----:B------:R1:W-:Y:S01]  /*74c0*/  @!P5 LDGSTS.E.BYPASS.LTC128B.128 [R231+0x10000], [R2.64] ;  /* 0x1000000002e7dfae */ /* 0x0003e2000b901d44 */
[C---:B------:R-:W-:Y:S02]  /*74d0*/  @!P3 LEA R8, P0, R0.reuse, R234, 0x1 ;  /* 0x000000ea0008b211 */ /* 0x040fe400078008ff */
[C---:B------:R-:W-:Y:S01]  /*74e0*/  LEA.HI.X R4, R13.reuse, R4, R14, 0x5, P6 ;  /* 0x000000040d047211 */ /* 0x040fe200030f2c0e */
        /* <DEDUP_REMOVED lines=8> */
[C---:B------:R-:W-:Y:S01]  /*7570*/  @!P4 LEA.HI.X R11, R0.reuse, R236, R4, 0x1, P6 ;  /* 0x000000ec000bc211 */ /* 0x040fe200030f0c04 */
        /* <DEDUP_REMOVED lines=36> */
.L_x_718:
[----:B------:R-:W-:Y:S01]  /*77c0*/  LDSM.16.M88.4 R128, [R222] ;  /* 0x00000000de80783b */ /* 0x000fe20000000200 */
[----:B-1----:R-:W-:Y:S01]  /*77d0*/  @P1 IADD3 R2, P0, R249, UR16, RZ ;  /* 0x00000010f9021c10 */ /* 0x002fe2000ff1e0ff */
[----:B------:R-:W-:Y:S01]  /*77e0*/  IMAD R0, R252, 0x18, RZ ;  /* 0x00000018fc007824 */ /* 0x000fe200078e02ff */
[----:B------:R-:W-:Y:S02]  /*77f0*/  ULOP3.LUT UR8, UR6, 0x1, URZ, 0xc0, !UPT ;  /* 0x0000000106087892 */ /* 0x000fe4000f8ec03f */
[----:B------:R-:W1:Y:S01]  /*7800*/  LDSM.16.MT88.4 R16, [R208+0x18000] ;  /* 0x01800000d010783b */ /* 0x000e620000004200 */
[----:B------:R-:W-:Y:S01]  /*7810*/  @P1 IADD3.X R3, R248, UR15, RZ, P0, !PT ;  /* 0x0000000ff8031c10 */ /* 0x000fe200087fe4ff */
[----:B------:R-:W-:Y:S02]  /*7820*/  UISETP.NE.U32.AND UP0, UPT, UR8, 0x1, UPT ;  /* 0x000000010800788c */ /* 0x000fe4000bf05070 */
[----:B------:R-:W-:Y:S01]  /*7830*/  UISETP.GT.AND UP2, UPT, UR6, UR19, UPT ;  /* 0x000000130600728c */ /* 0x000fe2000bf44270 */
[----:B------:R-:W2:Y:S01]  /*7840*/  LDSM.16.M88.4 R124, [R222+0x1000] ;  /* 0x00100000de7c783b */ /* 0x000ea20000000200 */
[----:B------:R-:W-:Y:S02]  /*7850*/  @UP3 UIADD3 UR9, UP1, UR16, -0x100, URZ ;  /* 0xffffff0010093890 */ /* 0x000fe4000ff3e03f */
[----:B------:R-:W-:Y:S02]  /*7860*/  UIADD3 UR6, UR6, -0x1, URZ ;  /* 0xffffffff06067890 */ /* 0x000fe4000fffe03f */
[----:B------:R-:W3:Y:S01]  /*7870*/  LDSM.16.MT88.4 R96, [R208+0x1a000] ;  /* 0x01a00000d060783b */ /* 0x000ee20000004200 */
[----:B------:R-:W-:Y:S02]  /*7880*/  @UP3 UIADD3.X UR8, UR15, -0x1, URZ, UP1, !UPT ;  /* 0xffffffff0f083890 */ /* 0x000fe40008ffe43f */
[----:B------:R-:W-:Y:S02]  /*7890*/  @UP3 UMOV UR16, UR9 ;  /* 0x0000000900103c82 */ /* 0x000fe40008000000 */
[----:B------:R-:W4:Y:S03]  /*78a0*/  LDSM.16.MT88.4 R112, [R208+0x1c000] ;  /* 0x01c00000d070783b */ /* 0x000f260000004200 */
[----:B------:R-:W-:Y:S02]  /*78b0*/  @UP3 UMOV UR15, UR8 ;  /* 0x00000008000f3c82 */ /* 0x000fe40008000000 */
[----:B------:R-:W3:Y:S05]  /*78c0*/  LDSM.16.MT88.4 R196, [R208+0x1e000] ;  /* 0x01e00000d0c4783b */ /* 0x000eea0000004200 */
[----:B------:R-:W-:Y:S05]  /*78d0*/  LDSM.16.M88.4 R200, [R223] ;  /* 0x00000000dfc8783b */ /* 0x000fea0000000200 */
[----:B------:R-:W3:Y:S05]  /*78e0*/  LDSM.16.MT88.4 R204, [R208+0x18800] ;  /* 0x01880000d0cc783b */ /* 0x000eea0000004200 */
[----:B------:R3:W5:Y:S01]  /*78f0*/  @P1 LDG.E R246, [R2.64+-0x100] ;  /* 0xffff000402f61981 */ /* 0x000762000c1e1900 */
[-C--:B-1----:R-:W-:Y:S04]  /*7900*/  HMMA.16816.F32.BF16 R4, R128, R16.reuse, RZ ;  /* 0x000000108004723c */ /* 0x082fe800000418ff */
[----:B------:R1:W5:Y:S04]  /*7910*/  @P1 LDG.E R247, [R2.64+-0xe0] ;  /* 0xffff200402f71981 */ /* 0x000368000c1e1900 */
        /* <DEDUP_REMOVED lines=15> */
[----:B------:R-:W2:Y:S07]  /*7a10*/  LDSM.16.M88.4 R196, [R223+0x1000] ;  /* 0x00100000dfc4783b */ /* 0x000eae0000000200 */
[-C--:B------:R-:W-:Y:S08]  /*7a20*/  HMMA.16816.F32.BF16 R4, R200, R204.reuse, R4 ;  /* 0x000000ccc804723c */ /* 0x080ff00000041804 */
[C---:B--2---:R-:W-:Y:S08]  /*7a30*/  HMMA.16816.F32.BF16 R8, R196.reuse, R204, R8 ;  /* 0x000000ccc408723c */ /* 0x044ff00000041808 */
[-C--:B------:R-:W-:Y:S08]  /*7a40*/  HMMA.16816.F32.BF16 R12, R196, R206.reuse, R12 ;  /* 0x000000cec40c723c */ /* 0x080ff0000004180c */
[C---:B------:R-:W-:Y:S01]  /*7a50*/  HMMA.16816.F32.BF16 R16, R200.reuse, R206, R16 ;  /* 0x000000cec810723c */ /* 0x040fe20000041810 */
[----:B------:R-:W2:Y:S07]  /*7a60*/  LDSM.16.MT88.4 R204, [R208+0x1a800] ;  /* 0x01a80000d0cc783b */ /* 0x000eae0000004200 */
[-C--:B--2---:R-:W-:Y:S08]  /*7a70*/  HMMA.16816.F32.BF16 R84, R200, R204.reuse, R84 ;  /* 0x000000ccc854723c */ /* 0x084ff00000041854 */
[C---:B------:R-:W-:Y:S08]  /*7a80*/  HMMA.16816.F32.BF16 R88, R196.reuse, R204, R88 ;  /* 0x000000ccc458723c */ /* 0x040ff00000041858 */
        /* <DEDUP_REMOVED lines=10> */
[-C--:B------:R-:W-:Y:S01]  /*7b30*/  HMMA.16816.F32.BF16 R124, R196, R206.reuse, R124 ;  /* 0x000000cec47c723c */ /* 0x080fe2000004187c */
[----:B------:R-:W-:Y:S07]  /*7b40*/  LDSM.16.M88.4 R196, [R224] ;  /* 0x00000000e0c4783b */ /* 0x000fee0000000200 */
[----:B------:R-:W-:Y:S01]  /*7b50*/  HMMA.16816.F32.BF16 R128, R200, R206, R128 ;  /* 0x000000cec880723c */ /* 0x000fe20000041880 */
[----:B------:R-:W2:Y:S05]  /*7b60*/  LDSM.16.MT88.4 R200, [R208+0x19000] ;  /* 0x01900000d0c8783b */ /* 0x000eaa0000004200 */
[----:B------:R-:W3:Y:S02]  /*7b70*/  LDSM.16.M88.4 R204, [R224+0x1000] ;  /* 0x00100000e0cc783b */ /* 0x000ee40000000200 */
[-C--:B--2---:R-:W-:Y:S08]  /*7b80*/  HMMA.16816.F32.BF16 R4, R196, R200.reuse, R4 ;  /* 0x000000c8c404723c */ /* 0x084ff00000041804 */
[C---:B---3--:R-:W-:Y:S08]  /*7b90*/  HMMA.16816.F32.BF16 R8, R204.reuse, R200, R8 ;  /* 0x000000c8cc08723c */ /* 0x048ff00000041808 */
        /* <DEDUP_REMOVED lines=22> */
[-C--:B------:R-:W-:Y:S07]  /*7d00*/  HMMA.16816.F32.BF16 R12, R200, R198.reuse, R12 ;  /* 0x000000c6c80c723c */ /* 0x080fee000004180c */
[----:B------:R-:W-:Y:S01]  /*7d10*/  RED.E.ADD.F32.FTZ.RN.STRONG.GPU [R228.64], R4 ;  /* 0x00000004e400798e */ /* 0x000fe2000c10e784 */
[C---:B------:R-:W-:Y:S04]  /*7d20*/  HMMA.16816.F32.BF16 R16, R204.reuse, R198, R16 ;  /* 0x000000c6cc10723c */ /* 0x040fe80000041810 */
[----:B------:R-:W2:Y:S04]  /*7d30*/  LDSM.16.MT88.4 R196, [R208+0x1b800] ;  /* 0x01b80000d0c4783b */ /* 0x000ea80000004200 */
[-C--:B--2---:R-:W-:Y:S08]  /*7d40*/  HMMA.16816.F32.BF16 R84, R204, R196.reuse, R84 ;  /* 0x000000c4cc54723c */ /* 0x084ff00000041854 */
[C---:B------:R-:W-:Y:S08]  /*7d50*/  HMMA.16816.F32.BF16 R88, R200.reuse, R196, R88 ;  /* 0x000000c4c858723c */ /* 0x040ff00000041858 */
[-C--:B------:R-:W-:Y:S08]  /*7d60*/  HMMA.16816.F32.BF16 R92, R200, R198.reuse, R92 ;  /* 0x000000c6c85c723c */ /* 0x080ff0000004185c */
[C---:B------:R-:W-:Y:S01]  /*7d70*/  HMMA.16816.F32.BF16 R96, R204.reuse, R198, R96 ;  /* 0x000000c6cc60723c */ /* 0x040fe20000041860 */
[----:B------:R-:W2:Y:S05]  /*7d80*/  LDSM.16.MT88.4 R196, [R208+0x1d800] ;  /* 0x01d80000d0c4783b */ /* 0x000eaa0000004200 */
[----:B------:R-:W3:Y:S02]  /*7d90*/  LDSM.16.MT88.4 R208, [R208+0x1f800] ;  /* 0x01f80000d0d0783b */ /* 0x000ee40000004200 */
[-C--:B--2---:R-:W-:Y:S08]  /*7da0*/  HMMA.16816.F32.BF16 R100, R204, R196.reuse, R100 ;  /* 0x000000c4cc64723c */ /* 0x084ff00000041864 */
[C---:B------:R-:W-:Y:S07]  /*7db0*/  HMMA.16816.F32.BF16 R104, R200.reuse, R196, R104 ;  /* 0x000000c4c868723c */ /* 0x040fee0000041868 */
[C---:B------:R-:W-:Y:S01]  /*7dc0*/  IMAD.SHL.U32 R197, R252.reuse, 0x20, RZ ;  /* 0x00000020fcc57824 */ /* 0x040fe200078e00ff */
[-C--:B------:R-:W-:Y:S08]  /*7dd0*/  HMMA.16816.F32.BF16 R108, R200, R198.reuse, R108 ;  /* 0x000000c6c86c723c */ /* 0x080ff0000004186c */
[C---:B------:R-:W-:Y:S08]  /*7de0*/  HMMA.16816.F32.BF16 R112, R204.reuse, R198, R112 ;  /* 0x000000c6cc70723c */ /* 0x040ff00000041870 */
[-C--:B---3--:R-:W-:Y:S08]  /*7df0*/  HMMA.16816.F32.BF16 R116, R204, R208.reuse, R116 ;  /* 0x000000d0cc74723c */ /* 0x088ff00000041874 */
[C---:B------:R-:W-:Y:S08]  /*7e00*/  HMMA.16816.F32.BF16 R120, R200.reuse, R208, R120 ;  /* 0x000000d0c878723c */ /* 0x040ff00000041878 */
[-C--:B------:R-:W-:Y:S07]  /*7e10*/  HMMA.16816.F32.BF16 R124, R200, R210.reuse, R124 ;  /* 0x000000d2c87c723c */ /* 0x080fee000004187c */
[----:B------:R-:W-:Y:S01]  /*7e20*/  IMAD.SHL.U32 R200, R252, 0x8, RZ ;  /* 0x00000008fcc87824 */ /* 0x000fe200078e00ff */
[----:B------:R-:W-:Y:S04]  /*7e30*/  HMMA.16816.F32.BF16 R128, R204, R210, R128 ;  /* 0x000000d2cc80723c */ /* 0x000fe80000041880 */
[-C--:B-1----:R-:W-:Y:S01]  /*7e40*/  LEA R2, P0, R200, R228.reuse, 0x2 ;  /* 0x000000e4c8027211 */ /* 0x082fe200078010ff */
[C---:B------:R-:W-:Y:S02]  /*7e50*/  IMAD.SHL.U32 R201, R252.reuse, 0x10, RZ ;  /* 0x00000010fcc97824 */ /* 0x040fe400078e00ff */
[----:B------:R-:W-:Y:S01]  /*7e60*/  IMAD R202, R252, 0x28, RZ ;  /* 0x00000028fcca7824 */ /* 0x000fe200078e02ff */
[-C--:B------:R-:W-:Y:S04]  /*7e70*/  LEA.HI.X.SX32 R3, R200, R229.reuse, 0x2, P0 ;  /* 0x000000e5c8037211 */ /* 0x080fe800000f16ff */
[CC--:B------:R-:W-:Y:S01]  /*7e80*/  LEA R198, P1, R201.reuse, R228.reuse, 0x2 ;  /* 0x000000e4c9c67211 */ /* 0x0c0fe200078210ff */
[----:B------:R1:W-:Y:S01]  /*7e90*/  RED.E.ADD.F32.FTZ.RN.STRONG.GPU [R2.64], R5 ;  /* 0x000000050200798e */ /* 0x0003e2000c10e784 */
[CC--:B------:R-:W-:Y:S02]  /*7ea0*/  LEA R4, P0, R0.reuse, R228.reuse, 0x2 ;  /* 0x000000e400047211 */ /* 0x0c0fe400078010ff */
[-C--:B------:R-:W-:Y:S02]  /*7eb0*/  LEA.HI.X.SX32 R199, R201, R229.reuse, 0x2, P1 ;  /* 0x000000e5c9c77211 */ /* 0x080fe400008f16ff */
[CC--:B------:R-:W-:Y:S03]  /*7ec0*/  LEA R196, P1, R197.reuse, R228.reuse, 0x2 ;  /* 0x000000e4c5c47211 */ /* 0x0c0fe600078210ff */
[----:B------:R2:W-:Y:S01]  /*7ed0*/  RED.E.ADD.F32.FTZ.RN.STRONG.GPU [R198.64], R6 ;  /* 0x00000006c600798e */ /* 0x0005e2000c10e784 */
[-C--:B------:R-:W-:Y:S02]  /*7ee0*/  LEA.HI.X.SX32 R197, R197, R229.reuse, 0x2, P1 ;  /* 0x000000e5c5c57211 */ /* 0x080fe400008f16ff */
[-C--:B-1----:R-:W-:Y:S01]  /*7ef0*/  LEA.HI.X.SX32 R5, R0, R229.reuse, 0x2, P0 ;  /* 0x000000e500057211 */ /* 0x082fe200000f16ff */
[----:B------:R-:W-:Y:S04]  /*7f00*/  IMAD R0, R252, 0x38, RZ ;  /* 0x00000038fc007824 */ /* 0x000fe800078e02ff */
[----:B------:R1:W-:Y:S01]  /*7f10*/  RED.E.ADD.F32.FTZ.RN.STRONG.GPU [R4.64], R7 ;  /* 0x000000070400798e */ /* 0x0003e2000c10e784 */
[-C--:B--2---:R-:W-:Y:S01]  /*7f20*/  LEA R6, P0, R202, R228.reuse, 0x2 ;  /* 0x000000e4ca067211 */ /* 0x084fe200078010ff */
[----:B------:R-:W-:Y:S03]  /*7f30*/  IMAD R198, R252, 0x30, RZ ;  /* 0x00000030fcc67824 */ /* 0x000fe600078e02ff */
[----:B------:R2:W-:Y:S01]  /*7f40*/  RED.E.ADD.F32.FTZ.RN.STRONG.GPU [R196.64], R8 ;  /* 0x00000008c400798e */ /* 0x0005e2000c10e784 */
[-C--:B-1----:R-:W-:Y:S02]  /*7f50*/  LEA.HI.X.SX32 R7, R202, R229.reuse, 0x2, P0 ;  /* 0x000000e5ca077211 */ /* 0x082fe400000f16ff */
[CC--:B------:R-:W-:Y:S03]  /*7f60*/  LEA R4, P1, R198.reuse, R228.reuse, 0x2 ;  /* 0x000000e4c6047211 */ /* 0x0c0fe600078210ff */
[----:B------:R1:W-:Y:S01]  /*7f70*/  RED.E.ADD.F32.FTZ.RN.STRONG.GPU [R6.64], R9 ;  /* 0x000000090600798e */ /* 0x0003e2000c10e784 */
[-C--:B------:R-:W-:Y:S02]  /*7f80*/  LEA.HI.X.SX32 R5, R198, R229.reuse, 0x2, P1 ;  /* 0x000000e5c6057211 */ /* 0x080fe400008f16ff */
[CC--:B--2---:R-:W-:Y:S03]  /*7f90*/  LEA R8, P0, R0.reuse, R228.reuse, 0x2 ;  /* 0x000000e400087211 */ /* 0x0c4fe600078010ff */
[----:B------:R2:W-:Y:S01]  /*7fa0*/  RED.E.ADD.F32.FTZ.RN.STRONG.GPU [R4.64], R10 ;  /* 0x0000000a0400798e */ /* 0x0005e2000c10e784 */
[-C--:B-1----:R-:W-:Y:S02]  /*7fb0*/  LEA.HI.X.SX32 R9, R0, R229.reuse, 0x2, P0 ;  /* 0x000000e500097211 */ /* 0x082fe400000f16ff */
[----:B------:R-:W-:Y:S03]  /*7fc0*/  IADD3 R7, R201, 0x20, RZ ;  /* 0x00000020c9077810 */ /* 0x000fe60007ffe0ff */
[----:B------:R1:W-:Y:S01]  /*7fd0*/  RED.E.ADD.F32.FTZ.RN.STRONG.GPU [R8.64], R11 ;  /* 0x0000000b0800798e */ /* 0x0003e2000c10e784 */
[CC--:B------:R-:W-:Y:S01]  /*7fe0*/  LEA R6, P0, R7.reuse, R228.reuse, 0x2 ;  /* 0x000000e407067211 */ /* 0x0c0fe200078010ff */
[C---:B------:R-:W-:Y:S03]  /*7ff0*/  IMAD.IADD R0, R200.reuse, 0x1, R7 ;  /* 0x00000001c8007824 */ /* 0x040fe600078e0207 */
[----:B------:R-:W-:Y:S01]  /*8000*/  RED.E.ADD.F32.FTZ.RN.STRONG.GPU [R228.64+0x80], R16 ;  /* 0x00008010e400798e */ /* 0x000fe2000c10e784 */
[-C--:B------:R-:W-:Y:S01]  /*8010*/  LEA.HI.X.SX32 R7, R7, R229.reuse, 0x2, P0 ;  /* 0x000000e507077211 */ /* 0x080fe200000f16ff */
[----:B--2---:R-:W-:Y:S01]  /*8020*/  IMAD.IADD R5, R200, 0x1, R0 ;  /* 0x00000001c8057824 */ /* 0x004fe200078e0200 */
[-C--:B------:R-:W-:Y:S02]  /*8030*/  LEA R196, P0, R0, R228.reuse, 0x2 ;  /* 0x000000e400c47211 */ /* 0x080fe400078010ff */
[----:B------:R-:W-:Y:S01]  /*8040*/  RED.E.ADD.F32.FTZ.RN.STRONG.GPU [R2.64+0x80], R17 ;  /* 0x000080110200798e */ /* 0x000fe2000c10e784 */
[----:B------:R-:W-:Y:S01]  /*8050*/  IMAD.IADD R4, R200, 0x1, R5 ;  /* 0x00000001c8047824 */ /* 0x000fe200078e0205 */
[-C--:B------:R-:W-:Y:S03]  /*8060*/  LEA.HI.X.SX32 R197, R0, R229.reuse, 0x2, P0 ;  /* 0x000000e500c57211 */ /* 0x080fe600000f16ff */
[----:B------:R2:W-:Y:S01]  /*8070*/  RED.E.ADD.F32.FTZ.RN.STRONG.GPU [R6.64], R18 ;  /* 0x000000120600798e */ /* 0x0005e2000c10e784 */
[-C--:B------:R-:W-:Y:S01]  /*8080*/  LEA R10, P0, R4, R228.reuse, 0x2 ;  /* 0x000000e4040a7211 */ /* 0x080fe200078010ff */
[----:B------:R-:W-:Y:S03]  /*8090*/  IMAD.IADD R0, R200, 0x1, R4 ;  /* 0x00000001c8007824 */ /* 0x000fe600078e0204 */
[----:B------:R-:W-:Y:S05]  /*80a0*/  RED.E.ADD.F32.FTZ.RN.STRONG.GPU [R196.64], R19 ;  /* 0x00000013c400798e */ /* 0x000fea000c10e784 */
[----:B------:R-:W-:Y:S01]  /*80b0*/  LDSM.16.MT88.4 R16, [R212+0x2000] ;  /* 0x00200000d410783b */ /* 0x000fe20000004200 */
[CC--:B-1----:R-:W-:Y:S02]  /*80c0*/  LEA R8, P1, R5.reuse, R228.reuse, 0x2 ;  /* 0x000000e405087211 */ /* 0x0c2fe400078210ff */
[-C--:B------:R-:W-:Y:S02]  /*80d0*/  LEA.HI.X.SX32 R11, R4, R229.reuse, 0x2, P0 ;  /* 0x000000e5040b7211 */ /* 0x080fe400000f16ff */
[-C--:B------:R-:W-:Y:S01]  /*80e0*/  LEA.HI.X.SX32 R9, R5, R229.reuse, 0x2, P1 ;  /* 0x000000e505097211 */ /* 0x080fe200008f16ff */
[----:B------:R-:W-:Y:S04]  /*80f0*/  IMAD.IADD R5, R200, 0x1, R0 ;  /* 0x00000001c8057824 */ /* 0x000fe800078e0200 */
[----:B------:R1:W-:Y:S05]  /*8100*/  RED.E.ADD.F32.FTZ.RN.STRONG.GPU [R8.64], R12 ;  /* 0x0000000c0800798e */ /* 0x0003ea000c10e784 */
[----:B------:R-:W-:Y:S01]  /*8110*/  RED.E.ADD.F32.FTZ.RN.STRONG.GPU [R10.64], R13 ;  /* 0x0000000d0a00798e */ /* 0x000fe2000c10e784 */
[CC--:B--2---:R-:W-:Y:S04]  /*8120*/  LEA R6, P0, R0.reuse, R228.reuse, 0x2 ;  /* 0x000000e400067211 */ /* 0x0c4fe800078010ff */
[-C--:B------:R-:W-:Y:S02]  /*8130*/  LEA.HI.X.SX32 R7, R0, R229.reuse, 0x2, P0 ;  /* 0x000000e500077211 */ /* 0x080fe400000f16ff */
[CC--:B------:R-:W-:Y:S03]  /*8140*/  LEA R4, P0, R5.reuse, R228.reuse, 0x2 ;  /* 0x000000e405047211 */ /* 0x0c0fe600078010ff */
[----:B------:R2:W-:Y:S01]  /*8150*/  RED.E.ADD.F32.FTZ.RN.STRONG.GPU [R6.64], R14 ;  /* 0x0000000e0600798e */ /* 0x0005e2000c10e784 */
[-C--:B------:R-:W-:Y:S05]  /*8160*/  LEA.HI.X.SX32 R5, R5, R229.reuse, 0x2, P0 ;  /* 0x000000e505057211 */ /* 0x080fea00000f16ff */
[----:B------:R3:W-:Y:S05]  /*8170*/  RED.E.ADD.F32.FTZ.RN.STRONG.GPU [R4.64], R15 ;  /* 0x0000000f0400798e */ /* 0x0007ea000c10e784 */
[----:B------:R-:W-:Y:S01]  /*8180*/  RED.E.ADD.F32.FTZ.RN.STRONG.GPU [R228.64+0x100], R84 ;  /* 0x00010054e400798e */ /* 0x000fe2000c10e784 */
[----:B-1----:R-:W-:Y:S04]  /*8190*/  IADD3 R8, R201, 0x40, RZ ;  /* 0x00000040c9087810 */ /* 0x002fe80007ffe0ff */
[----:B------:R-:W-:Y:S01]  /*81a0*/  RED.E.ADD.F32.FTZ.RN.STRONG.GPU [R2.64+0x100], R85 ;  /* 0x000100550200798e */ /* 0x000fe2000c10e784 */
[----:B------:R-:W-:Y:S01]  /*81b0*/  IMAD.IADD R0, R200, 0x1, R8 ;  /* 0x00000001c8007824 */ /* 0x000fe200078e0208 */
[CC--:B--2---:R-:W-:Y:S04]  /*81c0*/  LEA R6, P0, R8.reuse, R228.reuse, 0x2 ;  /* 0x000000e408067211 */ /* 0x0c4fe800078010ff */
[-C--:B------:R-:W-:Y:S02]  /*81d0*/  LEA.HI.X.SX32 R7, R8, R229.reuse, 0x2, P0 ;  /* 0x000000e508077211 */ /* 0x080fe400000f16ff */
[-C--:B------:R-:W-:Y:S01]  /*81e0*/  LEA R12, P0, R0, R228.reuse, 0x2 ;  /* 0x000000e4000c7211 */ /* 0x080fe200078010ff */
[----:B---3--:R-:W-:Y:S02]  /*81f0*/  IMAD.IADD R5, R200, 0x1, R0 ;  /* 0x00000001c8057824 */ /* 0x008fe400078e0200 */
[----:B------:R1:W-:Y:S01]  /*8200*/  RED.E.ADD.F32.FTZ.RN.STRONG.GPU [R6.64], R86 ;  /* 0x000000560600798e */ /* 0x0003e2000c10e784 */
[-C--:B------:R-:W-:Y:S01]  /*8210*/  LEA.HI.X.SX32 R13, R0, R229.reuse, 0x2, P0 ;  /* 0x000000e5000d7211 */ /* 0x080fe200000f16ff */
[C---:B------:R-:W-:Y:S01]  /*8220*/  IMAD.IADD R4, R200.reuse, 0x1, R5 ;  /* 0x00000001c8047824 */ /* 0x040fe200078e0205 */
[CC--:B------:R-:W-:Y:S03]  /*8230*/  LEA R8, P1, R5.reuse, R228.reuse, 0x2 ;  /* 0x000000e405087211 */ /* 0x0c0fe600078210ff */
[----:B------:R-:W-:Y:S01]  /*8240*/  RED.E.ADD.F32.FTZ.RN.STRONG.GPU [R12.64], R87 ;  /* 0x000000570c00798e */ /* 0x000fe2000c10e784 */
[-C--:B------:R-:W-:Y:S01]  /*8250*/  LEA.HI.X.SX32 R9, R5, R229.reuse, 0x2, P1 ;  /* 0x000000e505097211 */ /* 0x080fe200008f16ff */
[----:B------:R-:W-:Y:S01]  /*8260*/  IMAD.IADD R0, R200, 0x1, R4 ;  /* 0x00000001c8007824 */ /* 0x000fe200078e0204 */
[-C--:B------:R-:W-:Y:S02]  /*8270*/  LEA R10, P0, R4, R228.reuse, 0x2 ;  /* 0x000000e4040a7211 */ /* 0x080fe400078010ff */
[----:B------:R-:W-:Y:S01]  /*8280*/  LDSM.16.MT88.4 R84, [R212+0x4000] ;  /* 0x00400000d454783b */ /* 0x000fe20000004200 */
[----:B------:R-:W-:Y:S01]  /*8290*/  IMAD.IADD R5, R200, 0x1, R0 ;  /* 0x00000001c8057824 */ /* 0x000fe200078e0200 */
[-C--:B------:R-:W-:Y:S03]  /*82a0*/  LEA.HI.X.SX32 R11, R4, R229.reuse, 0x2, P0 ;  /* 0x000000e5040b7211 */ /* 0x080fe600000f16ff */
        /* <DEDUP_REMOVED lines=102> */
[----:B------:R-:W-:Y:S04]  /*8910*/  IMAD.IADD R4, R200, 0x1, R5 ;  /* 0x00000001c8047824 */ /* 0x000fe800078e0205 */
[----:B------:R2:W-:Y:S01]  /*8920*/  RED.E.ADD.F32.FTZ.RN.STRONG.GPU [R10.64], R119 ;  /* 0x000000770a00798e */ /* 0x0005e2000c10e784 */
[-C--:B------:R-:W-:Y:S01]  /*8930*/  LEA R8, P0, R4, R228.reuse, 0x2 ;  /* 0x000000e404087211 */ /* 0x080fe200078010ff */
[----:B------:R-:W-:Y:S03]  /*8940*/  IMAD.IADD R0, R200, 0x1, R4 ;  /* 0x00000001c8007824 */ /* 0x000fe600078e0204 */
[-C--:B------:R-:W-:Y:S02]  /*8950*/  LEA.HI.X.SX32 R9, R4, R229.reuse, 0x2, P0 ;  /* 0x000000e504097211 */ /* 0x080fe400000f16ff */
[-C--:B------:R-:W-:Y:S02]  /*8960*/  LEA R4, P0, R0, R228.reuse, 0x2 ;  /* 0x000000e400047211 */ /* 0x080fe400078010ff */
[CC--:B-1----:R-:W-:Y:S04]  /*8970*/  LEA R6, P1, R5.reuse, R228.reuse, 0x2 ;  /* 0x000000e405067211 */ /* 0x0c2fe800078210ff */
[-C--:B------:R-:W-:Y:S01]  /*8980*/  LEA.HI.X.SX32 R7, R5, R229.reuse, 0x2, P1 ;  /* 0x000000e505077211 */ /* 0x080fe200008f16ff */
[----:B--2---:R-:W-:Y:S01]  /*8990*/  IMAD.IADD R10, R200, 0x1, R0 ;  /* 0x00000001c80a7824 */ /* 0x004fe200078e0200 */
[-C--:B------:R-:W-:Y:S03]  /*89a0*/  LEA.HI.X.SX32 R5, R0, R229.reuse, 0x2, P0 ;  /* 0x000000e500057211 */ /* 0x080fe600000f16ff */
[----:B------:R1:W-:Y:S01]  /*89b0*/  RED.E.ADD.F32.FTZ.RN.STRONG.GPU [R6.64], R120 ;  /* 0x000000780600798e */ /* 0x0003e2000c10e784 */
[----:B------:R-:W-:Y:S04]  /*89c0*/  IADD3 R0, R201, 0xe0, RZ ;  /* 0x000000e0c9007810 */ /* 0x000fe80007ffe0ff */
[----:B------:R2:W-:Y:S05]  /*89d0*/  RED.E.ADD.F32.FTZ.RN.STRONG.GPU [R8.64], R121 ;  /* 0x000000790800798e */ /* 0x0005ea000c10e784 */
[----:B------:R3:W-:Y:S01]  /*89e0*/  RED.E.ADD.F32.FTZ.RN.STRONG.GPU [R4.64], R122 ;  /* 0x0000007a0400798e */ /* 0x0007e2000c10e784 */
[CC--:B-1----:R-:W-:Y:S04]  /*89f0*/  LEA R6, P0, R10.reuse, R228.reuse, 0x2 ;  /* 0x000000e40a067211 */ /* 0x0c2fe800078010ff */
[-C--:B------:R-:W-:Y:S02]  /*8a00*/  LEA.HI.X.SX32 R7, R10, R229.reuse, 0x2, P0 ;  /* 0x000000e50a077211 */ /* 0x080fe400000f16ff */
[CC--:B--2---:R-:W-:Y:S03]  /*8a10*/  LEA R8, P0, R0.reuse, R228.reuse, 0x2 ;  /* 0x000000e400087211 */ /* 0x0c4fe600078010ff */
[----:B------:R1:W-:Y:S01]  /*8a20*/  RED.E.ADD.F32.FTZ.RN.STRONG.GPU [R6.64], R123 ;  /* 0x0000007b0600798e */ /* 0x0003e2000c10e784 */
[-C--:B------:R-:W-:Y:S01]  /*8a30*/  LEA.HI.X.SX32 R9, R0, R229.reuse, 0x2, P0 ;  /* 0x000000e500097211 */ /* 0x080fe200000f16ff */
[C---:B---3--:R-:W-:Y:S03]  /*8a40*/  IMAD.IADD R5, R200.reuse, 0x1, R0 ;  /* 0x00000001c8057824 */ /* 0x048fe600078e0200 */
[----:B------:R-:W-:Y:S02]  /*8a50*/  RED.E.ADD.F32.FTZ.RN.STRONG.GPU [R228.64+0x380], R128 ;  /* 0x00038080e400798e */ /* 0x000fe4000c10e784 */
[CC--:B------:R-:W-:Y:S03]  /*8a60*/  LEA R12, P0, R5.reuse, R228.reuse, 0x2 ;  /* 0x000000e4050c7211 */ /* 0x0c0fe600078010ff */
[----:B------:R2:W-:Y:S01]  /*8a70*/  RED.E.ADD.F32.FTZ.RN.STRONG.GPU [R2.64+0x380], R129 ;  /* 0x000380810200798e */ /* 0x0005e2000c10e784 */
[-C--:B------:R-:W-:Y:S04]  /*8a80*/  LEA.HI.X.SX32 R13, R5, R229.reuse, 0x2, P0 ;  /* 0x000000e5050d7211 */ /* 0x080fe800000f16ff */
[----:B------:R3:W-:Y:S05]  /*8a90*/  RED.E.ADD.F32.FTZ.RN.STRONG.GPU [R8.64], R130 ;  /* 0x000000820800798e */ /* 0x0007ea000c10e784 */
[----:B------:R-:W-:Y:S05]  /*8aa0*/  RED.E.ADD.F32.FTZ.RN.STRONG.GPU [R12.64], R131 ;  /* 0x000000830c00798e */ /* 0x000fea000c10e784 */
[----:B------:R-:W-:Y:S01]  /*8ab0*/  LDSM.16.MT88.4 R12, [R218+0x28000] ;  /* 0x02800000da0c783b */ /* 0x000fe20000004200 */
[C---:B-1----:R-:W-:Y:S04]  /*8ac0*/  IMAD.IADD R6, R200.reuse, 0x1, R5 ;  /* 0x00000001c8067824 */ /* 0x042fe800078e0205 */
[----:B------:R-:W-:Y:S01]  /*8ad0*/  IMAD.IADD R4, R200, 0x1, R6 ;  /* 0x00000001c8047824 */ /* 0x000fe200078e0206 */
[-C--:B------:R-:W-:Y:S03]  /*8ae0*/  LEA R10, P0, R6, R228.reuse, 0x2 ;  /* 0x000000e4060a7211 */ /* 0x080fe600078010ff */
[----:B------:R-:W-:Y:S01]  /*8af0*/  IMAD.IADD R0, R200, 0x1, R4 ;  /* 0x00000001c8007824 */ /* 0x000fe200078e0204 */
[-C--:B------:R-:W-:Y:S03]  /*8b00*/  LEA.HI.X.SX32 R11, R6, R229.reuse, 0x2, P0 ;  /* 0x000000e5060b7211 */ /* 0x080fe600000f16ff */
[----:B--2---:R-:W-:Y:S01]  /*8b10*/  IMAD.IADD R3, R200, 0x1, R0 ;  /* 0x00000001c8037824 */ /* 0x004fe200078e0200 */
[-C--:B------:R-:W-:Y:S01]  /*8b20*/  LEA R6, P1, R0, R228.reuse, 0x2 ;  /* 0x000000e400067211 */ /* 0x080fe200078210ff */
[----:B------:R-:W-:Y:S01]  /*8b30*/  RED.E.ADD.F32.FTZ.RN.STRONG.GPU [R10.64], R124 ;  /* 0x0000007c0a00798e */ /* 0x000fe2000c10e784 */
[-C--:B---3--:R-:W-:Y:S02]  /*8b40*/  LEA R8, P2, R4, R228.reuse, 0x2 ;  /* 0x000000e404087211 */ /* 0x088fe400078410ff */
[-C--:B------:R-:W-:Y:S02]  /*8b50*/  LEA.HI.X.SX32 R7, R0, R229.reuse, 0x2, P1 ;  /* 0x000000e500077211 */ /* 0x080fe400008f16ff */
[-C--:B------:R-:W-:Y:S02]  /*8b60*/  LEA.HI.X.SX32 R9, R4, R229.reuse, 0x2, P2 ;  /* 0x000000e504097211 */ /* 0x080fe400010f16ff */
[C---:B------:R-:W-:Y:S02]  /*8b70*/  LEA R2, P0, R3.reuse, R228, 0x2 ;  /* 0x000000e403027211 */ /* 0x040fe400078010ff */
[----:B------:R-:W-:Y:S01]  /*8b80*/  PLOP3.LUT P1, PT, PT, PT, UP0, 0x80, 0x0 ;  /* 0x000000000000781c */ /* 0x000fe20003f2f008 */
[----:B------:R-:W-:Y:S01]  /*8b90*/  RED.E.ADD.F32.FTZ.RN.STRONG.GPU [R8.64], R125 ;  /* 0x0000007d0800798e */ /* 0x000fe2000c10e784 */
[----:B------:R-:W-:Y:S01]  /*8ba0*/  LEA.HI.X.SX32 R3, R3, R229, 0x2, P0 ;  /* 0x000000e503037211 */ /* 0x000fe200000f16ff */
[----:B------:R-:W-:Y:S01]  /*8bb0*/  @UP3 UIADD3 UR18, UP0, UR18, -0x100, URZ ;  /* 0xffffff0012123890 */ /* 0x000fe2000ff1e03f */
[----:B------:R-:W-:Y:S02]  /*8bc0*/  PLOP3.LUT P0, PT, PT, PT, UP2, 0x80, 0x0 ;  /* 0x000000000000781c */ /* 0x000fe40003f0f028 */
[----:B------:R-:W-:Y:S01]  /*8bd0*/  LDSM.16.MT88.4 R8, [R212] ;  /* 0x00000000d408783b */ /* 0x000fe20000004200 */
[C---:B------:R-:W-:Y:S01]  /*8be0*/  IADD3 R0, R212.reuse, -0x8000, RZ ;  /* 0xffff8000d4007810 */ /* 0x040fe20007ffe0ff */
[----:B------:R-:W-:Y:S03]  /*8bf0*/  @UP3 UIADD3.X UR17, UR17, -0x1, URZ, UP0, !UPT ;  /* 0xffffffff11113890 */ /* 0x000fe600087fe43f */
[----:B------:R-:W-:Y:S02]  /*8c00*/  RED.E.ADD.F32.FTZ.RN.STRONG.GPU [R6.64], R126 ;  /* 0x0000007e0600798e */ /* 0x000fe4000c10e784 */
[----:B------:R-:W-:Y:S03]  /*8c10*/  @P1 IADD3 R0, R212, 0x8000, RZ ;  /* 0x00008000d4001810 */ /* 0x000fe60007ffe0ff */
[----:B------:R-:W1:Y:S05]  /*8c20*/  LDSM.16.MT88.4 R4, [R219+0x28000] ;  /* 0x02800000db04783b */ /* 0x000e6a0000004200 */
[----:B------:R-:W-:Y:S01]  /*8c30*/  RED.E.ADD.F32.FTZ.RN.STRONG.GPU [R2.64], R127 ;  /* 0x0000007f0200798e */ /* 0x000fe2000c10e784 */
        /* <DEDUP_REMOVED lines=285> */
[----:B------:R-:W-:Y:S02]  /*9e10*/  USHF.R.S32.HI UR14, URZ, 0x1f, UR36 ;  /* 0x0000001f3f0e7899 */ /* 0x000fe40008011424 */
[----:B------:R-:W-:Y:S02]  /*9e20*/  UIADD3 UR9, UR9, UR11, URZ ;  /* 0x0000000b09097290 */ /* 0x000fe4000fffe03f */
[----:B------:R-:W-:-:S02]  /*9e30*/  ULDC.64 UR12, c[0x0][0x388] ;  /* 0x0000e200000c7ab9 */ /* 0x000fc40000000a00 */
[----:B------:R-:W-:Y:S02]  /*9e40*/  UIMAD UR6, UR14, UR12, URZ ;  /* 0x0000000c0e0672a4 */ /* 0x000fe4000f8e023f */
[----:B------:R-:W-:Y:S02]  /*9e50*/  UIMAD.WIDE.U32 UR8, UR36, UR12, UR8 ;  /* 0x0000000c240872a5 */ /* 0x000fe4000f8e0008 */
[----:B------:R-:W-:-:S04]  /*9e60*/  UIMAD UR6, UR36, UR13, UR6 ;  /* 0x0000000d240672a4 */ /* 0x000fc8000f8e0206 */
[----:B------:R-:W-:Y:S02]  /*9e70*/  UIADD3 UR15, UR9, UR6, URZ ;  /* 0x00000006090f7290 */ /* 0x000fe4000fffe03f */
[----:B------:R-:W-:Y:S02]  /*9e80*/  UMOV UR14, UR8 ;  /* 0x00000008000e7c82 */ /* 0x000fe40008000000 */
.L_x_720:
        /* <DEDUP_REMOVED lines=11> */
[----:B------:R-:W-:-:S02]  /*9f40*/  USHF.R.S32.HI UR16, URZ, 0x1f, UR36 ;  /* 0x0000001f3f107899 */ /* 0x000fc40008011424 */
[----:B------:R-:W-:Y:S02]  /*9f50*/  UIADD3 UR9, UR9, UR11, URZ ;  /* 0x0000000b09097290 */ /* 0x000fe4000fffe03f */
[----:B------:R-:W-:Y:S02]  /*9f60*/  ULDC.64 UR12, c[0x0][0x390] ;  /* 0x0000e400000c7ab9 */ /* 0x000fe40000000a00 */
[----:B------:R-:W-:Y:S02]  /*9f70*/  UIMAD UR6, UR16, UR12, URZ ;  /* 0x0000000c100672a4 */ /* 0x000fe4000f8e023f */
[----:B------:R-:W-:Y:S02]  /*9f80*/  UIMAD.WIDE.U32 UR8, UR36, UR12, UR8 ;  /* 0x0000000c240872a5 */ /* 0x000fe4000f8e0008 */
[----:B------:R-:W-:-:S04]  /*9f90*/  UIMAD UR6, UR36, UR13, UR6 ;  /* 0x0000000d240672a4 */ /* 0x000fc8000f8e0206 */
[----:B------:R-:W-:Y:S02]  /*9fa0*/  UIADD3 UR12, UR9, UR6, URZ ;  /* 0x00000006090c7290 */ /* 0x000fe4000fffe03f */
[----:B------:R-:W-:Y:S02]  /*9fb0*/  UMOV UR11, UR8 ;  /* 0x00000008000b7c82 */ /* 0x000fe40008000000 */
.L_x_721:
        /* <DEDUP_REMOVED lines=52> */
[----:B------:R-:W-:-:S02]  /*a300*/  ISETP.GE.AND P1, PT, R29, c[0x0][0x220], PT ;  /* 0x000088001d007a0c */ /* 0x000fc40003f26270 */
[----:B------:R-:W-:Y:S01]  /*a310*/  LDS.128 R12, [R8+0x1e000] ;  /* 0x01e00000080c7984 */ /* 0x000fe20000000c00 */
[----:B------:R-:W-:-:S03]  /*a320*/  ISETP.GE.AND P0, PT, R28, c[0x0][0x220], PT ;  /* 0x000088001c007a0c */ /* 0x000fc60003f06270 */
[----:B------:R4:W1:Y:S02]  /*a330*/  @!P3 LDS.128 R16, [R8+0x18000] ;  /* 0x018000000810b984 */ /* 0x0008640000000c00 */
[----:B-1--4-:R-:W-:-:S04]  /*a340*/  IMAD.WIDE.U32 R8, R0, c[0x0][0x3a0], R2 ;  /* 0x0000e80000087a25 */ /* 0x012fc800078e0002 */
[----:B------:R-:W-:-:S04]  /*a350*/  IMAD R2, R0, c[0x0][0x3a4], R80 ;  /* 0x0000e90000027a24 */ /* 0x000fc800078e0250 */
[----:B------:R-:W-:Y:S01]  /*a360*/  IMAD.IADD R3, R2, 0x1, R9 ;  /* 0x0000000102037824 */ /* 0x000fe200078e0209 */
[----:B------:R-:W-:-:S04]  /*a370*/  LEA R2, P4, R8, c[0x0][0x340], 0x1 ;  /* 0x0000d00008027a11 */ /* 0x000fc800078808ff */
[----:B------:R-:W-:-:S05]  /*a380*/  LEA.HI.X R3, R8, c[0x0][0x344], R3, 0x1, P4 ;  /* 0x0000d10008037a11 */ /* 0x000fca00020f0c03 */
[----:B--2---:R1:W-:Y:S04]  /*a390*/  @!P2 STG.E.128 [R2.64+0x80], R24 ;  /* 0x000080180200a986 */ /* 0x0043e8000c101d04 */
[----:B---3--:R1:W-:Y:S04]  /*a3a0*/  @!P1 STG.E.128 [R2.64+0x100], R20 ;  /* 0x0001001402009986 */ /* 0x0083e8000c101d04 */
[----:B------:R1:W-:Y:S04]  /*a3b0*/  @!P3 STG.E.128 [R2.64], R16 ;  /* 0x000000100200b986 */ /* 0x0003e8000c101d04 */
[----:B------:R1:W-:Y:S02]  /*a3c0*/  @!P0 STG.E.128 [R2.64+0x180], R12 ;  /* 0x0001800c02008986 */ /* 0x0003e4000c101d04 */
.L_x_723:
[----:B--23--:R-:W-:Y:S05]  /*a3d0*/  BSYNC B0 ;  /* 0x0000000000007941 */ /* 0x00cfea0003800000 */
.L_x_722:
        /* <DEDUP_REMOVED lines=21> */
.L_x_725:
[----:B------:R-:W-:Y:S05]  /*a530*/  BSYNC B0 ;  /* 0x0000000000007941 */ /* 0x000fea0003800000 */
.L_x_724:
        /* <DEDUP_REMOVED lines=31> */
.L_x_727:
[----:B------:R-:W-:Y:S05]  /*a730*/  BSYNC B0 ;  /* 0x0000000000007941 */ /* 0x000fea0003800000 */
.L_x_726:
[----:B------:R-:W-:Y:S05]  /*a740*/  @P4 BRA `(.L_x_696) ;  /* 0x0000012000004947 */ /* 0x000fea0003800000 */
[----:B------:R-:W-:Y:S01]  /*a750*/  IADD3 R0, P0, R0, 0x20, RZ ;  /* 0x0000002000007810 */ /* 0x000fe20007f1e0ff */
[----:B-1----:R-:W-:Y:S01]  /*a760*/  IMAD.MOV.U32 R3, RZ, RZ, R8 ;  /* 0x000000ffff037224 */ /* 0x002fe200078e0008 */
[----:B------:R-:W-:-:S02]  /*a770*/  ISETP.GE.AND P2, PT, R10, c[0x0][0x220], PT ;  /* 0x000088000a007a0c */ /* 0x000fc40003f46270 */
        /* <DEDUP_REMOVED lines=15> */
.L_x_696:
[----:B------:R-:W-:Y:S05]  /*a870*/  BSYNC B1 ;  /* 0x0000000000017941 */ /* 0x000fea0003800000 */
.L_x_682:
        /* <DEDUP_REMOVED lines=12> */
.L_x_728:
[----:B------:R-:W-:Y:S05]  /*a940*/  EXIT ;  /* 0x000000000000794d */ /* 0x000fea0003800000 */
.L_x_730:
        /* <DEDUP_REMOVED lines=11> */
.L_x_2019:


//--------------------- .text._ZN5flash44flash_bwd_dq_dk_dv_loop_seqk_parallel_kernelI23Flash_bwd_kernel_traitsILi256ELi64ELi64ELi8ELi4ELi2ELi2ELb0ELb0EN7cutlass10bfloat16_tE19Flash_kernel_traitsILi256ELi64ELi64ELi8ES3_EELb0ELb0ELb0ELb0ELb0ELb1ELb0EEEvNS_16Flash_bwd_paramsE --------------------------
	.section	.text._ZN5flash44flash_bwd_dq_dk_dv_loop_seqk_parallel_kernelI23Flash_bwd_kernel_traitsILi256ELi64ELi64ELi8ELi4ELi2ELi2ELb0ELb0EN7cutlass10bfloat16_tE19Flash_kernel_traitsILi256ELi64ELi64ELi8ES3_EELb0ELb0ELb0ELb0ELb0ELb1ELb0EEEvNS_16Flash_bwd_paramsE,"ax",@progbits
	.sectioninfo	@"SHI_REGISTERS=255"
	.align	128
        .global         _ZN5flash44flash_bwd_dq_dk_dv_loop_seqk_parallel_kernelI23Flash_bwd_kernel_traitsILi256ELi64ELi64ELi8ELi4ELi2ELi2ELb0ELb0EN7cutlass10bfloat16_tE19Flash_kernel_traitsILi256ELi64ELi64ELi8ES3_EELb0ELb0ELb0ELb0ELb0ELb1ELb0EEEvNS_16Flash_bwd_paramsE
        .type           _ZN5flash44flash_bwd_dq_dk_dv_loop_seqk_parallel_kernelI23Flash_bwd_kernel_traitsILi256ELi64ELi64ELi8ELi4ELi2ELi2ELb0ELb0EN7cutlass10bfloat16_tE19Flash_kernel_traitsILi256ELi64ELi64ELi8ES3_EELb0ELb0ELb0ELb0ELb0ELb1ELb0EEEvNS_16Flash_bwd_paramsE,@function
        .size           _ZN5flash44flash_bwd_dq_dk_dv_loop_seqk_parallel_kernelI23Flash_bwd_kernel_traitsILi256ELi64ELi64ELi8ELi4ELi2ELi2ELb0ELb0EN7cutlass10bfloat16_tE19Flash_kernel_traitsILi256ELi64ELi64ELi8ES3_EELb0ELb0ELb0ELb0ELb0ELb1ELb0EEEvNS_16Flash_bwd_paramsE,(.L_x_2020 - _ZN5flash44flash_bwd_dq_dk_dv_loop_seqk_parallel_kernelI23Flash_bwd_kernel_traitsILi256ELi64ELi64ELi8ELi4ELi2ELi2ELb0ELb0EN7cutlass10bfloat16_tE19Flash_kernel_traitsILi256ELi64ELi64ELi8ES3_EELb0ELb0ELb0ELb0ELb0ELb1ELb0EEEvNS_16Flash_bwd_paramsE)
        .other          _ZN5flash44flash_bwd_dq_dk_dv_loop_seqk_parallel_kernelI23Flash_bwd_kernel_traitsILi256ELi64ELi64ELi8ELi4ELi2ELi2ELb0ELb0EN7cutlass10bfloat16_tE19Flash_kernel_traitsILi256ELi64ELi64ELi8ES3_EELb0ELb0ELb0ELb0ELb0ELb1ELb0EEEvNS_16Flash_bwd_paramsE,@"STO_CUDA_ENTRY STV_DEFAULT"
_ZN5flash44flash_bwd_dq_dk_dv_loop_seqk_parallel_kernelI23Flash_bwd_kernel_traitsILi256ELi64ELi64ELi8ELi4ELi2ELi2ELb0ELb0EN7cutlass10bfloat16_tE19Flash_kernel_traitsILi256ELi64ELi64ELi8ES3_EELb0ELb0ELb0ELb0ELb0ELb1ELb0EEEvNS_16Flash_bwd_paramsE:
.text._ZN5flash44flash_bwd_dq_dk_dv_loop_seqk_parallel_kernelI23Flash_bwd_kernel_traitsILi256ELi64ELi64ELi8ELi4ELi2ELi2ELb0ELb0EN7cutlass10bfloat16_tE19Flash_kernel_traitsILi256ELi64ELi64ELi8ES3_EELb0ELb0ELb0ELb0ELb0ELb1ELb0EEEvNS_16Flash_bwd_paramsE:
        /* <DEDUP_REMOVED lines=43> */
[----:B------:R-:W-:Y:S01]  /*02b0*/  SHF.R.S32.HI R6, RZ, 0x4, R8 ;  /* 0x00000004ff067819 */ /* 0x000fe20000011408 */
[----:B------:R-:W-:Y:S01]  /*02c0*/  UIMAD UR6, UR33, UR11, UR38 ;  /* 0x0000000b210672a4 */ /* 0x000fe2000f8e0226 */
[----:B------:R-:W-:Y:S01]  /*02d0*/  LOP3.LUT R2, R0, 0xfffffffc, RZ, 0xc0, !PT ;  /* 0xfffffffc00027812 */ /* 0x000fe200078ec0ff */
[----:B------:R-:W-:Y:S01]  /*02e0*/  @!UP2 UIMAD UR7, UR33, UR13, UR38 ;  /* 0x0000000d2107a2a4 */ /* 0x000fe2000f8e0226 */
[----:B------:R-:W-:Y:S01]  /*02f0*/  LOP3.LUT R0, R3, 0xfffffffe, RZ, 0xc0, !PT ;  /* 0xfffffffe03007812 */ /* 0x000fe200078ec0ff */
[----:B------:R-:W-:Y:S01]  /*0300*/  USHF.L.U32 UR41, UR46, 0x6, URZ ;  /* 0x000000062e297899 */ /* 0x000fe2000800063f */
[----:B------:R-:W-:Y:S01]  /*0310*/  LEA.HI R3, R8, R6, RZ, 0x1 ;  /* 0x0000000608037211 */ /* 0x000fe200078f08ff */
[C---:B------:R-:W-:Y:S01]  /*0320*/  IMAD.IADD R233, R5.reuse, 0x1, -R2 ;  /* 0x0000000105e97824 */ /* 0x040fe200078e0a02 */
[----:B------:R-:W-:Y:S01]  /*0330*/  LEA.HI R14, R12, R13, RZ, 0x2 ;  /* 0x0000000d0c0e7211 */ /* 0x000fe200078f10ff */
[----:B------:R-:W-:Y:S01]  /*0340*/  IMAD.IADD R227, R5, 0x1, -R0 ;  /* 0x0000000105e37824 */ /* 0x000fe200078e0a00 */
[----:B------:R-:W-:Y:S01]  /*0350*/  LOP3.LUT R0, R3, 0xfffffffe, RZ, 0xc0, !PT ;  /* 0xfffffffe03007812 */ /* 0x000fe200078ec0ff */
[----:B------:R-:W-:Y:S01]  /*0360*/  ULDC UR49, c[0x0][0x214] ;  /* 0x0000850000317ab9 */ /* 0x000fe20000000800 */
[--C-:B------:R-:W-:Y:S01]  /*0370*/  SHF.R.S32.HI R7, RZ, 0x2, R14.reuse ;  /* 0x00000002ff077819 */ /* 0x100fe2000001140e */
[----:B------:R-:W-:Y:S01]  /*0380*/  ULDC UR56, c[0x0][0x1c8] ;  /* 0x0000720000387ab9 */ /* 0x000fe20000000800 */
[----:B------:R-:W-:Y:S01]  /*0390*/  SHF.R.S32.HI R2, RZ, 0x1f, R14 ;  /* 0x0000001fff027819 */ /* 0x000fe2000001140e */
[----:B------:R-:W-:Y:S01]  /*03a0*/  IMAD.IADD R9, R6, 0x1, -R0 ;  /* 0x0000000106097824 */ /* 0x000fe200078e0a00 */
[----:B------:R-:W-:Y:S01]  /*03b0*/  LOP3.LUT R3, R4, 0xffffffe0, RZ, 0xc0, !PT ;  /* 0xffffffe004037812 */ /* 0x000fe200078ec0ff */
[----:B------:R-:W-:Y:S01]  /*03c0*/  ULDC.U8 UR10, c[0x0][0x3d0] ;  /* 0x0000f400000a7ab9 */ /* 0x000fe20000000000 */
[----:B------:R-:W-:Y:S01]  /*03d0*/  LEA.HI R0, R2, R7, RZ, 0x3 ;  /* 0x0000000702007211 */ /* 0x000fe200078f18ff */
[----:B------:R-:W-:Y:S01]  /*03e0*/  ULDC UR50, c[0x0][0x224] ;  /* 0x0000890000327ab9 */ /* 0x000fe20000000800 */
[-C--:B------:R-:W-:Y:S01]  /*03f0*/  LEA.HI R10, R12, R13.reuse, RZ, 0x3 ;  /* 0x0000000d0c0a7211 */ /* 0x080fe200078f18ff */
[----:B------:R-:W-:Y:S01]  /*0400*/  @UP2 UIMAD UR54, UR33, UR49, URZ ;  /* 0x00000031213622a4 */ /* 0x000fe2000f8e023f */
[----:B------:R-:W-:Y:S01]  /*0410*/  LOP3.LUT R2, R0, 0xfffffff8, RZ, 0xc0, !PT ;  /* 0xfffffff800027812 */ /* 0x000fe200078ec0ff */
[----:B------:R-:W-:Y:S01]  /*0420*/  IMAD.IADD R0, R13, 0x1, -R3 ;  /* 0x000000010d007824 */ /* 0x000fe200078e0a03 */
[----:B------:R-:W-:Y:S01]  /*0430*/  SHF.R.S32.HI R11, RZ, 0x3, R10 ;  /* 0x00000003ff0b7819 */ /* 0x000fe2000001140a */
[----:B------:R-:W-:Y:S01]  /*0440*/  ULDC.64 UR4, c[0x0][0x118] ;  /* 0x0000460000047ab9 */ /* 0x000fe20000000a00 */
[----:B------:R-:W-:Y:S01]  /*0450*/  LEA.HI R6, R12, R13, RZ, 0x7 ;  /* 0x0000000d0c067211 */ /* 0x000fe200078f38ff */
[----:B------:R-:W-:Y:S01]  /*0460*/  IMAD.IADD R7, R7, 0x1, -R2 ;  /* 0x0000000107077824 */ /* 0x000fe200078e0a02 */
[----:B------:R-:W-:Y:S01]  /*0470*/  SHF.R.S32.HI R2, RZ, 0x1f, R0 ;  /* 0x0000001fff027819 */ /* 0x000fe20000011400 */
[----:B------:R-:W-:Y:S01]  /*0480*/  IMAD.SHL.U32 R3, R11, 0x40, RZ ;  /* 0x000000400b037824 */ /* 0x000fe200078e00ff */
[----:B------:R-:W-:Y:S01]  /*0490*/  SHF.R.S32.HI R6, RZ, 0x7, R6 ;  /* 0x00000007ff067819 */ /* 0x000fe20000011406 */
[----:B------:R-:W-:Y:S01]  /*04a0*/  ULOP3.LUT UR56, UR38, UR56, URZ, 0x3c, !UPT ;  /* 0x0000003826387292 */ /* 0x000fe2000f8e3c3f */
[----:B------:R-:W-:Y:S01]  /*04b0*/  LEA.HI R15, R2, R0, RZ, 0x2 ;  /* 0x00000000020f7211 */ /* 0x000fe200078f10ff */
[----:B------:R-:W-:Y:S01]  /*04c0*/  USHF.R.S32.HI UR61, URZ, 0x1f, UR38 ;  /* 0x0000001f3f3d7899 */ /* 0x000fe20008011426 */
[----:B------:R-:W-:Y:S01]  /*04d0*/  LOP3.LUT R2, R8, 0xfffffff0, RZ, 0xc0, !PT ;  /* 0xfffffff008027812 */ /* 0x000fe200078ec0ff */
[----:B------:R-:W-:Y:S01]  /*04e0*/  UISETP.NE.AND UP3, UPT, UR10, URZ, UPT ;  /* 0x0000003f0a00728c */ /* 0x000fe2000bf65270 */
[----:B------:R-:W-:Y:S01]  /*04f0*/  LOP3.LUT R0, R10, 0xfffffff8, RZ, 0xc0, !PT ;  /* 0xfffffff80a007812 */ /* 0x000fe200078ec0ff */
[----:B------:R-:W-:Y:S01]  /*0500*/  USHF.R.S32.HI UR60, URZ, 0x1f, UR33 ;  /* 0x0000001f3f3c7899 */ /* 0x000fe20008011421 */
[----:B------:R-:W-:Y:S01]  /*0510*/  LOP3.LUT R3, R3, 0x1c0, RZ, 0xc0, !PT ;  /* 0x000001c003037812 */ /* 0x000fe200078ec0ff */
[C---:B------:R-:W-:Y:S01]  /*0520*/  IMAD.IADD R2, R13.reuse, 0x1, -R2 ;  /* 0x000000010d027824 */ /* 0x040fe200078e0a02 */
[----:B------:R-:W-:Y:S01]  /*0530*/  USHF.R.S32.HI UR59, URZ, 0x1f, UR38 ;  /* 0x0000001f3f3b7899 */ /* 0x000fe20008011426 */
[----:B------:R-:W-:Y:S01]  /*0540*/  IMAD.IADD R0, R13, 0x1, -R0 ;  /* 0x000000010d007824 */ /* 0x000fe200078e0a00 */
[----:B------:R-:W-:Y:S01]  /*0550*/  SHF.R.U32.HI R5, RZ, 0x3, R3 ;  /* 0x00000003ff057819 */ /* 0x000fe20000011603 */
[----:B------:R-:W-:Y:S01]  /*0560*/  USHF.R.S32.HI UR58, URZ, 0x1f, UR33 ;  /* 0x0000001f3f3a7899 */ /* 0x000fe20008011421 */
[----:B------:R-:W-:Y:S01]  /*0570*/  SHF.R.S32.HI R4, RZ, 0x1f, R2 ;  /* 0x0000001fff047819 */ /* 0x000fe20000011402 */
[C---:B------:R-:W-:Y:S01]  /*0580*/  IMAD.SHL.U32 R16, R0.reuse, 0x8, RZ ;  /* 0x0000000800107824 */ /* 0x040fe200078e00ff */
[----:B------:R-:W-:Y:S01]  /*0590*/  LOP3.LUT P4, RZ, R0, 0x2, RZ, 0xc0, !PT ;  /* 0x0000000200ff7812 */ /* 0x000fe2000788c0ff */
[----:B------:R-:W-:Y:S01]  /*05a0*/  USHF.R.S32.HI UR57, URZ, 0x1f, UR38 ;  /* 0x0000001f3f397899 */ /* 0x000fe20008011426 */
[----:B------:R-:W-:Y:S01]  /*05b0*/  LEA.HI R11, R4, R2, RZ, 0x3 ;  /* 0x00000002040b7211 */ /* 0x000fe200078f18ff */
[----:B------:R-:W-:Y:S01]  /*05c0*/  UIMAD.WIDE.U32 UR42, UR36, UR44, URZ ;  /* 0x0000002c242a72a5 */ /* 0x000fe2000f8e003f */
[----:B------:R-:W-:Y:S01]  /*05d0*/  LOP3.LUT R4, R3, 0x38, R16, 0xf8, !PT ;  /* 0x0000003803047812 */ /* 0x000fe200078ef810 */
[----:B------:R1:W-:Y:S01]  /*05e0*/  STL [R1+0x40], R16 ;  /* 0x0000401001007387 */ /* 0x0003e20000100800 */
[----:B------:R-:W-:Y:S01]  /*05f0*/  LOP3.LUT R3, R11, 0xfffffff8, RZ, 0xc0, !PT ;  /* 0xfffffff80b037812 */ /* 0x000fe200078ec0ff */
[----:B------:R-:W-:Y:S01]  /*0600*/  UIMAD UR51, UR37, UR44, URZ ;  /* 0x0000002c253372a4 */ /* 0x000fe2000f8e023f */
        /* <DEDUP_REMOVED lines=9> */
[----:B------:R-:W-:Y:S01]  /*06a0*/  STL [R1+0x50], R17 ;  /* 0x0000501101007387 */ /* 0x000fe20000100800 */
[C---:B------:R-:W-:Y:S01]  /*06b0*/  LOP3.LUT R3, R0.reuse, 0x8, R10, 0xf8, !PT ;  /* 0x0000000800037812 */ /* 0x040fe200078ef80a */
[----:B------:R-:W-:Y:S01]  /*06c0*/  USHF.R.S32.HI UR53, URZ, 0x1f, UR47 ;  /* 0x0000001f3f357899 */ /* 0x000fe2000801142f */
[----:B------:R-:W-:Y:S01]  /*06d0*/  SHF.R.U32.HI R220, RZ, 0x3, R0 ;  /* 0x00000003ffdc7819 */ /* 0x000fe20000011600 */
[----:B------:R-:W-:Y:S01]  /*06e0*/  UIMAD UR50, UR6, UR50, URZ ;  /* 0x00000032063272a4 */ /* 0x000fe2000f8e023f */
[----:B------:R-:W-:Y:S01]  /*06f0*/  LOP3.LUT R2, R0, 0x10, R2, 0xf8, !PT ;  /* 0x0000001000027812 */ /* 0x000fe200078ef802 */
[----:B------:R-:W-:Y:S01]  /*0700*/  IMAD R0, R6, 0x800, R4 ;  /* 0x0000080006007824 */ /* 0x000fe200078e0204 */
[----:B------:R-:W-:Y:S01]  /*0710*/  LOP3.LUT R3, R3, R220, RZ, 0x3c, !PT ;  /* 0x000000dc03037212 */ /* 0x000fe200078e3cff */
[----:B------:R-:W-:Y:S01]  /*0720*/  @!UP2 UIMAD UR49, UR7, UR49, URZ ;  /* 0x000000310731a2a4 */ /* 0x000fe2000f8e023f */
[----:B------:R-:W-:Y:S01]  /*0730*/  LEA.HI R5, R12, R13, RZ, 0x6 ;  /* 0x0000000d0c057211 */ /* 0x000fe200078f30ff */
[----:B------:R-:W-:Y:S01]  /*0740*/  USHF.R.S32.HI UR48, URZ, 0x1f, UR41 ;  /* 0x0000001f3f307899 */ /* 0x000fe20008011429 */
[----:B------:R-:W-:Y:S01]  /*0750*/  LOP3.LUT R2, R2, 0x8, R10, 0xf8, !PT ;  /* 0x0000000802027812 */ /* 0x000fe200078ef80a */
[----:B------:R-:W-:Y:S01]  /*0760*/  IMAD.IADD R3, R0, 0x1, R3 ;  /* 0x0000000100037824 */ /* 0x000fe200078e0203 */
[----:B------:R-:W-:Y:S01]  /*0770*/  SHF.R.S32.HI R0, RZ, 0x6, R5 ;  /* 0x00000006ff007819 */ /* 0x000fe20000011405 */
[----:B------:R-:W-:Y:S01]  /*0780*/  IMAD.U32 R10, RZ, RZ, UR14 ;  /* 0x0000000eff0a7e24 */ /* 0x000fe2000f8e00ff */
[----:B------:R-:W-:Y:S01]  /*0790*/  LOP3.LUT R220, R4, R2, R220, 0xf6, !PT ;  /* 0x0000000204dc7212 */ /* 0x000fe200078ef6dc */
[----:B------:R-:W-:Y:S01]  /*07a0*/  IMAD.SHL.U32 R4, R6, 0x20, RZ ;  /* 0x0000002006047824 */ /* 0x000fe200078e00ff */
[----:B------:R-:W-:Y:S01]  /*07b0*/  LOP3.LUT R2, R14, 0x7ffffffc, RZ, 0xc0, !PT ;  /* 0x7ffffffc0e027812 */ /* 0x000fe200078ec0ff */
[C---:B-1----:R-:W-:Y:S01]  /*07c0*/  IMAD R16, R0.reuse, 0x200, R8 ;  /* 0x0000020000107824 */ /* 0x042fe200078e0208 */
[C---:B------:R-:W-:Y:S01]  /*07d0*/  R2P PR, R7.reuse, 0x6 ;  /* 0x0000000607007804 */ /* 0x040fe20000000000 */
[----:B------:R-:W-:Y:S01]  /*07e0*/  IMAD.SHL.U32 R5, R0, 0x8, RZ ;  /* 0x0000000800057824 */ /* 0x000fe200078e00ff */
[----:B------:R-:W-:Y:S01]  /*07f0*/  SEL R216, R216, 0xffffffe0, !P4 ;  /* 0xffffffe0d8d87807 */ /* 0x000fe20006000000 */
[----:B------:R-:W-:Y:S01]  /*0800*/  IMAD.SHL.U32 R0, R7, 0x40, RZ ;  /* 0x0000004007007824 */ /* 0x000fe200078e00ff */
[----:B------:R-:W-:Y:S01]  /*0810*/  STL [R1+0x4c], R16 ;  /* 0x00004c1001007387 */ /* 0x000fe20000100800 */
[----:B------:R-:W-:Y:S01]  /*0820*/  IMAD.IADD R7, R13, 0x1, -R2 ;  /* 0x000000010d077824 */ /* 0x000fe200078e0a02 */
[----:B------:R-:W-:Y:S01]  /*0830*/  LOP3.LUT R2, R5, 0x18, RZ, 0xc0, !PT ;  /* 0x0000001805027812 */ /* 0x000fe200078ec0ff */
[----:B------:R-:W-:Y:S01]  /*0840*/  IMAD.SHL.U32 R13, R13, 0x2, RZ ;  /* 0x000000020d0d7824 */ /* 0x000fe200078e00ff */
[----:B------:R-:W-:Y:S01]  /*0850*/  LOP3.LUT R0, R0, 0x1c0, RZ, 0xc0, !PT ;  /* 0x000001c000007812 */ /* 0x000fe200078ec0ff */
[----:B------:R-:W-:Y:S01]  /*0860*/  IMAD.SHL.U32 R6, R9, 0x20, RZ ;  /* 0x0000002009067824 */ /* 0x000fe200078e00ff */
[----:B------:R-:W-:Y:S01]  /*0870*/  SEL R217, R217, 0xffffffc0, !P3 ;  /* 0xffffffc0d9d97807 */ /* 0x000fe20005800000 */
[----:B------:R-:W-:Y:S01]  /*0880*/  IMAD.SHL.U32 R3, R3, 0x2, RZ ;  /* 0x0000000203037824 */ /* 0x000fe200078e00ff */
[----:B------:R-:W-:Y:S01]  /*0890*/  SHF.R.U32.HI R5, RZ, 0x3, R0 ;  /* 0x00000003ff057819 */ /* 0x000fe20000011600 */
[----:B------:R-:W-:Y:S01]  /*08a0*/  IMAD.SHL.U32 R221, R220, 0x2, RZ ;  /* 0x00000002dcdd7824 */ /* 0x000fe200078e00ff */
[----:B------:R-:W-:Y:S01]  /*08b0*/  LOP3.LUT R10, R4, 0x6, R13, 0xf8, !PT ;  /* 0x00000006040a7812 */ /* 0x000fe200078ef80d */
[----:B------:R-:W-:Y:S01]  /*08c0*/  IMAD.IADD R216, R3, 0x1, R216 ;  /* 0x0000000103d87824 */ /* 0x000fe200078e02d8 */
[----:B------:R-:W-:Y:S01]  /*08d0*/  LOP3.LUT R8, R2, 0x20, R6, 0xf8, !PT ;  /* 0x0000002002087812 */ /* 0x000fe200078ef806 */
[----:B------:R-:W-:Y:S01]  /*08e0*/  IMAD R220, R220, 0x2, R217 ;  /* 0x00000002dcdc7824 */ /* 0x000fe200078e02d9 */
[----:B------:R-:W-:Y:S01]  /*08f0*/  LOP3.LUT R4, R0, 0x20, R4, 0xf8, !PT ;  /* 0x0000002000047812 */ /* 0x000fe200078ef804 */
[----:B------:R1:W-:Y:S01]  /*0900*/  STL [R1+0x38], R10 ;  /* 0x0000380a01007387 */ /* 0x0003e20000100800 */
[----:B------:R-:W-:Y:S01]  /*0910*/  LOP3.LUT R6, R5, R0, R2, 0x1e, !PT ;  /* 0x0000000005067212 */ /* 0x000fe200078e1e02 */
[----:B------:R-:W-:Y:S01]  /*0920*/  IMAD.SHL.U32 R0, R7, 0x2, RZ ;  /* 0x0000000207007824 */ /* 0x000fe200078e00ff */
[----:B------:R-:W-:Y:S01]  /*0930*/  LOP3.LUT R5, R4, R5, RZ, 0x3c, !PT ;  /* 0x0000000504057212 */ /* 0x000fe200078e3cff */
[----:B------:R-:W-:Y:S01]  /*0940*/  IMAD.SHL.U32 R4, R17, 0x40, RZ ;  /* 0x0000004011047824 */ /* 0x000fe200078e00ff */
[----:B------:R-:W-:Y:S01]  /*0950*/  SEL R245, R245, 0x10, !P0 ;  /* 0x00000010f5f57807 */ /* 0x000fe20004000000 */
[--C-:B------:R-:W-:Y:S01]  /*0960*/  IMAD R2, R233, 0x400, R0.reuse ;  /* 0x00000400e9027824 */ /* 0x100fe200078e0200 */
[----:B------:R-:W-:Y:S01]  /*0970*/  UMOV UR40, 0xffff8000 ;  /* 0xffff800000287882 */ /* 0x000fe20000000000 */
[----:B------:R-:W-:-:S02]  /*0980*/  IMAD R0, R227, 0x400, R0 ;  /* 0x00000400e3007824 */ /* 0x000fc400078e0200 */
[----:B------:R-:W-:Y:S01]  /*0990*/  IMAD.IADD R239, R2, 0x1, R5 ;  /* 0x0000000102ef7824 */ /* 0x000fe200078e0205 */
[----:B------:R-:W-:Y:S01]  /*09a0*/  LOP3.LUT R2, R4, 0x1c0, RZ, 0xc0, !PT ;  /* 0x000001c004027812 */ /* 0x000fe200078ec0ff */
[----:B------:R-:W-:Y:S01]  /*09b0*/  IMAD.IADD R218, R3, 0x1, R217 ;  /* 0x0000000103da7824 */ /* 0x000fe200078e02d9 */
[----:B------:R-:W-:Y:S01]  /*09c0*/  SHF.R.S32.HI R5, RZ, 0x2, R15 ;  /* 0x00000002ff057819 */ /* 0x000fe2000001140f */
[----:B------:R-:W-:Y:S01]  /*09d0*/  IMAD.SHL.U32 R239, R239, 0x2, RZ ;  /* 0x00000002efef7824 */ /* 0x000fe200078e00ff */
[----:B------:R-:W-:Y:S01]  /*09e0*/  SHF.R.U32.HI R4, RZ, 0x3, R2 ;  /* 0x00000003ff047819 */ /* 0x000fe20000011602 */
[----:B------:R-:W-:Y:S02]  /*09f0*/  IMAD.SHL.U32 R237, R16, 0x2, RZ ;  /* 0x0000000210ed7824 */ /* 0x000fe400078e00ff */
[----:B------:R-:W-:Y:S01]  /*0a00*/  IMAD R5, R233, 0x10, R5 ;  /* 0x00000010e9057824 */ /* 0x000fe200078e0205 */
[C---:B------:R-:W-:Y:S01]  /*0a10*/  IADD3 R244, R239.reuse, 0x20, RZ ;  /* 0x00000020eff47810 */ /* 0x040fe20007ffe0ff */
[C---:B------:R-:W-:Y:S01]  /*0a20*/  IMAD.IADD R246, R239.reuse, 0x1, R245 ;  /* 0x00000001eff67824 */ /* 0x040fe200078e02f5 */
[----:B------:R-:W-:Y:S01]  /*0a30*/  @P1 IADD3 R244, R239, -0x20, RZ ;  /* 0xffffffe0eff41810 */ /* 0x000fe20007ffe0ff */
[----:B------:R-:W-:Y:S01]  /*0a40*/  IMAD.IADD R217, R217, 0x1, R216 ;  /* 0x00000001d9d97824 */ /* 0x000fe200078e02d8 */
[----:B------:R2:W-:Y:S01]  /*0a50*/  STL [R1+0x48], R5 ;  /* 0x0000480501007387 */ /* 0x0005e20000100800 */
[----:B-1----:R-:W-:-:S02]  /*0a60*/  IMAD.IADD R10, R0, 0x1, R6 ;  /* 0x00000001000a7824 */ /* 0x002fc400078e0206 */
[----:B------:R-:W-:Y:S02]  /*0a70*/  IMAD.SHL.U32 R0, R9, 0x8, RZ ;  /* 0x0000000809007824 */ /* 0x000fe400078e00ff */
[----:B------:R-:W-:Y:S02]  /*0a80*/  IMAD.SHL.U32 R6, R11, 0x40, RZ ;  /* 0x000000400b067824 */ /* 0x000fe400078e00ff */
[----:B------:R-:W-:Y:S01]  /*0a90*/  IMAD.IADD R245, R245, 0x1, R244 ;  /* 0x00000001f5f57824 */ /* 0x000fe200078e02f4 */
[----:B------:R-:W-:Y:S02]  /*0aa0*/  LOP3.LUT R7, R2, 0x8, R0, 0xf8, !PT ;  /* 0x0000000802077812 */ /* 0x000fe400078ef800 */
[----:B------:R-:W-:Y:S02]  /*0ab0*/  LOP3.LUT R2, R4, R8, R2, 0x1e, !PT ;  /* 0x0000000804027212 */ /* 0x000fe400078e1e02 */
[----:B------:R-:W-:Y:S02]  /*0ac0*/  LOP3.LUT R0, R6, 0xfffffe00, RZ, 0xc0, !PT ;  /* 0xfffffe0006007812 */ /* 0x000fe400078ec0ff */
[----:B------:R-:W-:-:S02]  /*0ad0*/  LOP3.LUT R4, R7, R4, RZ, 0x3c, !PT ;  /* 0x0000000407047212 */ /* 0x000fc400078e3cff */
[----:B------:R-:W-:Y:S01]  /*0ae0*/  LOP3.LUT R232, R2, R0, RZ, 0xfc, !PT ;  /* 0x0000000002e87212 */ /* 0x000fe200078efcff */
[--C-:B------:R-:W-:Y:S01]  /*0af0*/  IMAD R233, R233, 0x400, R0.reuse ;  /* 0x00000400e9e97824 */ /* 0x100fe200078e0200 */
[----:B------:R-:W-:Y:S01]  /*0b00*/  LEA R2, R10, 0x18000, 0x1 ;  /* 0x000180000a027811 */ /* 0x000fe200078e08ff */
[----:B------:R-:W-:Y:S02]  /*0b10*/  IMAD R227, R227, 0x400, R0 ;  /* 0x00000400e3e37824 */ /* 0x000fe400078e0200 */
[----:B------:R-:W-:Y:S01]  /*0b20*/  IMAD.IADD R233, R233, 0x1, R4 ;  /* 0x00000001e9e97824 */ /* 0x000fe200078e0204 */
[C---:B------:R-:W-:Y:S01]  /*0b30*/  IADD3 R0, R2.reuse, 0x40, RZ ;  /* 0x0000004002007810 */ /* 0x040fe20007ffe0ff */
[----:B------:R2:W-:Y:S01]  /*0b40*/  STL [R1+0x30], R2 ;  /* 0x0000300201007387 */ /* 0x0005e20000100800 */
[----:B------:R-:W-:Y:S01]  /*0b50*/  @P2 IADD3 R0, R2, -0x40, RZ ;  /* 0xffffffc002002810 */ /* 0x000fe20007ffe0ff */
[----:B------:R-:W-:-:S04]  /*0b60*/  IMAD.IADD R227, R4, 0x1, R227 ;  /* 0x0000000104e37824 */ /* 0x000fc800078e02e3 */
[----:B------:R2:W-:Y:S01]  /*0b70*/  STL [R1+0x34], R0 ;  /* 0x0000340001007387 */ /* 0x0005e20000100800 */
[----:B------:R-:W-:-:S03]  /*0b80*/  LEA R227, R227, 0x28000, 0x1 ;  /* 0x00028000e3e37811 */ /* 0x000fc600078e08ff */
.L_x_765:
[----:B------:R-:W-:Y:S02]  /*0b90*/  ULDC.64 UR6, c[0x0][0x240] ;  /* 0x0000900000067ab9 */ /* 0x000fe40000000a00 */
[----:B------:R-:W-:Y:S02]  /*0ba0*/  UISETP.NE.U32.AND UP6, UPT, URZ, UR6, UPT ;  /* 0x000000063f00728c */ /* 0x000fe4000bfc5070 */
[----:B------:R-:W-:Y:S02]  /*0bb0*/  USHF.L.U32 UR13, UR33, 0x2, URZ ;  /* 0x00000002210d7899 */ /* 0x000fe4000800063f */
[----:B------:R-:W-:Y:S02]  /*0bc0*/  USHF.R.S32.HI UR19, URZ, 0x1f, UR33 ;  /* 0x0000001f3f137899 */ /* 0x000fe40008011421 */
[----:B------:R-:W-:Y:S02]  /*0bd0*/  UISETP.NE.AND.EX UP6, UPT, URZ, UR7, UPT, UP6 ;  /* 0x000000073f00728c */ /* 0x000fe4000bfc5360 */
[----:B------:R-:W-:-:S02]  /*0be0*/  ULDC.64 UR10, c[0x0][0x250] ;  /* 0x00009400000a7ab9 */ /* 0x000fc40000000a00 */
[----:B------:R-:W-:Y:S02]  /*0bf0*/  UISETP.NE.U32.AND UP4, UPT, URZ, UR10, UPT ;  /* 0x0000000a3f00728c */ /* 0x000fe4000bf85070 */
[----:B------:R-:W-:Y:S01]  /*0c00*/  USHF.L.U64.HI UR12, UR33, 0x2, UR19 ;  /* 0x00000002210c7899 */ /* 0x000fe20008010213 */
[----:B------:R-:W-:Y:S01]  /*0c10*/  PLOP3.LUT P2, PT, PT, PT, UP6, 0x80, 0x0 ;  /* 0x000000000000781c */ /* 0x000fe20003f4f068 */
[----:B------:R-:W-:Y:S02]  /*0c20*/  UIADD3 UR6, UP0, UR13, UR6, URZ ;  /* 0x000000060d067290 */ /* 0x000fe4000ff1e03f */
[----:B------:R-:W-:Y:S02]  /*0c30*/  UISETP.NE.AND.EX UP4, UPT, URZ, UR11, UPT, UP4 ;  /* 0x0000000b3f00728c */ /* 0x000fe4000bf85340 */
[----:B------:R-:W-:Y:S02]  /*0c40*/  UIADD3.X UR7, UR12, UR7, URZ, UP0, !UPT ;  /* 0x000000070c077290 */ /* 0x000fe400087fe43f */
[----:B-1----:R-:W-:Y:S01]  /*0c50*/  IMAD.U32 R4, RZ, RZ, UR6 ;  /* 0x00000006ff047e24 */ /* 0x002fe2000f8e00ff */
[----:B------:R-:W-:Y:S01]  /*0c60*/  ULDC.U8 UR14, c[0x0][0x312] ;  /* 0x0000c480000e7ab9 */ /* 0x000fe20000000000 */
[----:B------:R-:W-:Y:S01]  /*0c70*/  PLOP3.LUT P0, PT, PT, PT, UP4, 0x80, 0x0 ;  /* 0x000000000000781c */ /* 0x000fe20003f0f048 */
[----:B------:R-:W-:Y:S01]  /*0c80*/  ULDC.64 UR8, c[0x0][0x248] ;  /* 0x0000920000087ab9 */ /* 0x000fe20000000a00 */
[----:B--2---:R-:W-:Y:S01]  /*0c90*/  IMAD.U32 R5, RZ, RZ, UR7 ;  /* 0x00000007ff057e24 */ /* 0x004fe2000f8e00ff */
[----:B------:R-:W-:-:S02]  /*0ca0*/  UISETP.NE.AND UP5, UPT, UR14, URZ, UPT ;  /* 0x0000003f0e00728c */ /* 0x000fc4000bfa5270 */
[----:B------:R-:W-:Y:S02]  /*0cb0*/  @UP4 UIADD3 UR6, UP0, UR13, UR10, URZ ;  /* 0x0000000a0d064290 */ /* 0x000fe4000ff1e03f */
[----:B------:R1:W2:Y:S01]  /*0cc0*/  @P2 LDG.E R8, [R4.64] ;  /* 0x0000000404082981 */ /* 0x0002a2000c1e1900 */
[----:B------:R-:W-:Y:S02]  /*0cd0*/  UISETP.EQ.U32.AND UP1, UPT, URZ, UR8, UPT ;  /* 0x000000083f00728c */ /* 0x000fe4000bf22070 */
[----:B------:R-:W-:Y:S01]  /*0ce0*/  @UP4 UIADD3.X UR7, UR12, UR11, URZ, UP0, !UPT ;  /* 0x0000000b0c074290 */ /* 0x000fe200087fe43f */
[----:B------:R1:W3:Y:S01]  /*0cf0*/  @P2 LDG.E R2, [R4.64+0x4] ;  /* 0x0000040404022981 */ /* 0x0002e2000c1e1900 */
[----:B------:R-:W-:Y:S01]  /*0d00*/  MOV R6, UR6 ;  /* 0x0000000600067c02 */ /* 0x000fe20008000f00 */
[----:B------:R-:W-:-:S03]  /*0d10*/  UISETP.EQ.OR.EX UP1, UPT, URZ, UR9, !UP5, UP1 ;  /* 0x000000093f00728c */ /* 0x000fc6000ef22710 */
[----:B------:R-:W-:Y:S01]  /*0d20*/  IMAD.U32 R7, RZ, RZ, UR7 ;  /* 0x00000007ff077e24 */ /* 0x000fe2000f8e00ff */
[----:B------:R-:W-:-:S04]  /*0d30*/  UIADD3 UR8, UP0, UR13, UR8, URZ ;  /* 0x000000080d087290 */ /* 0x000fc8000ff1e03f */
[----:B------:R-:W4:Y:S01]  /*0d40*/  @P0 LDG.E R6, [R6.64] ;  /* 0x0000000406060981 */ /* 0x000f22000c1e1900 */
[----:B------:R-:W-:Y:S01]  /*0d50*/  PLOP3.LUT P1, PT, PT, PT, UP1, 0x80, 0x0 ;  /* 0x000000000000781c */ /* 0x000fe20003f2f018 */
[----:B------:R-:W-:Y:S01]  /*0d60*/  UIADD3.X UR9, UR12, UR9, URZ, UP0, !UPT ;  /* 0x000000090c097290 */ /* 0x000fe200087fe43f */
[----:B-1----:R-:W-:-:S05]  /*0d70*/  IMAD.U32 R4, RZ, RZ, UR8 ;  /* 0x00000008ff047e24 */ /* 0x002fca000f8e00ff */
        /* <DEDUP_REMOVED lines=22> */
.L_x_731:
        /* <DEDUP_REMOVED lines=21> */
[----:B------:R-:W-:Y:S02]  /*1030*/  ULDC.64 UR10, c[0x0][0x178] ;  /* 0x00005e00000a7ab9 */ /* 0x000fe40000000a00 */
[----:B------:R-:W-:Y:S02]  /*1040*/  UIMAD UR7, UR19, UR10, URZ ;  /* 0x0000000a130772a4 */ /* 0x000fe4000f8e023f */
[----:B-1----:R-:W-:Y:S02]  /*1050*/  UISETP.NE.AND UP0, UPT, UR23, -0x1, UPT ;  /* 0xffffffff1700788c */ /* 0x002fe4000bf05270 */
        /* <DEDUP_REMOVED lines=34> */
.L_x_733:
        /* <DEDUP_REMOVED lines=18> */
.L_x_734:
[----:B------:R-:W-:Y:S01]  /*13a0*/  IABS R6, c[0x0][0x1c8] ;  /* 0x0000720000067a13 */ /* 0x000fe20000000000 */
[----:B------:R-:W-:Y:S01]  /*13b0*/  ULDC.64 UR10, c[0x0][0x370] ;  /* 0x0000dc00000a7ab9 */ /* 0x000fe20000000a00 */
[----:B------:R-:W-:Y:S01]  /*13c0*/  IABS R2, UR38 ;  /* 0x0000002600027c13 */ /* 0x000fe20008000000 */
        /* <DEDUP_REMOVED lines=25> */
[----:B------:R-:W-:Y:S02]  /*1560*/  USHF.L.U64.HI UR7, UR33, 0x7, UR19 ;  /* 0x0000000721077899 */ /* 0x000fe40008010213 */
[----:B------:R-:W-:Y:S02]  /*1570*/  USHF.R.S32.HI UR19, URZ, 0x1f, UR22 ;  /* 0x0000001f3f137899 */ /* 0x000fe40008011416 */
[----:B------:R-:W-:Y:S02]  /*1580*/  USEL UR7, UR7, URZ, UP6 ;  /* 0x0000003f07077287 */ /* 0x000fe4000b000000 */
[----:B--2---:R-:W-:Y:S01]  /*1590*/  UIMAD.WIDE.U32 UR8, UR12, UR10, URZ ;  /* 0x0000000a0c0872a5 */ /* 0x004fe2000f8e003f */
[----:B-1----:R-:W-:-:S03]  /*15a0*/  IMAD.MOV R0, RZ, RZ, -R5 ;  /* 0x000000ffff007224 */ /* 0x002fc600078e0a05 */
[----:B------:R-:W-:Y:S01]  /*15b0*/  UIMAD UR11, UR12, UR11, UR9 ;  /* 0x0000000b0c0b72a4 */ /* 0x000fe2000f8e0209 */
[----:B------:R-:W-:Y:S01]  /*15c0*/  IMAD.MOV.U32 R4, RZ, RZ, RZ ;  /* 0x000000ffff047224 */ /* 0x000fe200078e00ff */
[----:B------:R-:W-:Y:S01]  /*15d0*/  USHF.L.U32 UR12, UR33, 0x7, URZ ;  /* 0x00000007210c7899 */ /* 0x000fe2000800063f */
[----:B------:R-:W-:Y:S01]  /*15e0*/  IMAD R0, R0, R6, RZ ;  /* 0x0000000600007224 */ /* 0x000fe200078e02ff */
[----:B------:R-:W-:Y:S02]  /*15f0*/  USEL UR13, UR8, URZ, UP3 ;  /* 0x0000003f080d7287 */ /* 0x000fe40009800000 */
[----:B------:R-:W-:Y:S01]  /*1600*/  USEL UR8, UR12, URZ, UP6 ;  /* 0x0000003f0c087287 */ /* 0x000fe2000b000000 */
[----:B------:R-:W-:Y:S01]  /*1610*/  IMAD.HI.U32 R0, R5, R0, R4 ;  /* 0x0000000005007227 */ /* 0x000fe200078e0004 */
[----:B------:R-:W-:Y:S02]  /*1620*/  USEL UR28, UR11, URZ, UP3 ;  /* 0x0000003f0b1c7287 */ /* 0x000fe40009800000 */
[----:B------:R-:W-:-:S02]  /*1630*/  UIADD3 UR8, UP0, UR15, UR8, URZ ;  /* 0x000000080f087290 */ /* 0x000fc4000ff1e03f */
[----:B------:R-:W-:Y:S01]  /*1640*/  ULDC UR12, c[0x0][0x234] ;  /* 0x00008d00000c7ab9 */ /* 0x000fe20000000800 */
[----:B------:R-:W-:Y:S01]  /*1650*/  IMAD.HI.U32 R0, R0, R2, RZ ;  /* 0x0000000200007227 */ /* 0x000fe200078e00ff */
[----:B------:R-:W-:Y:S02]  /*1660*/  UIADD3.X UR9, UR32, UR7, URZ, UP0, !UPT ;  /* 0x0000000720097290 */ /* 0x000fe400087fe43f */
[----:B------:R-:W-:Y:S01]  /*1670*/  UIMAD UR7, UR37, UR8, URZ ;  /* 0x00000008250772a4 */ /* 0x000fe2000f8e023f */
[----:B------:R-:W-:-:S03]  /*1680*/  IMAD.MOV R4, RZ, RZ, -R0 ;  /* 0x000000ffff047224 */ /* 0x000fc600078e0a00 */
[----:B------:R-:W-:Y:S01]  /*1690*/  UIMAD UR10, UR36, UR9, UR7 ;  /* 0x00000009240a72a4 */ /* 0x000fe2000f8e0207 */
[C---:B------:R-:W-:Y:S01]  /*16a0*/  IMAD R2, R6.reuse, R4, R2 ;  /* 0x0000000406027224 */ /* 0x040fe200078e0202 */
[----:B------:R-:W-:Y:S02]  /*16b0*/  @UP2 USEL UR7, UR54, UR17, !UP1 ;  /* 0x0000001136072287 */ /* 0x000fe4000c800000 */
[----:B------:R-:W-:Y:S02]  /*16c0*/  UIMAD.WIDE.U32 UR8, UR36, UR8, URZ ;  /* 0x00000008240872a5 */ /* 0x000fe4000f8e003f */
[----:B------:R-:W-:Y:S01]  /*16d0*/  ISETP.GT.U32.AND P0, PT, R6, R2, PT ;  /* 0x000000020600720c */ /* 0x000fe20003f04070 */
[----:B------:R-:W-:Y:S02]  /*16e0*/  @UP2 UIMAD UR12, UR38, UR12, UR7 ;  /* 0x0000000c260c22a4 */ /* 0x000fe4000f8e0207 */
[----:B------:R-:W-:-:S05]  /*16f0*/  UIADD3 UR25, UR9, UR10, URZ ;  /* 0x0000000a09197290 */ /* 0x000fca000fffe03f */
[----:B------:R-:W-:-:S05]  /*1700*/  @!UP2 UMOV UR12, UR49 ;  /* 0x00000031000cac82 */ /* 0x000fca0008000000 */
        /* <DEDUP_REMOVED lines=15> */
.L_x_735:
[----:B------:R-:W-:Y:S02]  /*1800*/  UMOV UR10, UR50 ;  /* 0x00000032000a7c82 */ /* 0x000fe40008000000 */
.L_x_736:
[----:B------:R-:W2:Y:S04]  /*1810*/  LDL.64 R4, [R1+0x40] ;  /* 0x0000400001047983 */ /* 0x000ea80000100a00 */
[----:B------:R1:W3:Y:S01]  /*1820*/  LDL.64 R16, [R1+0x40] ;  /* 0x0000400001107983 */ /* 0x0002e20000100a00 */
[----:B------:R-:W-:Y:S01]  /*1830*/  UIADD3 UR8, UP5, UP4, UR8, UR41, UR47 ;  /* 0x0000002908087290 */ /* 0x000fe2000fcbe02f */
[----:B------:R-:W-:Y:S02]  /*1840*/  BSSY B1, `(.L_x_732) ;  /* 0x00007ae000017945 */ /* 0x000fe40003800000 */
[----:B------:R-:W4:Y:S01]  /*1850*/  S2R R15, SR_TID.X ;  /* 0x00000000000f7919 */ /* 0x000f220000002100 */
[----:B------:R-:W-:-:S02]  /*1860*/  UIADD3 UR17, UP1, UP0, UR13, UR8, UR14 ;  /* 0x000000080d117290 */ /* 0x000fc4000f83e00e */
[----:B------:R-:W-:Y:S01]  /*1870*/  UIADD3 UR14, UR15, UR10, URZ ;  /* 0x0000000a0f0e7290 */ /* 0x000fe2000fffe03f */
[----:B------:R-:W5:Y:S01]  /*1880*/  S2R R21, SR_TID.X ;  /* 0x0000000000157919 */ /* 0x000f620000002100 */
[----:B------:R-:W-:Y:S02]  /*1890*/  ULDC.64 UR8, c[0x0][0x1a8] ;  /* 0x00006a0000087ab9 */ /* 0x000fe40000000a00 */
[----:B------:R-:W-:Y:S01]  /*18a0*/  UIMAD UR7, UR61, UR8, URZ ;  /* 0x000000083d0772a4 */ /* 0x000fe2000f8e023f */
[----:B------:R-:W1:Y:S01]  /*18b0*/  S2R R9, SR_TID.X ;  /* 0x0000000000097919 */ /* 0x000e620000002100 */
[----:B------:R-:W-:Y:S02]  /*18c0*/  UIADD3 UR10, UR15, UR12, URZ ;  /* 0x0000000c0f0a7290 */ /* 0x000fe4000fffe03f */
[----:B------:R-:W-:-:S03]  /*18d0*/  UIMAD UR13, UR38, UR9, UR7 ;  /* 0x00000009260d72a4 */ /* 0x000fc6000f8e0207 */
[----:B------:R-:W-:Y:S02]  /*18e0*/  ULDC.64 UR8, c[0x0][0x378] ;  /* 0x0000de0000087ab9 */ /* 0x000fe40000000a00 */
[----:B------:R-:W-:-:S04]  /*18f0*/  UIMAD UR7, UR61, UR8, URZ ;  /* 0x000000083d0772a4 */ /* 0x000fc8000f8e023f */
[----:B------:R-:W-:-:S03]  /*1900*/  UIMAD UR11, UR38, UR9, UR7 ;  /* 0x00000009260b72a4 */ /* 0x000fc6000f8e0207 */
[----:B------:R-:W-:Y:S01]  /*1910*/  ULDC.64 UR8, c[0x0][0x370] ;  /* 0x0000dc0000087ab9 */ /* 0x000fe20000000a00 */
[----:B----4-:R-:W-:Y:S01]  /*1920*/  SHF.R.S32.HI R15, RZ, 0x1f, R15 ;  /* 0x0000001fff0f7819 */ /* 0x010fe2000001140f */
[----:B------:R-:W-:Y:S02]  /*1930*/  UIMAD UR7, UR32, UR8, URZ ;  /* 0x00000008200772a4 */ /* 0x000fe4000f8e023f */
[----:B------:R-:W-:Y:S01]  /*1940*/  ULEA.HI.SX32 UR8, UR34, 0xffffffff, 0x1a ;  /* 0xffffffff22087891 */ /* 0x000fe2000f8fd23f */
[----:B-----5:R-:W-:Y:S01]  /*1950*/  LEA.HI R15, R15, R21, RZ, 0x3 ;  /* 0x000000150f0f7211 */ /* 0x020fe200078f18ff */
[----:B------:R-:W-:-:S03]  /*1960*/  UIMAD UR7, UR15, UR9, UR7 ;  /* 0x000000090f0772a4 */ /* 0x000fc6000f8e0207 */
[----:B------:R-:W-:-:S04]  /*1970*/  SHF.R.S32.HI R15, RZ, 0x3, R15 ;  /* 0x00000003ff0f7819 */ /* 0x000fc8000001140f */
[----:B------:R-:W-:Y:S02]  /*1980*/  SHF.R.S32.HI R14, RZ, 0x1f, R15 ;  /* 0x0000001fff0e7819 */ /* 0x000fe4000001140f */
[----:B------:R-:W-:-:S04]  /*1990*/  IADD3 R2, P1, R15, UR15, RZ ;  /* 0x0000000f0f027c10 */ /* 0x000fc8000ff3e0ff */
[----:B--2---:R-:W-:Y:S01]  /*19a0*/  IADD3.X R5, R14, UR32, RZ, P1, !PT ;  /* 0x000000200e057c10 */ /* 0x004fe20008ffe4ff */
[----:B---3--:R-:W-:-:S04]  /*19b0*/  IMAD.MOV.U32 R16, RZ, RZ, R4 ;  /* 0x000000ffff107224 */ /* 0x008fc800078e0004 */
[----:B------:R-:W-:Y:S01]  /*19c0*/  IMAD R5, R5, c[0x0][0x190], RZ ;  /* 0x0000640005057a24 */ /* 0x000fe200078e02ff */
[--C-:B------:R-:W-:Y:S02]  /*19d0*/  SHF.R.S32.HI R17, RZ, 0x1f, R16.reuse ;  /* 0x0000001fff117819 */ /* 0x100fe40000011410 */
[----:B------:R-:W-:Y:S01]  /*19e0*/  IADD3 R4, P0, R16, UR24, RZ ;  /* 0x0000001810047c10 */ /* 0x000fe2000ff1e0ff */
[----:B------:R-:W-:Y:S02]  /*19f0*/  UMOV UR24, 0x4 ;  /* 0x0000000400187882 */ /* 0x000fe40000000000 */
[C---:B------:R-:W-:Y:S01]  /*1a00*/  IMAD.WIDE.U32 R6, R2.reuse, c[0x0][0x190], R16 ;  /* 0x0000640002067a25 */ /* 0x040fe200078e0010 */
[----:B------:R2:W-:Y:S03]  /*1a10*/  STL [R1+0x44], R17 ;  /* 0x0000441101007387 */ /* 0x0005e60000100800 */
[----:B------:R-:W-:Y:S01]  /*1a20*/  IMAD R2, R2, c[0x0][0x194], R5 ;  /* 0x0000650002027a24 */ /* 0x000fe200078e0205 */
[----:B------:R-:W-:-:S02]  /*1a30*/  IADD3 R6, P1, R6, UR39, RZ ;  /* 0x0000002706067c10 */ /* 0x000fc4000ff3e0ff */
[----:B------:R-:W-:Y:S02]  /*1a40*/  IADD3.X R5, R17, UR27, RZ, P0, !PT ;  /* 0x0000001b11057c10 */ /* 0x000fe400087fe4ff */
[----:B------:R-:W-:Y:S01]  /*1a50*/  IADD3.X R7, R7, UR35, R2, P1, !PT ;  /* 0x0000002307077c10 */ /* 0x000fe20008ffe402 */
[----:B------:R-:W-:Y:S01]  /*1a60*/  IMAD.U32 R2, RZ, RZ, UR15 ;  /* 0x0000000fff027e24 */ /* 0x000fe2000f8e00ff */
[----:B------:R-:W-:-:S03]  /*1a70*/  ULDC.64 UR34, c[0x0][0x200] ;  /* 0x0000800000227ab9 */ /* 0x000fc60000000a00 */
[----:B------:R-:W-:-:S04]  /*1a80*/  IMAD.WIDE.U32 R4, R2, c[0x0][0x370], R4 ;  /* 0x0000dc0002047a25 */ /* 0x000fc800078e0004 */
[----:B------:R-:W-:Y:S01]  /*1a90*/  IMAD.U32 R2, RZ, RZ, UR38 ;  /* 0x00000026ff027e24 */ /* 0x000fe2000f8e00ff */
[----:B------:R-:W-:Y:S01]  /*1aa0*/  IADD3 R5, R5, UR7, RZ ;  /* 0x0000000705057c10 */ /* 0x000fe2000fffe0ff */
[----:B------:R-:W-:Y:S02]  /*1ab0*/  UIADD3.X UR7, UR25, UR48, UR53, UP5, UP4 ;  /* 0x0000003019077290 */ /* 0x000fe4000afe8435 */
[----:B------:R-:W-:Y:S02]  /*1ac0*/  UISETP.GE.AND UP4, UPT, UR31, 0x1, UPT ;  /* 0x000000011f00788c */ /* 0x000fe4000bf86270 */
[----:B------:R-:W-:Y:S01]  /*1ad0*/  IMAD.WIDE.U32 R4, R2, c[0x0][0x378], R4 ;  /* 0x0000de0002047a25 */ /* 0x000fe200078e0004 */
[----:B-1----:R-:W-:Y:S01]  /*1ae0*/  SHF.R.S32.HI R2, RZ, 0x1f, R9 ;  /* 0x0000001fff027819 */ /* 0x002fe20000011409 */
[----:B------:R-:W-:-:S03]  /*1af0*/  UIADD3.X UR7, UR28, UR7, UR20, UP1, UP0 ;  /* 0x000000071c077290 */ /* 0x000fc60008fe0414 */
[----:B------:R-:W-:Y:S02]  /*1b00*/  LEA.HI R2, R2, R9, RZ, 0x5 ;  /* 0x0000000902027211 */ /* 0x000fe400078f28ff */
[----:B------:R-:W-:Y:S01]  /*1b10*/  IADD3 R5, R5, UR11, RZ ;  /* 0x0000000b05057c10 */ /* 0x000fe2000fffe0ff */
[----:B------:R-:W-:Y:S01]  /*1b20*/  UIMAD.WIDE UR10, UR10, UR24, UR34 ;  /* 0x000000180a0a72a5 */ /* 0x000fe2000f8e0222 */
[----:B------:R-:W-:Y:S02]  /*1b30*/  LOP3.LUT R8, R2, 0xffffffe0, RZ, 0xc0, !PT ;  /* 0xffffffe002087812 */ /* 0x000fe400078ec0ff */
[----:B------:R-:W-:Y:S01]  /*1b40*/  SHF.R.S32.HI R10, RZ, 0x5, R2 ;  /* 0x00000005ff0a7819 */ /* 0x000fe20000011402 */
[----:B------:R-:W-:Y:S01]  /*1b50*/  IMAD.U32 R2, RZ, RZ, UR38 ;  /* 0x00000026ff027e24 */ /* 0x000fe2000f8e00ff */
[----:B------:R-:W-:Y:S01]  /*1b60*/  ULDC.64 UR34, c[0x0][0x3c8] ;  /* 0x0000f20000227ab9 */ /* 0x000fe20000000a00 */
[----:B------:R-:W-:Y:S01]  /*1b70*/  IMAD.IADD R8, R9, 0x1, -R8 ;  /* 0x0000000109087824 */ /* 0x000fe200078e0a08 */
[----:B------:R-:W-:Y:S01]  /*1b80*/  UIMAD.WIDE UR14, UR14, UR24, UR34 ;  /* 0x000000180e0e72a5 */ /* 0x000fe2000f8e0222 */
[----:B------:R-:W-:-:S04]  /*1b90*/  IMAD.WIDE.U32 R6, R2, c[0x0][0x1a8], R6 ;  /* 0x00006a0002067a25 */ /* 0x000fc800078e0006 */
[----:B------:R-:W-:Y:S01]  /*1ba0*/  IMAD R10, R10, UR46, R8 ;  /* 0x0000002e0a0a7c24 */ /* 0x000fe2000f8e0208 */
[----:B------:R-:W-:Y:S01]  /*1bb0*/  IADD3 R9, R7, UR13, RZ ;  /* 0x0000000d07097c10 */ /* 0x000fe2000fffe0ff */
[----:B------:R-:W-:Y:S01]  /*1bc0*/  IMAD R2, R14, c[0x0][0x370], RZ ;  /* 0x0000dc000e027a24 */ /* 0x000fe200078e02ff */
[----:B------:R-:W-:Y:S01]  /*1bd0*/  LEA R8, P1, R6, c[0x0][0x160], 0x1 ;  /* 0x0000580006087a11 */ /* 0x000fe200078208ff */
[----:B------:R-:W-:-:S03]  /*1be0*/  IMAD.WIDE.U32 R4, R15, c[0x0][0x370], R4 ;  /* 0x0000dc000f047a25 */ /* 0x000fc600078e0004 */
[----:B------:R-:W-:Y:S01]  /*1bf0*/  LEA.HI.X R9, R6, c[0x0][0x164], R9, 0x1, P1 ;  /* 0x0000590006097a11 */ /* 0x000fe200008f0c09 */
[----:B------:R-:W-:Y:S01]  /*1c00*/  IMAD R7, R15, c[0x0][0x374], R2 ;  /* 0x0000dd000f077a24 */ /* 0x000fe200078e0202 */
[----:B------:R-:W-:Y:S02]  /*1c10*/  IADD3 R2, P0, R10, UR17, RZ ;  /* 0x000000110a027c10 */ /* 0x000fe4000ff1e0ff */
[----:B------:R-:W-:Y:S01]  /*1c20*/  LEA R6, P2, R4, c[0x0][0x330], 0x1 ;  /* 0x0000cc0004067a11 */ /* 0x000fe200078408ff */
[----:B------:R-:W-:Y:S01]  /*1c30*/  IMAD.IADD R5, R5, 0x1, R7 ;  /* 0x0000000105057824 */ /* 0x000fe200078e0207 */
[----:B------:R-:W-:Y:S02]  /*1c40*/  LEA.HI.X.SX32 R10, R10, UR7, 0x1, P0 ;  /* 0x000000070a0a7c11 */ /* 0x000fe400080f0eff */
[----:B------:R-:W-:Y:S02]  /*1c50*/  PLOP3.LUT P0, PT, PT, PT, UP4, 0x80, 0x0 ;  /* 0x000000000000781c */ /* 0x000fe40003f0f048 */
[----:B------:R-:W-:-:S02]  /*1c60*/  LEA R234, P1, R2, c[0x0][0x350], 0x2 ;  /* 0x0000d40002ea7a11 */ /* 0x000fc400078210ff */
[----:B------:R-:W-:Y:S02]  /*1c70*/  LEA.HI.X R7, R4, c[0x0][0x334], R5, 0x1, P2 ;  /* 0x0000cd0004077a11 */ /* 0x000fe400010f0c05 */
[----:B------:R-:W-:-:S07]  /*1c80*/  LEA.HI.X R235, R2, c[0x0][0x354], R10, 0x2, P1 ;  /* 0x0000d50002eb7a11 */ /* 0x000fce00008f140a */
[----:B------:R-:W-:Y:S05]  /*1c90*/  @!P0 BRA `(.L_x_737) ;  /* 0x00006de000008947 */ /* 0x000fea0003800000 */
[----:B--2---:R-:W2:Y:S01]  /*1ca0*/  LDL R13, [R1+0x4c] ;  /* 0x00004c00010d7983 */ /* 0x004ea20000100800 */
[----:B------:R-:W-:Y:S01]  /*1cb0*/  PLOP3.LUT P0, PT, PT, PT, UP3, 0x80, 0x0 ;  /* 0x000000000000781c */ /* 0x000fe20003f0f038 */
[----:B------:R-:W-:Y:S01]  /*1cc0*/  UMOV UR7, UR8 ;  /* 0x0000000800077c82 */ /* 0x000fe20008000000 */
[C---:B------:R-:W-:Y:S01]  /*1cd0*/  IADD3 R12, R15.reuse, 0x20, RZ ;  /* 0x000000200f0c7810 */ /* 0x040fe20007ffe0ff */
[----:B------:R-:W-:Y:S01]  /*1ce0*/  UIMAD UR12, UR7, -0x40, UR31 ;  /* 0xffffffc0070c78a4 */ /* 0x000fe2000f8e021f */
[----:B------:R-:W-:Y:S01]  /*1cf0*/  IMAD.MOV.U32 R226, RZ, RZ, 0x40 ;  /* 0x00000040ffe27424 */ /* 0x000fe200078e00ff */
[----:B------:R-:W-:Y:S01]  /*1d00*/  ULEA.HI UR8, UR7, UR7, URZ, 0x1 ;  /* 0x0000000707087291 */ /* 0x000fe2000f8f083f */
[----:B------:R-:W-:Y:S01]  /*1d10*/  IMAD.MOV.U32 R242, RZ, RZ, R6 ;  /* 0x000000fffff27224 */ /* 0x000fe200078e0006 */
[----:B------:R-:W-:Y:S01]  /*1d20*/  UMOV UR9, UR10 ;  /* 0x0000000a00097c82 */ /* 0x000fe20008000000 */
[----:B------:R-:W-:Y:S01]  /*1d30*/  IMAD.WIDE.U32 R4, R226, c[0x0][0x370], RZ ;  /* 0x0000dc00e2047a25 */ /* 0x000fe200078e00ff */
[----:B------:R-:W-:Y:S01]  /*1d40*/  ISETP.GE.AND P1, PT, R12, UR12, PT ;  /* 0x0000000c0c007c0c */ /* 0x000fe2000bf26270 */
[----:B------:R-:W-:Y:S01]  /*1d50*/  ULOP3.LUT UR8, UR8, 0xfffffffe, URZ, 0xc0, !UPT ;  /* 0xfffffffe08087892 */ /* 0x000fe2000f8ec03f */
[----:B------:R-:W-:Y:S01]  /*1d60*/  ISETP.GE.AND P2, PT, R15, UR12, PT ;  /* 0x0000000c0f007c0c */ /* 0x000fe2000bf46270 */
[----:B------:R-:W-:Y:S01]  /*1d70*/  IMAD.MOV.U32 R243, RZ, RZ, R7 ;  /* 0x000000fffff37224 */ /* 0x000fe200078e0007 */
[----:B------:R-:W-:Y:S01]  /*1d80*/  @P0 BAR.SYNC.DEFER_BLOCKING 0x0 ;  /* 0x0000000000000b1d */ /* 0x000fe20000010000 */
[----:B------:R-:W-:Y:S01]  /*1d90*/  IMAD R2, R226, c[0x0][0x374], RZ ;  /* 0x0000dd00e2027a24 */ /* 0x000fe200078e02ff */
[----:B------:R-:W-:Y:S01]  /*1da0*/  UIADD3 UR8, UR7, -UR8, URZ ;  /* 0x8000000807087290 */ /* 0x000fe2000fffe03f */
[----:B------:R-:W-:-:S02]  /*1db0*/  IMAD.MOV.U32 R240, RZ, RZ, R8 ;  /* 0x000000fffff07224 */ /* 0x000fc400078e0008 */
[----:B------:R-:W-:Y:S01]  /*1dc0*/  IMAD.MOV.U32 R241, RZ, RZ, R9 ;  /* 0x000000fffff17224 */ /* 0x000fe200078e0009 */
[----:B------:R-:W-:Y:S01]  /*1dd0*/  UISETP.NE.AND UP0, UPT, UR8, 0x1, UPT ;  /* 0x000000010800788c */ /* 0x000fe2000bf05270 */
[----:B------:R-:W-:Y:S01]  /*1de0*/  BSSY B0, `(.L_x_738) ;  /* 0x0000039000007945 */ /* 0x000fe20003800000 */
[----:B------:R-:W-:Y:S01]  /*1df0*/  UMOV UR10, UR15 ;  /* 0x0000000f000a7c82 */ /* 0x000fe20008000000 */
[----:B------:R-:W-:Y:S01]  /*1e00*/  @!P1 IADD3 R4, P3, R242, R4, RZ ;  /* 0x00000004f2049210 */ /* 0x000fe20007f7e0ff */
[----:B------:R-:W-:Y:S02]  /*1e10*/  UMOV UR8, UR11 ;  /* 0x0000000b00087c82 */ /* 0x000fe40008000000 */
[----:B------:R-:W-:Y:S01]  /*1e20*/  PLOP3.LUT P0, PT, PT, PT, UP0, 0x80, 0x0 ;  /* 0x000000000000781c */ /* 0x000fe20003f0f008 */
[----:B------:R-:W-:Y:S01]  /*1e30*/  UMOV UR11, UR14 ;  /* 0x0000000e000b7c82 */ /* 0x000fe20008000000 */
        /* <DEDUP_REMOVED lines=23> */
[----:B--2---:R-:W-:-:S04]  /*1fb0*/  IADD3 R2, R13, 0x4000, RZ ;  /* 0x000040000d027810 */ /* 0x004fc80007ffe0ff */
[----:B------:R-:W-:-:S05]  /*1fc0*/  SEL R2, R2, R13, !P0 ;  /* 0x0000000d02027207 */ /* 0x000fca0004000000 */
[----:B------:R-:W-:Y:S01]  /*1fd0*/  IMAD.SHL.U32 R236, R2, 0x2, RZ ;  /* 0x0000000202ec7824 */ /* 0x000fe200078e00ff */
[----:B------:R-:W-:Y:S05]  /*1fe0*/  @!P2 BRA `(.L_x_739) ;  /* 0x000001100000a947 */ /* 0x000fea0003800000 */
[----:B-1----:R1:W-:Y:S04]  /*1ff0*/  STS [R236], RZ ;  /* 0x000000ffec007388 */ /* 0x0023e80000000800 */
        /* <DEDUP_REMOVED lines=16> */
.L_x_739:
[----:B------:R-:W-:Y:S01]  /*2100*/  @!PT LDS RZ, [RZ] ;  /* 0x00000000fffff984 */ /* 0x000fe20000000800 */
[----:B------:R-:W-:Y:S01]  /*2110*/  @!PT LDS RZ, [RZ] ;  /* 0x00000000fffff984 */ /* 0x000fe20000000800 */
[----:B------:R-:W-:Y:S01]  /*2120*/  @!PT LDS RZ, [RZ] ;  /* 0x00000000fffff984 */ /* 0x000fe20000000800 */
[----:B-1----:R1:W-:Y:S04]  /*2130*/  LDGSTS.E.BYPASS.LTC128B.128 [R236], [R240.64] ;  /* 0x00000000f0ec7fae */ /* 0x0023e8000b901d44 */
[----:B------:R1:W-:Y:S04]  /*2140*/  LDGSTS.E.BYPASS.LTC128B.128 [R236+0x2000], [R240.64+0x80] ;  /* 0x02000080f0ec7fae */ /* 0x0003e8000b901d44 */
[----:B------:R1:W-:Y:S04]  /*2150*/  LDGSTS.E.BYPASS.LTC128B.128 [R236+0x4000], [R240.64+0x100] ;  /* 0x04000100f0ec7fae */ /* 0x0003e8000b901d44 */
[----:B------:R1:W-:Y:S02]  /*2160*/  LDGSTS.E.BYPASS.LTC128B.128 [R236+0x6000], [R240.64+0x180] ;  /* 0x06000180f0ec7fae */ /* 0x0003e4000b901d44 */
.L_x_740:
[----:B------:R-:W-:Y:S05]  /*2170*/  BSYNC B0 ;  /* 0x0000000000007941 */ /* 0x000fea0003800000 */
.L_x_738:
[----:B------:R-:W-:Y:S01]  /*2180*/  BSSY B0, `(.L_x_741) ;  /* 0x000001e000007945 */ /* 0x000fe20003800000 */
[----:B------:R-:W-:-:S02]  /*2190*/  IMAD R2, R226, c[0x0][0x194], RZ ;  /* 0x00006500e2027a24 */ /* 0x000fc400078e02ff */
        /* <DEDUP_REMOVED lines=19> */
.L_x_742:
[----:B------:R-:W-:-:S04]  /*22d0*/  IADD3 R4, P1, R240, R4, RZ ;  /* 0x00000004f0047210 */ /* 0x000fc80007f3e0ff */
[----:B------:R-:W-:-:S05]  /*22e0*/  IADD3.X R5, R241, R5, R2, P1, !PT ;  /* 0x00000005f1057210 */ /* 0x000fca0000ffe402 */
[----:B------:R-:W-:Y:S01]  /*22f0*/  @!PT LDS RZ, [RZ] ;  /* 0x00000000fffff984 */ /* 0x000fe20000000800 */
[----:B------:R-:W-:Y:S01]  /*2300*/  @!PT LDS RZ, [RZ] ;  /* 0x00000000fffff984 */ /* 0x000fe20000000800 */
[----:B------:R-:W-:Y:S01]  /*2310*/  @!PT LDS RZ, [RZ] ;  /* 0x00000000fffff984 */ /* 0x000fe20000000800 */
[----:B------:R2:W-:Y:S04]  /*2320*/  LDGSTS.E.BYPASS.LTC128B.128 [R236+0x1000], [R4.64] ;  /* 0x0100000004ec7fae */ /* 0x0005e8000b901d44 */
[----:B------:R2:W-:Y:S04]  /*2330*/  LDGSTS.E.BYPASS.LTC128B.128 [R236+0x3000], [R4.64+0x80] ;  /* 0x0300008004ec7fae */ /* 0x0005e8000b901d44 */
[----:B------:R2:W-:Y:S04]  /*2340*/  LDGSTS.E.BYPASS.LTC128B.128 [R236+0x5000], [R4.64+0x100] ;  /* 0x0500010004ec7fae */ /* 0x0005e8000b901d44 */
[----:B------:R2:W-:Y:S02]  /*2350*/  LDGSTS.E.BYPASS.LTC128B.128 [R236+0x7000], [R4.64+0x180] ;  /* 0x0700018004ec7fae */ /* 0x0005e4000b901d44 */
.L_x_743:
[----:B------:R-:W-:Y:S05]  /*2360*/  BSYNC B0 ;  /* 0x0000000000007941 */ /* 0x000fea0003800000 */
.L_x_741:
[----:B------:R-:W3:Y:S01]  /*2370*/  LDL R23, [R1+0x48] ;  /* 0x0000480001177983 */ /* 0x000ee20000100800 */
[----:B------:R-:W-:Y:S01]  /*2380*/  ULDC.64 UR14, c[0x0][0x198] ;  /* 0x00006600000e7ab9 */ /* 0x000fe20000000a00 */
[----:B--2---:R-:W-:Y:S01]  /*2390*/  IMAD.U32 R4, RZ, RZ, UR22 ;  /* 0x00000016ff047e24 */ /* 0x004fe2000f8e00ff */
[----:B------:R-:W-:Y:S01]  /*23a0*/  UIMAD UR13, UR19, UR14, URZ ;  /* 0x0000000e130d72a4 */ /* 0x000fe2000f8e023f */
[----:B------:R-:W2:Y:S02]  /*23b0*/  LDL R21, [R1+0x50] ;  /* 0x0000500001157983 */ /* 0x000ea40000100800 */
[----:B------:R-:W-:Y:S01]  /*23c0*/  IMAD.WIDE.U32 R6, R4, c[0x0][0x198], R16 ;  /* 0x0000660004067a25 */ /* 0x000fe200078e0010 */
[----:B------:R-:W-:-:S03]  /*23d0*/  UIMAD UR17, UR22, UR15, UR13 ;  /* 0x0000000f161172a4 */ /* 0x000fc6000f8e020d */
[----:B------:R-:W-:Y:S01]  /*23e0*/  ULDC.64 UR14, c[0x0][0x1a0] ;  /* 0x00006800000e7ab9 */ /* 0x000fe20000000a00 */
[----:B------:R-:W-:Y:S01]  /*23f0*/  IMAD.WIDE.U32 R4, R4, c[0x0][0x1a0], R16 ;  /* 0x0000680004047a25 */ /* 0x000fe200078e0010 */
[----:B------:R-:W-:-:S04]  /*2400*/  UIMAD UR13, UR19, UR14, URZ ;  /* 0x0000000e130d72a4 */ /* 0x000fc8000f8e023f */
[----:B------:R-:W-:Y:S02]  /*2410*/  UIMAD UR14, UR22, UR15, UR13 ;  /* 0x0000000f160e72a4 */ /* 0x000fe4000f8e020d */
[----:B------:R-:W-:Y:S01]  /*2420*/  UIMAD UR13, UR18, -0x40, UR6 ;  /* 0xffffffc0120d78a4 */ /* 0x000fe2000f8e0206 */
[----:B------:R-:W-:Y:S01]  /*2430*/  IMAD.U32 R2, RZ, RZ, UR17 ;  /* 0x00000011ff027e24 */ /* 0x000fe2000f8e00ff */
[----:B------:R-:W-:-:S04]  /*2440*/  IADD3 R8, P3, R6, UR29, RZ ;  /* 0x0000001d06087c10 */ /* 0x000fc8000ff7e0ff */
[----:B------:R-:W-:Y:S02]  /*2450*/  ISETP.GE.AND P1, PT, R12, UR13, PT ;  /* 0x0000000d0c007c0c */ /* 0x000fe4000bf26270 */
[----:B------:R-:W-:Y:S02]  /*2460*/  IADD3 R6, P2, R4, UR21, RZ ;  /* 0x0000001504067c10 */ /* 0x000fe4000ff5e0ff */
[----:B------:R-:W-:Y:S02]  /*2470*/  MOV R10, UR14 ;  /* 0x0000000e000a7c02 */ /* 0x000fe40008000f00 */
[----:B------:R-:W-:Y:S01]  /*2480*/  IADD3.X R9, R7, UR30, R2, P3, !PT ;  /* 0x0000001e07097c10 */ /* 0x000fe20009ffe402 */
[----:B------:R-:W-:Y:S01]  /*2490*/  IMAD R2, R11, c[0x0][0x1b8], RZ ;  /* 0x00006e000b027a24 */ /* 0x000fe200078e02ff */
[----:B------:R-:W-:Y:S02]  /*24a0*/  IADD3.X R7, R5, UR26, R10, P2, !PT ;  /* 0x0000001a05077c10 */ /* 0x000fe400097fe40a */
[----:B------:R-:W-:Y:S01]  /*24b0*/  ISETP.GE.AND P2, PT, R15, UR13, PT ;  /* 0x0000000d0f007c0c */ /* 0x000fe2000bf46270 */
[----:B------:R-:W-:-:S02]  /*24c0*/  IMAD R2, R0, c[0x0][0x1bc], R2 ;  /* 0x00006f0000027a24 */ /* 0x000fc400078e0202 */
[----:B------:R-:W-:Y:S01]  /*24d0*/  IMAD.WIDE.U32 R6, R0, c[0x0][0x1b8], R6 ;  /* 0x00006e0000067a25 */ /* 0x000fe200078e0006 */
[----:B------:R-:W-:-:S03]  /*24e0*/  @!P1 IADD3 R16, P3, R15, 0x20, RZ ;  /* 0x000000200f109810 */ /* 0x000fc60007f7e0ff */
[----:B------:R-:W-:Y:S02]  /*24f0*/  IMAD R4, R11, c[0x0][0x1b0], RZ ;  /* 0x00006c000b047a24 */ /* 0x000fe400078e02ff */
[----:B------:R-:W-:Y:S02]  /*2500*/  IMAD.IADD R7, R7, 0x1, R2 ;  /* 0x0000000107077824 */ /* 0x000fe400078e0202 */
[C---:B------:R-:W-:Y:S02]  /*2510*/  IMAD R10, R0.reuse, c[0x0][0x1b4], R4 ;  /* 0x00006d00000a7a24 */ /* 0x040fe400078e0204 */
[----:B------:R-:W-:Y:S01]  /*2520*/  @!P1 IMAD.X R2, RZ, RZ, R14, P3 ;  /* 0x000000ffff029224 */ /* 0x000fe200018e060e */
[----:B------:R-:W-:Y:S01]  /*2530*/  @!P1 IADD3 R12, P3, R15, 0x20, RZ ;  /* 0x000000200f0c9810 */ /* 0x000fe20007f7e0ff */
[----:B------:R-:W-:-:S04]  /*2540*/  IMAD.WIDE.U32 R4, R0, c[0x0][0x1b0], R8 ;  /* 0x00006c0000047a25 */ /* 0x000fc800078e0008 */
[----:B------:R-:W-:Y:S02]  /*2550*/  IMAD.IADD R5, R5, 0x1, R10 ;  /* 0x0000000105057824 */ /* 0x000fe400078e020a */
[----:B------:R-:W-:Y:S02]  /*2560*/  @!P2 IMAD R0, R14, c[0x0][0x198], RZ ;  /* 0x000066000e00aa24 */ /* 0x000fe400078e02ff */
[----:B------:R-:W-:Y:S01]  /*2570*/  @!P1 IMAD.X R10, RZ, RZ, R14, P3 ;  /* 0x000000ffff0a9224 */ /* 0x000fe200018e060e */
[----:B------:R-:W-:Y:S01]  /*2580*/  @!P1 MOV R8, R4 ;  /* 0x0000000400089202 */ /* 0x000fe20000000f00 */
[----:B------:R-:W-:Y:S01]  /*2590*/  @!P1 IMAD R2, R2, c[0x0][0x198], RZ ;  /* 0x0000660002029a24 */ /* 0x000fe200078e02ff */
[----:B------:R-:W-:Y:S01]  /*25a0*/  @!P1 MOV R18, R6 ;  /* 0x0000000600129202 */ /* 0x000fe20000000f00 */
[----:B------:R-:W-:Y:S02]  /*25b0*/  @!P1 IMAD.MOV.U32 R9, RZ, RZ, R5 ;  /* 0x000000ffff099224 */ /* 0x000fe400078e0005 */
[----:B------:R-:W-:-:S02]  /*25c0*/  @!P2 IMAD R11, R15, c[0x0][0x19c], R0 ;  /* 0x000067000f0baa24 */ /* 0x000fc400078e0200 */
[----:B------:R-:W-:Y:S02]  /*25d0*/  @!P2 IMAD R13, R14, c[0x0][0x1a0], RZ ;  /* 0x000068000e0daa24 */ /* 0x000fe400078e02ff */
[----:B------:R-:W-:-:S04]  /*25e0*/  @!P2 IMAD.WIDE.U32 R4, R15, c[0x0][0x198], R4 ;  /* 0x000066000f04aa25 */ /* 0x000fc800078e0004 */
[----:B------:R-:W-:Y:S02]  /*25f0*/  @!P1 IMAD R0, R10, c[0x0][0x1a0], RZ ;  /* 0x000068000a009a24 */ /* 0x000fe400078e02ff */
[----:B------:R-:W-:Y:S02]  /*2600*/  @!P1 IMAD.MOV.U32 R19, RZ, RZ, R7 ;  /* 0x000000ffff139224 */ /* 0x000fe400078e0007 */
[C---:B------:R-:W-:Y:S02]  /*2610*/  @!P1 IMAD R20, R16.reuse, c[0x0][0x19c], R2 ;  /* 0x0000670010149a24 */ /* 0x040fe400078e0202 */
[----:B------:R-:W-:Y:S01]  /*2620*/  @!P1 IMAD.WIDE.U32 R16, R16, c[0x0][0x198], R8 ;  /* 0x0000660010109a25 */ /* 0x000fe200078e0008 */
[----:B------:R-:W-:Y:S02]  /*2630*/  @!P2 IADD3 R2, R5, R11, RZ ;  /* 0x0000000b0502a210 */ /* 0x000fe40007ffe0ff */
[----:B------:R-:W-:Y:S01]  /*2640*/  @!P2 LEA R10, P3, R4, c[0x0][0x168], 0x1 ;  /* 0x00005a00040aaa11 */ /* 0x000fe200078608ff */
[----:B------:R-:W-:-:S02]  /*2650*/  @!P2 IMAD R9, R15, c[0x0][0x1a4], R13 ;  /* 0x000069000f09aa24 */ /* 0x000fc400078e020d */
[C---:B------:R-:W-:Y:S02]  /*2660*/  @!P1 IMAD R8, R12.reuse, c[0x0][0x1a4], R0 ;  /* 0x000069000c089a24 */ /* 0x040fe400078e0200 */
[----:B------:R-:W-:Y:S01]  /*2670*/  @!P1 IMAD.WIDE.U32 R12, R12, c[0x0][0x1a0], R18 ;  /* 0x000068000c0c9a25 */ /* 0x000fe200078e0012 */
[----:B------:R-:W-:-:S03]  /*2680*/  @!P2 LEA.HI.X R11, R4, c[0x0][0x16c], R2, 0x1, P3 ;  /* 0x00005b00040baa11 */ /* 0x000fc600018f0c02 */
[----:B------:R-:W-:Y:S01]  /*2690*/  @!P2 IMAD.WIDE.U32 R14, R15, c[0x0][0x1a0], R6 ;  /* 0x000068000f0eaa25 */ /* 0x000fe200078e0006 */
[----:B------:R-:W-:Y:S02]  /*26a0*/  @!P1 IADD3 R13, R13, R8, RZ ;  /* 0x000000080d0d9210 */ /* 0x000fe40007ffe0ff */
[----:B------:R-:W-:Y:S01]  /*26b0*/  @!P1 LEA R8, P5, R16, c[0x0][0x168], 0x1 ;  /* 0x00005a0010089a11 */ /* 0x000fe200078a08ff */
[----:B------:R-:W-:Y:S01]  /*26c0*/  @!P1 IMAD.IADD R2, R17, 0x1, R20 ;  /* 0x0000000111029824 */ /* 0x000fe200078e0214 */
[----:B------:R-:W-:Y:S01]  /*26d0*/  @P2 STS.128 [R237+0x18000], RZ ;  /* 0x018000ffed002388 */ /* 0x000fe20000000c00 */
[----:B------:R-:W-:Y:S01]  /*26e0*/  @!P2 IMAD.IADD R5, R15, 0x1, R9 ;  /* 0x000000010f05a824 */ /* 0x000fe200078e0209 */
[----:B------:R-:W-:Y:S02]  /*26f0*/  @!P2 LEA R6, P4, R14, c[0x0][0x170], 0x1 ;  /* 0x00005c000e06aa11 */ /* 0x000fe400078808ff */
[----:B------:R-:W-:Y:S01]  /*2700*/  @!P1 LEA.HI.X R9, R16, c[0x0][0x16c], R2, 0x1, P5 ;  /* 0x00005b0010099a11 */ /* 0x000fe200028f0c02 */
[----:B------:R-:W-:Y:S01]  /*2710*/  @P2 STS.128 [R237+0x1a000], RZ ;  /* 0x01a000ffed002388 */ /* 0x000fe20000000c00 */
[----:B------:R-:W-:-:S03]  /*2720*/  IADD3 R2, R233, 0x4000, RZ ;  /* 0x00004000e9027810 */ /* 0x000fc60007ffe0ff */
[----:B------:R-:W-:Y:S04]  /*2730*/  @P2 STS.128 [R237+0x1c000], RZ ;  /* 0x01c000ffed002388 */ /* 0x000fe80000000c00 */
[----:B------:R-:W-:Y:S04]  /*2740*/  @P2 STS.128 [R237+0x1e000], RZ ;  /* 0x01e000ffed002388 */ /* 0x000fe80000000c00 */
[----:B------:R-:W-:Y:S01]  /*2750*/  @!PT LDS RZ, [RZ] ;  /* 0x00000000fffff984 */ /* 0x000fe20000000800 */
[----:B------:R-:W-:Y:S01]  /*2760*/  @!PT LDS RZ, [RZ] ;  /* 0x00000000fffff984 */ /* 0x000fe20000000800 */
[----:B------:R-:W-:Y:S01]  /*2770*/  @!PT LDS RZ, [RZ] ;  /* 0x00000000fffff984 */ /* 0x000fe20000000800 */
[----:B------:R4:W-:Y:S01]  /*2780*/  @!P2 LDGSTS.E.BYPASS.LTC128B.128 [R237+0x18000], [R10.64] ;  /* 0x180000000aedafae */ /* 0x0009e2000b901d44 */
[----:B------:R-:W-:-:S03]  /*2790*/  SEL R2, R2, R233, !P0 ;  /* 0x000000e902027207 */ /* 0x000fc60004000000 */
[----:B------:R4:W-:Y:S01]  /*27a0*/  @!P2 LDGSTS.E.BYPASS.LTC128B.128 [R237+0x1a000], [R10.64+0x80] ;  /* 0x1a0000800aedafae */ /* 0x0009e2000b901d44 */
[----:B------:R-:W-:-:S03]  /*27b0*/  @!P1 LEA R4, P3, R12, c[0x0][0x170], 0x1 ;  /* 0x00005c000c049a11 */ /* 0x000fc600078608ff */
[----:B------:R4:W-:Y:S01]  /*27c0*/  @!P2 LDGSTS.E.BYPASS.LTC128B.128 [R237+0x1c000], [R10.64+0x100] ;  /* 0x1c0001000aedafae */ /* 0x0009e2000b901d44 */
[----:B------:R-:W-:-:S03]  /*27d0*/  @!P2 LEA.HI.X R7, R14, c[0x0][0x174], R5, 0x1, P4 ;  /* 0x00005d000e07aa11 */ /* 0x000fc600020f0c05 */
[----:B------:R4:W-:Y:S04]  /*27e0*/  @!P2 LDGSTS.E.BYPASS.LTC128B.128 [R237+0x1e000], [R10.64+0x180] ;  /* 0x1e0001800aedafae */ /* 0x0009e8000b901d44 */
[----:B------:R-:W-:Y:S04]  /*27f0*/  @P1 STS.128 [R237+0x19000], RZ ;  /* 0x019000ffed001388 */ /* 0x000fe80000000c00 */
[----:B------:R-:W-:Y:S04]  /*2800*/  @P1 STS.128 [R237+0x1b000], RZ ;  /* 0x01b000ffed001388 */ /* 0x000fe80000000c00 */
[----:B------:R-:W-:Y:S04]  /*2810*/  @P1 STS.128 [R237+0x1d000], RZ ;  /* 0x01d000ffed001388 */ /* 0x000fe80000000c00 */
[----:B------:R-:W-:Y:S04]  /*2820*/  @P1 STS.128 [R237+0x1f000], RZ ;  /* 0x01f000ffed001388 */ /* 0x000fe80000000c00 */
[----:B------:R-:W-:Y:S01]  /*2830*/  @!PT LDS RZ, [RZ] ;  /* 0x00000000fffff984 */ /* 0x000fe20000000800 */
[----:B------:R-:W-:Y:S01]  /*2840*/  @!PT LDS RZ, [RZ] ;  /* 0x00000000fffff984 */ /* 0x000fe20000000800 */
[----:B------:R-:W-:Y:S01]  /*2850*/  @!PT LDS RZ, [RZ] ;  /* 0x00000000fffff984 */ /* 0x000fe20000000800 */
[----:B------:R1:W-:Y:S01]  /*2860*/  @!P1 LDGSTS.E.BYPASS.LTC128B.128 [R237+0x19000], [R8.64] ;  /* 0x1900000008ed9fae */ /* 0x0003e2000b901d44 */
[----:B------:R-:W-:-:S03]  /*2870*/  @!P1 LEA.HI.X R5, R12, c[0x0][0x174], R13, 0x1, P3 ;  /* 0x00005d000c059a11 */ /* 0x000fc600018f0c0d */
[----:B------:R1:W-:Y:S01]  /*2880*/  @!P1 LDGSTS.E.BYPASS.LTC128B.128 [R237+0x1b000], [R8.64+0x80] ;  /* 0x1b00008008ed9fae */ /* 0x0003e2000b901d44 */
[----:B------:R-:W-:-:S03]  /*2890*/  IMAD.SHL.U32 R219, R2, 0x2, RZ ;  /* 0x0000000202db7824 */ /* 0x000fc600078e00ff */
[----:B------:R1:W-:Y:S04]  /*28a0*/  @!P1 LDGSTS.E.BYPASS.LTC128B.128 [R237+0x1d000], [R8.64+0x100] ;  /* 0x1d00010008ed9fae */ /* 0x0003e8000b901d44 */
        /* <DEDUP_REMOVED lines=8> */
[----:B------:R1:W-:Y:S04]  /*2930*/  @!P2 LDGSTS.E.BYPASS.LTC128B.128 [R237+0x20000], [R6.64] ;  /* 0x2000000006edafae */ /* 0x0003e8000b901d44 */
[----:B------:R1:W-:Y:S04]  /*2940*/  @!P2 LDGSTS.E.BYPASS.LTC128B.128 [R237+0x22000], [R6.64+0x80] ;  /* 0x2200008006edafae */ /* 0x0003e8000b901d44 */
[----:B------:R1:W-:Y:S04]  /*2950*/  @!P2 LDGSTS.E.BYPASS.LTC128B.128 [R237+0x24000], [R6.64+0x100] ;  /* 0x2400010006edafae */ /* 0x0003e8000b901d44 */
[----:B------:R1:W-:Y:S01]  /*2960*/  @!P2 LDGSTS.E.BYPASS.LTC128B.128 [R237+0x26000], [R6.64+0x180] ;  /* 0x2600018006edafae */ /* 0x0003e2000b901d44 */
[----:B------:R-:W-:Y:S01]  /*2970*/  IMAD.MOV.U32 R247, RZ, RZ, 0x7f800000 ;  /* 0x7f800000fff77424 */ /* 0x000fe200078e00ff */
[----:B------:R-:W-:-:S02]  /*2980*/  MOV R248, 0x7f800000 ;  /* 0x7f80000000f87802 */ /* 0x000fc40000000f00 */
        /* <DEDUP_REMOVED lines=12> */
[----:B------:R-:W-:Y:S01]  /*2a50*/  IMAD.MOV.U32 R231, RZ, RZ, 0x20 ;  /* 0x00000020ffe77424 */ /* 0x000fe200078e00ff */
[----:B---3--:R-:W-:-:S04]  /*2a60*/  IADD3 R0, R23, 0x8, RZ ;  /* 0x0000000817007810 */ /* 0x008fc80007ffe0ff */
[----:B------:R-:W-:Y:S02]  /*2a70*/  ISETP.GE.AND P6, PT, R0, UR12, PT ;  /* 0x0000000c00007c0c */ /* 0x000fe4000bfc6270 */
[----:B------:R-:W-:-:S04]  /*2a80*/  SHF.R.S32.HI R0, RZ, 0x1f, R23 ;  /* 0x0000001fff007819 */ /* 0x000fc80000011417 */
[C---:B------:R-:W-:Y:S02]  /*2a90*/  SHF.L.U64.HI R22, R23.reuse, 0x2, R0 ;  /* 0x0000000217167819 */ /* 0x040fe40000010200 */
[----:B------:R-:W-:Y:S01]  /*2aa0*/  IADD3 R0, R232, 0x4000, RZ ;  /* 0x00004000e8007810 */ /* 0x000fe20007ffe0ff */
[----:B------:R-:W-:-:S03]  /*2ab0*/  IMAD.SHL.U32 R24, R23, 0x4, RZ ;  /* 0x0000000417187824 */ /* 0x000fc600078e00ff */
[----:B------:R-:W-:Y:S02]  /*2ac0*/  SEL R0, R0, R232, !P0 ;  /* 0x000000e800007207 */ /* 0x000fe40004000000 */
[----:B------:R-:W-:Y:S02]  /*2ad0*/  ISETP.GE.AND P3, PT, R23, UR12, PT ;  /* 0x0000000c17007c0c */ /* 0x000fe4000bf66270 */
[----:B------:R-:W-:Y:S01]  /*2ae0*/  SHF.L.U32 R2, R0, 0x1, RZ ;  /* 0x0000000100027819 */ /* 0x000fe200000006ff */
[----:B------:R-:W-:Y:S01]  /*2af0*/  IMAD.MOV.U32 R0, RZ, RZ, c[0x0][0x22c] ;  /* 0x00008b00ff007624 */ /* 0x000fe200078e00ff */
[----:B-1----:R-:W-:-:S03]  /*2b00*/  IADD3 R6, P2, R24, UR9, RZ ;  /* 0x0000000918067c10 */ /* 0x002fc6000ff5e0ff */
[----:B------:R-:W-:Y:S01]  /*2b10*/  IMAD R0, R0, c[0x0][0x1c0], RZ ;  /* 0x0000700000007a24 */ /* 0x000fe200078e02ff */
[----:B------:R-:W-:-:S04]  /*2b20*/  IADD3.X R7, R22, UR8, RZ, P2, !PT ;  /* 0x0000000816077c10 */ /* 0x000fc800097fe4ff */
[C---:B------:R-:W-:Y:S01]  /*2b30*/  SHF.L.U32 R8, R0.reuse, 0x4, RZ ;  /* 0x0000000400087819 */ /* 0x040fe200000006ff */
[----:B------:R1:W5:Y:S01]  /*2b40*/  @!P3 LDG.E R247, [R6.64] ;  /* 0x0000000406f7b981 */ /* 0x000362000c1e1900 */
[----:B------:R-:W-:-:S03]  /*2b50*/  IMAD.SHL.U32 R238, R0, 0x8, RZ ;  /* 0x0000000800ee7824 */ /* 0x000fc600078e00ff */
[----:B------:R1:W5:Y:S01]  /*2b60*/  @!P6 LDG.E R248, [R6.64+0x20] ;  /* 0x0000200406f8e981 */ /* 0x000362000c1e1900 */
[C---:B------:R-:W-:Y:S02]  /*2b70*/  IADD3 R5, R8.reuse, 0x60, RZ ;  /* 0x0000006008057810 */ /* 0x040fe40007ffe0ff */
[C---:B------:R-:W-:Y:S02]  /*2b80*/  IADD3 R4, R8.reuse, 0x80, RZ ;  /* 0x0000008008047810 */ /* 0x040fe40007ffe0ff */
[----:B----4-:R-:W-:Y:S01]  /*2b90*/  IADD3 R10, R8, 0xa0, RZ ;  /* 0x000000a0080a7810 */ /* 0x010fe20007ffe0ff */
[C---:B------:R-:W-:Y:S02]  /*2ba0*/  IMAD.IADD R5, R238.reuse, 0x1, R5 ;  /* 0x00000001ee057824 */ /* 0x040fe400078e0205 */
[C---:B------:R-:W-:Y:S01]  /*2bb0*/  IMAD.IADD R4, R238.reuse, 0x1, R4 ;  /* 0x00000001ee047824 */ /* 0x040fe200078e0204 */
[C---:B------:R-:W-:Y:S01]  /*2bc0*/  IADD3 R0, R238.reuse, R10, RZ ;  /* 0x0000000aee007210 */ /* 0x040fe20007ffe0ff */
[----:B------:R-:W-:Y:S01]  /*2bd0*/  IMAD.IADD R5, R238, 0x1, R5 ;  /* 0x00000001ee057824 */ /* 0x000fe200078e0205 */
[----:B------:R-:W-:-:S02]  /*2be0*/  IADD3 R9, R8, 0xc0, RZ ;  /* 0x000000c008097810 */ /* 0x000fc40007ffe0ff */
[C---:B-1----:R-:W-:Y:S02]  /*2bf0*/  IADD3 R7, R8.reuse, 0x20, RZ ;  /* 0x0000002008077810 */ /* 0x042fe40007ffe0ff */
[----:B------:R-:W-:-:S03]  /*2c00*/  IADD3 R6, R8, 0x40, RZ ;  /* 0x0000004008067810 */ /* 0x000fc60007ffe0ff */
[C---:B------:R-:W-:Y:S01]  /*2c10*/  IMAD.IADD R7, R238.reuse, 0x1, R7 ;  /* 0x00000001ee077824 */ /* 0x040fe200078e0207 */
[----:B------:R-:W-:-:S04]  /*2c20*/  IADD3 R6, R238, R6, RZ ;  /* 0x00000006ee067210 */ /* 0x000fc80007ffe0ff */
[C---:B------:R-:W-:Y:S01]  /*2c30*/  IADD3 R7, R238.reuse, R7, RZ ;  /* 0x00000007ee077210 */ /* 0x040fe20007ffe0ff */
[C---:B------:R-:W-:Y:S01]  /*2c40*/  IMAD.IADD R6, R238.reuse, 0x1, R6 ;  /* 0x00000001ee067824 */ /* 0x040fe200078e0206 */
[C---:B------:R-:W-:Y:S01]  /*2c50*/  IADD3 R4, R238.reuse, R4, RZ ;  /* 0x00000004ee047210 */ /* 0x040fe20007ffe0ff */
[C---:B------:R-:W-:Y:S01]  /*2c60*/  IMAD.IADD R0, R238.reuse, 0x1, R0 ;  /* 0x00000001ee007824 */ /* 0x040fe200078e0200 */
[C---:B------:R-:W-:Y:S01]  /*2c70*/  IADD3 R7, R238.reuse, R7, RZ ;  /* 0x00000007ee077210 */ /* 0x040fe20007ffe0ff */
[----:B------:R-:W-:Y:S01]  /*2c80*/  IMAD.IADD R6, R238, 0x1, R6 ;  /* 0x00000001ee067824 */ /* 0x000fe200078e0206 */
[----:B------:R-:W-:Y:S01]  /*2c90*/  IADD3 R8, R8, 0xe0, RZ ;  /* 0x000000e008087810 */ /* 0x000fe20007ffe0ff */
[C---:B------:R-:W-:Y:S01]  /*2ca0*/  IMAD.IADD R4, R238.reuse, 0x1, R4 ;  /* 0x00000001ee047824 */ /* 0x040fe200078e0204 */
[C---:B------:R-:W-:Y:S01]  /*2cb0*/  IADD3 R5, R238.reuse, R5, RZ ;  /* 0x00000005ee057210 */ /* 0x040fe20007ffe0ff */
[C---:B------:R-:W-:Y:S01]  /*2cc0*/  IMAD.IADD R7, R238.reuse, 0x1, R7 ;  /* 0x00000001ee077824 */ /* 0x040fe200078e0207 */
[C---:B------:R-:W-:Y:S01]  /*2cd0*/  IADD3 R0, R238.reuse, R0, RZ ;  /* 0x00000000ee007210 */ /* 0x040fe20007ffe0ff */
[C---:B------:R-:W-:Y:S01]  /*2ce0*/  IMAD.IADD R8, R238.reuse, 0x1, R8 ;  /* 0x00000001ee087824 */ /* 0x040fe200078e0208 */
[C---:B------:R-:W-:Y:S01]  /*2cf0*/  IADD3 R6, R238.reuse, R6, RZ ;  /* 0x00000006ee067210 */ /* 0x040fe20007ffe0ff */
[----:B------:R-:W-:Y:S01]  /*2d00*/  STL [R1+0x18], R24 ;  /* 0x0000181801007387 */ /* 0x000fe20000100800 */
[C---:B------:R-:W-:Y:S01]  /*2d10*/  IMAD.IADD R5, R238.reuse, 0x1, R5 ;  /* 0x00000001ee057824 */ /* 0x040fe200078e0205 */
[C---:B------:R-:W-:Y:S01]  /*2d20*/  IADD3 R4, R238.reuse, R4, RZ ;  /* 0x00000004ee047210 */ /* 0x040fe20007ffe0ff */
[C---:B------:R-:W-:Y:S01]  /*2d30*/  IMAD.IADD R8, R238.reuse, 0x1, R8 ;  /* 0x00000001ee087824 */ /* 0x040fe200078e0208 */
[----:B------:R-:W-:Y:S01]  /*2d40*/  STL [R1+0x14], R22 ;  /* 0x0000141601007387 */ /* 0x000fe20000100800 */
[----:B------:R-:W-:-:S03]  /*2d50*/  IMAD.IADD R0, R238, 0x1, R0 ;  /* 0x00000001ee007824 */ /* 0x000fc600078e0200 */
[----:B------:R1:W-:Y:S01]  /*2d60*/  STL [R1+0x10], R7 ;  /* 0x0000100701007387 */ /* 0x0003e20000100800 */
[----:B------:R-:W-:-:S03]  /*2d70*/  IADD3 R250, R238, R8, RZ ;  /* 0x00000008eefa7210 */ /* 0x000fc60007ffe0ff */
[----:B------:R3:W-:Y:S01]  /*2d80*/  STL [R1+0xc], R6 ;  /* 0x00000c0601007387 */ /* 0x0007e20000100800 */
[----:B------:R-:W-:-:S03]  /*2d90*/  IMAD.IADD R8, R238, 0x1, R6 ;  /* 0x00000001ee087824 */ /* 0x000fc600078e0206 */
[----:B------:R-:W-:Y:S04]  /*2da0*/  STL [R1+0x8], R5 ;  /* 0x0000080501007387 */ /* 0x000fe80000100800 */
[----:B------:R-:W-:Y:S04]  /*2db0*/  STL [R1+0x4], R4 ;  /* 0x0000040401007387 */ /* 0x000fe80000100800 */
[----:B------:R-:W-:Y:S01]  /*2dc0*/  STL [R1], R0 ;  /* 0x0000000001007387 */ /* 0x000fe20000100800 */
[----:B-1----:R-:W-:-:S05]  /*2dd0*/  IADD3 R7, R238, R7, RZ ;  /* 0x00000007ee077210 */ /* 0x002fca0007ffe0ff */
[----:B------:R1:W-:Y:S01]  /*2de0*/  STL [R1+0x2c], R7 ;  /* 0x00002c0701007387 */ /* 0x0003e20000100800 */
[----:B---3--:R-:W-:-:S03]  /*2df0*/  IMAD.IADD R6, R238, 0x1, R4 ;  /* 0x00000001ee067824 */ /* 0x008fc600078e0204 */
[----:B------:R3:W-:Y:S01]  /*2e00*/  STL [R1+0x28], R8 ;  /* 0x0000280801007387 */ /* 0x0007e20000100800 */
[----:B------:R-:W-:Y:S01]  /*2e10*/  IMAD.IADD R9, R238, 0x1, R9 ;  /* 0x00000001ee097824 */ /* 0x000fe200078e0209 */
[----:B--2---:R-:W-:-:S04]  /*2e20*/  R2P PR, R21, 0x6 ;  /* 0x0000000615007804 */ /* 0x004fc80000000000 */
[C---:B------:R-:W-:Y:S02]  /*2e30*/  IADD3 R9, R238.reuse, R9, RZ ;  /* 0x00000009ee097210 */ /* 0x040fe40007ffe0ff */
[C---:B-1----:R-:W-:Y:S02]  /*2e40*/  IADD3 R7, R238.reuse, R5, RZ ;  /* 0x00000005ee077210 */ /* 0x042fe40007ffe0ff */
[----:B------:R-:W-:-:S03]  /*2e50*/  IADD3 R5, R238, R0, RZ ;  /* 0x00000000ee057210 */ /* 0x000fc60007ffe0ff */
[----:B------:R3:W-:Y:S04]  /*2e60*/  STL [R1+0x24], R7 ;  /* 0x0000240701007387 */ /* 0x0007e80000100800 */
[----:B------:R3:W-:Y:S04]  /*2e70*/  STL [R1+0x20], R6 ;  /* 0x0000200601007387 */ /* 0x0007e80000100800 */
[----:B------:R3:W-:Y:S01]  /*2e80*/  STL [R1+0x1c], R5 ;  /* 0x00001c0501007387 */ /* 0x0007e20000100800 */
[----:B------:R-:W-:Y:S01]  /*2e90*/  IMAD.IADD R252, R238, 0x1, R9 ;  /* 0x00000001eefc7824 */ /* 0x000fe200078e0209 */
[----:B------:R-:W-:Y:S01]  /*2ea0*/  SEL R231, R231, 0xffffffe0, !P1 ;  /* 0xffffffe0e7e77807 */ /* 0x000fe20004800000 */
[----:B------:R-:W-:Y:S01]  /*2eb0*/  IMAD.SHL.U32 R222, R233, 0x2, RZ ;  /* 0x00000002e9de7824 */ /* 0x000fe200078e00ff */
[----:B------:R-:W-:Y:S01]  /*2ec0*/  SEL R226, R226, 0xffffffc0, !P2 ;  /* 0xffffffc0e2e27807 */ /* 0x000fe20005000000 */
[C---:B------:R-:W-:Y:S01]  /*2ed0*/  IMAD.IADD R249, R238.reuse, 0x1, R250 ;  /* 0x00000001eef97824 */ /* 0x040fe200078e02fa */
[----:B------:R-:W-:Y:S01]  /*2ee0*/  IADD3 R228, R227, R231, RZ ;  /* 0x000000e7e3e47210 */ /* 0x000fe20007ffe0ff */
[----:B------:R-:W-:Y:S01]  /*2ef0*/  IMAD.IADD R223, R231, 0x1, R222 ;  /* 0x00000001e7df7824 */ /* 0x000fe200078e02de */
[----:B------:R-:W-:Y:S01]  /*2f00*/  IADD3 R251, R238, R252, RZ ;  /* 0x000000fceefb7210 */ /* 0x000fe20007ffe0ff */
[----:B------:R-:W-:Y:S01]  /*2f10*/  UIADD3 UR12, UR22, 0x40, URZ ;  /* 0x00000040160c7890 */ /* 0x000fe2000fffe03f */
        /* <DEDUP_REMOVED lines=64> */
[----:B------:R-:W-:Y:S01]  /*3320*/  IMAD.IADD R229, R227, 0x1, R226 ;  /* 0x00000001e3e57824 */ /* 0x000fe200078e02e2 */
[C---:B------:R-:W-:Y:S01]  /*3330*/  IADD3 R225, R226.reuse, R222, RZ ;  /* 0x000000dee2e17210 */ /* 0x040fe20007ffe0ff */
[----:B------:R-:W-:Y:S01]  /*3340*/  IMAD.IADD R230, R226, 0x1, R228 ;  /* 0x00000001e2e67824 */ /* 0x000fe200078e02e4 */
[----:B------:R-:W-:Y:S01]  /*3350*/  IADD3 R0, R238, R249, RZ ;  /* 0x000000f9ee007210 */ /* 0x000fe20007ffe0ff */
[----:B------:R-:W-:-:S02]  /*3360*/  IMAD.IADD R224, R226, 0x1, R223 ;  /* 0x00000001e2e07824 */ /* 0x000fc400078e02df */
[----:B------:R-:W-:Y:S01]  /*3370*/  IMAD.IADD R4, R238, 0x1, R251 ;  /* 0x00000001ee047824 */ /* 0x000fe200078e02fb */
[----:B---3--:R-:W-:-:S04]  /*3380*/  UISETP.GE.AND UP0, UPT, UR12, UR6, UPT ;  /* 0x000000060c00728c */ /* 0x008fc8000bf06270 */
.L_x_746:
[----:B------:R-:W0:Y:S01]  /*3390*/  LDGDEPBAR ;  /* 0x00000000000079af */ /* 0x000e220000000000 */
[C---:B------:R-:W-:Y:S01]  /*33a0*/  IMAD.IADD R109, R219.reuse, 0x1, R231 ;  /* 0x00000001db6d7824 */ /* 0x040fe200078e02e7 */
[----:B------:R-:W-:Y:S01]  /*33b0*/  PLOP3.LUT P0, PT, PT, PT, UP0, 0x80, 0x0 ;  /* 0x000000000000781c */ /* 0x000fe20003f0f008 */
[--C-:B------:R-:W-:Y:S01]  /*33c0*/  IMAD.IADD R108, R219, 0x1, R226.reuse ;  /* 0x00000001db6c7824 */ /* 0x100fe200078e02e2 */
[----:B------:R-:W-:Y:S01]  /*33d0*/  PLOP3.LUT P5, PT, PT, PT, UP0, 0x80, 0x0 ;  /* 0x000000000000781c */ /* 0x000fe20003faf008 */
[----:B------:R-:W-:Y:S01]  /*33e0*/  IMAD.IADD R0, R109, 0x1, R226 ;  /* 0x000000016d007824 */ /* 0x000fe200078e02e2 */
        /* <DEDUP_REMOVED lines=219> */
[----:B------:R-:W-:Y:S04]  /*41a0*/  @P2 FSEL R18, R18, -INF , !P3 ;  /* 0xff80000012122808 */ /* 0x000fe80005800000 */
        /* <DEDUP_REMOVED lines=26> */
[----:B------:R-:W4:Y:S02]  /*4350*/  LDG.E R0, [R94.64+0x20] ;  /* 0x000020045e007981 */ /* 0x000f24000c1e1900 */
[C---:B---3--:R-:W-:Y:S01]  /*4360*/  HMMA.16816.F32.BF16 R12, R16.reuse, R84, RZ ;  /* 0x00000054100c723c */ /* 0x048fe200000418ff */
[----:B------:R-:W-:Y:S05]  /*4370*/  IMAD.U32 R112, R112, -0x40, RZ ;  /* 0xffffffc070707824 */ /* 0x000fea00078e00ff */
[C---:B------:R-:W-:Y:S02]  /*4380*/  LEA R234, P0, R112.reuse, R234, 0x2 ;  /* 0x000000ea70ea7211 */ /* 0x040fe400078010ff */
[----:B------:R-:W-:Y:S01]  /*4390*/  HMMA.16816.F32.BF16 R16, R16, R86, RZ ;  /* 0x000000561010723c */ /* 0x000fe200000418ff */
[----:B------:R-:W1:Y:S03]  /*43a0*/  LDSM.16.M88.4 R84, [R216+0x20000] ;  /* 0x02000000d854783b */ /* 0x000e660000000200 */
[----:B------:R-:W-:Y:S02]  /*43b0*/  LEA.HI.X.SX32 R235, R112, R235, 0x2, P0 ;  /* 0x000000eb70eb7211 */ /* 0x000fe400000f16ff */
[----:B------:R-:W-:Y:S02]  /*43c0*/  PLOP3.LUT P0, PT, PT, PT, UP5, 0x80, 0x0 ;  /* 0x000000000000781c */ /* 0x000fe40003f0f058 */
[C---:B-1----:R-:W-:Y:S08]  /*43d0*/  HMMA.16816.F32.BF16 R4, R88.reuse, R84, R4 ;  /* 0x000000545804723c */ /* 0x042ff00000041804 */
[C---:B------:R-:W-:Y:S01]  /*43e0*/  HMMA.16816.F32.BF16 R8, R88.reuse, R86, R8 ;  /* 0x000000565808723c */ /* 0x040fe20000041808 */
[----:B------:R-:W1:Y:S07]  /*43f0*/  LDSM.16.M88.4 R84, [R216+0x20800] ;  /* 0x02080000d854783b */ /* 0x000e6e0000000200 */
[C---:B-1----:R-:W-:Y:S08]  /*4400*/  HMMA.16816.F32.BF16 R12, R88.reuse, R84, R12 ;  /* 0x00000054580c723c */ /* 0x042ff0000004180c */
[----:B------:R-:W-:Y:S01]  /*4410*/  HMMA.16816.F32.BF16 R16, R88, R86, R16 ;  /* 0x000000565810723c */ /* 0x000fe20000041810 */
[----:B------:R-:W-:Y:S05]  /*4420*/  LDSM.16.M88.4 R84, [R225+0x10000] ;  /* 0x01000000e154783b */ /* 0x000fea0000000200 */
[----:B------:R-:W1:Y:S02]  /*4430*/  LDSM.16.M88.4 R88, [R218+0x20000] ;  /* 0x02000000da58783b */ /* 0x000e640000000200 */
        /* <DEDUP_REMOVED lines=93> */
[----:B------:R-:W1:Y:S11]  /*4a10*/  LDSM.16.M88.4 R88, [R217+0x26800] ;  /* 0x02680000d958783b */ /* 0x000e760000000200 */
[----:B------:R-:W-:Y:S04]  /*4a20*/  @!UPT UIADD3 URZ, URZ, URZ, URZ ;  /* 0x0000003f3f3ff290 */ /* 0x000fe8000fffe03f */
[C---:B--2---:R-:W-:Y:S02]  /*4a30*/  FADD.FTZ R4, -R92.reuse, R4 ;  /* 0x000000045c047221 */ /* 0x044fe40000010100 */
[----:B------:R-:W-:Y:S02]  /*4a40*/  FADD.FTZ R5, -R92, R5 ;  /* 0x000000055c057221 */ /* 0x000fe40000010100 */
[C---:B----4-:R-:W-:Y:S02]  /*4a50*/  FADD.FTZ R6, -R0.reuse, R6 ;  /* 0x0000000600067221 */ /* 0x050fe40000010100 */
[----:B------:R-:W-:Y:S02]  /*4a60*/  FADD.FTZ R7, -R0, R7 ;  /* 0x0000000700077221 */ /* 0x000fe40000010100 */
[----:B------:R-:W-:Y:S02]  /*4a70*/  FADD.FTZ R9, -R92, R9 ;  /* 0x000000095c097221 */ /* 0x000fe40000010100 */
[C---:B------:R-:W-:Y:S02]  /*4a80*/  FADD.FTZ R10, -R0.reuse, R10 ;  /* 0x0000000a000a7221 */ /* 0x040fe40000010100 */
[----:B------:R-:W-:Y:S02]  /*4a90*/  FADD.FTZ R11, -R0, R11 ;  /* 0x0000000b000b7221 */ /* 0x000fe40000010100 */
[----:B------:R-:W-:Y:S02]  /*4aa0*/  FMUL.FTZ R93, R104, R4 ;  /* 0x00000004685d7220 */ /* 0x000fe40000410000 */
[----:B------:R-:W-:Y:S02]  /*4ab0*/  FMUL.FTZ R6, R111, R6 ;  /* 0x000000066f067220 */ /* 0x000fe40000410000 */
[----:B------:R-:W-:Y:S01]  /*4ac0*/  FMUL.FTZ R7, R110, R7 ;  /* 0x000000076e077220 */ /* 0x000fe20000410000 */
[C---:B-1----:R-:W-:Y:S07]  /*4ad0*/  HMMA.16816.F32.BF16 R12, R84.reuse, R88, R12 ;  /* 0x00000058540c723c */ /* 0x042fee000004180c */
[----:B------:R-:W-:Y:S01]  /*4ae0*/  FADD.FTZ R88, -R92, R8 ;  /* 0x000000085c587221 */ /* 0x000fe20000010100 */
[----:B------:R-:W-:Y:S04]  /*4af0*/  HMMA.16816.F32.BF16 R16, R84, R90, R16 ;  /* 0x0000005a5410723c */ /* 0x000fe80000041810 */
[----:B------:R-:W-:Y:S02]  /*4b00*/  FMUL.FTZ R8, R109, R5 ;  /* 0x000000056d087220 */ /* 0x000fe40000410000 */
[----:B------:R-:W-:Y:S02]  /*4b10*/  FMUL.FTZ R88, R106, R88 ;  /* 0x000000586a587220 */ /* 0x000fe40000410000 */
[----:B------:R-:W-:Y:S08]  /*4b20*/  FMUL.FTZ R87, R105, R9 ;  /* 0x0000000969577220 */ /* 0x000ff00000410000 */
[C---:B------:R-:W-:Y:S02]  /*4b30*/  FADD.FTZ R12, -R92.reuse, R12 ;  /* 0x0000000c5c0c7221 */ /* 0x040fe40000010100 */
[----:B------:R-:W-:Y:S02]  /*4b40*/  FADD.FTZ R13, -R92, R13 ;  /* 0x0000000d5c0d7221 */ /* 0x000fe40000010100 */
[----:B------:R-:W-:Y:S02]  /*4b50*/  FMUL.FTZ R84, R102, R12 ;  /* 0x0000000c66547220 */ /* 0x000fe40000410000 */
[----:B------:R-:W-:Y:S02]  /*4b60*/  FADD.FTZ R9, -R0, R15 ;  /* 0x0000000f00097221 */ /* 0x000fe40000010100 */
[C---:B------:R-:W-:Y:S02]  /*4b70*/  FADD.FTZ R16, -R92.reuse, R16 ;  /* 0x000000105c107221 */ /* 0x040fe40000010100 */
[----:B------:R-:W-:Y:S02]  /*4b80*/  FADD.FTZ R85, -R92, R17 ;  /* 0x000000115c557221 */ /* 0x000fe40000010100 */
[----:B------:R-:W-:Y:S02]  /*4b90*/  FMUL.FTZ R17, R98, R13 ;  /* 0x0000000d62117220 */ /* 0x000fe40000410000 */
[----:B------:R-:W-:Y:S02]  /*4ba0*/  FMUL.FTZ R86, R97, R16 ;  /* 0x0000001061567220 */ /* 0x000fe40000410000 */
[----:B------:R-:W-:Y:S02]  /*4bb0*/  FMUL.FTZ R16, R108, R10 ;  /* 0x0000000a6c107220 */ /* 0x000fe40000410000 */
[----:B------:R-:W-:Y:S02]  /*4bc0*/  FMUL.FTZ R13, R107, R11 ;  /* 0x0000000b6b0d7220 */ /* 0x000fe40000410000 */
[C---:B------:R-:W-:Y:S02]  /*4bd0*/  FADD.FTZ R10, -R0.reuse, R14 ;  /* 0x0000000e000a7221 */ /* 0x040fe40000010100 */
[C---:B------:R-:W-:Y:S02]  /*4be0*/  FADD.FTZ R12, -R0.reuse, R18 ;  /* 0x00000012000c7221 */ /* 0x040fe40000010100 */
[----:B------:R-:W-:Y:S02]  /*4bf0*/  FADD.FTZ R11, -R0, R19 ;  /* 0x00000013000b7221 */ /* 0x000fe40000010100 */
[----:B------:R-:W-:Y:S02]  /*4c00*/  FMUL.FTZ R85, R96, R85 ;  /* 0x0000005560557220 */ /* 0x000fe40000410000 */
[----:B------:R-:W-:Y:S02]  /*4c10*/  FMUL.FTZ R10, R103, R10 ;  /* 0x0000000a670a7220 */ /* 0x000fe40000410000 */
[----:B------:R-:W-:Y:S02]  /*4c20*/  FMUL.FTZ R9, R101, R9 ;  /* 0x0000000965097220 */ /* 0x000fe40000410000 */
[----:B------:R-:W-:Y:S02]  /*4c30*/  FMUL.FTZ R12, R100, R12 ;  /* 0x0000000c640c7220 */ /* 0x000fe40000410000 */
[----:B------:R-:W-:Y:S01]  /*4c40*/  FMUL.FTZ R11, R99, R11 ;  /* 0x0000000b630b7220 */ /* 0x000fe20000410000 */
[----:B------:R-:W-:-:S05]  /*4c50*/  @!P0 BRA `(.L_x_744) ;  /* 0x000001a000008947 */ /* 0x000fca0003800000 */
[----:B------:R-:W-:Y:S01]  /*4c60*/  IMAD.MOV.U32 R5, RZ, RZ, c[0x0][0x190] ;  /* 0x00006400ff057624 */ /* 0x000fe200078e00ff */
[----:B------:R-:W-:Y:S01]  /*4c70*/  ULOP3.LUT UR12, UR7, 0x1, URZ, 0xc0, !UPT ;  /* 0x00000001070c7892 */ /* 0x000fe2000f8ec03f */
[----:B------:R-:W-:Y:S02]  /*4c80*/  IMAD.MOV.U32 R14, RZ, RZ, c[0x0][0x194] ;  /* 0x00006500ff0e7624 */ /* 0x000fe400078e00ff */
[C---:B------:R-:W-:Y:S01]  /*4c90*/  IMAD.U32 R0, R5.reuse, -0x40, RZ ;  /* 0xffffffc005007824 */ /* 0x040fe200078e00ff */
[----:B------:R-:W-:Y:S04]  /*4ca0*/  UISETP.NE.U32.AND UP1, UPT, UR12, 0x1, UPT ;  /* 0x000000010c00788c */ /* 0x000fe8000bf25070 */
[C---:B------:R-:W-:Y:S01]  /*4cb0*/  LEA R4, P1, R0.reuse, R240, 0x1 ;  /* 0x000000f000047211 */ /* 0x040fe200078208ff */
[----:B------:R-:W-:Y:S03]  /*4cc0*/  USEL UR12, UR40, 0x8000, !UP1 ;  /* 0x00008000280c7887 */ /* 0x000fe6000c800000 */
[----:B------:R-:W-:Y:S01]  /*4cd0*/  LEA.HI.X.SX32 R0, R0, R241, 0x1, P1 ;  /* 0x000000f100007211 */ /* 0x000fe200008f0eff */
[----:B------:R-:W-:Y:S02]  /*4ce0*/  IMAD.MOV.U32 R240, RZ, RZ, R4 ;  /* 0x000000fffff07224 */ /* 0x000fe400078e0004 */
[----:B------:R-:W-:Y:S02]  /*4cf0*/  IADD3 R236, R236, UR12, RZ ;  /* 0x0000000cecec7c10 */ /* 0x000fe4000fffe0ff */
[----:B------:R-:W-:Y:S01]  /*4d00*/  IMAD.MOV.U32 R241, RZ, RZ, R0 ;  /* 0x000000fffff17224 */ /* 0x000fe200078e0000 */
[----:B------:R-:W-:Y:S02]  /*4d10*/  LEA R4, P1, R5, R240, 0x6 ;  /* 0x000000f005047211 */ /* 0x000fe400078230ff */
[----:B------:R-:W-:Y:S02]  /*4d20*/  IADD3 R219, R219, UR12, RZ ;  /* 0x0000000cdbdb7c10 */ /* 0x000fe4000fffe0ff */
        /* <DEDUP_REMOVED lines=13> */
.L_x_744:
[----:B------:R-:W-:Y:S02]  /*4e00*/  F2FP.BF16.PACK_AB R8, R8, R93 ;  /* 0x0000005d0808723e */ /* 0x000fe400000010ff */
[----:B------:R-:W-:Y:S02]  /*4e10*/  F2FP.BF16.PACK_AB R7, R7, R6 ;  /* 0x000000060707723e */ /* 0x000fe400000010ff */
[----:B------:R-:W-:Y:S01]  /*4e20*/  F2FP.BF16.PACK_AB R6, R87, R88 ;  /* 0x000000585706723e */ /* 0x000fe200000010ff */
[----:B------:R-:W-:Y:S01]  /*4e30*/  STS [R239+0x28000], R8 ;  /* 0x02800008ef007388 */ /* 0x000fe20000000800 */
[----:B-1----:R-:W-:Y:S02]  /*4e40*/  F2FP.BF16.PACK_AB R5, R13, R16 ;  /* 0x000000100d05723e */ /* 0x002fe400000010ff */
        /* <DEDUP_REMOVED lines=18> */
[----:B------:R-:W5:Y:S06]  /*4f70*/  LDSM.16.MT88.4 R88, [R0+0x16000] ;  /* 0x016000000058783b */ /* 0x000f6c0000004200 */
[----:B------:R-:W-:Y:S01]  /*4f80*/  LDSM.16.MT88.4 R92, [R0+0x14800] ;  /* 0x01480000005c783b */ /* 0x000fe20000004200 */
        /* <DEDUP_REMOVED lines=12> */
[-C--:B------:R-:W-:Y:S08]  /*5050*/  HMMA.16816.F32.BF16 R60, R12, R86.reuse, R60 ;  /* 0x000000560c3c723c */ /* 0x080ff0000004183c */
[C---:B------:R-:W-:Y:S01]  /*5060*/  HMMA.16816.F32.BF16 R64, R4.reuse, R86, R64 ;  /* 0x000000560440723c */ /* 0x040fe20000041840 */
[----:B------:R-:W2:Y:S07]  /*5070*/  LDSM.16.MT88.4 R84, [R220+0x2a800] ;  /* 0x02a80000dc54783b */ /* 0x000eae0000004200 */
[-C--:B-----5:R-:W-:Y:S08]  /*5080*/  HMMA.16816.F32.BF16 R68, R4, R88.reuse, R68 ;  /* 0x000000580444723c */ /* 0x0a0ff00000041844 */
[C---:B------:R-:W-:Y:S08]  /*5090*/  HMMA.16816.F32.BF16 R72, R12.reuse, R88, R72 ;  /* 0x000000580c48723c */ /* 0x040ff00000041848 */
[-C--:B------:R-:W-:Y:S01]  /*50a0*/  HMMA.16816.F32.BF16 R76, R12, R90.reuse, R76 ;  /* 0x0000005a0c4c723c */ /* 0x080fe2000004184c */
[----:B------:R-:W3:Y:S07]  /*50b0*/  LDSM.16.MT88.4 R12, [R0+0x12800] ;  /* 0x01280000000c783b */ /* 0x000eee0000004200 */
[----:B------:R-:W-:Y:S01]  /*50c0*/  HMMA.16816.F32.BF16 R80, R4, R90, R80 ;  /* 0x0000005a0450723c */ /* 0x000fe20000041850 */
[----:B------:R-:W4:Y:S06]  /*50d0*/  LDSM.16.MT88.4 R4, [R0+0x16800] ;  /* 0x016800000004783b */ /* 0x000f2c0000004200 */
        /* <DEDUP_REMOVED lines=16> */
[-C--:B----4-:R-:W-:Y:S08]  /*51e0*/  HMMA.16816.F32.BF16 R68, R8, R4.reuse, R68 ;  /* 0x000000040844723c */ /* 0x090ff00000041844 */
[C---:B------:R-:W-:Y:S08]  /*51f0*/  HMMA.16816.F32.BF16 R72, R84.reuse, R4, R72 ;  /* 0x000000045448723c */ /* 0x040ff00000041848 */
[-C--:B------:R-:W-:Y:S01]  /*5200*/  HMMA.16816.F32.BF16 R76, R84, R6.reuse, R76 ;  /* 0x00000006544c723c */ /* 0x080fe2000004184c */
[----:B------:R-:W2:Y:S07]  /*5210*/  LDSM.16.MT88.4 R84, [R0+0x13000] ;  /* 0x013000000054783b */ /* 0x000eae0000004200 */
[----:B------:R-:W-:Y:S01]  /*5220*/  HMMA.16816.F32.BF16 R80, R8, R6, R80 ;  /* 0x000000060850723c */ /* 0x000fe20000041850 */
[----:B------:R-:W3:Y:S06]  /*5230*/  LDSM.16.MT88.4 R4, [R0+0x17000] ;  /* 0x017000000004783b */ /* 0x000eec0000004200 */
[----:B------:R-:W-:Y:S01]  /*5240*/  LDSM.16.MT88.4 R8, [R221+0x2b800] ;  /* 0x02b80000dd08783b */ /* 0x000fe20000004200 */
        /* <DEDUP_REMOVED lines=14> */
[----:B------:R-:W-:Y:S07]  /*5330*/  LDSM.16.MT88.4 R92, [R0+0x15800] ;  /* 0x01580000005c783b */ /* 0x000fee0000004200 */
[-C--:B---3--:R-:W-:Y:S08]  /*5340*/  HMMA.16816.F32.BF16 R68, R12, R4.reuse, R68 ;  /* 0x000000040c44723c */ /* 0x088ff00000041844 */
[C---:B------:R-:W-:Y:S08]  /*5350*/  HMMA.16816.F32.BF16 R72, R88.reuse, R4, R72 ;  /* 0x000000045848723c */ /* 0x040ff00000041848 */
[-C--:B------:R-:W-:Y:S01]  /*5360*/  HMMA.16816.F32.BF16 R76, R88, R6.reuse, R76 ;  /* 0x00000006584c723c */ /* 0x080fe2000004184c */
[----:B------:R-:W3:Y:S07]  /*5370*/  LDSM.16.MT88.4 R88, [R0+0x13800] ;  /* 0x013800000058783b */ /* 0x000eee0000004200 */
[----:B------:R-:W-:Y:S01]  /*5380*/  HMMA.16816.F32.BF16 R80, R12, R6, R80 ;  /* 0x000000060c50723c */ /* 0x000fe20000041850 */
[----:B------:R-:W4:Y:S06]  /*5390*/  LDSM.16.MT88.4 R4, [R0+0x17800] ;  /* 0x017800000004783b */ /* 0x000f2c0000004200 */
[----:B------:R-:W-:Y:S01]  /*53a0*/  BAR.SYNC.DEFER_BLOCKING 0x0 ;  /* 0x0000000000007b1d */ /* 0x000fe20000010000 */
[-C--:B-1----:R-:W-:Y:S08]  /*53b0*/  HMMA.16816.F32.BF16 R20, R8, R16.reuse, R20 ;  /* 0x000000100814723c */ /* 0x082ff00000041814 */
[C---:B--2---:R-:W-:Y:S08]  /*53c0*/  HMMA.16816.F32.BF16 R24, R84.reuse, R16, R24 ;  /* 0x000000105418723c */ /* 0x044ff00000041818 */
[-C--:B------:R-:W-:Y:S08]  /*53d0*/  HMMA.16816.F32.BF16 R28, R84, R18.reuse, R28 ;  /* 0x00000012541c723c */ /* 0x080ff0000004181c */
[C---:B------:R-:W-:Y:S08]  /*53e0*/  HMMA.16816.F32.BF16 R32, R8.reuse, R18, R32 ;  /* 0x000000120820723c */ /* 0x040ff00000041820 */
[-C--:B---3--:R-:W-:Y:S08]  /*53f0*/  HMMA.16816.F32.BF16 R36, R8, R88.reuse, R36 ;  /* 0x000000580824723c */ /* 0x088ff00000041824 */
[C---:B------:R-:W-:Y:S08]  /*5400*/  HMMA.16816.F32.BF16 R40, R84.reuse, R88, R40 ;  /* 0x000000585428723c */ /* 0x040ff00000041828 */
[-C--:B------:R-:W-:Y:S08]  /*5410*/  HMMA.16816.F32.BF16 R44, R84, R90.reuse, R44 ;  /* 0x0000005a542c723c */ /* 0x080ff0000004182c */
[C---:B------:R-:W-:Y:S08]  /*5420*/  HMMA.16816.F32.BF16 R48, R8.reuse, R90, R48 ;  /* 0x0000005a0830723c */ /* 0x040ff00000041830 */
[-C--:B------:R-:W-:Y:S08]  /*5430*/  HMMA.16816.F32.BF16 R52, R8, R92.reuse, R52 ;  /* 0x0000005c0834723c */ /* 0x080ff00000041834 */
        /* <DEDUP_REMOVED lines=29> */
.L_x_745:
[----:B------:R-:W-:Y:S01]  /*5610*/  LDSM.16.M88.4 R128, [R227] ;  /* 0x00000000e380783b */ /* 0x000fe20000000200 */
[----:B------:R-:W-:Y:S02]  /*5620*/  ULOP3.LUT UR12, UR7, 0x1, URZ, 0xc0, !UPT ;  /* 0x00000001070c7892 */ /* 0x000fe4000f8ec03f */
[----:B------:R-:W-:Y:S02]  /*5630*/  @UP5 UIADD3 UR13, UP4, UR9, -0x100, URZ ;  /* 0xffffff00090d5890 */ /* 0x000fe4000ff9e03f */
[----:B------:R-:W2:Y:S01]  /*5640*/  LDSM.16.MT88.4 R16, [R0+0x18000] ;  /* 0x018000000010783b */ /* 0x000ea20000004200 */
[----:B------:R-:W-:Y:S02]  /*5650*/  UISETP.NE.U32.AND UP1, UPT, UR12, 0x1, UPT ;  /* 0x000000010c00788c */ /* 0x000fe4000bf25070 */
[----:B------:R-:W-:Y:S02]  /*5660*/  UIADD3 UR14, UR7, -0x1, URZ ;  /* 0xffffffff070e7890 */ /* 0x000fe4000fffe03f */
[----:B------:R-:W3:Y:S01]  /*5670*/  LDSM.16.M88.4 R124, [R227+0x1000] ;  /* 0x00100000e37c783b */ /* 0x000ee20000000200 */
[----:B------:R-:W-:Y:S04]  /*5680*/  @UP5 UIADD3.X UR12, UR8, -0x1, URZ, UP4, !UPT ;  /* 0xffffffff080c5890 */ /* 0x000fe8000a7fe43f */
        /* <DEDUP_REMOVED lines=72> */
[----:B------:R1:W2:Y:S07]  /*5b10*/  LDSM.16.MT88.4 R204, [R0+0x1f800] ;  /* 0x01f8000000cc783b */ /* 0x0002ae0000004200 */
[-C--:B---3--:R-:W-:Y:S08]  /*5b20*/  HMMA.16816.F32.BF16 R84, R200, R196.reuse, R84 ;  /* 0x000000c4c854723c */ /* 0x088ff00000041854 */
[C---:B------:R-:W-:Y:S01]  /*5b30*/  HMMA.16816.F32.BF16 R88, R212.reuse, R196, R88 ;  /* 0x000000c4d458723c */ /* 0x040fe20000041858 */
[----:B------:R-:W3:Y:S07]  /*5b40*/  LDL R197, [R1+0x18] ;  /* 0x0000180001c57983 */ /* 0x000eee0000100800 */
        /* <DEDUP_REMOVED lines=29> */
[----:B------:R-:W-:Y:S03]  /*5d20*/  @UP5 UMOV UR9, UR13 ;  /* 0x0000000d00095c82 */ /* 0x000fe60008000000 */
[----:B------:R-:W-:Y:S01]  /*5d30*/  @P0 IADD3.X R199, R0, UR8, RZ, P1, !PT ;  /* 0x0000000800c70c10 */ /* 0x000fe20008ffe4ff */
[----:B------:R-:W-:Y:S01]  /*5d40*/  IMAD.MOV.U32 R0, RZ, RZ, c[0x0][0x22c] ;  /* 0x00008b00ff007624 */ /* 0x000fe200078e00ff */
[CC--:B------:R-:W-:Y:S01]  /*5d50*/  LEA R196, P1, R238.reuse, R234.reuse, 0x2 ;  /* 0x000000eaeec47211 */ /* 0x0c0fe200078210ff */
[----:B------:R-:W-:Y:S02]  /*5d60*/  @UP5 UMOV UR8, UR12 ;  /* 0x0000000c00085c82 */ /* 0x000fe40008000000 */
[----:B------:R1:W5:Y:S01]  /*5d70*/  @P0 LDG.E R247, [R198.64+-0x100] ;  /* 0xffff0004c6f70981 */ /* 0x000362000c1e1900 */
[-C--:B------:R-:W-:Y:S01]  /*5d80*/  LEA.HI.X.SX32 R197, R238, R235.reuse, 0x2, P1 ;  /* 0x000000ebeec57211 */ /* 0x080fe200008f16ff */
[----:B------:R-:W-:Y:S03]  /*5d90*/  IMAD R0, R0, c[0x0][0x1c0], RZ ;  /* 0x0000700000007a24 */ /* 0x000fe600078e02ff */
[----:B------:R1:W5:Y:S01]  /*5da0*/  @P0 LDG.E R248, [R198.64+-0xe0] ;  /* 0xffff2004c6f80981 */ /* 0x000362000c1e1900 */
[----:B------:R-:W-:Y:S04]  /*5db0*/  IMAD R0, R0, 0x28, RZ ;  /* 0x0000002800007824 */ /* 0x000fe800078e02ff */
[----:B------:R2:W-:Y:S05]  /*5dc0*/  RED.E.ADD.F32.FTZ.RN.STRONG.GPU [R234.64], R4 ;  /* 0x00000004ea00798e */ /* 0x0005ea000c10e784 */
        /* <DEDUP_REMOVED lines=8> */
[----:B------:R-:W-:Y:S01]  /*5e50*/  IMAD.MOV.U32 R208, RZ, RZ, c[0x0][0x22c] ;  /* 0x00008b00ffd07624 */ /* 0x000fe200078e00ff */
[----:B------:R-:W2:Y:S03]  /*5e60*/  LDL R210, [R1+0x2c] ;  /* 0x00002c0001d27983 */ /* 0x000ea60000100800 */
[----:B------:R-:W-:Y:S02]  /*5e70*/  IMAD R208, R208, c[0x0][0x1c0], RZ ;  /* 0x00007000d0d07a24 */ /* 0x000fe400078e02ff */
[----:B------:R3:W-:Y:S02]  /*5e80*/  RED.E.ADD.F32.FTZ.RN.STRONG.GPU [R4.64], R7 ;  /* 0x000000070400798e */ /* 0x0007e4000c10e784 */
[----:B------:R-:W-:Y:S03]  /*5e90*/  IMAD R208, R208, 0x30, RZ ;  /* 0x00000030d0d07824 */ /* 0x000fe600078e02ff */
[----:B------:R4:W-:Y:S01]  /*5ea0*/  RED.E.ADD.F32.FTZ.RN.STRONG.GPU [R204.64], R8 ;  /* 0x00000008cc00798e */ /* 0x0009e2000c10e784 */
[-C--:B-1----:R-:W-:Y:S02]  /*5eb0*/  LEA R198, P2, R0, R234.reuse, 0x2 ;  /* 0x000000ea00c67211 */ /* 0x082fe400078410ff */
[-C--:B------:R-:W-:Y:S02]  /*5ec0*/  LEA R6, P1, R208, R234.reuse, 0x2 ;  /* 0x000000ead0067211 */ /* 0x080fe400078210ff */
[-C--:B------:R-:W-:Y:S02]  /*5ed0*/  LEA.HI.X.SX32 R199, R0, R235.reuse, 0x2, P2 ;  /* 0x000000eb00c77211 */ /* 0x080fe400010f16ff */
[----:B------:R-:W2:Y:S01]  /*5ee0*/  LDL R0, [R1+0x10] ;  /* 0x0000100001007983 */ /* 0x000ea20000100800 */
[-C--:B---3--:R-:W-:Y:S04]  /*5ef0*/  LEA.HI.X.SX32 R7, R208, R235.reuse, 0x2, P1 ;  /* 0x000000ebd0077211 */ /* 0x088fe800008f16ff */
[----:B------:R1:W-:Y:S01]  /*5f00*/  RED.E.ADD.F32.FTZ.RN.STRONG.GPU [R198.64], R9 ;  /* 0x00000009c600798e */ /* 0x0003e2000c10e784 */
[----:B------:R-:W-:Y:S01]  /*5f10*/  IMAD.MOV.U32 R208, RZ, RZ, c[0x0][0x22c] ;  /* 0x00008b00ffd07624 */ /* 0x000fe200078e00ff */
[CC--:B------:R-:W-:Y:S03]  /*5f20*/  LEA R4, P0, R215.reuse, R234.reuse, 0x2 ;  /* 0x000000ead7047211 */ /* 0x0c0fe600078010ff */
[----:B------:R-:W-:Y:S01]  /*5f30*/  IMAD R208, R208, c[0x0][0x1c0], RZ ;  /* 0x00007000d0d07a24 */ /* 0x000fe200078e02ff */
[----:B------:R3:W-:Y:S01]  /*5f40*/  RED.E.ADD.F32.FTZ.RN.STRONG.GPU [R6.64], R10 ;  /* 0x0000000a0600798e */ /* 0x0007e2000c10e784 */
[-C--:B------:R-:W-:Y:S02]  /*5f50*/  LEA.HI.X.SX32 R5, R215, R235.reuse, 0x2, P0 ;  /* 0x000000ebd7057211 */ /* 0x080fe400000f16ff */
[----:B------:R-:W-:Y:S03]  /*5f60*/  IMAD.SHL.U32 R208, R208, 0x10, RZ ;  /* 0x00000010d0d07824 */ /* 0x000fe600078e00ff */
[----:B------:R3:W-:Y:S02]  /*5f70*/  RED.E.ADD.F32.FTZ.RN.STRONG.GPU [R4.64], R11 ;  /* 0x0000000b0400798e */ /* 0x0007e4000c10e784 */
[----:B------:R-:W-:Y:S03]  /*5f80*/  IADD3 R208, R208, 0x20, RZ ;  /* 0x00000020d0d07810 */ /* 0x000fe60007ffe0ff */
[----:B------:R-:W-:Y:S01]  /*5f90*/  RED.E.ADD.F32.FTZ.RN.STRONG.GPU [R234.64+0x80], R16 ;  /* 0x00008010ea00798e */ /* 0x000fe2000c10e784 */
[CC--:B----4-:R-:W-:Y:S04]  /*5fa0*/  LEA R8, P0, R208.reuse, R234.reuse, 0x2 ;  /* 0x000000ead0087211 */ /* 0x0d0fe800078010ff */
[----:B------:R-:W-:Y:S01]  /*5fb0*/  RED.E.ADD.F32.FTZ.RN.STRONG.GPU [R196.64+0x80], R17 ;  /* 0x00008011c400798e */ /* 0x000fe2000c10e784 */
[-C--:B-1----:R-:W-:Y:S04]  /*5fc0*/  LEA.HI.X.SX32 R9, R208, R235.reuse, 0x2, P0 ;  /* 0x000000ebd0097211 */ /* 0x082fe800000f16ff */
[----:B------:R-:W4:Y:S01]  /*5fd0*/  LDL R199, [R1+0xc] ;  /* 0x00000c0001c77983 */ /* 0x000f220000100800 */
[C---:B------:R-:W-:Y:S02]  /*5fe0*/  IADD3 R208, R211.reuse, 0x20, RZ ;  /* 0x00000020d3d07810 */ /* 0x040fe40007ffe0ff */
[----:B------:R-:W-:Y:S02]  /*5ff0*/  IADD3 R211, R211, 0x20, RZ ;  /* 0x00000020d3d37810 */ /* 0x000fe40007ffe0ff */
[----:B------:R1:W-:Y:S01]  /*6000*/  RED.E.ADD.F32.FTZ.RN.STRONG.GPU [R8.64], R18 ;  /* 0x000000120800798e */ /* 0x0003e2000c10e784 */
[----:B------:R-:W-:Y:S01]  /*6010*/  IMAD.IADD R208, R238, 0x1, R208 ;  /* 0x00000001eed07824 */ /* 0x000fe200078e02d0 */
[-C--:B---3--:R-:W-:Y:S01]  /*6020*/  LEA R6, P1, R212, R234.reuse, 0x2 ;  /* 0x000000ead4067211 */ /* 0x088fe200078210ff */
[C---:B------:R-:W-:Y:S02]  /*6030*/  IMAD.IADD R211, R238.reuse, 0x1, R211 ;  /* 0x00000001eed37824 */ /* 0x040fe400078e02d3 */
[----:B------:R-:W4:Y:S01]  /*6040*/  LDL R198, [R1+0x28] ;  /* 0x0000280001c67983 */ /* 0x000f220000100800 */
[----:B------:R-:W-:Y:S01]  /*6050*/  IMAD.IADD R208, R238, 0x1, R208 ;  /* 0x00000001eed07824 */ /* 0x000fe200078e02d0 */
[-C--:B------:R-:W-:Y:S01]  /*6060*/  LEA.HI.X.SX32 R7, R212, R235.reuse, 0x2, P1 ;  /* 0x000000ebd4077211 */ /* 0x080fe200008f16ff */
[C---:B------:R-:W-:Y:S02]  /*6070*/  IMAD.IADD R211, R238.reuse, 0x1, R211 ;  /* 0x00000001eed37824 */ /* 0x040fe400078e02d3 */
[----:B------:R-:W-:Y:S02]  /*6080*/  IMAD.IADD R208, R238, 0x1, R208 ;  /* 0x00000001eed07824 */ /* 0x000fe400078e02d0 */
[----:B------:R-:W-:Y:S01]  /*6090*/  RED.E.ADD.F32.FTZ.RN.STRONG.GPU [R6.64], R19 ;  /* 0x000000130600798e */ /* 0x000fe2000c10e784 */
        /* <DEDUP_REMOVED lines=8> */
[----:B------:R-:W-:Y:S03]  /*6120*/  IMAD.MOV.U32 R208, RZ, RZ, c[0x0][0x22c] ;  /* 0x00008b00ffd07624 */ /* 0x000fe600078e00ff */
[----:B------:R-:W-:Y:S01]  /*6130*/  IADD3 R16, R211, 0x60, RZ ;  /* 0x00000060d3107810 */ /* 0x000fe20007ffe0ff */
[----:B------:R-:W-:Y:S01]  /*6140*/  IMAD.MOV.U32 R211, RZ, RZ, c[0x0][0x22c] ;  /* 0x00008b00ffd37624 */ /* 0x000fe200078e00ff */
[----:B------:R1:W-:Y:S01]  /*6150*/  RED.E.ADD.F32.FTZ.RN.STRONG.GPU [R8.64], R13 ;  /* 0x0000000d0800798e */ /* 0x0003e2000c10e784 */
[----:B------:R-:W-:Y:S02]  /*6160*/  IMAD R208, R208, c[0x0][0x1c0], RZ ;  /* 0x00007000d0d07a24 */ /* 0x000fe400078e02ff */
[----:B------:R-:W-:Y:S02]  /*6170*/  IMAD R211, R211, c[0x0][0x1c0], RZ ;  /* 0x00007000d3d37a24 */ /* 0x000fe400078e02ff */
[----:B------:R-:W-:Y:S02]  /*6180*/  IMAD.SHL.U32 R208, R208, 0x10, RZ ;  /* 0x00000010d0d07824 */ /* 0x000fe400078e00ff */
[----:B------:R-:W-:Y:S03]  /*6190*/  IMAD.SHL.U32 R211, R211, 0x10, RZ ;  /* 0x00000010d3d37824 */ /* 0x000fe600078e00ff */
[C---:B------:R-:W-:Y:S02]  /*61a0*/  IADD3 R204, R208.reuse, 0x40, RZ ;  /* 0x00000040d0cc7810 */ /* 0x040fe40007ffe0ff */
[C---:B------:R-:W-:Y:S01]  /*61b0*/  IADD3 R201, R208.reuse, 0x40, RZ ;  /* 0x00000040d0c97810 */ /* 0x040fe20007ffe0ff */
[----:B------:R-:W4:Y:S01]  /*61c0*/  LDL R12, [R1+0x24] ;  /* 0x00002400010c7983 */ /* 0x000f220000100800 */
[----:B------:R-:W-:Y:S01]  /*61d0*/  IADD3 R200, R208, 0x40, RZ ;  /* 0x00000040d0c87810 */ /* 0x000fe20007ffe0ff */
[C---:B------:R-:W-:Y:S02]  /*61e0*/  IMAD.IADD R204, R238.reuse, 0x1, R204 ;  /* 0x00000001eecc7824 */ /* 0x040fe400078e02cc */
[C---:B------:R-:W-:Y:S02]  /*61f0*/  IMAD.IADD R201, R238.reuse, 0x1, R201 ;  /* 0x00000001eec97824 */ /* 0x040fe400078e02c9 */
[C---:B------:R-:W-:Y:S02]  /*6200*/  IMAD.IADD R200, R238.reuse, 0x1, R200 ;  /* 0x00000001eec87824 */ /* 0x040fe400078e02c8 */
[C---:B------:R-:W-:Y:S02]  /*6210*/  IMAD.IADD R201, R238.reuse, 0x1, R201 ;  /* 0x00000001eec97824 */ /* 0x040fe400078e02c9 */
[C---:B------:R-:W-:Y:S02]  /*6220*/  IMAD.IADD R200, R238.reuse, 0x1, R200 ;  /* 0x00000001eec87824 */ /* 0x040fe400078e02c8 */
[----:B------:R-:W-:Y:S02]  /*6230*/  IMAD.MOV.U32 R208, RZ, RZ, c[0x0][0x22c] ;  /* 0x00008b00ffd07624 */ /* 0x000fe400078e00ff */
[----:B------:R-:W-:Y:S01]  /*6240*/  IMAD.IADD R200, R238, 0x1, R200 ;  /* 0x00000001eec87824 */ /* 0x000fe200078e02c8 */
[----:B-1----:R-:W4:Y:S01]  /*6250*/  LDL R13, [R1+0x20] ;  /* 0x00002000010d7983 */ /* 0x002f220000100800 */
[----:B------:R-:W-:Y:S03]  /*6260*/  IMAD R208, R208, c[0x0][0x1c0], RZ ;  /* 0x00007000d0d07a24 */ /* 0x000fe600078e02ff */
[-C--:B------:R-:W-:Y:S01]  /*6270*/  LEA R8, P2, R200, R234.reuse, 0x2 ;  /* 0x000000eac8087211 */ /* 0x080fe200078410ff */
[----:B------:R-:W-:Y:S03]  /*6280*/  IMAD.SHL.U32 R208, R208, 0x10, RZ ;  /* 0x00000010d0d07824 */ /* 0x000fe600078e00ff */
[-C--:B------:R-:W-:Y:S02]  /*6290*/  LEA.HI.X.SX32 R9, R200, R235.reuse, 0x2, P2 ;  /* 0x000000ebc8097211 */ /* 0x080fe400010f16ff */
[----:B------:R-:W-:Y:S05]  /*62a0*/  IADD3 R17, R208, 0x60, RZ ;  /* 0x00000060d0117810 */ /* 0x000fea0007ffe0ff */
[----:B------:R-:W-:Y:S01]  /*62b0*/  IMAD.IADD R17, R238, 0x1, R17 ;  /* 0x00000001ee117824 */ /* 0x000fe200078e0211 */
[CC--:B--2---:R-:W-:Y:S04]  /*62c0*/  LEA R6, P0, R210.reuse, R234.reuse, 0x2 ;  /* 0x000000ead2067211 */ /* 0x0c4fe800078010ff */
[-C--:B------:R-:W-:Y:S02]  /*62d0*/  LEA.HI.X.SX32 R7, R210, R235.reuse, 0x2, P0 ;  /* 0x000000ebd2077211 */ /* 0x080fe400000f16ff */
[CC--:B------:R-:W-:Y:S04]  /*62e0*/  LEA R4, P1, R0.reuse, R234.reuse, 0x2 ;  /* 0x000000ea00047211 */ /* 0x0c0fe800078210ff */
[-C--:B------:R-:W-:Y:S01]  /*62f0*/  LEA.HI.X.SX32 R5, R0, R235.reuse, 0x2, P1 ;  /* 0x000000eb00057211 */ /* 0x080fe200008f16ff */
[----:B------:R-:W-:Y:S04]  /*6300*/  IMAD.MOV.U32 R0, RZ, RZ, c[0x0][0x22c] ;  /* 0x00008b00ff007624 */ /* 0x000fe800078e00ff */
[----:B------:R1:W-:Y:S01]  /*6310*/  RED.E.ADD.F32.FTZ.RN.STRONG.GPU [R4.64], R14 ;  /* 0x0000000e0400798e */ /* 0x0003e2000c10e784 */
[----:B------:R-:W-:Y:S04]  /*6320*/  IMAD R0, R0, c[0x0][0x1c0], RZ ;  /* 0x0000700000007a24 */ /* 0x000fe800078e02ff */
[----:B------:R-:W-:Y:S01]  /*6330*/  IMAD.SHL.U32 R0, R0, 0x10, RZ ;  /* 0x0000001000007824 */ /* 0x000fe200078e00ff */
[----:B------:R2:W-:Y:S04]  /*6340*/  RED.E.ADD.F32.FTZ.RN.STRONG.GPU [R6.64], R15 ;  /* 0x0000000f0600798e */ /* 0x0005e8000c10e784 */
[----:B------:R-:W-:Y:S01]  /*6350*/  IADD3 R0, R0, 0x40, RZ ;  /* 0x0000004000007810 */ /* 0x000fe20007ffe0ff */
[----:B------:R-:W-:Y:S05]  /*6360*/  RED.E.ADD.F32.FTZ.RN.STRONG.GPU [R234.64+0x100], R84 ;  /* 0x00010054ea00798e */ /* 0x000fea000c10e784 */
[----:B------:R-:W-:Y:S01]  /*6370*/  RED.E.ADD.F32.FTZ.RN.STRONG.GPU [R196.64+0x100], R85 ;  /* 0x00010055c400798e */ /* 0x000fe2000c10e784 */
[CC--:B-1----:R-:W-:Y:S04]  /*6380*/  LEA R4, P0, R0.reuse, R234.reuse, 0x2 ;  /* 0x000000ea00047211 */ /* 0x0c2fe800078010ff */
[----:B------:R-:W3:Y:S01]  /*6390*/  LDL R14, [R1+0x4] ;  /* 0x00000400010e7983 */ /* 0x000ee20000100800 */
[-C--:B------:R-:W-:Y:S04]  /*63a0*/  LEA.HI.X.SX32 R5, R0, R235.reuse, 0x2, P0 ;  /* 0x000000eb00057211 */ /* 0x080fe800000f16ff */
[----:B------:R-:W3:Y:S01]  /*63b0*/  LDL R0, [R1+0x8] ;  /* 0x0000080001007983 */ /* 0x000ee20000100800 */
[CC--:B--2---:R-:W-:Y:S02]  /*63c0*/  LEA R6, P1, R204.reuse, R234.reuse, 0x2 ;  /* 0x000000eacc067211 */ /* 0x0c4fe400078210ff */
[CC--:B------:R-:W-:Y:S02]  /*63d0*/  LEA R10, P0, R201.reuse, R234.reuse, 0x2 ;  /* 0x000000eac90a7211 */ /* 0x0c0fe400078010ff */
[----:B------:R4:W-:Y:S01]  /*63e0*/  RED.E.ADD.F32.FTZ.RN.STRONG.GPU [R4.64], R86 ;  /* 0x000000560400798e */ /* 0x0009e2000c10e784 */
[-C--:B------:R-:W-:Y:S02]  /*63f0*/  LEA.HI.X.SX32 R7, R204, R235.reuse, 0x2, P1 ;  /* 0x000000ebcc077211 */ /* 0x080fe400008f16ff */
[-C--:B------:R-:W-:Y:S02]  /*6400*/  LEA.HI.X.SX32 R11, R201, R235.reuse, 0x2, P0 ;  /* 0x000000ebc90b7211 */ /* 0x080fe400000f16ff */
[----:B------:R-:W-:Y:S01]  /*6410*/  IADD3 R15, R208, 0x60, RZ ;  /* 0x00000060d00f7810 */ /* 0x000fe20007ffe0ff */
[----:B------:R1:W-:Y:S04]  /*6420*/  RED.E.ADD.F32.FTZ.RN.STRONG.GPU [R6.64], R87 ;  /* 0x000000570600798e */ /* 0x0003e8000c10e784 */
[C---:B------:R-:W-:Y:S01]  /*6430*/  IMAD.IADD R15, R238.reuse, 0x1, R15 ;  /* 0x00000001ee0f7824 */ /* 0x040fe200078e020f */
[----:B------:R-:W-:Y:S03]  /*6440*/  RED.E.ADD.F32.FTZ.RN.STRONG.GPU [R10.64], R88 ;  /* 0x000000580a00798e */ /* 0x000fe6000c10e784 */
[C---:B------:R-:W-:Y:S02]  /*6450*/  IMAD.IADD R15, R238.reuse, 0x1, R15 ;  /* 0x00000001ee0f7824 */ /* 0x040fe400078e020f */
[----:B------:R2:W-:Y:S02]  /*6460*/  RED.E.ADD.F32.FTZ.RN.STRONG.GPU [R8.64], R89 ;  /* 0x000000590800798e */ /* 0x0005e4000c10e784 */
[----:B------:R-:W-:Y:S03]  /*6470*/  IMAD.IADD R15, R238, 0x1, R15 ;  /* 0x00000001ee0f7824 */ /* 0x000fe600078e020f */
[----:B------:R-:W-:Y:S01]  /*6480*/  LDSM.16.MT88.4 R84, [R2+0x4000] ;  /* 0x004000000254783b */ /* 0x000fe20000004200 */
[CC--:B----4-:R-:W-:Y:S04]  /*6490*/  LEA R4, P1, R199.reuse, R234.reuse, 0x2 ;  /* 0x000000eac7047211 */ /* 0x0d0fe800078210ff */
[-C--:B------:R-:W-:Y:S02]  /*64a0*/  LEA.HI.X.SX32 R5, R199, R235.reuse, 0x2, P1 ;  /* 0x000000ebc7057211 */ /* 0x080fe400008f16ff */
[CC--:B-1----:R-:W-:Y:S03]  /*64b0*/  LEA R6, P0, R198.reuse, R234.reuse, 0x2 ;  /* 0x000000eac6067211 */ /* 0x0c2fe600078010ff */
[----:B------:R1:W-:Y:S01]  /*64c0*/  RED.E.ADD.F32.FTZ.RN.STRONG.GPU [R4.64], R90 ;  /* 0x0000005a0400798e */ /* 0x0003e2000c10e784 */
[-C--:B------:R-:W-:Y:S05]  /*64d0*/  LEA.HI.X.SX32 R7, R198, R235.reuse, 0x2, P0 ;  /* 0x000000ebc6077211 */ /* 0x080fea00000f16ff */
[----:B------:R4:W-:Y:S01]  /*64e0*/  RED.E.ADD.F32.FTZ.RN.STRONG.GPU [R6.64], R91 ;  /* 0x0000005b0600798e */ /* 0x0009e2000c10e784 */
[CC--:B--2---:R-:W-:Y:S04]  /*64f0*/  LEA R8, P2, R15.reuse, R234.reuse, 0x2 ;  /* 0x000000ea0f087211 */ /* 0x0c4fe800078410ff */
[----:B------:R-:W-:Y:S01]  /*6500*/  RED.E.ADD.F32.FTZ.RN.STRONG.GPU [R234.64+0x180], R96 ;  /* 0x00018060ea00798e */ /* 0x000fe2000c10e784 */
[-C--:B------:R-:W-:Y:S04]  /*6510*/  LEA.HI.X.SX32 R9, R15, R235.reuse, 0x2, P2 ;  /* 0x000000eb0f097211 */ /* 0x080fe800010f16ff */
[----:B------:R-:W-:Y:S05]  /*6520*/  RED.E.ADD.F32.FTZ.RN.STRONG.GPU [R196.64+0x180], R97 ;  /* 0x00018061c400798e */ /* 0x000fea000c10e784 */
[----:B------:R-:W-:Y:S01]  /*6530*/  LDSM.16.MT88.4 R88, [R2+0x6000] ;  /* 0x006000000258783b */ /* 0x000fe20000004200 */
[CC--:B-1----:R-:W-:Y:S04]  /*6540*/  LEA R4, P0, R16.reuse, R234.reuse, 0x2 ;  /* 0x000000ea10047211 */ /* 0x0c2fe800078010ff */
[-C--:B------:R-:W-:Y:S02]  /*6550*/  LEA.HI.X.SX32 R5, R16, R235.reuse, 0x2, P0 ;  /* 0x000000eb10057211 */ /* 0x080fe400000f16ff */
[----:B------:R-:W-:Y:S01]  /*6560*/  IADD3 R16, R208, 0x60, RZ ;  /* 0x00000060d0107810 */ /* 0x000fe20007ffe0ff */
[----:B------:R-:W-:Y:S01]  /*6570*/  IMAD.MOV.U32 R208, RZ, RZ, c[0x0][0x22c] ;  /* 0x00008b00ffd07624 */ /* 0x000fe200078e00ff */
[CC--:B----4-:R-:W-:Y:S01]  /*6580*/  LEA R6, P1, R17.reuse, R234.reuse, 0x2 ;  /* 0x000000ea11067211 */ /* 0x0d0fe200078210ff */
[----:B------:R-:W-:Y:S02]  /*6590*/  RED.E.ADD.F32.FTZ.RN.STRONG.GPU [R4.64], R98 ;  /* 0x000000620400798e */ /* 0x000fe4000c10e784 */
[----:B------:R-:W-:Y:S01]  /*65a0*/  IMAD.IADD R16, R238, 0x1, R16 ;  /* 0x00000001ee107824 */ /* 0x000fe200078e0210 */
[-C--:B------:R-:W-:Y:S01]  /*65b0*/  LEA.HI.X.SX32 R7, R17, R235.reuse, 0x2, P1 ;  /* 0x000000eb11077211 */ /* 0x080fe200008f16ff */
[----:B------:R-:W-:Y:S02]  /*65c0*/  IMAD R208, R208, c[0x0][0x1c0], RZ ;  /* 0x00007000d0d07a24 */ /* 0x000fe400078e02ff */
[----:B------:R-:W-:Y:S02]  /*65d0*/  IMAD.IADD R16, R238, 0x1, R16 ;  /* 0x00000001ee107824 */ /* 0x000fe400078e0210 */
[----:B------:R1:W-:Y:S01]  /*65e0*/  RED.E.ADD.F32.FTZ.RN.STRONG.GPU [R6.64], R99 ;  /* 0x000000630600798e */ /* 0x0003e2000c10e784 */
[----:B------:R-:W-:Y:S02]  /*65f0*/  IMAD.SHL.U32 R208, R208, 0x10, RZ ;  /* 0x00000010d0d07824 */ /* 0x000fe400078e00ff */
[-C--:B------:R-:W-:Y:S02]  /*6600*/  LEA R10, P0, R16, R234.reuse, 0x2 ;  /* 0x000000ea100a7211 */ /* 0x080fe400078010ff */
[----:B------:R-:W-:Y:S01]  /*6610*/  LDSM.16.MT88.4 R96, [R220+0x28800] ;  /* 0x02880000dc60783b */ /* 0x000fe20000004200 */
[----:B------:R-:W-:Y:S02]  /*6620*/  IADD3 R17, R208, 0x80, RZ ;  /* 0x00000080d0117810 */ /* 0x000fe40007ffe0ff */
[-C--:B------:R-:W-:Y:S02]  /*6630*/  LEA.HI.X.SX32 R11, R16, R235.reuse, 0x2, P0 ;  /* 0x000000eb100b7211 */ /* 0x080fe400000f16ff */
[----:B------:R-:W-:Y:S01]  /*6640*/  IADD3 R16, R208, 0x80, RZ ;  /* 0x00000080d0107810 */ /* 0x000fe20007ffe0ff */
[----:B------:R-:W-:Y:S01]  /*6650*/  IMAD.IADD R17, R238, 0x1, R17 ;  /* 0x00000001ee117824 */ /* 0x000fe200078e0211 */
[----:B------:R-:W-:Y:S01]  /*6660*/  IADD3 R15, R208, 0x80, RZ ;  /* 0x00000080d00f7810 */ /* 0x000fe20007ffe0ff */
[----:B------:R-:W-:Y:S01]  /*6670*/  RED.E.ADD.F32.FTZ.RN.STRONG.GPU [R10.64], R92 ;  /* 0x0000005c0a00798e */ /* 0x000fe2000c10e784 */
[----:B------:R-:W-:Y:S02]  /*6680*/  IMAD.MOV.U32 R208, RZ, RZ, c[0x0][0x22c] ;  /* 0x00008b00ffd07624 */ /* 0x000fe400078e00ff */
[C---:B------:R-:W-:Y:S02]  /*6690*/  IMAD.IADD R16, R238.reuse, 0x1, R16 ;  /* 0x00000001ee107824 */ /* 0x040fe400078e0210 */
[----:B------:R2:W-:Y:S01]  /*66a0*/  RED.E.ADD.F32.FTZ.RN.STRONG.GPU [R8.64], R93 ;  /* 0x0000005d0800798e */ /* 0x0005e2000c10e784 */
[C---:B------:R-:W-:Y:S02]  /*66b0*/  IMAD.IADD R15, R238.reuse, 0x1, R15 ;  /* 0x00000001ee0f7824 */ /* 0x040fe400078e020f */
[C---:B------:R-:W-:Y:S02]  /*66c0*/  IMAD.IADD R16, R238.reuse, 0x1, R16 ;  /* 0x00000001ee107824 */ /* 0x040fe400078e0210 */
[----:B------:R-:W-:Y:S02]  /*66d0*/  IMAD.IADD R15, R238, 0x1, R15 ;  /* 0x00000001ee0f7824 */ /* 0x000fe400078e020f */
[----:B------:R-:W-:Y:S01]  /*66e0*/  IMAD R208, R208, c[0x0][0x1c0], RZ ;  /* 0x00007000d0d07a24 */ /* 0x000fe200078e02ff */
[-C--:B-1----:R-:W-:Y:S01]  /*66f0*/  LEA R6, P0, R12, R234.reuse, 0x2 ;  /* 0x000000ea0c067211 */ /* 0x082fe200078010ff */
[----:B------:R-:W-:Y:S02]  /*6700*/  IMAD.IADD R15, R238, 0x1, R15 ;  /* 0x00000001ee0f7824 */ /* 0x000fe400078e020f */
[----:B------:R-:W-:Y:S01]  /*6710*/  IMAD.SHL.U32 R208, R208, 0x10, RZ ;  /* 0x00000010d0d07824 */ /* 0x000fe200078e00ff */
[-C--:B------:R-:W-:Y:S02]  /*6720*/  LEA.HI.X.SX32 R7, R12, R235.reuse, 0x2, P0 ;  /* 0x000000eb0c077211 */ /* 0x080fe400000f16ff */
[----:B------:R-:W4:Y:S01]  /*6730*/  LDL R12, [R1] ;  /* 0x00000000010c7983 */ /* 0x000f220000100800 */
[CC--:B--2---:R-:W-:Y:S04]  /*6740*/  LEA R8, P2, R15.reuse, R234.reuse, 0x2 ;  /* 0x000000ea0f087211 */ /* 0x0c4fe800078410ff */
[-C--:B------:R-:W-:Y:S02]  /*6750*/  LEA.HI.X.SX32 R9, R15, R235.reuse, 0x2, P2 ;  /* 0x000000eb0f097211 */ /* 0x080fe400010f16ff */
[----:B------:R-:W-:Y:S05]  /*6760*/  IADD3 R15, R208, 0xa0, RZ ;  /* 0x000000a0d00f7810 */ /* 0x000fea0007ffe0ff */
[----:B------:R-:W-:Y:S01]  /*6770*/  IMAD.IADD R15, R238, 0x1, R15 ;  /* 0x00000001ee0f7824 */ /* 0x000fe200078e020f */
[CC--:B---3--:R-:W-:Y:S04]  /*6780*/  LEA R4, P1, R0.reuse, R234.reuse, 0x2 ;  /* 0x000000ea00047211 */ /* 0x0c8fe800078210ff */
        /* <DEDUP_REMOVED lines=8> */
[----:B------:R-:W-:Y:S05]  /*6810*/  RED.E.ADD.F32.FTZ.RN.STRONG.GPU [R196.64+0x200], R101 ;  /* 0x00020065c400798e */ /* 0x000fea000c10e784 */
[----:B------:R-:W-:Y:S01]  /*6820*/  LDSM.16.MT88.4 R92, [R2+0x800] ;  /* 0x00080000025c783b */ /* 0x000fe20000004200 */
[CC--:B-1----:R-:W-:Y:S04]  /*6830*/  LEA R4, P0, R0.reuse, R234.reuse, 0x2 ;  /* 0x000000ea00047211 */ /* 0x0c2fe800078010ff */
[-C--:B------:R-:W-:Y:S02]  /*6840*/  LEA.HI.X.SX32 R5, R0, R235.reuse, 0x2, P0 ;  /* 0x000000eb00057211 */ /* 0x080fe400000f16ff */
[----:B------:R-:W3:Y:S01]  /*6850*/  LDL R0, [R1+0x1c] ;  /* 0x00001c0001007983 */ /* 0x000ee20000100800 */
[CC--:B--2---:R-:W-:Y:S02]  /*6860*/  LEA R6, P1, R17.reuse, R234.reuse, 0x2 ;  /* 0x000000ea11067211 */ /* 0x0c4fe400078210ff */
[CC--:B------:R-:W-:Y:S02]  /*6870*/  LEA R10, P0, R16.reuse, R234.reuse, 0x2 ;  /* 0x000000ea100a7211 */ /* 0x0c0fe400078010ff */
[----:B------:R1:W-:Y:S01]  /*6880*/  RED.E.ADD.F32.FTZ.RN.STRONG.GPU [R4.64], R102 ;  /* 0x000000660400798e */ /* 0x0003e2000c10e784 */
[-C--:B------:R-:W-:Y:S02]  /*6890*/  LEA.HI.X.SX32 R7, R17, R235.reuse, 0x2, P1 ;  /* 0x000000eb11077211 */ /* 0x080fe400008f16ff */
[-C--:B------:R-:W-:Y:S02]  /*68a0*/  LEA.HI.X.SX32 R11, R16, R235.reuse, 0x2, P0 ;  /* 0x000000eb100b7211 */ /* 0x080fe400000f16ff */
[----:B------:R-:W-:Y:S05]  /*68b0*/  LDSM.16.MT88.4 R16, [R2+0x2000] ;  /* 0x002000000210783b */ /* 0x000fea0000004200 */
[----:B------:R2:W-:Y:S05]  /*68c0*/  RED.E.ADD.F32.FTZ.RN.STRONG.GPU [R6.64], R103 ;  /* 0x000000670600798e */ /* 0x0005ea000c10e784 */
[----:B------:R-:W-:Y:S05]  /*68d0*/  RED.E.ADD.F32.FTZ.RN.STRONG.GPU [R10.64], R104 ;  /* 0x000000680a00798e */ /* 0x000fea000c10e784 */
[----:B------:R-:W-:Y:S05]  /*68e0*/  RED.E.ADD.F32.FTZ.RN.STRONG.GPU [R8.64], R105 ;  /* 0x000000690800798e */ /* 0x000fea000c10e784 */
[----:B------:R-:W-:Y:S01]  /*68f0*/  LDSM.16.MT88.4 R100, [R2+0x2800] ;  /* 0x002800000264783b */ /* 0x000fe20000004200 */
[CC--:B-1----:R-:W-:Y:S04]  /*6900*/  LEA R4, P1, R14.reuse, R234.reuse, 0x2 ;  /* 0x000000ea0e047211 */ /* 0x0c2fe800078210ff */
[-C--:B------:R-:W-:Y:S02]  /*6910*/  LEA.HI.X.SX32 R5, R14, R235.reuse, 0x2, P1 ;  /* 0x000000eb0e057211 */ /* 0x080fe400008f16ff */
[----:B------:R-:W-:Y:S03]  /*6920*/  IADD3 R14, R208, 0xa0, RZ ;  /* 0x000000a0d00e7810 */ /* 0x000fe60007ffe0ff */
[----:B------:R1:W-:Y:S01]  /*6930*/  RED.E.ADD.F32.FTZ.RN.STRONG.GPU [R4.64], R106 ;  /* 0x0000006a0400798e */ /* 0x0003e2000c10e784 */
[CC--:B--2---:R-:W-:Y:S01]  /*6940*/  LEA R6, P0, R13.reuse, R234.reuse, 0x2 ;  /* 0x000000ea0d067211 */ /* 0x0c4fe200078010ff */
[C---:B------:R-:W-:Y:S03]  /*6950*/  IMAD.IADD R14, R238.reuse, 0x1, R14 ;  /* 0x00000001ee0e7824 */ /* 0x040fe600078e020e */
[-C--:B------:R-:W-:Y:S01]  /*6960*/  LEA.HI.X.SX32 R7, R13, R235.reuse, 0x2, P0 ;  /* 0x000000eb0d077211 */ /* 0x080fe200000f16ff */
[----:B------:R-:W-:Y:S01]  /*6970*/  IMAD.IADD R14, R238, 0x1, R14 ;  /* 0x00000001ee0e7824 */ /* 0x000fe200078e020e */
[----:B------:R-:W-:Y:S03]  /*6980*/  IADD3 R13, R211, 0xa0, RZ ;  /* 0x000000a0d30d7810 */ /* 0x000fe60007ffe0ff */
[----:B------:R2:W-:Y:S05]  /*6990*/  RED.E.ADD.F32.FTZ.RN.STRONG.GPU [R6.64], R107 ;  /* 0x0000006b0600798e */ /* 0x0005ea000c10e784 */
[----:B------:R-:W-:Y:S05]  /*69a0*/  RED.E.ADD.F32.FTZ.RN.STRONG.GPU [R234.64+0x280], R112 ;  /* 0x00028070ea00798e */ /* 0x000fea000c10e784 */
[----:B------:R-:W-:Y:S05]  /*69b0*/  RED.E.ADD.F32.FTZ.RN.STRONG.GPU [R196.64+0x280], R113 ;  /* 0x00028071c400798e */ /* 0x000fea000c10e784 */
[----:B------:R-:W-:Y:S01]  /*69c0*/  LDSM.16.MT88.4 R104, [R2+0x4800] ;  /* 0x004800000268783b */ /* 0x000fe20000004200 */
[CC--:B-1----:R-:W-:Y:S04]  /*69d0*/  LEA R4, P0, R13.reuse, R234.reuse, 0x2 ;  /* 0x000000ea0d047211 */ /* 0x0c2fe800078010ff */
[-C--:B------:R-:W-:Y:S02]  /*69e0*/  LEA.HI.X.SX32 R5, R13, R235.reuse, 0x2, P0 ;  /* 0x000000eb0d057211 */ /* 0x080fe400000f16ff */
[----:B------:R-:W-:Y:S01]  /*69f0*/  IADD3 R13, R208, 0xa0, RZ ;  /* 0x000000a0d00d7810 */ /* 0x000fe20007ffe0ff */
[----:B------:R-:W-:Y:S01]  /*6a00*/  IMAD.MOV.U32 R208, RZ, RZ, c[0x0][0x22c] ;  /* 0x00008b00ffd07624 */ /* 0x000fe200078e00ff */
[-C--:B------:R-:W-:Y:S01]  /*6a10*/  LEA R10, P0, R14, R234.reuse, 0x2 ;  /* 0x000000ea0e0a7211 */ /* 0x080fe200078010ff */
[----:B------:R4:W-:Y:S01]  /*6a20*/  RED.E.ADD.F32.FTZ.RN.STRONG.GPU [R4.64], R114 ;  /* 0x000000720400798e */ /* 0x0009e2000c10e784 */
[CC--:B--2---:R-:W-:Y:S01]  /*6a30*/  LEA R6, P1, R15.reuse, R234.reuse, 0x2 ;  /* 0x000000ea0f067211 */ /* 0x0c4fe200078210ff */
[----:B------:R-:W-:Y:S01]  /*6a40*/  IMAD.IADD R13, R238, 0x1, R13 ;  /* 0x00000001ee0d7824 */ /* 0x000fe200078e020d */
[-C--:B------:R-:W-:Y:S01]  /*6a50*/  LEA.HI.X.SX32 R11, R14, R235.reuse, 0x2, P0 ;  /* 0x000000eb0e0b7211 */ /* 0x080fe200000f16ff */
[----:B------:R-:W-:Y:S01]  /*6a60*/  IMAD R208, R208, c[0x0][0x1c0], RZ ;  /* 0x00007000d0d07a24 */ /* 0x000fe200078e02ff */
[-C--:B------:R-:W-:Y:S01]  /*6a70*/  LEA.HI.X.SX32 R7, R15, R235.reuse, 0x2, P1 ;  /* 0x000000eb0f077211 */ /* 0x080fe200008f16ff */
[----:B------:R-:W-:Y:S01]  /*6a80*/  IMAD.IADD R13, R238, 0x1, R13 ;  /* 0x00000001ee0d7824 */ /* 0x000fe200078e020d */
[C---:B------:R-:W-:Y:S01]  /*6a90*/  IADD3 R15, R209.reuse, 0xe0, RZ ;  /* 0x000000e0d10f7810 */ /* 0x040fe20007ffe0ff */
[----:B------:R-:W-:Y:S01]  /*6aa0*/  IMAD.SHL.U32 R208, R208, 0x10, RZ ;  /* 0x00000010d0d07824 */ /* 0x000fe200078e00ff */
[----:B------:R-:W-:Y:S01]  /*6ab0*/  IADD3 R14, R209, 0xe0, RZ ;  /* 0x000000e0d10e7810 */ /* 0x000fe20007ffe0ff */
[C---:B------:R-:W-:Y:S01]  /*6ac0*/  IMAD.IADD R13, R238.reuse, 0x1, R13 ;  /* 0x00000001ee0d7824 */ /* 0x040fe200078e020d */
[----:B------:R-:W-:Y:S03]  /*6ad0*/  RED.E.ADD.F32.FTZ.RN.STRONG.GPU [R6.64], R115 ;  /* 0x000000730600798e */ /* 0x000fe6000c10e784 */
[C---:B------:R-:W-:Y:S01]  /*6ae0*/  IMAD.IADD R14, R238.reuse, 0x1, R14 ;  /* 0x00000001ee0e7824 */ /* 0x040fe200078e020e */
[CC--:B------:R-:W-:Y:S01]  /*6af0*/  LEA R8, P2, R13.reuse, R234.reuse, 0x2 ;  /* 0x000000ea0d087211 */ /* 0x0c0fe200078410ff */
[----:B------:R-:W-:Y:S02]  /*6b00*/  RED.E.ADD.F32.FTZ.RN.STRONG.GPU [R10.64], R108 ;  /* 0x0000006c0a00798e */ /* 0x000fe4000c10e784 */
[----:B------:R-:W-:Y:S01]  /*6b10*/  IMAD.IADD R14, R238, 0x1, R14 ;  /* 0x00000001ee0e7824 */ /* 0x000fe200078e020e */
[-C--:B------:R-:W-:Y:S02]  /*6b20*/  LEA.HI.X.SX32 R9, R13, R235.reuse, 0x2, P2 ;  /* 0x000000eb0d097211 */ /* 0x080fe400010f16ff */
[----:B------:R-:W-:Y:S03]  /*6b30*/  IADD3 R13, R208, 0xc0, RZ ;  /* 0x000000c0d00d7810 */ /* 0x000fe60007ffe0ff */
[----:B------:R1:W-:Y:S01]  /*6b40*/  RED.E.ADD.F32.FTZ.RN.STRONG.GPU [R8.64], R109 ;  /* 0x0000006d0800798e */ /* 0x0003e2000c10e784 */
[CC--:B----4-:R-:W-:Y:S04]  /*6b50*/  LEA R4, P1, R12.reuse, R234.reuse, 0x2 ;  /* 0x000000ea0c047211 */ /* 0x0d0fe800078210ff */
[-C--:B------:R-:W-:Y:S02]  /*6b60*/  LEA.HI.X.SX32 R5, R12, R235.reuse, 0x2, P1 ;  /* 0x000000eb0c057211 */ /* 0x080fe400008f16ff */
[----:B------:R-:W-:Y:S03]  /*6b70*/  IADD3 R12, R208, 0xc0, RZ ;  /* 0x000000c0d00c7810 */ /* 0x000fe60007ffe0ff */
[----:B------:R2:W-:Y:S02]  /*6b80*/  RED.E.ADD.F32.FTZ.RN.STRONG.GPU [R4.64], R110 ;  /* 0x0000006e0400798e */ /* 0x0005e4000c10e784 */
[C---:B------:R-:W-:Y:S04]  /*6b90*/  IMAD.IADD R12, R238.reuse, 0x1, R12 ;  /* 0x00000001ee0c7824 */ /* 0x040fe800078e020c */
[----:B------:R-:W-:Y:S01]  /*6ba0*/  IMAD.IADD R12, R238, 0x1, R12 ;  /* 0x00000001ee0c7824 */ /* 0x000fe200078e020c */
[CC--:B-1----:R-:W-:Y:S04]  /*6bb0*/  LEA R8, P2, R252.reuse, R234.reuse, 0x2 ;  /* 0x000000eafc087211 */ /* 0x0c2fe800078410ff */
[-C--:B------:R-:W-:Y:S02]  /*6bc0*/  LEA.HI.X.SX32 R9, R252, R235.reuse, 0x2, P2 ;  /* 0x000000ebfc097211 */ /* 0x080fe400010f16ff */
[CC--:B---3--:R-:W-:Y:S04]  /*6bd0*/  LEA R6, P0, R0.reuse, R234.reuse, 0x2 ;  /* 0x000000ea00067211 */ /* 0x0c8fe800078010ff */
[-C--:B------:R-:W-:Y:S02]  /*6be0*/  LEA.HI.X.SX32 R7, R0, R235.reuse, 0x2, P0 ;  /* 0x000000eb00077211 */ /* 0x080fe400000f16ff */
[CC--:B--2---:R-:W-:Y:S02]  /*6bf0*/  LEA R4, P0, R13.reuse, R234.reuse, 0x2 ;  /* 0x000000ea0d047211 */ /* 0x0c4fe400078010ff */
[----:B------:R-:W-:Y:S01]  /*6c00*/  IADD3 R0, R208, 0xc0, RZ ;  /* 0x000000c0d0007810 */ /* 0x000fe20007ffe0ff */
[----:B------:R1:W-:Y:S01]  /*6c10*/  RED.E.ADD.F32.FTZ.RN.STRONG.GPU [R6.64], R111 ;  /* 0x0000006f0600798e */ /* 0x0003e2000c10e784 */
[-C--:B------:R-:W-:Y:S02]  /*6c20*/  LEA.HI.X.SX32 R5, R13, R235.reuse, 0x2, P0 ;  /* 0x000000eb0d057211 */ /* 0x080fe400000f16ff */
[-C--:B------:R-:W-:Y:S01]  /*6c30*/  LEA R10, P0, R12, R234.reuse, 0x2 ;  /* 0x000000ea0c0a7211 */ /* 0x080fe200078010ff */
[----:B------:R-:W-:Y:S01]  /*6c40*/  IMAD.IADD R0, R238, 0x1, R0 ;  /* 0x00000001ee007824 */ /* 0x000fe200078e0200 */
[----:B------:R-:W-:Y:S02]  /*6c50*/  RED.E.ADD.F32.FTZ.RN.STRONG.GPU [R234.64+0x300], R116 ;  /* 0x00030074ea00798e */ /* 0x000fe4000c10e784 */
[-C--:B------:R-:W-:Y:S03]  /*6c60*/  LEA.HI.X.SX32 R11, R12, R235.reuse, 0x2, P0 ;  /* 0x000000eb0c0b7211 */ /* 0x080fe600000f16ff */
[----:B------:R-:W-:Y:S05]  /*6c70*/  RED.E.ADD.F32.FTZ.RN.STRONG.GPU [R196.64+0x300], R117 ;  /* 0x00030075c400798e */ /* 0x000fea000c10e784 */
[----:B------:R2:W-:Y:S05]  /*6c80*/  RED.E.ADD.F32.FTZ.RN.STRONG.GPU [R4.64], R118 ;  /* 0x000000760400798e */ /* 0x0005ea000c10e784 */
[----:B------:R-:W-:Y:S01]  /*6c90*/  LDSM.16.MT88.4 R108, [R2+0x6800] ;  /* 0x00680000026c783b */ /* 0x000fe20000004200 */
[CC--:B-1----:R-:W-:Y:S04]  /*6ca0*/  LEA R6, P1, R0.reuse, R234.reuse, 0x2 ;  /* 0x000000ea00067211 */ /* 0x0c2fe800078210ff */
[-C--:B------:R-:W-:Y:S01]  /*6cb0*/  LEA.HI.X.SX32 R7, R0, R235.reuse, 0x2, P1 ;  /* 0x000000eb00077211 */ /* 0x080fe200008f16ff */
[----:B------:R-:W-:Y:S04]  /*6cc0*/  IMAD.IADD R0, R238, 0x1, R251 ;  /* 0x00000001ee007824 */ /* 0x000fe800078e02fb */
[----:B------:R1:W-:Y:S05]  /*6cd0*/  RED.E.ADD.F32.FTZ.RN.STRONG.GPU [R6.64], R119 ;  /* 0x000000770600798e */ /* 0x0003ea000c10e784 */
[----:B------:R3:W-:Y:S01]  /*6ce0*/  RED.E.ADD.F32.FTZ.RN.STRONG.GPU [R10.64], R120 ;  /* 0x000000780a00798e */ /* 0x0007e2000c10e784 */
[CC--:B--2---:R-:W-:Y:S04]  /*6cf0*/  LEA R4, P1, R251.reuse, R234.reuse, 0x2 ;  /* 0x000000eafb047211 */ /* 0x0c4fe800078210ff */
[----:B------:R2:W-:Y:S01]  /*6d00*/  RED.E.ADD.F32.FTZ.RN.STRONG.GPU [R8.64], R121 ;  /* 0x000000790800798e */ /* 0x0005e2000c10e784 */
[-C--:B------:R-:W-:Y:S05]  /*6d10*/  LEA.HI.X.SX32 R5, R251, R235.reuse, 0x2, P1 ;  /* 0x000000ebfb057211 */ /* 0x080fea00008f16ff */
[----:B------:R4:W-:Y:S01]  /*6d20*/  RED.E.ADD.F32.FTZ.RN.STRONG.GPU [R4.64], R122 ;  /* 0x0000007a0400798e */ /* 0x0009e2000c10e784 */
[CC--:B-1----:R-:W-:Y:S04]  /*6d30*/  LEA R6, P0, R0.reuse, R234.reuse, 0x2 ;  /* 0x000000ea00067211 */ /* 0x0c2fe800078010ff */
[-C--:B------:R-:W-:Y:S02]  /*6d40*/  LEA.HI.X.SX32 R7, R0, R235.reuse, 0x2, P0 ;  /* 0x000000eb00077211 */ /* 0x080fe400000f16ff */
[----:B------:R-:W-:Y:S02]  /*6d50*/  IADD3 R0, R209, 0xe0, RZ ;  /* 0x000000e0d1007810 */ /* 0x000fe40007ffe0ff */
[-C--:B---3--:R-:W-:Y:S01]  /*6d60*/  LEA R10, P3, R14, R234.reuse, 0x2 ;  /* 0x000000ea0e0a7211 */ /* 0x088fe200078610ff */
[----:B------:R1:W-:Y:S01]  /*6d70*/  RED.E.ADD.F32.FTZ.RN.STRONG.GPU [R6.64], R123 ;  /* 0x0000007b0600798e */ /* 0x0003e2000c10e784 */
[-C--:B--2---:R-:W-:Y:S01]  /*6d80*/  LEA R8, P2, R250, R234.reuse, 0x2 ;  /* 0x000000eafa087211 */ /* 0x084fe200078410ff */
[----:B------:R-:W-:Y:S01]  /*6d90*/  IMAD.IADD R0, R238, 0x1, R0 ;  /* 0x00000001ee007824 */ /* 0x000fe200078e0200 */
[-C--:B------:R-:W-:Y:S02]  /*6da0*/  LEA.HI.X.SX32 R11, R14, R235.reuse, 0x2, P3 ;  /* 0x000000eb0e0b7211 */ /* 0x080fe400018f16ff */
[----:B------:R-:W-:Y:S01]  /*6db0*/  RED.E.ADD.F32.FTZ.RN.STRONG.GPU [R234.64+0x380], R128 ;  /* 0x00038080ea00798e */ /* 0x000fe2000c10e784 */
[-C--:B------:R-:W-:Y:S02]  /*6dc0*/  LEA.HI.X.SX32 R9, R250, R235.reuse, 0x2, P2 ;  /* 0x000000ebfa097211 */ /* 0x080fe400010f16ff */
[CC--:B----4-:R-:W-:Y:S02]  /*6dd0*/  LEA R4, P1, R15.reuse, R234.reuse, 0x2 ;  /* 0x000000ea0f047211 */ /* 0x0d0fe400078210ff */
[----:B------:R-:W-:Y:S01]  /*6de0*/  RED.E.ADD.F32.FTZ.RN.STRONG.GPU [R196.64+0x380], R129 ;  /* 0x00038081c400798e */ /* 0x000fe2000c10e784 */
[CC--:B------:R-:W-:Y:S02]  /*6df0*/  LEA R12, P0, R0.reuse, R234.reuse, 0x2 ;  /* 0x000000ea000c7211 */ /* 0x0c0fe400078010ff */
[-C--:B------:R-:W-:Y:S02]  /*6e00*/  LEA.HI.X.SX32 R5, R15, R235.reuse, 0x2, P1 ;  /* 0x000000eb0f057211 */ /* 0x080fe400008f16ff */
[-C--:B------:R-:W-:Y:S01]  /*6e10*/  LEA.HI.X.SX32 R13, R0, R235.reuse, 0x2, P0 ;  /* 0x000000eb000d7211 */ /* 0x080fe200000f16ff */
[----:B------:R-:W-:Y:S02]  /*6e20*/  IMAD.IADD R0, R238, 0x1, R249 ;  /* 0x00000001ee007824 */ /* 0x000fe400078e02f9 */
[----:B------:R2:W-:Y:S05]  /*6e30*/  RED.E.ADD.F32.FTZ.RN.STRONG.GPU [R4.64], R130 ;  /* 0x000000820400798e */ /* 0x0005ea000c10e784 */
[----:B------:R-:W-:Y:S01]  /*6e40*/  RED.E.ADD.F32.FTZ.RN.STRONG.GPU [R12.64], R131 ;  /* 0x000000830c00798e */ /* 0x000fe2000c10e784 */
[CC--:B-1----:R-:W-:Y:S04]  /*6e50*/  LEA R6, P1, R249.reuse, R234.reuse, 0x2 ;  /* 0x000000eaf9067211 */ /* 0x0c2fe800078210ff */
[----:B------:R-:W-:Y:S01]  /*6e60*/  RED.E.ADD.F32.FTZ.RN.STRONG.GPU [R10.64], R124 ;  /* 0x0000007c0a00798e */ /* 0x000fe2000c10e784 */
[-C--:B------:R-:W-:Y:S04]  /*6e70*/  LEA.HI.X.SX32 R7, R249, R235.reuse, 0x2, P1 ;  /* 0x000000ebf9077211 */ /* 0x080fe800008f16ff */
[----:B------:R-:W-:Y:S01]  /*6e80*/  RED.E.ADD.F32.FTZ.RN.STRONG.GPU [R8.64], R125 ;  /* 0x0000007d0800798e */ /* 0x000fe2000c10e784 */
[----:B------:R-:W-:Y:S01]  /*6e90*/  ISETP.LT.AND P1, PT, RZ, UR7, PT ;  /* 0x00000007ff007c0c */ /* 0x000fe2000bf21270 */
[----:B------:R-:W-:Y:S03]  /*6ea0*/  UMOV UR7, UR14 ;  /* 0x0000000e00077c82 */ /* 0x000fe60008000000 */
[----:B------:R-:W-:Y:S05]  /*6eb0*/  RED.E.ADD.F32.FTZ.RN.STRONG.GPU [R6.64], R126 ;  /* 0x0000007e0600798e */ /* 0x000fea000c10e784 */
[----:B------:R-:W-:Y:S01]  /*6ec0*/  LDSM.16.MT88.4 R8, [R2] ;  /* 0x000000000208783b */ /* 0x000fe20000004200 */
[C---:B--2---:R-:W-:Y:S04]  /*6ed0*/  LEA R4, P0, R0.reuse, R234, 0x2 ;  /* 0x000000ea00047211 */ /* 0x044fe800078010ff */
[----:B------:R-:W-:Y:S01]  /*6ee0*/  LDSM.16.MT88.4 R12, [R220+0x28000] ;  /* 0x02800000dc0c783b */ /* 0x000fe20000004200 */
[----:B------:R-:W-:Y:S02]  /*6ef0*/  LEA.HI.X.SX32 R5, R0, R235, 0x2, P0 ;  /* 0x000000eb00057211 */ /* 0x000fe400000f16ff */
[----:B------:R-:W-:Y:S01]  /*6f00*/  PLOP3.LUT P0, PT, PT, PT, UP1, 0x80, 0x0 ;  /* 0x000000000000781c */ /* 0x000fe20003f0f018 */
[----:B------:R-:W-:Y:S01]  /*6f10*/  @UP5 UIADD3 UR11, UP1, UR11, -0x100, URZ ;  /* 0xffffff000b0b5890 */ /* 0x000fe2000ff3e03f */
[C---:B------:R-:W-:Y:S01]  /*6f20*/  IADD3 R0, R2.reuse, -0x8000, RZ ;  /* 0xffff800002007810 */ /* 0x040fe20007ffe0ff */
[----:B------:R-:W-:Y:S02]  /*6f30*/  RED.E.ADD.F32.FTZ.RN.STRONG.GPU [R4.64], R127 ;  /* 0x0000007f0400798e */ /* 0x000fe4000c10e784 */
[----:B------:R-:W-:Y:S03]  /*6f40*/  @UP5 UIADD3.X UR10, UR10, -0x1, URZ, UP1, !UPT ;  /* 0xffffffff0a0a5890 */ /* 0x000fe60008ffe43f */
[----:B------:R-:W1:Y:S05]  /*6f50*/  LDSM.16.MT88.4 R4, [R221+0x28000] ;  /* 0x02800000dd04783b */ /* 0x000e6a0000004200 */
        /* <DEDUP_REMOVED lines=295> */
.L_x_747:
        /* <DEDUP_REMOVED lines=18> */
.L_x_748:
[----:B-1----:R-:W2:Y:S01]  /*82f0*/  LDL.64 R4, [R1+0x40] ;  /* 0x0000400001047983 */ /* 0x002ea20000100a00 */
[----:B------:R-:W-:Y:S01]  /*8300*/  USHF.L.U32 UR7, UR18, 0x6, URZ ;  /* 0x0000000612077899 */ /* 0x000fe2000800063f */
[----:B------:R-:W-:Y:S01]  /*8310*/  IMAD.U32 R8, RZ, RZ, UR38 ;  /* 0x00000026ff087e24 */ /* 0x000fe2000f8e00ff */
[----:B------:R-:W-:Y:S01]  /*8320*/  ULDC.64 UR8, c[0x0][0x3a0] ;  /* 0x0000e80000087ab9 */ /* 0x000fe20000000a00 */
[----:B------:R-:W-:Y:S01]  /*8330*/  BAR.SYNC.DEFER_BLOCKING 0x0 ;  /* 0x0000000000007b1d */ /* 0x000fe20000010000 */
[----:B------:R-:W-:Y:S02]  /*8340*/  USHF.R.S32.HI UR10, URZ, 0x1f, UR7 ;  /* 0x0000001f3f0a7899 */ /* 0x000fe40008011407 */
[----:B------:R-:W-:Y:S01]  /*8350*/  IMAD.U32 R29, RZ, RZ, UR7 ;  /* 0x00000007ff1d7e24 */ /* 0x000fe2000f8e00ff */
[----:B------:R-:W-:-:S02]  /*8360*/  UIMAD UR6, UR18, -0x40, UR6 ;  /* 0xffffffc0120678a4 */ /* 0x000fc4000f8e0206 */
[----:B------:R-:W1:Y:S01]  /*8370*/  S2R R31, SR_TID.X ;  /* 0x00000000001f7919 */ /* 0x000e620000002100 */
[----:B------:R-:W-:Y:S01]  /*8380*/  UIMAD UR8, UR10, UR8, URZ ;  /* 0x000000080a0872a4 */ /* 0x000fe2000f8e023f */
[----:B------:R-:W-:Y:S02]  /*8390*/  BSSY B0, `(.L_x_749) ;  /* 0x0000030000007945 */ /* 0x000fe40003800000 */
[----:B------:R-:W3:Y:S01]  /*83a0*/  S2R R80, SR_TID.X ;  /* 0x0000000000507919 */ /* 0x000ee20000002100 */
[----:B------:R-:W-:-:S06]  /*83b0*/  UIMAD UR8, UR7, UR9, UR8 ;  /* 0x00000009070872a4 */ /* 0x000fcc000f8e0208 */
[----:B------:R-:W-:Y:S01]  /*83c0*/  IMAD.U32 R0, RZ, RZ, UR8 ;  /* 0x00000008ff007e24 */ /* 0x000fe2000f8e00ff */
[----:B------:R-:W-:Y:S02]  /*83d0*/  ULDC.64 UR8, c[0x0][0x3b8] ;  /* 0x0000ee0000087ab9 */ /* 0x000fe40000000a00 */
[----:B------:R-:W-:Y:S01]  /*83e0*/  UIMAD UR8, UR59, UR8, URZ ;  /* 0x000000083b0872a4 */ /* 0x000fe2000f8e023f */
[----:B------:R4:W2:Y:S03]  /*83f0*/  LDS.128 R44, [R237+0x19000] ;  /* 0x01900000ed2c7984 */ /* 0x0008a60000000c00 */
[----:B------:R-:W-:Y:S01]  /*8400*/  UIMAD UR8, UR38, UR9, UR8 ;  /* 0x00000009260872a4 */ /* 0x000fe2000f8e0208 */
[----:B------:R4:W2:Y:S01]  /*8410*/  LDS.128 R40, [R237+0x1b000] ;  /* 0x01b00000ed287984 */ /* 0x0008a20000000c00 */
[----:B-1----:R-:W-:-:S03]  /*8420*/  SHF.R.S32.HI R31, RZ, 0x1f, R31 ;  /* 0x0000001fff1f7819 */ /* 0x002fc6000001141f */
[----:B------:R4:W1:Y:S01]  /*8430*/  LDS.128 R36, [R237+0x1d000] ;  /* 0x01d00000ed247984 */ /* 0x0008620000000c00 */
[----:B---3--:R-:W-:-:S03]  /*8440*/  LEA.HI R31, R31, R80, RZ, 0x3 ;  /* 0x000000501f1f7211 */ /* 0x008fc600078f18ff */
[----:B------:R4:W3:Y:S01]  /*8450*/  LDS.128 R32, [R237+0x1f000] ;  /* 0x01f00000ed207984 */ /* 0x0008e20000000c00 */
[----:B------:R-:W-:-:S03]  /*8460*/  SHF.R.S32.HI R31, RZ, 0x3, R31 ;  /* 0x00000003ff1f7819 */ /* 0x000fc6000001141f */
[----:B------:R4:W1:Y:S01]  /*8470*/  LDS.128 R60, [R237+0x20000] ;  /* 0x02000000ed3c7984 */ /* 0x0008620000000c00 */
[----:B------:R-:W-:-:S03]  /*8480*/  ISETP.GE.AND P2, PT, R31, UR6, PT ;  /* 0x000000061f007c0c */ /* 0x000fc6000bf46270 */
[----:B------:R4:W1:Y:S01]  /*8490*/  LDS.128 R76, [R237+0x21000] ;  /* 0x02100000ed4c7984 */ /* 0x0008620000000c00 */
[----:B------:R-:W-:-:S03]  /*84a0*/  SHF.R.S32.HI R30, RZ, 0x1f, R31 ;  /* 0x0000001fff1e7819 */ /* 0x000fc6000001141f */
[----:B------:R4:W1:Y:S04]  /*84b0*/  LDS.128 R56, [R237+0x22000] ;  /* 0x02200000ed387984 */ /* 0x0008680000000c00 */
[----:B------:R4:W1:Y:S04]  /*84c0*/  LDS.128 R72, [R237+0x23000] ;  /* 0x02300000ed487984 */ /* 0x0008680000000c00 */
[----:B------:R4:W1:Y:S04]  /*84d0*/  LDS.128 R52, [R237+0x24000] ;  /* 0x02400000ed347984 */ /* 0x0008680000000c00 */
[----:B------:R4:W1:Y:S04]  /*84e0*/  LDS.128 R68, [R237+0x25000] ;  /* 0x02500000ed447984 */ /* 0x0008680000000c00 */
[----:B------:R4:W1:Y:S04]  /*84f0*/  LDS.128 R48, [R237+0x26000] ;  /* 0x02600000ed307984 */ /* 0x0008680000000c00 */
[----:B------:R4:W1:Y:S01]  /*8500*/  LDS.128 R64, [R237+0x27000] ;  /* 0x02700000ed407984 */ /* 0x0008620000000c00 */
[--C-:B--2---:R-:W-:Y:S01]  /*8510*/  SHF.R.S32.HI R7, RZ, 0x1f, R4.reuse ;  /* 0x0000001fff077819 */ /* 0x104fe20000011404 */
[----:B------:R-:W-:-:S04]  /*8520*/  IMAD.MOV.U32 R6, RZ, RZ, R4 ;  /* 0x000000ffff067224 */ /* 0x000fc800078e0004 */
[----:B------:R-:W-:-:S05]  /*8530*/  IMAD.WIDE.U32 R4, R29, c[0x0][0x3a0], R6 ;  /* 0x0000e8001d047a25 */ /* 0x000fca00078e0006 */
[----:B------:R-:W-:-:S04]  /*8540*/  IADD3 R4, P0, R4, UR14, RZ ;  /* 0x0000000e04047c10 */ /* 0x000fc8000ff1e0ff */
[----:B------:R-:W-:-:S05]  /*8550*/  IADD3.X R5, R5, UR15, R0, P0, !PT ;  /* 0x0000000f05057c10 */ /* 0x000fca00087fe400 */
[----:B------:R-:W-:-:S05]  /*8560*/  IMAD.WIDE.U32 R8, R8, c[0x0][0x3b8], R4 ;  /* 0x0000ee0008087a25 */ /* 0x000fca00078e0004 */
[----:B------:R-:W-:Y:S01]  /*8570*/  IADD3 R28, R9, UR8, RZ ;  /* 0x00000008091c7c10 */ /* 0x000fe2000fffe0ff */
[----:B------:R-:W-:Y:S05]  /*8580*/  @P2 BRA `(.L_x_750) ;  /* 0x0000010000002947 */ /* 0x000fea0003800000 */
[----:B-1-34-:R-:W1:Y:S01]  /*8590*/  LDS.128 R20, [R237+0x1c000] ;  /* 0x01c00000ed147984 */ /* 0x01ae620000000c00 */
[----:B------:R-:W-:Y:S01]  /*85a0*/  MOV R4, R8 ;  /* 0x0000000800047202 */ /* 0x000fe20000000f00 */
[----:B------:R-:W-:Y:S01]  /*85b0*/  IMAD R0, R30, c[0x0][0x3a0], RZ ;  /* 0x0000e8001e007a24 */ /* 0x000fe200078e02ff */
[----:B------:R-:W-:Y:S01]  /*85c0*/  MOV R5, R28 ;  /* 0x0000001c00057202 */ /* 0x000fe20000000f00 */
[----:B------:R-:W2:Y:S02]  /*85d0*/  LDS.128 R16, [R237+0x1a000] ;  /* 0x01a00000ed107984 */ /* 0x000ea40000000c00 */
[C---:B------:R-:W-:Y:S02]  /*85e0*/  IMAD R0, R31.reuse, c[0x0][0x3a4], R0 ;  /* 0x0000e9001f007a24 */ /* 0x040fe400078e0200 */
[----:B------:R-:W3:Y:S01]  /*85f0*/  LDS.128 R12, [R237+0x18000] ;  /* 0x01800000ed0c7984 */ /* 0x000ee20000000c00 */
[----:B------:R-:W-:-:S03]  /*8600*/  IMAD.WIDE.U32 R10, R31, c[0x0][0x3a0], R4 ;  /* 0x0000e8001f0a7a25 */ /* 0x000fc600078e0004 */
[----:B------:R-:W4:Y:S02]  /*8610*/  LDS.128 R24, [R237+0x1e000] ;  /* 0x01e00000ed187984 */ /* 0x000f240000000c00 */
[----:B------:R-:W-:Y:S02]  /*8620*/  IADD3 R0, R11, R0, RZ ;  /* 0x000000000b007210 */ /* 0x000fe40007ffe0ff */
[----:B------:R-:W-:-:S04]  /*8630*/  LEA R4, P0, R10, c[0x0][0x340], 0x1 ;  /* 0x0000d0000a047a11 */ /* 0x000fc800078008ff */
[----:B------:R-:W-:-:S05]  /*8640*/  LEA.HI.X R5, R10, c[0x0][0x344], R0, 0x1, P0 ;  /* 0x0000d1000a057a11 */ /* 0x000fca00000f0c00 */
[----:B-1----:R1:W-:Y:S04]  /*8650*/  STG.E.128 [R4.64+0x100], R20 ;  /* 0x0001001404007986 */ /* 0x0023e8000c101d04 */
[----:B--2---:R1:W-:Y:S04]  /*8660*/  STG.E.128 [R4.64+0x80], R16 ;  /* 0x0000801004007986 */ /* 0x0043e8000c101d04 */
[----:B---3--:R1:W-:Y:S04]  /*8670*/  STG.E.128 [R4.64], R12 ;  /* 0x0000000c04007986 */ /* 0x0083e8000c101d04 */
[----:B----4-:R1:W-:Y:S02]  /*8680*/  STG.E.128 [R4.64+0x180], R24 ;  /* 0x0001801804007986 */ /* 0x0103e4000c101d04 */
.L_x_750:
[----:B-1-34-:R-:W-:Y:S05]  /*8690*/  BSYNC B0 ;  /* 0x0000000000007941 */ /* 0x01afea0003800000 */
.L_x_749:
[----:B------:R-:W-:Y:S01]  /*86a0*/  IADD3 R0, R31, 0x20, RZ ;  /* 0x000000201f007810 */ /* 0x000fe20007ffe0ff */
[----:B------:R-:W-:Y:S03]  /*86b0*/  BSSY B0, `(.L_x_751) ;  /* 0x0000011000007945 */ /* 0x000fe60003800000 */
[----:B------:R-:W-:-:S13]  /*86c0*/  ISETP.GE.AND P1, PT, R0, UR6, PT ;  /* 0x0000000600007c0c */ /* 0x000fda000bf26270 */
[----:B------:R-:W-:Y:S05]  /*86d0*/  @P1 BRA `(.L_x_752) ;  /* 0x000000e000001947 */ /* 0x000fea0003800000 */
[----:B------:R-:W-:Y:S01]  /*86e0*/  IADD3 R0, P0, R31, 0x20, RZ ;  /* 0x000000201f007810 */ /* 0x000fe20007f1e0ff */
[----:B------:R-:W-:Y:S01]  /*86f0*/  IMAD.MOV.U32 R4, RZ, RZ, R8 ;  /* 0x000000ffff047224 */ /* 0x000fe200078e0008 */
[----:B------:R-:W-:-:S03]  /*8700*/  MOV R5, R28 ;  /* 0x0000001c00057202 */ /* 0x000fc60000000f00 */
[----:B------:R-:W-:Y:S02]  /*8710*/  IMAD.X R2, RZ, RZ, R30, P0 ;  /* 0x000000ffff027224 */ /* 0x000fe400000e061e */
        /* <DEDUP_REMOVED lines=8> */
[----:B------:R1:W-:Y:S04]  /*87a0*/  STG.E.128 [R4.64+0x100], R36 ;  /* 0x0001002404007986 */ /* 0x0003e8000c101d04 */
[----:B------:R1:W-:Y:S02]  /*87b0*/  STG.E.128 [R4.64+0x180], R32 ;  /* 0x0001802004007986 */ /* 0x0003e4000c101d04 */
.L_x_752:
[----:B------:R-:W-:Y:S05]  /*87c0*/  BSYNC B0 ;  /* 0x0000000000007941 */ /* 0x000fea0003800000 */
.L_x_751:
        /* <DEDUP_REMOVED lines=15> */
[----:B-1----:R-:W-:Y:S01]  /*88c0*/  MOV R4, R6 ;  /* 0x0000000600047202 */ /* 0x002fe20000000f00 */
[----:B------:R-:W-:Y:S01]  /*88d0*/  IMAD R0, R30, c[0x0][0x3a8], RZ ;  /* 0x0000ea001e007a24 */ /* 0x000fe200078e02ff */
[----:B------:R-:W-:-:S03]  /*88e0*/  MOV R5, R2 ;  /* 0x0000000200057202 */ /* 0x000fc60000000f00 */
[C---:B------:R-:W-:Y:S02]  /*88f0*/  IMAD R0, R31.reuse, c[0x0][0x3ac], R0 ;  /* 0x0000eb001f007a24 */ /* 0x040fe400078e0200 */
[----:B------:R-:W-:-:S05]  /*8900*/  IMAD.WIDE.U32 R8, R31, c[0x0][0x3a8], R4 ;  /* 0x0000ea001f087a25 */ /* 0x000fca00078e0004 */
[----:B------:R-:W-:Y:S02]  /*8910*/  IADD3 R0, R9, R0, RZ ;  /* 0x0000000009007210 */ /* 0x000fe40007ffe0ff */
[----:B------:R-:W-:-:S04]  /*8920*/  LEA R4, P0, R8, c[0x0][0x348], 0x1 ;  /* 0x0000d20008047a11 */ /* 0x000fc800078008ff */
[----:B------:R-:W-:-:S05]  /*8930*/  LEA.HI.X R5, R8, c[0x0][0x34c], R0, 0x1, P0 ;  /* 0x0000d30008057a11 */ /* 0x000fca00000f0c00 */
[----:B------:R1:W-:Y:S04]  /*8940*/  STG.E.128 [R4.64], R60 ;  /* 0x0000003c04007986 */ /* 0x0003e8000c101d04 */
[----:B------:R1:W-:Y:S04]  /*8950*/  STG.E.128 [R4.64+0x80], R56 ;  /* 0x0000803804007986 */ /* 0x0003e8000c101d04 */
[----:B------:R1:W-:Y:S04]  /*8960*/  STG.E.128 [R4.64+0x100], R52 ;  /* 0x0001003404007986 */ /* 0x0003e8000c101d04 */
[----:B------:R1:W-:Y:S02]  /*8970*/  STG.E.128 [R4.64+0x180], R48 ;  /* 0x0001803004007986 */ /* 0x0003e4000c101d04 */
.L_x_754:
[----:B------:R-:W-:Y:S05]  /*8980*/  BSYNC B0 ;  /* 0x0000000000007941 */ /* 0x000fea0003800000 */
.L_x_753:
[----:B------:R-:W-:Y:S05]  /*8990*/  @P1 BRA `(.L_x_755) ;  /* 0x0000098000001947 */ /* 0x000fea0003800000 */
[----:B------:R-:W-:Y:S02]  /*89a0*/  IADD3 R0, P0, R31, 0x20, RZ ;  /* 0x000000201f007810 */ /* 0x000fe40007f1e0ff */
[----:B------:R-:W-:-:S02]  /*89b0*/  MOV R7, R2 ;  /* 0x0000000200077202 */ /* 0x000fc40000000f00 */
[----:B-1----:R-:W-:-:S03]  /*89c0*/  IADD3.X R4, RZ, R30, RZ, P0, !PT ;  /* 0x0000001eff047210 */ /* 0x002fc600007fe4ff */
        /* <DEDUP_REMOVED lines=11> */
.L_x_737:
[----:B--2---:R-:W-:Y:S02]  /*8a80*/  UISETP.NE.AND UP0, UPT, UR23, -0x1, UPT ;  /* 0xffffffff1700788c */ /* 0x004fe4000bf05270 */
        /* <DEDUP_REMOVED lines=19> */
.L_x_756:
        /* <DEDUP_REMOVED lines=18> */
.L_x_757:
[----:B------:R-:W2:Y:S01]  /*8ce0*/  LDL.64 R14, [R1+0x40] ;  /* 0x00004000010e7983 */ /* 0x000ea20000100a00 */
[----:B------:R-:W-:Y:S01]  /*8cf0*/  USHF.L.U32 UR7, UR18, 0x6, URZ ;  /* 0x0000000612077899 */ /* 0x000fe2000800063f */
[----:B------:R-:W-:Y:S01]  /*8d00*/  BSSY B0, `(.L_x_758) ;  /* 0x0000025000007945 */ /* 0x000fe20003800000 */
[----:B------:R-:W-:Y:S01]  /*8d10*/  ULDC.64 UR8, c[0x0][0x3a0] ;  /* 0x0000e80000087ab9 */ /* 0x000fe20000000a00 */
[----:B------:R-:W1:Y:S01]  /*8d20*/  S2R R12, SR_TID.X ;  /* 0x00000000000c7919 */ /* 0x000e620000002100 */
[----:B------:R-:W-:Y:S02]  /*8d30*/  USHF.R.S32.HI UR10, URZ, 0x1f, UR7 ;  /* 0x0000001f3f0a7899 */ /* 0x000fe40008011407 */
[----:B------:R-:W-:Y:S01]  /*8d40*/  IMAD.U32 R10, RZ, RZ, UR7 ;  /* 0x00000007ff0a7e24 */ /* 0x000fe2000f8e00ff */
[----:B------:R-:W3:Y:S01]  /*8d50*/  S2R R13, SR_TID.X ;  /* 0x00000000000d7919 */ /* 0x000ee20000002100 */
[----:B------:R-:W-:-:S02]  /*8d60*/  UIMAD UR8, UR10, UR8, URZ ;  /* 0x000000080a0872a4 */ /* 0x000fc4000f8e023f */
[----:B------:R-:W-:Y:S02]  /*8d70*/  UIMAD UR6, UR18, -0x40, UR6 ;  /* 0xffffffc0120678a4 */ /* 0x000fe4000f8e0206 */
[----:B------:R-:W-:-:S06]  /*8d80*/  UIMAD UR8, UR7, UR9, UR8 ;  /* 0x00000009070872a4 */ /* 0x000fcc000f8e0208 */
[----:B------:R-:W-:Y:S01]  /*8d90*/  IMAD.U32 R0, RZ, RZ, UR8 ;  /* 0x00000008ff007e24 */ /* 0x000fe2000f8e00ff */
[----:B------:R-:W-:Y:S02]  /*8da0*/  ULDC.64 UR8, c[0x0][0x3b8] ;  /* 0x0000ee0000087ab9 */ /* 0x000fe40000000a00 */
[----:B------:R-:W-:-:S04]  /*8db0*/  UIMAD UR8, UR57, UR8, URZ ;  /* 0x00000008390872a4 */ /* 0x000fc8000f8e023f */
[----:B------:R-:W-:Y:S01]  /*8dc0*/  UIMAD UR8, UR38, UR9, UR8 ;  /* 0x00000009260872a4 */ /* 0x000fe2000f8e0208 */
[----:B-1----:R-:W-:-:S04]  /*8dd0*/  SHF.R.S32.HI R12, RZ, 0x1f, R12 ;  /* 0x0000001fff0c7819 */ /* 0x002fc8000001140c */
[----:B---3--:R-:W-:-:S04]  /*8de0*/  LEA.HI R12, R12, R13, RZ, 0x3 ;  /* 0x0000000d0c0c7211 */ /* 0x008fc800078f18ff */
[----:B------:R-:W-:-:S04]  /*8df0*/  SHF.R.S32.HI R12, RZ, 0x3, R12 ;  /* 0x00000003ff0c7819 */ /* 0x000fc8000001140c */
[----:B------:R-:W-:Y:S02]  /*8e00*/  ISETP.GE.AND P2, PT, R12, UR6, PT ;  /* 0x000000060c007c0c */ /* 0x000fe4000bf46270 */
[----:B------:R-:W-:Y:S01]  /*8e10*/  SHF.R.S32.HI R11, RZ, 0x1f, R12 ;  /* 0x0000001fff0b7819 */ /* 0x000fe2000001140c */
[----:B--2---:R-:W-:-:S05]  /*8e20*/  IMAD.WIDE.U32 R4, R10, c[0x0][0x3a0], R14 ;  /* 0x0000e8000a047a25 */ /* 0x004fca00078e000e */
[----:B------:R-:W-:-:S04]  /*8e30*/  IADD3 R6, P0, R4, UR14, RZ ;  /* 0x0000000e04067c10 */ /* 0x000fc8000ff1e0ff */
[----:B------:R-:W-:Y:S01]  /*8e40*/  IADD3.X R7, R5, UR15, R0, P0, !PT ;  /* 0x0000000f05077c10 */ /* 0x000fe200087fe400 */
[----:B------:R-:W-:-:S04]  /*8e50*/  IMAD.U32 R0, RZ, RZ, UR38 ;  /* 0x00000026ff007e24 */ /* 0x000fc8000f8e00ff */
[----:B------:R-:W-:-:S05]  /*8e60*/  IMAD.WIDE.U32 R6, R0, c[0x0][0x3b8], R6 ;  /* 0x0000ee0000067a25 */ /* 0x000fca00078e0006 */
[----:B------:R-:W-:Y:S01]  /*8e70*/  IADD3 R2, R7, UR8, RZ ;  /* 0x0000000807027c10 */ /* 0x000fe2000fffe0ff */
[----:B------:R-:W-:Y:S05]  /*8e80*/  @P2 BRA `(.L_x_759) ;  /* 0x000000c000002947 */ /* 0x000fea0003800000 */
[----:B------:R-:W-:Y:S01]  /*8e90*/  MOV R4, R6 ;  /* 0x0000000600047202 */ /* 0x000fe20000000f00 */
[----:B------:R-:W-:Y:S01]  /*8ea0*/  IMAD R0, R11, c[0x0][0x3a0], RZ ;  /* 0x0000e8000b007a24 */ /* 0x000fe200078e02ff */
[----:B------:R-:W-:-:S03]  /*8eb0*/  MOV R5, R2 ;  /* 0x0000000200057202 */ /* 0x000fc60000000f00 */
[C---:B------:R-:W-:Y:S02]  /*8ec0*/  IMAD R0, R12.reuse, c[0x0][0x3a4], R0 ;  /* 0x0000e9000c007a24 */ /* 0x040fe400078e0200 */
[----:B------:R-:W-:-:S05]  /*8ed0*/  IMAD.WIDE.U32 R8, R12, c[0x0][0x3a0], R4 ;  /* 0x0000e8000c087a25 */ /* 0x000fca00078e0004 */
[----:B------:R-:W-:Y:S02]  /*8ee0*/  IADD3 R0, R0, R9, RZ ;  /* 0x0000000900007210 */ /* 0x000fe40007ffe0ff */
[----:B------:R-:W-:-:S04]  /*8ef0*/  LEA R4, P0, R8, c[0x0][0x340], 0x1 ;  /* 0x0000d00008047a11 */ /* 0x000fc800078008ff */
[----:B------:R-:W-:-:S05]  /*8f00*/  LEA.HI.X R5, R8, c[0x0][0x344], R0, 0x1, P0 ;  /* 0x0000d10008057a11 */ /* 0x000fca00000f0c00 */
[----:B------:R1:W-:Y:S04]  /*8f10*/  STG.E.128 [R4.64], RZ ;  /* 0x000000ff04007986 */ /* 0x0003e8000c101d04 */
[----:B------:R1:W-:Y:S04]  /*8f20*/  STG.E.128 [R4.64+0x80], RZ ;  /* 0x000080ff04007986 */ /* 0x0003e8000c101d04 */
[----:B------:R1:W-:Y:S04]  /*8f30*/  STG.E.128 [R4.64+0x100], RZ ;  /* 0x000100ff04007986 */ /* 0x0003e8000c101d04 */
[----:B------:R1:W-:Y:S02]  /*8f40*/  STG.E.128 [R4.64+0x180], RZ ;  /* 0x000180ff04007986 */ /* 0x0003e4000c101d04 */
.L_x_759:
[----:B------:R-:W-:Y:S05]  /*8f50*/  BSYNC B0 ;  /* 0x0000000000007941 */ /* 0x000fea0003800000 */
.L_x_758:
[----:B------:R-:W-:Y:S01]  /*8f60*/  IADD3 R0, R12, 0x20, RZ ;  /* 0x000000200c007810 */ /* 0x000fe20007ffe0ff */
[----:B------:R-:W-:Y:S03]  /*8f70*/  BSSY B0, `(.L_x_760) ;  /* 0x0000010000007945 */ /* 0x000fe60003800000 */
[----:B------:R-:W-:-:S13]  /*8f80*/  ISETP.GE.AND P1, PT, R0, UR6, PT ;  /* 0x0000000600007c0c */ /* 0x000fda000bf26270 */
[----:B------:R-:W-:Y:S05]  /*8f90*/  @P1 BRA `(.L_x_761) ;  /* 0x000000d000001947 */ /* 0x000fea0003800000 */
[----:B------:R-:W-:Y:S02]  /*8fa0*/  IADD3 R0, P0, R12, 0x20, RZ ;  /* 0x000000200c007810 */ /* 0x000fe40007f1e0ff */
[----:B------:R-:W-:Y:S02]  /*8fb0*/  MOV R7, R2 ;  /* 0x0000000200077202 */ /* 0x000fe40000000f00 */
[----:B-1----:R-:W-:-:S03]  /*8fc0*/  IADD3.X R4, RZ, R11, RZ, P0, !PT ;  /* 0x0000000bff047210 */ /* 0x002fc600007fe4ff */
        /* <DEDUP_REMOVED lines=10> */
.L_x_761:
[----:B------:R-:W-:Y:S05]  /*9070*/  BSYNC B0 ;  /* 0x0000000000007941 */ /* 0x000fea0003800000 */
.L_x_760:
        /* <DEDUP_REMOVED lines=27> */
.L_x_763:
[----:B------:R-:W-:Y:S05]  /*9230*/  BSYNC B0 ;  /* 0x0000000000007941 */ /* 0x000fea0003800000 */
.L_x_762:
        /* <DEDUP_REMOVED lines=14> */
.L_x_755:
[----:B------:R-:W-:Y:S05]  /*9320*/  BSYNC B1 ;  /* 0x0000000000017941 */ /* 0x000fea0003800000 */
.L_x_732:
        /* <DEDUP_REMOVED lines=11> */
.L_x_764:
[----:B------:R-:W-:Y:S05]  /*93e0*/  EXIT ;  /* 0x000000000000794d */ /* 0x000fea0003800000 */
.L_x_766:
        /* <DEDUP_REMOVED lines=9> */
.L_x_2020:


//--------------------- .text._ZN5flash44flash_bwd_dq_dk_dv_loop_seqk_parallel_kernelI23Flash_bwd_kernel_traitsILi256ELi64ELi64ELi8ELi4ELi2ELi2ELb0ELb0EN7cutlass10bfloat16_tE19Flash_kernel_traitsILi256ELi64ELi64ELi8ES3_EELb0ELb0ELb0ELb1ELb0ELb0ELb0EEEvNS_16Flash_bwd_paramsE --------------------------
	.section	.text._ZN5flash44flash_bwd_dq_dk_dv_loop_seqk_parallel_kernelI23Flash_bwd_kernel_traitsILi256ELi64ELi64ELi8ELi4ELi2ELi2ELb0ELb0EN7cutlass10bfloat16_tE19Flash_kernel_traitsILi256ELi64ELi64ELi8ES3_EELb0ELb0ELb0ELb1ELb0ELb0ELb0EEEvNS_16Flash_bwd_paramsE,"ax",@progbits
	.sectioninfo	@"SHI_REGISTERS=255"
	.align	128
        .global         _ZN5flash44flash_bwd_dq_dk_dv_loop_seqk_parallel_kernelI23Flash_bwd_kernel_traitsILi256ELi64ELi64ELi8ELi4ELi2ELi2ELb0ELb0EN7cutlass10bfloat16_tE19Flash_kernel_traitsILi256ELi64ELi64ELi8ES3_EELb0ELb0ELb0ELb1ELb0ELb0ELb0EEEvNS_16Flash_bwd_paramsE
        .type           _ZN5flash44flash_bwd_dq_dk_dv_loop_seqk_parallel_kernelI23Flash_bwd_kernel_traitsILi256ELi64ELi64ELi8ELi4ELi2ELi2ELb0ELb0EN7cutlass10bfloat16_tE19Flash_kernel_traitsILi256ELi64ELi64ELi8ES3_EELb0ELb0ELb0ELb1ELb0ELb0ELb0EEEvNS_16Flash_bwd_paramsE,@function
        .size           _ZN5flash44flash_bwd_dq_dk_dv_loop_seqk_parallel_kernelI23Flash_bwd_kernel_traitsILi256ELi64ELi64ELi8ELi4ELi2ELi2ELb0ELb0EN7cutlass10bfloat16_tE19Flash_kernel_traitsILi256ELi64ELi64ELi8ES3_EELb0ELb0ELb0ELb1ELb0ELb0ELb0EEEvNS_16Flash_bwd_paramsE,(.L_x_2021 - _ZN5flash44flash_bwd_dq_dk_dv_loop_seqk_parallel_kernelI23Flash_bwd_kernel_traitsILi256ELi64ELi64ELi8ELi4ELi2ELi2ELb0ELb0EN7cutlass10bfloat16_tE19Flash_kernel_traitsILi256ELi64ELi64ELi8ES3_EELb0ELb0ELb0ELb1ELb0ELb0ELb0EEEvNS_16Flash_bwd_paramsE)
        .other          _ZN5flash44flash_bwd_dq_dk_dv_loop_seqk_parallel_kernelI23Flash_bwd_kernel_traitsILi256ELi64ELi64ELi8ELi4ELi2ELi2ELb0ELb0EN7cutlass10bfloat16_tE19Flash_kernel_traitsILi256ELi64ELi64ELi8ES3_EELb0ELb0ELb0ELb1ELb0ELb0ELb0EEEvNS_16Flash_bwd_paramsE,@"STO_CUDA_ENTRY STV_DEFAULT"
_ZN5flash44flash_bwd_dq_dk_dv_loop_seqk_parallel_kernelI23Flash_bwd_kernel_traitsILi256ELi64ELi64ELi8ELi4ELi2ELi2ELb0ELb0EN7cutlass10bfloat16_tE19Flash_kernel_traitsILi256ELi64ELi64ELi8ES3_EELb0ELb0ELb0ELb1ELb0ELb0ELb0EEEvNS_16Flash_bwd_paramsE:
.text._ZN5flash44flash_bwd_dq_dk_dv_loop_seqk_parallel_kernelI23Flash_bwd_kernel_traitsILi256ELi64ELi64ELi8ELi4ELi2ELi2ELb0ELb0EN7cutlass10bfloat16_tE19Flash_kernel_traitsILi256ELi64ELi64ELi8ES3_EELb0ELb0ELb0ELb1ELb0ELb0ELb0EEEvNS_16Flash_bwd_paramsE:
        /* <DEDUP_REMOVED lines=49> */
[----:B------:R-:W-:Y:S01]  /*0310*/  LEA.HI R10, R11, R12, RZ, 0x3 ;  /* 0x0000000c0b0a7211 */ /* 0x000fe200078f18ff */
        /* <DEDUP_REMOVED lines=14> */
[----:B------:R-:W-:-:S02]  /*0400*/  UMOV UR39, URZ ;  /* 0x0000003f00277c82 */ /* 0x000fc40008000000 */
[----:B------:R-:W-:Y:S01]  /*0410*/  IMAD.IADD R8, R3, 0x1, -R2 ;  /* 0x0000000103087824 */ /* 0x000fe200078e0a02 */
[----:B------:R-:W-:Y:S01]  /*0420*/  LOP3.LUT R2, R4, 0xfffffff0, RZ, 0xc0, !PT ;  /* 0xfffffff004027812 */ /* 0x000fe200078ec0ff */
[----:B------:R-:W-:Y:S01]  /*0430*/  IMAD.IADD R6, R5, 0x1, -R0 ;  /* 0x0000000105067824 */ /* 0x000fe200078e0a00 */
[----:B------:R-:W-:Y:S01]  /*0440*/  SHF.R.S32.HI R3, RZ, 0x3, R10 ;  /* 0x00000003ff037819 */ /* 0x000fe2000001140a */
[----:B------:R-:W-:Y:S01]  /*0450*/  ULDC.64 UR4, c[0x0][0x118] ;  /* 0x0000460000047ab9 */ /* 0x000fe20000000a00 */
[----:B------:R-:W-:Y:S01]  /*0460*/  LOP3.LUT R0, R10, 0xfffffff8, RZ, 0xc0, !PT ;  /* 0xfffffff80a007812 */ /* 0x000fe200078ec0ff */
[C---:B------:R-:W-:Y:S01]  /*0470*/  IMAD.IADD R2, R12.reuse, 0x1, -R2 ;  /* 0x000000010c027824 */ /* 0x040fe200078e0a02 */
[----:B------:R-:W-:Y:S01]  /*0480*/  ULOP3.LUT UR56, UR35, UR56, URZ, 0x3c, !UPT ;  /* 0x0000003823387292 */ /* 0x000fe2000f8e3c3f */
[----:B------:R-:W-:Y:S01]  /*0490*/  IMAD.SHL.U32 R3, R3, 0x40, RZ ;  /* 0x0000004003037824 */ /* 0x000fe200078e00ff */
[----:B------:R-:W-:Y:S01]  /*04a0*/  UISETP.NE.AND UP2, UPT, UR10, URZ, UPT ;  /* 0x0000003f0a00728c */ /* 0x000fe2000bf45270 */
[----:B------:R-:W-:Y:S01]  /*04b0*/  IMAD.IADD R0, R12, 0x1, -R0 ;  /* 0x000000010c007824 */ /* 0x000fe200078e0a00 */
[----:B------:R-:W-:Y:S01]  /*04c0*/  SHF.R.S32.HI R4, RZ, 0x1f, R2 ;  /* 0x0000001fff047819 */ /* 0x000fe20000011402 */
[----:B------:R-:W-:Y:S01]  /*04d0*/  USHF.R.S32.HI UR57, URZ, 0x1f, UR35 ;  /* 0x0000001f3f397899 */ /* 0x000fe20008011423 */
        /* <DEDUP_REMOVED lines=11> */
[----:B------:R-:W-:Y:S01]  /*0590*/  UIMAD.WIDE.U32 UR42, UR36, UR44, URZ ;  /* 0x0000002c242a72a5 */ /* 0x000fe2000f8e003f */
[C---:B------:R-:W-:Y:S01]  /*05a0*/  LOP3.LUT P3, RZ, R0.reuse, 0x2, RZ, 0xc0, !PT ;  /* 0x0000000200ff7812 */ /* 0x040fe2000786c0ff */
[----:B------:R-:W-:Y:S01]  /*05b0*/  IMAD.SHL.U32 R0, R0, 0x40, RZ ;  /* 0x0000004000007824 */ /* 0x000fe200078e00ff */
[----:B------:R-:W-:Y:S01]  /*05c0*/  LOP3.LUT R7, R4, R5, RZ, 0x3c, !PT ;  /* 0x0000000504077212 */ /* 0x000fe200078e3cff */
[----:B------:R-:W-:Y:S01]  /*05d0*/  IMAD.IADD R14, R2, 0x1, -R3 ;  /* 0x00000001020e7824 */ /* 0x000fe200078e0a03 */
[----:B------:R-:W-:Y:S01]  /*05e0*/  LOP3.LUT R3, R6, 0x1, RZ, 0xc0, !PT ;  /* 0x0000000106037812 */ /* 0x000fe200078ec0ff */
[----:B------:R-:W-:Y:S01]  /*05f0*/  IMAD.SHL.U32 R2, R229, 0x10, RZ ;  /* 0x00000010e5027824 */ /* 0x000fe200078e00ff */
[----:B------:R-:W-:Y:S01]  /*0600*/  LEA.HI R5, R11, R12, RZ, 0x7 ;  /* 0x0000000c0b057211 */ /* 0x000fe200078f38ff */
[----:B------:R-:W-:Y:S01]  /*0610*/  UIMAD UR51, UR37, UR44, URZ ;  /* 0x0000002c253372a4 */ /* 0x000fe2000f8e023f */
[----:B------:R-:W-:Y:S01]  /*0620*/  LOP3.LUT R0, R0, 0x1c0, RZ, 0xc0, !PT ;  /* 0x000001c000007812 */ /* 0x000fe200078ec0ff */
[----:B------:R-:W-:Y:S01]  /*0630*/  STL [R1+0x58], R14 ;  /* 0x0000580e01007387 */ /* 0x000fe20000100800 */
[----:B------:R-:W-:Y:S01]  /*0640*/  ISETP.NE.U32.AND P0, PT, R3, 0x1, PT ;  /* 0x000000010300780c */ /* 0x000fe20003f05070 */
[----:B------:R-:W-:Y:S01]  /*0650*/  IMAD.SHL.U32 R3, R8, 0x200, RZ ;  /* 0x0000020008037824 */ /* 0x000fe200078e00ff */
[----:B------:R-:W-:Y:S01]  /*0660*/  SHF.R.S32.HI R5, RZ, 0x7, R5 ;  /* 0x00000007ff057819 */ /* 0x000fe20000011405 */
[----:B------:R-:W-:Y:S01]  /*0670*/  USHF.R.S32.HI UR53, URZ, 0x1f, UR47 ;  /* 0x0000001f3f357899 */ /* 0x000fe2000801142f */
[C---:B------:R-:W-:Y:S01]  /*0680*/  LOP3.LUT R221, R0.reuse, 0x8, R10, 0xf8, !PT ;  /* 0x0000000800dd7812 */ /* 0x040fe200078ef80a */
[----:B------:R-:W-:Y:S01]  /*0690*/  UIMAD UR50, UR6, UR50, URZ ;  /* 0x00000032063272a4 */ /* 0x000fe2000f8e023f */
[----:B------:R-:W-:Y:S01]  /*06a0*/  SHF.R.U32.HI R226, RZ, 0x3, R0 ;  /* 0x00000003ffe27819 */ /* 0x000fe20000011600 */
[----:B------:R-:W-:Y:S01]  /*06b0*/  @!UP1 UIMAD UR49, UR7, UR49, URZ ;  /* 0x00000031073192a4 */ /* 0x000fe2000f8e023f */
[----:B------:R-:W-:Y:S01]  /*06c0*/  LOP3.LUT R2, R0, 0x10, R2, 0xf8, !PT ;  /* 0x0000001000027812 */ /* 0x000fe200078ef802 */
[----:B------:R-:W-:Y:S01]  /*06d0*/  IMAD R0, R5, 0x800, R3 ;  /* 0x0000080005007824 */ /* 0x000fe200078e0203 */
[----:B------:R-:W-:Y:S01]  /*06e0*/  LOP3.LUT R221, R221, R226, RZ, 0x3c, !PT ;  /* 0x000000e2dddd7212 */ /* 0x000fe200078e3cff */
[----:B------:R-:W-:Y:S01]  /*06f0*/  USHF.R.S32.HI UR48, URZ, 0x1f, UR41 ;  /* 0x0000001f3f307899 */ /* 0x000fe20008011429 */
[----:B------:R-:W-:Y:S01]  /*0700*/  LEA.HI R4, R11, R12, RZ, 0x6 ;  /* 0x0000000c0b047211 */ /* 0x000fe200078f30ff */
[----:B------:R-:W-:Y:S01]  /*0710*/  UMOV UR40, 0xffff8000 ;  /* 0xffff800000287882 */ /* 0x000fe20000000000 */
        /* <DEDUP_REMOVED lines=63> */
.L_x_813:
        /* <DEDUP_REMOVED lines=66> */
.L_x_767:
        /* <DEDUP_REMOVED lines=58> */
.L_x_769:
        /* <DEDUP_REMOVED lines=43> */
.L_x_770:
[----:B------:R-:W-:Y:S01]  /*1580*/  ULDC.64 UR10, c[0x0][0x370] ;  /* 0x0000dc00000a7ab9 */ /* 0x000fe20000000a00 */
[----:B------:R-:W-:Y:S01]  /*1590*/  PLOP3.LUT P0, PT, PT, PT, UP1, 0x80, 0x0 ;  /* 0x000000000000781c */ /* 0x000fe20003f0f018 */
[----:B------:R-:W-:Y:S02]  /*15a0*/  @UP3 UIMAD.WIDE.U32 UR8, UR14, UR10, URZ ;  /* 0x0000000a0e0832a5 */ /* 0x000fe4000f8e003f */
[----:B------:R-:W-:Y:S02]  /*15b0*/  ULDC UR13, c[0x0][0x224] ;  /* 0x00008900000d7ab9 */ /* 0x000fe40000000800 */
[----:B------:R-:W-:-:S03]  /*15c0*/  @UP3 UIMAD UR22, UR14, UR11, UR9 ;  /* 0x0000000b0e1632a4 */ /* 0x000fc6000f8e0209 */
        /* <DEDUP_REMOVED lines=26> */
[----:B------:R-:W-:Y:S02]  /*1770*/  ULDC UR13, c[0x0][0x234] ;  /* 0x00008d00000d7ab9 */ /* 0x000fe40000000800 */
[----:B------:R-:W-:Y:S02]  /*1780*/  UIMAD UR10, UR36, UR9, UR6 ;  /* 0x00000009240a72a4 */ /* 0x000fe4000f8e0206 */
[----:B------:R-:W-:Y:S02]  /*1790*/  @UP1 USEL UR6, UR54, UR14, !UP3 ;  /* 0x0000000e36061287 */ /* 0x000fe4000d800000 */
[----:B------:R-:W-:-:S02]  /*17a0*/  UIMAD.WIDE.U32 UR8, UR36, UR8, URZ ;  /* 0x00000008240872a5 */ /* 0x000fc4000f8e003f */
[----:B------:R-:W-:Y:S02]  /*17b0*/  @UP1 UIMAD UR13, UR35, UR13, UR6 ;  /* 0x0000000d230d12a4 */ /* 0x000fe4000f8e0206 */
        /* <DEDUP_REMOVED lines=9> */
.L_x_771:
[----:B------:R-:W-:-:S03]  /*1850*/  UMOV UR11, UR50 ;  /* 0x00000032000b7c82 */ /* 0x000fc60008000000 */
.L_x_772:
        /* <DEDUP_REMOVED lines=24> */
[C---:B------:R-:W-:Y:S01]  /*19e0*/  LEA R234, P0, R8.reuse, c[0x0][0x350], 0x2 ;  /* 0x0000d40008ea7a11 */ /* 0x040fe200078010ff */
        /* <DEDUP_REMOVED lines=10> */
[----:B------:R-:W-:Y:S01]  /*1a90*/  UIMAD UR16, UR35, UR9, UR6 ;  /* 0x00000009231072a4 */ /* 0x000fe2000f8e0206 */
[----:B------:R-:W-:Y:S01]  /*1aa0*/  IADD3 R6, P1, R6, UR31, RZ ;  /* 0x0000001f06067c10 */ /* 0x000fe2000ff3e0ff */
[----:B------:R-:W-:Y:S01]  /*1ab0*/  UMOV UR15, 0x4 ;  /* 0x00000004000f7882 */ /* 0x000fe20000000000 */
[----:B------:R-:W-:Y:S01]  /*1ac0*/  IMAD.WIDE.U32 R2, R5, c[0x0][0x378], R2 ;  /* 0x0000de0005027a25 */ /* 0x000fe200078e0002 */
[----:B------:R-:W-:Y:S01]  /*1ad0*/  ULDC.64 UR12, c[0x0][0x3c8] ;  /* 0x0000f200000c7ab9 */ /* 0x000fe20000000a00 */
[----:B------:R-:W-:Y:S01]  /*1ae0*/  IADD3.X R7, R7, UR29, R15, P1, !PT ;  /* 0x0000001d07077c10 */ /* 0x000fe20008ffe40f */
[----:B------:R-:W-:Y:S01]  /*1af0*/  ULDC.64 UR10, c[0x0][0x200] ;  /* 0x00008000000a7ab9 */ /* 0x000fe20000000a00 */
[----:B------:R-:W-:Y:S01]  /*1b00*/  IMAD.MOV.U32 R4, RZ, RZ, R2 ;  /* 0x000000ffff047224 */ /* 0x000fe200078e0002 */
[----:B------:R-:W-:Y:S01]  /*1b10*/  UIMAD.WIDE UR8, UR8, UR15, UR12 ;  /* 0x0000000f080872a5 */ /* 0x000fe2000f8e020c */
[----:B------:R-:W-:Y:S01]  /*1b20*/  IADD3 R5, R3, UR16, RZ ;  /* 0x0000001003057c10 */ /* 0x000fe2000fffe0ff */
[----:B------:R-:W-:-:S02]  /*1b30*/  ULEA.HI.SX32 UR6, UR34, 0xffffffff, 0x1a ;  /* 0xffffffff22067891 */ /* 0x000fc4000f8fd23f */
        /* <DEDUP_REMOVED lines=8> */
[----:B------:R-:W-:Y:S01]  /*1bc0*/  ULEA.HI UR6, UR8, UR8, URZ, 0x1 ;  /* 0x0000000808067291 */ /* 0x000fe2000f8f083f */
[----:B------:R-:W-:Y:S01]  /*1bd0*/  IMAD.U32 R10, RZ, RZ, UR35 ;  /* 0x00000023ff0a7e24 */ /* 0x000fe2000f8e00ff */
[----:B------:R1:W-:Y:S01]  /*1be0*/  STL [R1], R26 ;  /* 0x0000001a01007387 */ /* 0x0003e20000100800 */
[----:B------:R-:W-:Y:S01]  /*1bf0*/  ULDC.64 UR10, c[0x0][0x1a8] ;  /* 0x00006a00000a7ab9 */ /* 0x000fe20000000a00 */
[----:B------:R-:W-:Y:S01]  /*1c00*/  IMAD R0, R23, c[0x0][0x370], RZ ;  /* 0x0000dc0017007a24 */ /* 0x000fe200078e02ff */
[----:B------:R-:W-:Y:S01]  /*1c10*/  ULOP3.LUT UR6, UR6, 0xfffffffe, URZ, 0xc0, !UPT ;  /* 0xfffffffe06067892 */ /* 0x000fe2000f8ec03f */
[----:B------:R1:W-:Y:S01]  /*1c20*/  STL [R1+0x4], R25 ;  /* 0x0000041901007387 */ /* 0x0003e20000100800 */
[----:B------:R-:W-:Y:S01]  /*1c30*/  UMOV UR12, UR9 ;  /* 0x00000009000c7c82 */ /* 0x000fe20008000000 */
[----:B------:R-:W-:Y:S01]  /*1c40*/  IMAD.WIDE.U32 R4, R12, c[0x0][0x370], R4 ;  /* 0x0000dc000c047a25 */ /* 0x000fe200078e0004 */
[----:B------:R-:W-:Y:S01]  /*1c50*/  UIADD3 UR6, UR8, -UR6, URZ ;  /* 0x8000000608067290 */ /* 0x000fe2000fffe03f */
[----:B------:R-:W-:Y:S01]  /*1c60*/  @P0 BAR.SYNC.DEFER_BLOCKING 0x0 ;  /* 0x0000000000000b1d */ /* 0x000fe20000010000 */
[----:B------:R-:W-:Y:S01]  /*1c70*/  UIMAD UR9, UR57, UR10, URZ ;  /* 0x0000000a390972a4 */ /* 0x000fe2000f8e023f */
[----:B------:R-:W-:Y:S01]  /*1c80*/  IMAD.WIDE.U32 R10, R10, c[0x0][0x1a8], R6 ;  /* 0x00006a000a0a7a25 */ /* 0x000fe200078e0006 */
[----:B------:R-:W-:Y:S01]  /*1c90*/  UISETP.NE.AND UP0, UPT, UR6, 0x1, UPT ;  /* 0x000000010600788c */ /* 0x000fe2000bf05270 */
[----:B------:R-:W-:Y:S01]  /*1ca0*/  LEA R242, P0, R4, c[0x0][0x330], 0x1 ;  /* 0x0000cc0004f27a11 */ /* 0x000fe200078008ff */
[----:B------:R-:W-:Y:S01]  /*1cb0*/  UIMAD UR6, UR8, -0x40, UR30 ;  /* 0xffffffc0080678a4 */ /* 0x000fe2000f8e021e */
[----:B------:R-:W-:Y:S01]  /*1cc0*/  IMAD R0, R12, c[0x0][0x374], R0 ;  /* 0x0000dd000c007a24 */ /* 0x000fe200078e0200 */
[----:B------:R-:W-:Y:S01]  /*1cd0*/  UIMAD UR9, UR35, UR11, UR9 ;  /* 0x0000000b230972a4 */ /* 0x000fe2000f8e0209 */
[----:B------:R-:W-:Y:S01]  /*1ce0*/  LEA R243, P1, R10, c[0x0][0x160], 0x1 ;  /* 0x000058000af37a11 */ /* 0x000fe200078208ff */
[----:B------:R-:W-:Y:S01]  /*1cf0*/  UMOV UR10, UR15 ;  /* 0x0000000f000a7c82 */ /* 0x000fe20008000000 */
[----:B------:R-:W-:Y:S01]  /*1d00*/  IMAD.IADD R8, R5, 0x1, R0 ;  /* 0x0000000105087824 */ /* 0x000fe200078e0200 */
[----:B------:R-:W-:Y:S01]  /*1d10*/  ISETP.GE.AND P6, PT, R12, UR6, PT ;  /* 0x000000060c007c0c */ /* 0x000fe2000bfc6270 */
[----:B------:R-:W-:Y:S01]  /*1d20*/  UMOV UR11, UR14 ;  /* 0x0000000e000b7c82 */ /* 0x000fe20008000000 */
[----:B------:R-:W-:Y:S01]  /*1d30*/  IADD3 R16, R11, UR9, RZ ;  /* 0x000000090b107c10 */ /* 0x000fe2000fffe0ff */
[----:B------:R-:W-:Y:S01]  /*1d40*/  BSSY B0, `(.L_x_774) ;  /* 0x0000032000007945 */ /* 0x000fe20003800000 */
[----:B------:R-:W-:-:S02]  /*1d50*/  IADD3 R252, R240, 0x80, RZ ;  /* 0x00000080f0fc7810 */ /* 0x000fc40007ffe0ff */
[----:B------:R-:W-:Y:S02]  /*1d60*/  LEA.HI.X R245, R4, c[0x0][0x334], R8, 0x1, P0 ;  /* 0x0000cd0004f57a11 */ /* 0x000fe400000f0c08 */
[----:B------:R-:W-:Y:S01]  /*1d70*/  LEA.HI.X R244, R10, c[0x0][0x164], R16, 0x1, P1 ;  /* 0x000059000af47a11 */ /* 0x000fe200008f0c10 */
[----:B--2---:R-:W-:-:S05]  /*1d80*/  IMAD.SHL.U32 R237, R27, 0x2, RZ ;  /* 0x000000021bed7824 */ /* 0x004fca00078e00ff */
        /* <DEDUP_REMOVED lines=45> */
.L_x_775:
[----:B------:R-:W-:Y:S05]  /*2060*/  BSYNC B0 ;  /* 0x0000000000007941 */ /* 0x000fea0003800000 */
.L_x_774:
        /* <DEDUP_REMOVED lines=48> */
.L_x_777:
[----:B------:R-:W-:Y:S05]  /*2370*/  BSYNC B0 ;  /* 0x0000000000007941 */ /* 0x000fea0003800000 */
.L_x_776:
        /* <DEDUP_REMOVED lines=23> */
.L_x_779:
        /* <DEDUP_REMOVED lines=50> */
.L_x_780:
[----:B------:R-:W-:Y:S05]  /*2810*/  BSYNC B0 ;  /* 0x0000000000007941 */ /* 0x000fea0003800000 */
.L_x_778:
        /* <DEDUP_REMOVED lines=21> */
.L_x_782:
        /* <DEDUP_REMOVED lines=49> */
.L_x_783:
[----:B------:R-:W-:Y:S05]  /*2c80*/  BSYNC B0 ;  /* 0x0000000000007941 */ /* 0x000fea0003800000 */
.L_x_781:
[----:B--23--:R-:W-:Y:S01]  /*2c90*/  SHF.R.S32.HI R2, RZ, 0x1f, R19 ;  /* 0x0000001fff027819 */ /* 0x00cfe20000011413 */
[----:B------:R-:W-:Y:S01]  /*2ca0*/  ULDC.64 UR14, c[0x0][0x198] ;  /* 0x00006600000e7ab9 */ /* 0x000fe20000000a00 */
[----:B------:R-:W-:Y:S01]  /*2cb0*/  SHF.R.S32.HI R0, RZ, 0x1f, R17 ;  /* 0x0000001fff007819 */ /* 0x000fe20000011411 */
[----:B------:R-:W-:Y:S01]  /*2cc0*/  IMAD.MOV.U32 R250, RZ, RZ, 0x7f800000 ;  /* 0x7f800000fffa7424 */ /* 0x000fe200078e00ff */
[----:B------:R-:W-:Y:S01]  /*2cd0*/  LEA.HI R2, R2, R21, RZ, 0x2 ;  /* 0x0000001502027211 */ /* 0x000fe200078f10ff */
[----:B------:R-:W-:Y:S01]  /*2ce0*/  IMAD.MOV.U32 R251, RZ, RZ, 0x7f800000 ;  /* 0x7f800000fffb7424 */ /* 0x000fe200078e00ff */
[----:B------:R-:W-:Y:S02]  /*2cf0*/  LEA.HI R0, R0, R17, RZ, 0x2 ;  /* 0x0000001100007211 */ /* 0x000fe400078f10ff */
[----:B------:R-:W-:Y:S02]  /*2d00*/  LOP3.LUT R2, R2, 0xfffffffc, RZ, 0xc0, !PT ;  /* 0xfffffffc02027812 */ /* 0x000fe400078ec0ff */
[----:B------:R-:W-:-:S03]  /*2d10*/  SHF.R.S32.HI R0, RZ, 0x2, R0 ;  /* 0x00000002ff007819 */ /* 0x000fc60000011400 */
[----:B------:R-:W-:-:S04]  /*2d20*/  IMAD.IADD R2, R21, 0x1, -R2 ;  /* 0x0000000115027824 */ /* 0x000fc800078e0a02 */
[----:B------:R-:W-:-:S04]  /*2d30*/  IMAD R16, R2, 0x10, R0 ;  /* 0x0000001002107824 */ /* 0x000fc800078e0200 */
[C---:B------:R-:W-:Y:S01]  /*2d40*/  IMAD.SHL.U32 R3, R16.reuse, 0x4, RZ ;  /* 0x0000000410037824 */ /* 0x040fe200078e00ff */
[C---:B------:R-:W-:Y:S02]  /*2d50*/  IADD3 R2, R16.reuse, 0x8, RZ ;  /* 0x0000000810027810 */ /* 0x040fe40007ffe0ff */
[----:B------:R-:W-:Y:S02]  /*2d60*/  ISETP.GE.AND P3, PT, R16, UR6, PT ;  /* 0x0000000610007c0c */ /* 0x000fe4000bf66270 */
[----:B------:R-:W-:Y:S01]  /*2d70*/  ISETP.GE.AND P2, PT, R2, UR6, PT ;  /* 0x0000000602007c0c */ /* 0x000fe2000bf46270 */
[----:B------:R-:W-:Y:S01]  /*2d80*/  USHF.R.S32.HI UR6, URZ, 0x1f, UR26 ;  /* 0x0000001f3f067899 */ /* 0x000fe2000801141a */
[----:B------:R-:W-:Y:S01]  /*2d90*/  SHF.R.S32.HI R0, RZ, 0x1f, R16 ;  /* 0x0000001fff007819 */ /* 0x000fe20000011410 */
[----:B------:R2:W-:Y:S01]  /*2da0*/  STL [R1+0x44], R3 ;  /* 0x0000440301007387 */ /* 0x0005e20000100800 */
[----:B------:R-:W-:Y:S01]  /*2db0*/  IADD3 R2, P1, R3, UR11, RZ ;  /* 0x0000000b03027c10 */ /* 0x000fe2000ff3e0ff */
[----:B------:R-:W-:Y:S01]  /*2dc0*/  UIMAD UR9, UR6, UR14, URZ ;  /* 0x0000000e060972a4 */ /* 0x000fe2000f8e023f */
[----:B------:R-:W-:-:S03]  /*2dd0*/  SHF.L.U64.HI R4, R16, 0x2, R0 ;  /* 0x0000000210047819 */ /* 0x000fc60000010200 */
[----:B------:R-:W-:Y:S02]  /*2de0*/  UIMAD UR14, UR26, UR15, UR9 ;  /* 0x0000000f1a0e72a4 */ /* 0x000fe4000f8e0209 */
[----:B------:R-:W-:Y:S01]  /*2df0*/  UIADD3 UR9, -UR26, UR7, URZ ;  /* 0x000000071a097290 */ /* 0x000fe2000fffe13f */
[----:B------:R-:W-:Y:S01]  /*2e00*/  IMAD.U32 R17, RZ, RZ, UR26 ;  /* 0x0000001aff117e24 */ /* 0x000fe2000f8e00ff */
[----:B------:R3:W-:Y:S04]  /*2e10*/  STL [R1+0x40], R4 ;  /* 0x0000400401007387 */ /* 0x0007e80000100800 */
[----:B------:R-:W-:Y:S01]  /*2e20*/  ISETP.GE.AND P6, PT, R12, UR9, PT ;  /* 0x000000090c007c0c */ /* 0x000fe2000bfc6270 */
[----:B------:R-:W-:Y:S01]  /*2e30*/  IMAD.U32 R0, RZ, RZ, UR14 ;  /* 0x0000000eff007e24 */ /* 0x000fe2000f8e00ff */
[----:B--2---:R-:W-:-:S11]  /*2e40*/  IADD3.X R3, R4, UR10, RZ, P1, !PT ;  /* 0x0000000a04037c10 */ /* 0x004fd60008ffe4ff */
[----:B------:R3:W-:Y:S04]  /*2e50*/  @P6 STS.128 [R237+0x18000], RZ ;  /* 0x018000ffed006388 */ /* 0x0007e80000000c00 */
[----:B------:R3:W-:Y:S04]  /*2e60*/  @P6 STS.128 [R237+0x1a000], RZ ;  /* 0x01a000ffed006388 */ /* 0x0007e80000000c00 */
[----:B------:R3:W-:Y:S04]  /*2e70*/  @P6 STS.128 [R237+0x1c000], RZ ;  /* 0x01c000ffed006388 */ /* 0x0007e80000000c00 */
[----:B------:R3:W-:Y:S04]  /*2e80*/  @P6 STS.128 [R237+0x1e000], RZ ;  /* 0x01e000ffed006388 */ /* 0x0007e80000000c00 */
[----:B------:R2:W5:Y:S04]  /*2e90*/  @!P3 LDG.E R250, [R2.64] ;  /* 0x0000000402fab981 */ /* 0x000568000c1e1900 */
[----:B------:R2:W5:Y:S01]  /*2ea0*/  @!P2 LDG.E R251, [R2.64+0x20] ;  /* 0x0000200402fba981 */ /* 0x000562000c1e1900 */
        /* <DEDUP_REMOVED lines=54> */
.L_x_785:
[----:B---3--:R-:W-:Y:S05]  /*3210*/  BSYNC B0 ;  /* 0x0000000000007941 */ /* 0x008fea0003800000 */
.L_x_784:
        /* <DEDUP_REMOVED lines=55> */
.L_x_787:
[----:B------:R-:W-:Y:S05]  /*3590*/  BSYNC B0 ;  /* 0x0000000000007941 */ /* 0x000fea0003800000 */
.L_x_786:
        /* <DEDUP_REMOVED lines=62> */
.L_x_789:
[----:B------:R-:W-:Y:S05]  /*3980*/  BSYNC B0 ;  /* 0x0000000000007941 */ /* 0x000fea0003800000 */
.L_x_788:
        /* <DEDUP_REMOVED lines=23> */
[----:B------:R-:W-:Y:S02]  /*3b00*/  IMAD.MOV.U32 R6, RZ, RZ, 0x2 ;  /* 0x00000002ff067424 */ /* 0x000fe400078e00ff */
        /* <DEDUP_REMOVED lines=30> */
.L_x_791:
[----:B------:R-:W-:Y:S05]  /*3cf0*/  BSYNC B0 ;  /* 0x0000000000007941 */ /* 0x000fea0003800000 */
.L_x_790:
[----:B------:R-:W-:Y:S01]  /*3d00*/  ULDC.64 UR16, c[0x0][0x318] ;  /* 0x0000c60000107ab9 */ /* 0x000fe20000000a00 */
[----:B--2---:R-:W2:Y:S01]  /*3d10*/  LDL R5, [R1+0x54] ;  /* 0x0000540001057983 */ /* 0x004ea20000100800 */
[----:B------:R-:W-:-:S02]  /*3d20*/  UISETP.NE.U32.AND UP3, UPT, URZ, UR16, UPT ;  /* 0x000000103f00728c */ /* 0x000fc4000bf65070 */
[----:B------:R-:W-:Y:S01]  /*3d30*/  ULDC.64 UR18, c[0x0][0x320] ;  /* 0x0000c80000127ab9 */ /* 0x000fe20000000a00 */
[----:B------:R-:W-:Y:S01]  /*3d40*/  MOV R0, UR20 ;  /* 0x0000001400007c02 */ /* 0x000fe20008000f00 */
[----:B------:R-:W-:Y:S01]  /*3d50*/  UISETP.NE.AND.EX UP3, UPT, URZ, UR17, UPT, UP3 ;  /* 0x000000113f00728c */ /* 0x000fe2000bf65330 */
[----:B------:R-:W0:Y:S05]  /*3d60*/  LDGDEPBAR ;  /* 0x00000000000079af */ /* 0x000e2a0000000000 */
        /* <DEDUP_REMOVED lines=9> */
[----:B-1----:R-:W-:-:S05]  /*3e00*/  IMAD.U32 R2, RZ, RZ, UR16 ;  /* 0x00000010ff027e24 */ /* 0x002fca000f8e00ff */
[----:B------:R-:W-:-:S06]  /*3e10*/  IMAD.U32 R3, RZ, RZ, UR17 ;  /* 0x00000011ff037e24 */ /* 0x000fcc000f8e00ff */
[----:B---3--:R2:W3:Y:S01]  /*3e20*/  @P1 LDG.E R3, [R2.64] ;  /* 0x0000000402031981 */ /* 0x0084e2000c1e1900 */
[----:B------:R-:W3:Y:S01]  /*3e30*/  @P1 MUFU.RCP R4, c[0x0][0x238] ;  /* 0x00008e0000041b08 */ /* 0x000ee20000001000 */
[----:B------:R-:W-:Y:S01]  /*3e40*/  IMAD.MOV.U32 R238, RZ, RZ, R236 ;  /* 0x000000ffffee7224 */ /* 0x000fe200078e00ec */
        /* <DEDUP_REMOVED lines=64> */
[----:B------:R-:W-:Y:S01]  /*4250*/  MOV R233, 0x20 ;  /* 0x0000002000e97802 */ /* 0x000fe20000000f00 */
[----:B------:R-:W-:Y:S01]  /*4260*/  IMAD.MOV.U32 R232, RZ, RZ, 0x40 ;  /* 0x00000040ffe87424 */ /* 0x000fe200078e00ff */
[----:B------:R-:W-:Y:S01]  /*4270*/  UMOV UR6, URZ ;  /* 0x0000003f00067c82 */ /* 0x000fe20008000000 */
[----:B------:R-:W-:-:S02]  /*4280*/  IMAD.SHL.U32 R228, R231, 0x2, RZ ;  /* 0x00000002e7e47824 */ /* 0x000fc400078e00ff */
[----:B--2---:R-:W-:-:S05]  /*4290*/  IMAD R2, R0, 0x40, R5 ;  /* 0x0000004000027824 */ /* 0x004fca00078e0205 */
[----:B------:R-:W-:Y:S02]  /*42a0*/  IADD3 R16, R16, -UR30, -R2 ;  /* 0x8000001e10107c10 */ /* 0x000fe4000fffe802 */
[----:B------:R-:W-:-:S04]  /*42b0*/  IADD3 R2, R231, 0x4000, RZ ;  /* 0x00004000e7027810 */ /* 0x000fc80007ffe0ff */
[----:B------:R-:W-:-:S05]  /*42c0*/  SEL R2, R2, R231, !P0 ;  /* 0x000000e702027207 */ /* 0x000fca0004000000 */
[----:B------:R-:W-:Y:S01]  /*42d0*/  IMAD.SHL.U32 R225, R2, 0x2, RZ ;  /* 0x0000000202e17824 */ /* 0x000fe200078e00ff */
[----:B------:R-:W-:-:S05]  /*42e0*/  IADD3 R2, R16, UR7, RZ ;  /* 0x0000000710027c10 */ /* 0x000fca000fffe0ff */
[----:B------:R1:W-:Y:S01]  /*42f0*/  STL [R1+0x50], R2 ;  /* 0x0000500201007387 */ /* 0x0003e20000100800 */
[----:B---3--:R-:W-:-:S04]  /*4300*/  @P1 FMUL.FTZ R0, R3, R4 ;  /* 0x0000000403001220 */ /* 0x008fc80000410000 */
[----:B------:R2:W3:Y:S02]  /*4310*/  @P1 R2UR UR9, R0 ;  /* 0x00000000000913c2 */ /* 0x0004e400000e0000 */
[----:B--2---:R-:W-:Y:S01]  /*4320*/  IADD3 R0, R230, 0x4000, RZ ;  /* 0x00004000e6007810 */ /* 0x004fe20007ffe0ff */
[----:B---3--:R-:W-:-:S03]  /*4330*/  @UP3 UMOV UR6, UR9 ;  /* 0x0000000900063c82 */ /* 0x008fc60008000000 */
[----:B------:R-:W-:-:S04]  /*4340*/  SEL R0, R0, R230, !P0 ;  /* 0x000000e600007207 */ /* 0x000fc80004000000 */
[----:B------:R-:W-:Y:S01]  /*4350*/  SHF.L.U32 R220, R0, 0x1, RZ ;  /* 0x0000000100dc7819 */ /* 0x000fe200000006ff */
[----:B------:R-:W-:-:S04]  /*4360*/  IMAD.MOV.U32 R0, RZ, RZ, c[0x0][0x22c] ;  /* 0x00008b00ff007624 */ /* 0x000fc800078e00ff */
[----:B------:R-:W-:-:S04]  /*4370*/  IMAD R0, R0, c[0x0][0x1c0], RZ ;  /* 0x0000700000007a24 */ /* 0x000fc800078e02ff */
[C---:B------:R-:W-:Y:S01]  /*4380*/  IMAD.SHL.U32 R8, R0.reuse, 0x10, RZ ;  /* 0x0000001000087824 */ /* 0x040fe200078e00ff */
[----:B------:R-:W-:-:S04]  /*4390*/  SHF.L.U32 R239, R0, 0x3, RZ ;  /* 0x0000000300ef7819 */ /* 0x000fc800000006ff */
[C---:B------:R-:W-:Y:S02]  /*43a0*/  IADD3 R7, R8.reuse, 0x20, RZ ;  /* 0x0000002008077810 */ /* 0x040fe40007ffe0ff */
[C---:B------:R-:W-:Y:S02]  /*43b0*/  IADD3 R6, R8.reuse, 0x40, RZ ;  /* 0x0000004008067810 */ /* 0x040fe40007ffe0ff */
[C---:B------:R-:W-:Y:S01]  /*43c0*/  IADD3 R5, R8.reuse, 0x60, RZ ;  /* 0x0000006008057810 */ /* 0x040fe20007ffe0ff */
[C---:B------:R-:W-:Y:S01]  /*43d0*/  IMAD.IADD R7, R239.reuse, 0x1, R7 ;  /* 0x00000001ef077824 */ /* 0x040fe200078e0207 */
[C---:B------:R-:W-:Y:S02]  /*43e0*/  IADD3 R4, R8.reuse, 0x80, RZ ;  /* 0x0000008008047810 */ /* 0x040fe40007ffe0ff */
[C---:B------:R-:W-:Y:S01]  /*43f0*/  IADD3 R3, R8.reuse, 0xa0, RZ ;  /* 0x000000a008037810 */ /* 0x040fe20007ffe0ff */
[C---:B------:R-:W-:Y:S01]  /*4400*/  IMAD.IADD R5, R239.reuse, 0x1, R5 ;  /* 0x00000001ef057824 */ /* 0x040fe200078e0205 */
[C---:B------:R-:W-:Y:S01]  /*4410*/  IADD3 R6, R239.reuse, R6, RZ ;  /* 0x00000006ef067210 */ /* 0x040fe20007ffe0ff */
[C---:B------:R-:W-:Y:S01]  /*4420*/  IMAD.IADD R4, R239.reuse, 0x1, R4 ;  /* 0x00000001ef047824 */ /* 0x040fe200078e0204 */
[C---:B-1----:R-:W-:Y:S01]  /*4430*/  IADD3 R2, R8.reuse, 0xc0, RZ ;  /* 0x000000c008027810 */ /* 0x042fe20007ffe0ff */
        /* <DEDUP_REMOVED lines=18> */
[----:B------:R-:W-:-:S02]  /*4560*/  IMAD.IADD R7, R239, 0x1, R7 ;  /* 0x00000001ef077824 */ /* 0x000fc400078e0207 */
[C---:B------:R-:W-:Y:S01]  /*4570*/  IMAD.IADD R2, R239.reuse, 0x1, R2 ;  /* 0x00000001ef027824 */ /* 0x040fe200078e0202 */
[C---:B------:R-:W-:Y:S01]  /*4580*/  IADD3 R4, R239.reuse, R4, RZ ;  /* 0x00000004ef047210 */ /* 0x040fe20007ffe0ff */
[C---:B------:R-:W-:Y:S01]  /*4590*/  IMAD.IADD R5, R239.reuse, 0x1, R5 ;  /* 0x00000001ef057824 */ /* 0x040fe200078e0205 */
[----:B------:R1:W-:Y:S01]  /*45a0*/  STL [R1+0x20], R7 ;  /* 0x0000200701007387 */ /* 0x0003e20000100800 */
[C---:B------:R-:W-:Y:S01]  /*45b0*/  IMAD.IADD R3, R239.reuse, 0x1, R3 ;  /* 0x00000001ef037824 */ /* 0x040fe200078e0203 */
[C---:B------:R-:W-:Y:S01]  /*45c0*/  IADD3 R2, R239.reuse, R2, RZ ;  /* 0x00000002ef027210 */ /* 0x040fe20007ffe0ff */
[C---:B------:R-:W-:Y:S01]  /*45d0*/  IMAD.IADD R0, R239.reuse, 0x1, R0 ;  /* 0x00000001ef007824 */ /* 0x040fe200078e0200 */
[----:B------:R2:W-:Y:S04]  /*45e0*/  STL [R1+0x1c], R6 ;  /* 0x00001c0601007387 */ /* 0x0005e80000100800 */
[----:B------:R3:W-:Y:S04]  /*45f0*/  STL [R1+0x18], R5 ;  /* 0x0000180501007387 */ /* 0x0007e80000100800 */
[----:B------:R4:W-:Y:S04]  /*4600*/  STL [R1+0x14], R4 ;  /* 0x0000140401007387 */ /* 0x0009e80000100800 */
[----:B------:R4:W-:Y:S01]  /*4610*/  STL [R1+0x10], R3 ;  /* 0x0000100301007387 */ /* 0x0009e20000100800 */
[C---:B-1----:R-:W-:Y:S01]  /*4620*/  IADD3 R7, R239.reuse, R7, RZ ;  /* 0x00000007ef077210 */ /* 0x042fe20007ffe0ff */
[----:B--2---:R-:W-:-:S04]  /*4630*/  IMAD.IADD R6, R239, 0x1, R6 ;  /* 0x00000001ef067824 */ /* 0x004fc800078e0206 */
[----:B------:R-:W-:Y:S01]  /*4640*/  STL [R1+0x3c], R7 ;  /* 0x00003c0701007387 */ /* 0x000fe20000100800 */
[----:B---3--:R-:W-:-:S03]  /*4650*/  IADD3 R5, R239, R5, RZ ;  /* 0x00000005ef057210 */ /* 0x008fc60007ffe0ff */
[----:B------:R1:W-:Y:S01]  /*4660*/  STL [R1+0xc], R2 ;  /* 0x00000c0201007387 */ /* 0x0003e20000100800 */
[----:B----4-:R-:W-:-:S03]  /*4670*/  IMAD.IADD R4, R239, 0x1, R4 ;  /* 0x00000001ef047824 */ /* 0x010fc600078e0204 */
[----:B------:R-:W-:Y:S01]  /*4680*/  STL [R1+0x38], R6 ;  /* 0x0000380601007387 */ /* 0x000fe20000100800 */
[----:B------:R-:W-:-:S03]  /*4690*/  IADD3 R3, R239, R3, RZ ;  /* 0x00000003ef037210 */ /* 0x000fc60007ffe0ff */
[----:B------:R2:W-:Y:S04]  /*46a0*/  STL [R1+0x8], R0 ;  /* 0x0000080001007387 */ /* 0x0005e80000100800 */
[----:B------:R3:W-:Y:S04]  /*46b0*/  STL [R1+0x34], R5 ;  /* 0x0000340501007387 */ /* 0x0007e80000100800 */
[----:B------:R3:W-:Y:S04]  /*46c0*/  STL [R1+0x30], R4 ;  /* 0x0000300401007387 */ /* 0x0007e80000100800 */
[----:B------:R3:W-:Y:S01]  /*46d0*/  STL [R1+0x2c], R3 ;  /* 0x00002c0301007387 */ /* 0x0007e20000100800 */
[C---:B-1----:R-:W-:Y:S01]  /*46e0*/  IMAD.IADD R2, R239.reuse, 0x1, R2 ;  /* 0x00000001ef027824 */ /* 0x042fe200078e0202 */
[----:B--2---:R-:W-:-:S05]  /*46f0*/  IADD3 R0, R239, R0, RZ ;  /* 0x00000000ef007210 */ /* 0x004fca0007ffe0ff */
[----:B------:R3:W-:Y:S04]  /*4700*/  STL [R1+0x24], R0 ;  /* 0x0000240001007387 */ /* 0x0007e80000100800 */
[----:B------:R3:W-:Y:S02]  /*4710*/  STL [R1+0x28], R2 ;  /* 0x0000280201007387 */ /* 0x0007e40000100800 */
.L_x_794:
[----:B---3--:R-:W2:Y:S01]  /*4720*/  LDL R0, [R1+0x58] ;  /* 0x0000580001007983 */ /* 0x008ea20000100800 */
[----:B------:R-:W-:Y:S01]  /*4730*/  USHF.L.U32 UR9, UR20, 0x6, URZ ;  /* 0x0000000614097899 */ /* 0x000fe2000800063f */
[----:B------:R-:W-:Y:S01]  /*4740*/  IMAD.MOV.U32 R115, RZ, RZ, c[0x0][0x22c] ;  /* 0x00008b00ff737624 */ /* 0x000fe200078e00ff */
[----:B------:R-:W-:Y:S02]  /*4750*/  UISETP.GE.AND UP4, UPT, UR8, 0x1, UPT ;  /* 0x000000010800788c */ /* 0x000fe4000bf86270 */
[----:B------:R-:W-:Y:S01]  /*4760*/  UIADD3 UR9, UR9, 0x40, URZ ;  /* 0x0000004009097890 */ /* 0x000fe2000fffe03f */
[----:B------:R-:W0:Y:S01]  /*4770*/  LDGDEPBAR ;  /* 0x00000000000079af */ /* 0x000e220000000000 */
[----:B------:R-:W-:Y:S02]  /*4780*/  IMAD R115, R115, c[0x0][0x1c0], RZ ;  /* 0x0000700073737a24 */ /* 0x000fe400078e02ff */
[----:B------:R-:W-:Y:S02]  /*4790*/  UISETP.GE.AND UP0, UPT, UR9, UR7, UPT ;  /* 0x000000070900728c */ /* 0x000fe4000bf06270 */
[----:B------:R-:W-:Y:S01]  /*47a0*/  IMAD.U32 R115, R115, -0x40, RZ ;  /* 0xffffffc073737824 */ /* 0x000fe200078e00ff */
[----:B------:R-:W3:Y:S06]  /*47b0*/  LDL R109, [R1+0x50] ;  /* 0x00005000016d7983 */ /* 0x000eec0000100800 */
[----:B------:R-:W4:Y:S06]  /*47c0*/  LDL R111, [R1+0x54] ;  /* 0x00005400016f7983 */ /* 0x000f2c0000100800 */
[----:B------:R-:W3:Y:S06]  /*47d0*/  LDL R113, [R1+0x44] ;  /* 0x0000440001717983 */ /* 0x000eec0000100800 */
[----:B------:R-:W3:Y:S01]  /*47e0*/  LDL R114, [R1+0x40] ;  /* 0x0000400001727983 */ /* 0x000ee20000100800 */
[----:B------:R-:W-:Y:S05]  /*47f0*/  DEPBAR.LE SB0, 0x0 ;  /* 0x000080000000791a */ /* 0x000fea0000000000 */
[----:B------:R-:W-:Y:S06]  /*4800*/  BAR.SYNC.DEFER_BLOCKING 0x0 ;  /* 0x0000000000007b1d */ /* 0x000fec0000010000 */
[----:B------:R-:W-:Y:S06]  /*4810*/  LDSM.16.M88.4 R16, [R225] ;  /* 0x00000000e110783b */ /* 0x000fec0000000200 */
[----:B------:R-:W1:Y:S06]  /*4820*/  LDSM.16.M88.4 R8, [R221+0x18000] ;  /* 0x01800000dd08783b */ /* 0x000e6c0000000200 */
[----:B------:R-:W1:Y:S06]  /*4830*/  LDSM.16.M88.4 R84, [R221+0x18800] ;  /* 0x01880000dd54783b */ /* 0x000e6c0000000200 */
[----:B------:R-:W-:Y:S06]  /*4840*/  LDSM.16.M88.4 R92, [R222+0x18000] ;  /* 0x01800000de5c783b */ /* 0x000fec0000000200 */
[----:B------:R-:W-:Y:S06]  /*4850*/  LDSM.16.M88.4 R96, [R222+0x18800] ;  /* 0x01880000de60783b */ /* 0x000fec0000000200 */
[----:B------:R-:W-:Y:S06]  /*4860*/  LDSM.16.M88.4 R100, [R224+0x18000] ;  /* 0x01800000e064783b */ /* 0x000fec0000000200 */
[----:B------:R-:W-:Y:S01]  /*4870*/  LDSM.16.M88.4 R104, [R224+0x18800] ;  /* 0x01880000e068783b */ /* 0x000fe20000000200 */
[C---:B-1----:R-:W-:Y:S08]  /*4880*/  HMMA.16816.F32.BF16 R4, R16.reuse, R8, RZ ;  /* 0x000000081004723c */ /* 0x042ff000000418ff */
[C---:B------:R-:W-:Y:S08]  /*4890*/  HMMA.16816.F32.BF16 R8, R16.reuse, R10, RZ ;  /* 0x0000000a1008723c */ /* 0x040ff000000418ff */
[C---:B------:R-:W-:Y:S08]  /*48a0*/  HMMA.16816.F32.BF16 R12, R16.reuse, R84, RZ ;  /* 0x00000054100c723c */ /* 0x040ff000000418ff */
[----:B------:R-:W-:Y:S01]  /*48b0*/  HMMA.16816.F32.BF16 R16, R16, R86, RZ ;  /* 0x000000561010723c */ /* 0x000fe200000418ff */
[----:B--2---:R-:W-:Y:S02]  /*48c0*/  R2P PR, R0, 0x6 ;  /* 0x0000000600007804 */ /* 0x004fe40000000000 */
[----:B------:R-:W-:Y:S02]  /*48d0*/  PLOP3.LUT P5, PT, PT, PT, UP0, 0x80, 0x0 ;  /* 0x000000000000781c */ /* 0x000fe40003faf008 */
[----:B------:R-:W-:Y:S02]  /*48e0*/  PLOP3.LUT P4, PT, PT, PT, UP0, 0x80, 0x0 ;  /* 0x000000000000781c */ /* 0x000fe40003f8f008 */
[----:B------:R-:W-:Y:S02]  /*48f0*/  SEL R108, R233, 0xffffffe0, !P1 ;  /* 0xffffffe0e96c7807 */ /* 0x000fe40004800000 */
[----:B------:R-:W-:Y:S02]  /*4900*/  SEL R217, R232, 0xffffffc0, !P2 ;  /* 0xffffffc0e8d97807 */ /* 0x000fe40005000000 */
[----:B------:R-:W-:Y:S01]  /*4910*/  PLOP3.LUT P6, PT, PT, PT, UP0, 0x80, 0x0 ;  /* 0x000000000000781c */ /* 0x000fe20003fcf008 */
[C---:B------:R-:W-:Y:S02]  /*4920*/  IMAD.IADD R3, R225.reuse, 0x1, R108 ;  /* 0x00000001e1037824 */ /* 0x040fe400078e026c */
[--C-:B------:R-:W-:Y:S02]  /*4930*/  IMAD.IADD R2, R225, 0x1, R217.reuse ;  /* 0x00000001e1027824 */ /* 0x100fe400078e02d9 */
[----:B------:R-:W-:Y:S01]  /*4940*/  IMAD.IADD R0, R3, 0x1, R217 ;  /* 0x0000000103007824 */ /* 0x000fe200078e02d9 */
[----:B------:R-:W1:Y:S06]  /*4950*/  LDSM.16.M88.4 R88, [R3] ;  /* 0x000000000358783b */ /* 0x000e6c0000000200 */
[----:B------:R-:W2:Y:S01]  /*4960*/  LDSM.16.M88.4 R84, [R2] ;  /* 0x000000000254783b */ /* 0x000ea20000000200 */
[C---:B-1----:R-:W-:Y:S08]  /*4970*/  HMMA.16816.F32.BF16 R4, R88.reuse, R92, R4 ;  /* 0x0000005c5804723c */ /* 0x042ff00000041804 */
[C---:B------:R-:W-:Y:S01]  /*4980*/  HMMA.16816.F32.BF16 R8, R88.reuse, R94, R8 ;  /* 0x0000005e5808723c */ /* 0x040fe20000041808 */
[----:B------:R-:W-:Y:S07]  /*4990*/  LDSM.16.M88.4 R92, [R223+0x18000] ;  /* 0x01800000df5c783b */ /* 0x000fee0000000200 */
[C---:B------:R-:W-:Y:S08]  /*49a0*/  HMMA.16816.F32.BF16 R12, R88.reuse, R96, R12 ;  /* 0x00000060580c723c */ /* 0x040ff0000004180c */
[----:B------:R-:W-:Y:S01]  /*49b0*/  HMMA.16816.F32.BF16 R16, R88, R98, R16 ;  /* 0x000000625810723c */ /* 0x000fe20000041810 */
[----:B------:R-:W1:Y:S06]  /*49c0*/  LDSM.16.M88.4 R88, [R0] ;  /* 0x000000000058783b */ /* 0x000e6c0000000200 */
[----:B------:R-:W3:Y:S01]  /*49d0*/  LDSM.16.M88.4 R96, [R223+0x18800] ;  /* 0x01880000df60783b */ /* 0x000ee20000000200 */
[C---:B--2---:R-:W-:Y:S08]  /*49e0*/  HMMA.16816.F32.BF16 R4, R84.reuse, R100, R4 ;  /* 0x000000645404723c */ /* 0x044ff00000041804 */
[C---:B------:R-:W-:Y:S01]  /*49f0*/  HMMA.16816.F32.BF16 R8, R84.reuse, R102, R8 ;  /* 0x000000665408723c */ /* 0x040fe20000041808 */
[----:B------:R-:W-:Y:S07]  /*4a00*/  LDSM.16.M88.4 R100, [R221+0x1a000] ;  /* 0x01a00000dd64783b */ /* 0x000fee0000000200 */
[C---:B------:R-:W-:Y:S08]  /*4a10*/  HMMA.16816.F32.BF16 R12, R84.reuse, R104, R12 ;  /* 0x00000068540c723c */ /* 0x040ff0000004180c */
[----:B------:R-:W-:Y:S01]  /*4a20*/  HMMA.16816.F32.BF16 R16, R84, R106, R16 ;  /* 0x0000006a5410723c */ /* 0x000fe20000041810 */
[----:B------:R-:W2:Y:S06]  /*4a30*/  LDSM.16.M88.4 R84, [R225+0x2000] ;  /* 0x00200000e154783b */ /* 0x000eac0000000200 */
[----:B------:R-:W4:Y:S01]  /*4a40*/  LDSM.16.M88.4 R104, [R221+0x1a800] ;  /* 0x01a80000dd68783b */ /* 0x000f220000000200 */
[C---:B-1----:R-:W-:Y:S08]  /*4a50*/  HMMA.16816.F32.BF16 R4, R88.reuse, R92, R4 ;  /* 0x0000005c5804723c */ /* 0x042ff00000041804 */
[C---:B------:R-:W-:Y:S01]  /*4a60*/  HMMA.16816.F32.BF16 R8, R88.reuse, R94, R8 ;  /* 0x0000005e5808723c */ /* 0x040fe20000041808 */
[----:B------:R-:W-:Y:S07]  /*4a70*/  LDSM.16.M88.4 R92, [R222+0x1a000] ;  /* 0x01a00000de5c783b */ /* 0x000fee0000000200 */
[C---:B---3--:R-:W-:Y:S08]  /*4a80*/  HMMA.16816.F32.BF16 R12, R88.reuse, R96, R12 ;  /* 0x00000060580c723c */ /* 0x048ff0000004180c */
[----:B------:R-:W-:Y:S01]  /*4a90*/  HMMA.16816.F32.BF16 R16, R88, R98, R16 ;  /* 0x000000625810723c */ /* 0x000fe20000041810 */
[----:B------:R-:W1:Y:S06]  /*4aa0*/  LDSM.16.M88.4 R88, [R3+0x2000] ;  /* 0x002000000358783b */ /* 0x000e6c0000000200 */
[----:B------:R-:W3:Y:S01]  /*4ab0*/  LDSM.16.M88.4 R96, [R222+0x1a800] ;  /* 0x01a80000de60783b */ /* 0x000ee20000000200 */
[C---:B--2---:R-:W-:Y:S08]  /*4ac0*/  HMMA.16816.F32.BF16 R4, R84.reuse, R100, R4 ;  /* 0x000000645404723c */ /* 0x044ff00000041804 */
[C---:B------:R-:W-:Y:S01]  /*4ad0*/  HMMA.16816.F32.BF16 R8, R84.reuse, R102, R8 ;  /* 0x000000665408723c */ /* 0x040fe20000041808 */
[----:B------:R-:W-:Y:S07]  /*4ae0*/  LDSM.16.M88.4 R100, [R224+0x1a000] ;  /* 0x01a00000e064783b */ /* 0x000fee0000000200 */
[C---:B----4-:R-:W-:Y:S08]  /*4af0*/  HMMA.16816.F32.BF16 R12, R84.reuse, R104, R12 ;  /* 0x00000068540c723c */ /* 0x050ff0000004180c */
        /* <DEDUP_REMOVED lines=44> */
[----:B------:R-:W-:Y:S01]  /*4dc0*/  LDSM.16.M88.4 R104, [R222+0x1e800] ;  /* 0x01e80000de68783b */ /* 0x000fe20000000200 */
[C---:B-1----:R-:W-:Y:S08]  /*4dd0*/  HMMA.16816.F32.BF16 R4, R88.reuse, R92, R4 ;  /* 0x0000005c5804723c */ /* 0x042ff00000041804 */
[C---:B------:R-:W-:Y:S01]  /*4de0*/  HMMA.16816.F32.BF16 R8, R88.reuse, R94, R8 ;  /* 0x0000005e5808723c */ /* 0x040fe20000041808 */
[----:B------:R-:W1:Y:S07]  /*4df0*/  LDSM.16.M88.4 R92, [R221+0x1e800] ;  /* 0x01e80000dd5c783b */ /* 0x000e6e0000000200 */
[C---:B---3--:R-:W-:Y:S08]  /*4e00*/  HMMA.16816.F32.BF16 R12, R88.reuse, R96, R12 ;  /* 0x00000060580c723c */ /* 0x048ff0000004180c */
[----:B------:R-:W-:Y:S01]  /*4e10*/  HMMA.16816.F32.BF16 R16, R88, R98, R16 ;  /* 0x000000625810723c */ /* 0x000fe20000041810 */
[----:B------:R3:W-:Y:S06]  /*4e20*/  LDSM.16.M88.4 R88, [R3+0x6000] ;  /* 0x006000000358783b */ /* 0x0007ec0000000200 */
[----:B------:R-:W4:Y:S01]  /*4e30*/  LDSM.16.M88.4 R96, [R222+0x1e000] ;  /* 0x01e00000de60783b */ /* 0x000f220000000200 */
[C---:B--2---:R-:W-:Y:S08]  /*4e40*/  HMMA.16816.F32.BF16 R4, R84.reuse, R100, R4 ;  /* 0x000000645404723c */ /* 0x044ff00000041804 */
[C---:B------:R-:W-:Y:S01]  /*4e50*/  HMMA.16816.F32.BF16 R8, R84.reuse, R102, R8 ;  /* 0x000000665408723c */ /* 0x040fe20000041808 */
[----:B------:R-:W-:Y:S03]  /*4e60*/  LDSM.16.M88.4 R100, [R223+0x1e000] ;  /* 0x01e00000df64783b */ /* 0x000fe60000000200 */
[----:B---3--:R-:W-:Y:S04]  /*4e70*/  IMAD.U32 R3, RZ, RZ, UR8 ;  /* 0x00000008ff037e24 */ /* 0x008fe8000f8e00ff */
[C---:B-1----:R-:W-:Y:S04]  /*4e80*/  HMMA.16816.F32.BF16 R12, R84.reuse, R92, R12 ;  /* 0x0000005c540c723c */ /* 0x042fe8000004180c */
[----:B------:R-:W-:Y:S04]  /*4e90*/  IMAD R3, R3, 0x40, R109 ;  /* 0x0000004003037824 */ /* 0x000fe800078e026d */
[----:B------:R-:W-:Y:S01]  /*4ea0*/  HMMA.16816.F32.BF16 R16, R84, R94, R16 ;  /* 0x0000005e5410723c */ /* 0x000fe20000041810 */
[----:B------:R1:W-:Y:S03]  /*4eb0*/  LDSM.16.M88.4 R84, [R2+0x6000] ;  /* 0x006000000254783b */ /* 0x0003e60000000200 */
[----:B------:R-:W-:Y:S02]  /*4ec0*/  IABS R110, R3 ;  /* 0x00000003006e7213 */ /* 0x000fe40000000000 */
[----:B------:R-:W-:Y:S01]  /*4ed0*/  IADD3 R109, R3, 0x8, RZ ;  /* 0x00000008036d7810 */ /* 0x000fe20007ffe0ff */
[----:B------:R-:W2:Y:S03]  /*4ee0*/  LDSM.16.M88.4 R92, [R224+0x1e000] ;  /* 0x01e00000e05c783b */ /* 0x000ea60000000200 */
[----:B------:R-:W3:Y:S01]  /*4ef0*/  I2F R110, R110 ;  /* 0x0000006e006e7306 */ /* 0x000ee20000201400 */
[----:B------:R-:W-:Y:S01]  /*4f00*/  ISETP.GE.AND P1, PT, R109, RZ, PT ;  /* 0x000000ff6d00720c */ /* 0x000fe20003f26270 */
[C---:B----4-:R-:W-:Y:S08]  /*4f10*/  HMMA.16816.F32.BF16 R4, R88.reuse, R96, R4 ;  /* 0x000000605804723c */ /* 0x050ff00000041804 */
[C---:B------:R-:W-:Y:S01]  /*4f20*/  HMMA.16816.F32.BF16 R8, R88.reuse, R98, R8 ;  /* 0x000000625808723c */ /* 0x040fe20000041808 */
[----:B------:R-:W4:Y:S03]  /*4f30*/  LDSM.16.M88.4 R96, [R224+0x1e800] ;  /* 0x01e80000e060783b */ /* 0x000f260000000200 */
[C---:B-1----:R-:W-:Y:S02]  /*4f40*/  IADD3 R2, R3.reuse, -0x1, RZ ;  /* 0xffffffff03027810 */ /* 0x042fe40007ffe0ff */
[C---:B------:R-:W-:Y:S02]  /*4f50*/  @!P1 IADD3 R109, -R3.reuse, -0x8, RZ ;  /* 0xfffffff8036d9810 */ /* 0x040fe40007ffe1ff */
[C---:B------:R-:W-:Y:S03]  /*4f60*/  HMMA.16816.F32.BF16 R12, R88.reuse, R104, R12 ;  /* 0x00000068580c723c */ /* 0x040fe6000004180c */
[----:B------:R-:W-:Y:S01]  /*4f70*/  ISETP.GE.AND P0, PT, R2, RZ, PT ;  /* 0x000000ff0200720c */ /* 0x000fe20003f06270 */
[----:B------:R-:W-:Y:S03]  /*4f80*/  I2F R109, R109 ;  /* 0x0000006d006d7306 */ /* 0x000fe60000201400 */
[C---:B------:R-:W-:Y:S01]  /*4f90*/  IADD3 R104, R3.reuse, 0x7, RZ ;  /* 0x0000000703687810 */ /* 0x040fe20007ffe0ff */
[----:B------:R-:W-:Y:S01]  /*4fa0*/  HMMA.16816.F32.BF16 R16, R88, R106, R16 ;  /* 0x0000006a5810723c */ /* 0x000fe20000041810 */
[----:B------:R1:W3:Y:S07]  /*4fb0*/  LDSM.16.M88.4 R88, [R0+0x6000] ;  /* 0x006000000058783b */ /* 0x0002ee0000000200 */
[C---:B------:R-:W-:Y:S01]  /*4fc0*/  @!P0 IADD3 R2, -R3.reuse, 0x1, RZ ;  /* 0x0000000103028810 */ /* 0x040fe20007ffe1ff */
[C---:B--2---:R-:W-:Y:S03]  /*4fd0*/  HMMA.16816.F32.BF16 R4, R84.reuse, R92, R4 ;  /* 0x0000005c5404723c */ /* 0x044fe60000041804 */
[----:B------:R2:W2:Y:S02]  /*4fe0*/  I2F R105, R2 ;  /* 0x0000000200697306 */ /* 0x0004a40000201400 */
[----:B------:R-:W-:Y:S02]  /*4ff0*/  ISETP.GE.AND P0, PT, R104, RZ, PT ;  /* 0x000000ff6800720c */ /* 0x000fe40003f06270 */
[C---:B------:R-:W-:Y:S01]  /*5000*/  IADD3 R92, R3.reuse, -0x10, RZ ;  /* 0xfffffff0035c7810 */ /* 0x040fe20007ffe0ff */
[C---:B------:R-:W-:Y:S04]  /*5010*/  HMMA.16816.F32.BF16 R8, R84.reuse, R94, R8 ;  /* 0x0000005e5408723c */ /* 0x040fe80000041808 */
[C---:B-1----:R-:W-:Y:S04]  /*5020*/  IADD3 R0, R3.reuse, -0x9, RZ ;  /* 0xfffffff703007810 */ /* 0x042fe80007ffe0ff */
[C---:B----4-:R-:W-:Y:S04]  /*5030*/  HMMA.16816.F32.BF16 R12, R84.reuse, R96, R12 ;  /* 0x00000060540c723c */ /* 0x050fe8000004180c */
[C---:B------:R-:W-:Y:S02]  /*5040*/  @!P0 IADD3 R104, -R3.reuse, -0x7, RZ ;  /* 0xfffffff903688810 */ /* 0x040fe40007ffe1ff */
[----:B------:R-:W-:Y:S02]  /*5050*/  ISETP.GE.AND P0, PT, R0, RZ, PT ;  /* 0x000000ff0000720c */ /* 0x000fe40003f06270 */
[----:B------:R-:W-:Y:S02]  /*5060*/  HMMA.16816.F32.BF16 R16, R84, R98, R16 ;  /* 0x000000625410723c */ /* 0x000fe40000041810 */
[----:B------:R-:W1:Y:S02]  /*5070*/  I2F R104, R104 ;  /* 0x0000006800687306 */ /* 0x000e640000201400 */
[C---:B--2---:R-:W-:Y:S03]  /*5080*/  IADD3 R2, R3.reuse, -0x8, RZ ;  /* 0xfffffff803027810 */ /* 0x044fe60007ffe0ff */
[C---:B------:R-:W-:Y:S01]  /*5090*/  IADD3 R84, R3.reuse, -0x18, RZ ;  /* 0xffffffe803547810 */ /* 0x040fe20007ffe0ff */
[C---:B---3--:R-:W-:Y:S01]  /*50a0*/  HMMA.16816.F32.BF16 R4, R88.reuse, R100, R4 ;  /* 0x000000645804723c */ /* 0x048fe20000041804 */
[----:B------:R-:W-:Y:S04]  /*50b0*/  IMAD.U32 R85, RZ, RZ, UR20 ;  /* 0x00000014ff557e24 */ /* 0x000fe8000f8e00ff */
[----:B------:R-:W-:Y:S02]  /*50c0*/  ISETP.GE.AND P1, PT, R2, RZ, PT ;  /* 0x000000ff0200720c */ /* 0x000fe40003f26270 */
[C---:B------:R-:W-:Y:S01]  /*50d0*/  @!P0 IADD3 R0, -R3.reuse, 0x9, RZ ;  /* 0x0000000903008810 */ /* 0x040fe20007ffe1ff */
[C---:B------:R-:W-:Y:S03]  /*50e0*/  HMMA.16816.F32.BF16 R8, R88.reuse, R102, R8 ;  /* 0x000000665808723c */ /* 0x040fe60000041808 */
[----:B------:R2:W3:Y:S01]  /*50f0*/  I2F R94, R0 ;  /* 0x00000000005e7306 */ /* 0x0004e20000201400 */
[----:B------:R-:W-:Y:S08]  /*5100*/  ISETP.GE.AND P3, PT, R84, RZ, PT ;  /* 0x000000ff5400720c */ /* 0x000ff00003f66270 */
[C---:B------:R-:W-:Y:S02]  /*5110*/  @!P1 IADD3 R2, -R3.reuse, 0x8, RZ ;  /* 0x0000000803029810 */ /* 0x040fe40007ffe1ff */
[----:B------:R-:W-:Y:S02]  /*5120*/  ISETP.GE.AND P1, PT, R92, RZ, PT ;  /* 0x000000ff5c00720c */ /* 0x000fe40003f26270 */
[----:B------:R4:W4:Y:S01]  /*5130*/  I2F R95, R2 ;  /* 0x00000002005f7306 */ /* 0x0009220000201400 */
[----:B------:R-:W-:Y:S01]  /*5140*/  @!P3 IADD3 R84, -R3, 0x18, RZ ;  /* 0x000000180354b810 */ /* 0x000fe20007ffe1ff */
[----:B------:R-:W-:Y:S01]  /*5150*/  FFMA.FTZ R4, R110, -UR6, R4 ;  /* 0x800000066e047c23 */ /* 0x000fe20008010004 */
[----:B------:R-:W-:Y:S01]  /*5160*/  PLOP3.LUT P3, PT, PT, PT, UP0, 0x80, 0x0 ;  /* 0x000000000000781c */ /* 0x000fe20003f6f008 */
[----:B------:R-:W-:Y:S02]  /*5170*/  FFMA.FTZ R5, R105, -UR6, R5 ;  /* 0x8000000669057c23 */ /* 0x000fe40008010005 */
[----:B------:R-:W-:Y:S02]  /*5180*/  FFMA.FTZ R6, R109, -UR6, R6 ;  /* 0x800000066d067c23 */ /* 0x000fe40008010006 */
[----:B-1----:R-:W-:Y:S02]  /*5190*/  FFMA.FTZ R7, R104, -UR6, R7 ;  /* 0x8000000668077c23 */ /* 0x002fe40008010007 */
[----:B------:R-:W-:Y:S01]  /*51a0*/  I2F R97, R84 ;  /* 0x0000005400617306 */ /* 0x000fe20000201400 */
[C---:B------:R-:W-:Y:S01]  /*51b0*/  @!P1 IADD3 R92, -R3.reuse, 0x10, RZ ;  /* 0x00000010035c9810 */ /* 0x040fe20007ffe1ff */
[----:B------:R-:W-:Y:S01]  /*51c0*/  FFMA.FTZ R10, R110, -UR6, R10 ;  /* 0x800000066e0a7c23 */ /* 0x000fe2000801000a */
[----:B--2---:R-:W-:Y:S01]  /*51d0*/  IADD3 R0, R3, -0x19, RZ ;  /* 0xffffffe703007810 */ /* 0x004fe20007ffe0ff */
[----:B---3--:R-:W-:Y:S01]  /*51e0*/  FFMA.FTZ R9, R94, -UR6, R9 ;  /* 0x800000065e097c23 */ /* 0x008fe20008010009 */
[----:B------:R-:W-:Y:S01]  /*51f0*/  PLOP3.LUT P1, PT, PT, PT, UP0, 0x80, 0x0 ;  /* 0x000000000000781c */ /* 0x000fe20003f2f008 */
[----:B------:R-:W-:Y:S01]  /*5200*/  FFMA.FTZ R11, R105, -UR6, R11 ;  /* 0x80000006690b7c23 */ /* 0x000fe2000801000b */
[----:B------:R-:W-:Y:S01]  /*5210*/  ISETP.GE.AND P2, PT, R0, RZ, PT ;  /* 0x000000ff0000720c */ /* 0x000fe20003f46270 */
[----:B-----5:R1:W5:Y:S02]  /*5220*/  LDL R110, [R1+0x4] ;  /* 0x00000400016e7983 */ /* 0x0203640000100800 */
[----:B------:R-:W2:Y:S01]  /*5230*/  I2F R93, R92 ;  /* 0x0000005c005d7306 */ /* 0x000ea20000201400 */
[----:B----4-:R-:W-:Y:S01]  /*5240*/  IADD3 R2, R3, -0x11, RZ ;  /* 0xffffffef03027810 */ /* 0x010fe20007ffe0ff */
[----:B------:R-:W-:Y:S03]  /*5250*/  FFMA.FTZ R8, R95, -UR6, R8 ;  /* 0x800000065f087c23 */ /* 0x000fe60008010008 */
[----:B------:R-:W-:Y:S05]  /*5260*/  ISETP.GE.AND P0, PT, R2, RZ, PT ;  /* 0x000000ff0200720c */ /* 0x000fea0003f06270 */
[C---:B------:R-:W-:Y:S02]  /*5270*/  @!P2 IADD3 R0, -R3.reuse, 0x19, RZ ;  /* 0x000000190300a810 */ /* 0x040fe40007ffe1ff */
[C---:B------:R-:W-:Y:S02]  /*5280*/  FSETP.NEU.FTZ.AND P2, PT, R250.reuse, -INF , PT ;  /* 0xff800000fa00780b */ /* 0x040fe40003f5d000 */
[----:B------:R3:W-:Y:S04]  /*5290*/  I2F R96, R0 ;  /* 0x0000000000607306 */ /* 0x0007e80000201400 */
[----:B------:R-:W-:Y:S01]  /*52a0*/  @!P0 IADD3 R2, -R3, 0x11, RZ ;  /* 0x0000001103028810 */ /* 0x000fe20007ffe1ff */
[----:B------:R-:W-:Y:S01]  /*52b0*/  FMUL.FTZ R3, R250, 1.4426950216293334961 ;  /* 0x3fb8aa3bfa037820 */ /* 0x000fe20000410000 */
[----:B------:R-:W-:Y:S04]  /*52c0*/  PLOP3.LUT P0, PT, PT, PT, UP0, 0x80, 0x0 ;  /* 0x000000000000781c */ /* 0x000fe80003f0f008 */
[----:B------:R4:W1:Y:S01]  /*52d0*/  I2F R92, R2 ;  /* 0x00000002005c7306 */ /* 0x0008620000201400 */
[----:B------:R-:W-:Y:S02]  /*52e0*/  FSEL R3, R3, RZ, P2 ;  /* 0x000000ff03037208 */ /* 0x000fe40001000000 */
[----:B------:R-:W-:Y:S01]  /*52f0*/  PLOP3.LUT P2, PT, PT, PT, UP0, 0x80, 0x0 ;  /* 0x000000000000781c */ /* 0x000fe20003f4f008 */
[----:B---3--:R-:W-:Y:S02]  /*5300*/  FMUL.FTZ R0, R251, 1.4426950216293334961 ;  /* 0x3fb8aa3bfb007820 */ /* 0x008fe40000410000 */
[----:B----4-:R-:W-:Y:S05]  /*5310*/  IMAD R2, R85, 0x40, R111 ;  /* 0x0000004055027824 */ /* 0x010fea00078e026f */
[C---:B------:R-:W-:Y:S02]  /*5320*/  @P5 ISETP.GE.AND P5, PT, R2.reuse, UR7, PT ;  /* 0x0000000702005c0c */ /* 0x040fe4000bfa6270 */
[----:B------:R-:W-:Y:S02]  /*5330*/  @P1 IADD3 R84, R2, 0x1, RZ ;  /* 0x0000000102541810 */ /* 0x000fe40007ffe0ff */
[----:B------:R-:W-:Y:S02]  /*5340*/  PLOP3.LUT P1, PT, PT, PT, UP0, 0x80, 0x0 ;  /* 0x000000000000781c */ /* 0x000fe40003f2f008 */
[----:B------:R-:W-:Y:S02]  /*5350*/  @P4 ISETP.GE.AND P4, PT, R84, UR7, PT ;  /* 0x0000000754004c0c */ /* 0x000fe4000bf86270 */
[----:B------:R-:W3:Y:S05]  /*5360*/  LDSM.16.M88.4 R84, [R223+0x1e800] ;  /* 0x01e80000df54783b */ /* 0x000eea0000000200 */
[----:B------:R-:W-:Y:S02]  /*5370*/  @P0 FSEL R4, R4, -INF , !P5 ;  /* 0xff80000004040808 */ /* 0x000fe40006800000 */
[----:B------:R-:W-:Y:S03]  /*5380*/  PLOP3.LUT P0, PT, PT, PT, UP0, 0x80, 0x0 ;  /* 0x000000000000781c */ /* 0x000fe60003f0f008 */
[--C-:B------:R-:W-:Y:S01]  /*5390*/  FFMA.FTZ R4, R4, c[0x0][0x23c], -R3.reuse ;  /* 0x00008f0004047a23 */ /* 0x100fe20000010803 */
[----:B------:R-:W-:Y:S02]  /*53a0*/  @P1 FSEL R5, R5, -INF , !P4 ;  /* 0xff80000005051808 */ /* 0x000fe40006000000 */
[----:B------:R-:W-:Y:S01]  /*53b0*/  FSETP.NEU.FTZ.AND P1, PT, R251, -INF , PT ;  /* 0xff800000fb00780b */ /* 0x000fe20003f3d000 */
[----:B------:R4:W-:Y:S02]  /*53c0*/  MUFU.EX2 R111, R4 ;  /* 0x00000004006f7308 */ /* 0x0009e40000000800 */
[--C-:B------:R-:W-:Y:S01]  /*53d0*/  FFMA.FTZ R5, R5, c[0x0][0x23c], -R3.reuse ;  /* 0x00008f0005057a23 */ /* 0x100fe20000010803 */
[----:B------:R-:W-:Y:S02]  /*53e0*/  FSEL R0, R0, RZ, P1 ;  /* 0x000000ff00007208 */ /* 0x000fe40000800000 */
[----:B------:R-:W-:Y:S02]  /*53f0*/  PLOP3.LUT P1, PT, PT, PT, UP0, 0x80, 0x0 ;  /* 0x000000000000781c */ /* 0x000fe40003f2f008 */
[----:B------:R-:W-:Y:S02]  /*5400*/  @P0 FSEL R6, R6, -INF , !P5 ;  /* 0xff80000006060808 */ /* 0x000fe40006800000 */
[----:B------:R-:W-:Y:S01]  /*5410*/  PLOP3.LUT P0, PT, PT, PT, UP0, 0x80, 0x0 ;  /* 0x000000000000781c */ /* 0x000fe20003f0f008 */
[----:B------:R-:W-:Y:S01]  /*5420*/  MUFU.EX2 R107, R5 ;  /* 0x00000005006b7308 */ /* 0x000fe20000000800 */
[----:B------:R-:W-:Y:S01]  /*5430*/  PLOP3.LUT P5, PT, PT, PT, UP0, 0x80, 0x0 ;  /* 0x000000000000781c */ /* 0x000fe20003faf008 */
[--C-:B------:R-:W-:Y:S06]  /*5440*/  FFMA.FTZ R6, R6, c[0x0][0x23c], -R0.reuse ;  /* 0x00008f0006067a23 */ /* 0x100fec0000010800 */
[----:B------:R-:W-:Y:S02]  /*5450*/  @P1 FSEL R7, R7, -INF , !P4 ;  /* 0xff80000007071808 */ /* 0x000fe40006000000 */
[----:B------:R-:W-:Y:S01]  /*5460*/  PLOP3.LUT P1, PT, PT, PT, UP0, 0x80, 0x0 ;  /* 0x000000000000781c */ /* 0x000fe20003f2f008 */
[----:B------:R-:W-:Y:S01]  /*5470*/  MUFU.EX2 R112, R6 ;  /* 0x0000000600707308 */ /* 0x000fe20000000800 */
[----:B------:R-:W-:Y:S01]  /*5480*/  PLOP3.LUT P4, PT, PT, PT, UP0, 0x80, 0x0 ;  /* 0x000000000000781c */ /* 0x000fe20003f8f008 */
[----:B------:R-:W-:Y:S01]  /*5490*/  FFMA.FTZ R7, R7, c[0x0][0x23c], -R0 ;  /* 0x00008f0007077a23 */ /* 0x000fe20000010800 */
[----:B----4-:R-:W-:Y:S01]  /*54a0*/  @P3 IADD3 R4, R2, 0x8, RZ ;  /* 0x0000000802043810 */ /* 0x010fe20007ffe0ff */
[C---:B---3--:R-:W-:Y:S01]  /*54b0*/  HMMA.16816.F32.BF16 R12, R88.reuse, R84, R12 ;  /* 0x00000054580c723c */ /* 0x048fe2000004180c */
[----:B------:R-:W-:Y:S02]  /*54c0*/  PLOP3.LUT P3, PT, PT, PT, UP0, 0x80, 0x0 ;  /* 0x000000000000781c */ /* 0x000fe40003f6f008 */
[----:B------:R-:W-:Y:S02]  /*54d0*/  @P6 ISETP.GE.AND P6, PT, R4, UR7, PT ;  /* 0x0000000704006c0c */ /* 0x000fe4000bfc6270 */
[----:B------:R-:W-:Y:S01]  /*54e0*/  @P2 IADD3 R4, R2, 0x9, RZ ;  /* 0x0000000902042810 */ /* 0x000fe20007ffe0ff */
[----:B------:R-:W3:Y:S01]  /*54f0*/  MUFU.EX2 R109, R7 ;  /* 0x00000007006d7308 */ /* 0x000ee20000000800 */
[----:B------:R-:W-:Y:S01]  /*5500*/  PLOP3.LUT P2, PT, PT, PT, UP0, 0x80, 0x0 ;  /* 0x000000000000781c */ /* 0x000fe20003f4f008 */
[----:B------:R-:W-:Y:S06]  /*5510*/  HMMA.16816.F32.BF16 R16, R88, R86, R16 ;  /* 0x000000565810723c */ /* 0x000fec0000041810 */
[----:B------:R-:W-:Y:S02]  /*5520*/  @P3 ISETP.GE.AND P3, PT, R4, UR7, PT ;  /* 0x0000000704003c0c */ /* 0x000fe4000bf66270 */
[----:B------:R-:W-:Y:S02]  /*5530*/  @P0 FSEL R8, R8, -INF , !P6 ;  /* 0xff80000008080808 */ /* 0x000fe40007000000 */
[----:B------:R-:W-:Y:S02]  /*5540*/  PLOP3.LUT P0, PT, PT, PT, UP0, 0x80, 0x0 ;  /* 0x000000000000781c */ /* 0x000fe40003f0f008 */
[----:B------:R-:W-:Y:S01]  /*5550*/  @P4 IADD3 R4, R2, 0x10, RZ ;  /* 0x0000001002044810 */ /* 0x000fe20007ffe0ff */
[----:B------:R-:W-:Y:S01]  /*5560*/  FFMA.FTZ R8, R8, c[0x0][0x23c], -R3 ;  /* 0x00008f0008087a23 */ /* 0x000fe20000010803 */
[----:B------:R-:W-:Y:S02]  /*5570*/  PLOP3.LUT P4, PT, PT, PT, UP0, 0x80, 0x0 ;  /* 0x000000000000781c */ /* 0x000fe40003f8f008 */
[----:B------:R-:W-:Y:S01]  /*5580*/  @P5 ISETP.GE.AND P5, PT, R4, UR7, PT ;  /* 0x0000000704005c0c */ /* 0x000fe2000bfa6270 */
[----:B--2---:R-:W-:Y:S01]  /*5590*/  FFMA.FTZ R12, R93, -UR6, R12 ;  /* 0x800000065d0c7c23 */ /* 0x004fe2000801000c */
[----:B------:R-:W-:Y:S01]  /*55a0*/  @P2 IADD3 R4, R2, 0x11, RZ ;  /* 0x0000001102042810 */ /* 0x000fe20007ffe0ff */
[----:B-1----:R-:W-:Y:S01]  /*55b0*/  FFMA.FTZ R13, R92, -UR6, R13 ;  /* 0x800000065c0d7c23 */ /* 0x002fe2000801000d */
[----:B------:R-:W-:Y:S01]  /*55c0*/  @P1 FSEL R9, R9, -INF , !P3 ;  /* 0xff80000009091808 */ /* 0x000fe20005800000 */
        /* <DEDUP_REMOVED lines=8> */
[----:B------:R-:W-:Y:S01]  /*5650*/  FFMA.FTZ R18, R93, -UR6, R18 ;  /* 0x800000065d127c23 */ /* 0x000fe20008010012 */
[----:B------:R-:W-:Y:S01]  /*5660*/  PLOP3.LUT P2, PT, PT, PT, UP0, 0x80, 0x0 ;  /* 0x000000000000781c */ /* 0x000fe20003f4f008 */
[----:B------:R-:W-:Y:S01]  /*5670*/  FFMA.FTZ R19, R92, -UR6, R19 ;  /* 0x800000065c137c23 */ /* 0x000fe20008010013 */
[----:B------:R-:W-:Y:S01]  /*5680*/  MUFU.EX2 R104, R8 ;  /* 0x0000000800687308 */ /* 0x000fe20000000800 */
[--C-:B------:R-:W-:Y:S02]  /*5690*/  FFMA.FTZ R9, R9, c[0x0][0x23c], -R3.reuse ;  /* 0x00008f0009097a23 */ /* 0x100fe40000010803 */
[----:B------:R-:W-:Y:S01]  /*56a0*/  @P1 FSEL R11, R11, -INF , !P3 ;  /* 0xff8000000b0b1808 */ /* 0x000fe20005800000 */
[--C-:B------:R-:W-:Y:S01]  /*56b0*/  FFMA.FTZ R10, R10, c[0x0][0x23c], -R0.reuse ;  /* 0x00008f000a0a7a23 */ /* 0x100fe20000010800 */
[----:B------:R-:W-:Y:S02]  /*56c0*/  PLOP3.LUT P1, PT, PT, PT, UP0, 0x80, 0x0 ;  /* 0x000000000000781c */ /* 0x000fe40003f2f008 */
[----:B------:R-:W-:Y:S01]  /*56d0*/  @P6 ISETP.GE.AND P6, PT, R4, UR7, PT ;  /* 0x0000000704006c0c */ /* 0x000fe2000bfc6270 */
[--C-:B------:R-:W-:Y:S01]  /*56e0*/  FFMA.FTZ R11, R11, c[0x0][0x23c], -R0.reuse ;  /* 0x00008f000b0b7a23 */ /* 0x100fe20000010800 */
[----:B------:R-:W-:Y:S01]  /*56f0*/  PLOP3.LUT P3, PT, PT, PT, UP0, 0x80, 0x0 ;  /* 0x000000000000781c */ /* 0x000fe20003f6f008 */
[----:B------:R-:W-:Y:S01]  /*5700*/  MUFU.EX2 R103, R9 ;  /* 0x0000000900677308 */ /* 0x000fe20000000800 */
[----:B------:R-:W-:Y:S02]  /*5710*/  @P0 FSEL R12, R12, -INF , !P5 ;  /* 0xff8000000c0c0808 */ /* 0x000fe40006800000 */
[----:B------:R-:W-:Y:S03]  /*5720*/  PLOP3.LUT P0, PT, PT, PT, UP0, 0x80, 0x0 ;  /* 0x000000000000781c */ /* 0x000fe60003f0f008 */
[--C-:B------:R-:W-:Y:S02]  /*5730*/  FFMA.FTZ R12, R12, c[0x0][0x23c], -R3.reuse ;  /* 0x00008f000c0c7a23 */ /* 0x100fe40000010803 */
[----:B------:R-:W-:Y:S02]  /*5740*/  @P1 FSEL R14, R14, -INF , !P5 ;  /* 0xff8000000e0e1808 */ /* 0x000fe40006800000 */
[----:B------:R-:W-:Y:S01]  /*5750*/  @P2 FSEL R13, R13, -INF , !P6 ;  /* 0xff8000000d0d2808 */ /* 0x000fe20007000000 */
[----:B------:R-:W-:Y:S01]  /*5760*/  MUFU.EX2 R106, R10 ;  /* 0x0000000a006a7308 */ /* 0x000fe20000000800 */
[----:B------:R-:W-:Y:S01]  /*5770*/  PLOP3.LUT P2, PT, PT, PT, UP0, 0x80, 0x0 ;  /* 0x000000000000781c */ /* 0x000fe20003f4f008 */
[--C-:B------:R-:W-:Y:S01]  /*5780*/  FFMA.FTZ R14, R14, c[0x0][0x23c], -R0.reuse ;  /* 0x00008f000e0e7a23 */ /* 0x100fe20000010800 */
[----:B------:R-:W-:Y:S01]  /*5790*/  PLOP3.LUT P1, PT, PT, PT, UP0, 0x80, 0x0 ;  /* 0x000000000000781c */ /* 0x000fe20003f2f008 */
[--C-:B------:R-:W-:Y:S01]  /*57a0*/  FFMA.FTZ R13, R13, c[0x0][0x23c], -R3.reuse ;  /* 0x00008f000d0d7a23 */ /* 0x100fe20000010803 */
[C---:B------:R-:W-:Y:S02]  /*57b0*/  @P3 IADD3 R4, R2.reuse, 0x18, RZ ;  /* 0x0000001802043810 */ /* 0x040fe40007ffe0ff */
[----:B------:R-:W-:Y:S02]  /*57c0*/  @P4 IADD3 R2, R2, 0x19, RZ ;  /* 0x0000001902024810 */ /* 0x000fe40007ffe0ff */
[----:B------:R-:W-:Y:S01]  /*57d0*/  @P0 FSEL R15, R15, -INF , !P6 ;  /* 0xff8000000f0f0808 */ /* 0x000fe20007000000 */
[----:B------:R-:W1:Y:S01]  /*57e0*/  MUFU.EX2 R105, R11 ;  /* 0x0000000b00697308 */ /* 0x000e620000000800 */
[----:B------:R-:W-:Y:S03]  /*57f0*/  PLOP3.LUT P0, PT, PT, PT, UP0, 0x80, 0x0 ;  /* 0x000000000000781c */ /* 0x000fe60003f0f008 */
[----:B------:R-:W-:Y:S01]  /*5800*/  @P2 ISETP.GE.AND P3, PT, R4, UR7, PT ;  /* 0x0000000704002c0c */ /* 0x000fe2000bf66270 */
[--C-:B------:R-:W-:Y:S01]  /*5810*/  FFMA.FTZ R15, R15, c[0x0][0x23c], -R0.reuse ;  /* 0x00008f000f0f7a23 */ /* 0x100fe20000010800 */
[----:B------:R-:W-:Y:S02]  /*5820*/  @P1 ISETP.GE.AND P1, PT, R2, UR7, PT ;  /* 0x0000000702001c0c */ /* 0x000fe4000bf26270 */
[----:B------:R-:W-:Y:S02]  /*5830*/  PLOP3.LUT P2, PT, PT, PT, UP0, 0x80, 0x0 ;  /* 0x000000000000781c */ /* 0x000fe40003f4f008 */
[----:B---3--:R-:W-:Y:S01]  /*5840*/  F2FP.BF16.PACK_AB R2, R109, R112 ;  /* 0x000000706d02723e */ /* 0x008fe200000010ff */
[----:B------:R-:W-:Y:S04]  /*5850*/  MUFU.EX2 R100, R12 ;  /* 0x0000000c00647308 */ /* 0x000fe80000000800 */
[----:B------:R-:W-:Y:S04]  /*5860*/  STS [R246+0x2a400], R2 ;  /* 0x02a40002f6007388 */ /* 0x000fe80000000800 */
[----:B------:R-:W-:Y:S02]  /*5870*/  @P0 FSEL R17, R17, -INF , !P1 ;  /* 0xff80000011110808 */ /* 0x000fe40004800000 */
[----:B------:R-:W-:Y:S01]  /*5880*/  PLOP3.LUT P0, PT, PT, PT, UP0, 0x80, 0x0 ;  /* 0x000000000000781c */ /* 0x000fe20003f0f008 */
[----:B------:R-:W2:Y:S01]  /*5890*/  MUFU.EX2 R99, R13 ;  /* 0x0000000d00637308 */ /* 0x000ea20000000800 */
[----:B------:R-:W-:Y:S02]  /*58a0*/  @P2 FSEL R16, R16, -INF , !P3 ;  /* 0xff80000010102808 */ /* 0x000fe40005800000 */
[----:B------:R-:W-:Y:S02]  /*58b0*/  PLOP3.LUT P2, PT, PT, PT, UP0, 0x80, 0x0 ;  /* 0x000000000000781c */ /* 0x000fe40003f4f008 */
[----:B-1----:R-:W-:Y:S01]  /*58c0*/  F2FP.BF16.PACK_AB R5, R105, R106 ;  /* 0x0000006a6905723e */ /* 0x002fe200000010ff */
[--C-:B------:R-:W-:Y:S02]  /*58d0*/  FFMA.FTZ R16, R16, c[0x0][0x23c], -R3.reuse ;  /* 0x00008f0010107a23 */ /* 0x100fe40000010803 */
[----:B------:R-:W-:Y:S02]  /*58e0*/  FFMA.FTZ R3, R17, c[0x0][0x23c], -R3 ;  /* 0x00008f0011037a23 */ /* 0x000fe40000010803 */
[----:B------:R-:W-:Y:S02]  /*58f0*/  MUFU.EX2 R102, R14 ;  /* 0x0000000e00667308 */ /* 0x000fe40000000800 */
[----:B------:R-:W-:Y:S02]  /*5900*/  @P0 FSEL R19, R19, -INF , !P1 ;  /* 0xff80000013130808 */ /* 0x000fe40004800000 */
[----:B------:R-:W-:Y:S02]  /*5910*/  IADD3 R92, P0, R113, UR13, RZ ;  /* 0x0000000d715c7c10 */ /* 0x000fe4000ff1e0ff */
[----:B------:R-:W-:Y:S02]  /*5920*/  @P2 FSEL R18, R18, -INF , !P3 ;  /* 0xff80000012122808 */ /* 0x000fe40005800000 */
[----:B------:R-:W-:Y:S02]  /*5930*/  IADD3.X R93, R114, UR12, RZ, P0, !PT ;  /* 0x0000000c725d7c10 */ /* 0x000fe400087fe4ff */
[----:B------:R1:W-:Y:S01]  /*5940*/  MUFU.EX2 R95, R3 ;  /* 0x00000003005f7308 */ /* 0x0003e20000000800 */
[--C-:B------:R-:W-:Y:S01]  /*5950*/  FFMA.FTZ R18, R18, c[0x0][0x23c], -R0.reuse ;  /* 0x00008f0012127a23 */ /* 0x100fe20000010800 */
[----:B------:R-:W-:Y:S01]  /*5960*/  LEA R234, P0, R115, R234, 0x2 ;  /* 0x000000ea73ea7211 */ /* 0x000fe200078010ff */
[----:B------:R-:W-:Y:S01]  /*5970*/  FFMA.FTZ R0, R19, c[0x0][0x23c], -R0 ;  /* 0x00008f0013007a23 */ /* 0x000fe20000010800 */
[----:B--2---:R-:W-:Y:S02]  /*5980*/  F2FP.BF16.PACK_AB R4, R99, R100 ;  /* 0x000000646304723e */ /* 0x004fe400000010ff */
[----:B------:R-:W-:Y:S02]  /*5990*/  LEA.HI.X.SX32 R235, R115, R235, 0x2, P0 ;  /* 0x000000eb73eb7211 */ /* 0x000fe400000f16ff */
[----:B------:R2:W5:Y:S01]  /*59a0*/  LDL R115, [R1] ;  /* 0x0000000001737983 */ /* 0x0005620000100800 */
[----:B------:R-:W-:Y:S01]  /*59b0*/  PLOP3.LUT P1, PT, PT, PT, UP4, 0x80, 0x0 ;  /* 0x000000000000781c */ /* 0x000fe20003f2f048 */
[----:B------:R3:W-:Y:S10]  /*59c0*/  MUFU.EX2 R97, R0 ;  /* 0x0000000000617308 */ /* 0x0007f40000000800 */
[----:B------:R-:W4:Y:S01]  /*59d0*/  MUFU.EX2 R101, R15 ;  /* 0x0000000f00657308 */ /* 0x000f220000000800 */
[----:B-1----:R-:W-:Y:S05]  /*59e0*/  F2FP.BF16.PACK_AB R3, R107, R111 ;  /* 0x0000006f6b03723e */ /* 0x002fea00000010ff */
[----:B------:R4:W-:Y:S04]  /*59f0*/  STS [R246+0x2a000], R3 ;  /* 0x02a00003f6007388 */ /* 0x0009e80000000800 */
[----:B------:R-:W1:Y:S01]  /*5a00*/  MUFU.EX2 R96, R16 ;  /* 0x0000001000607308 */ /* 0x000e620000000800 */
[----:B---3--:R-:W-:Y:S01]  /*5a10*/  F2FP.BF16.PACK_AB R0, R103, R104 ;  /* 0x000000686700723e */ /* 0x008fe200000010ff */
[----:B------:R-:W-:Y:S08]  /*5a20*/  STS [R249+0x2a400], R5 ;  /* 0x02a40005f9007388 */ /* 0x000ff00000000800 */
[----:B------:R-:W3:Y:S01]  /*5a30*/  MUFU.EX2 R98, R18 ;  /* 0x0000001200627308 */ /* 0x000ee20000000800 */
[----:B------:R3:W-:Y:S06]  /*5a40*/  STS [R249+0x2a000], R0 ;  /* 0x02a00000f9007388 */ /* 0x0007ec0000000800 */
[----:B------:R-:W-:Y:S01]  /*5a50*/  STS [R247+0x2a000], R4 ;  /* 0x02a00004f7007388 */ /* 0x000fe20000000800 */
[----:B----4-:R-:W-:Y:S02]  /*5a60*/  F2FP.BF16.PACK_AB R3, R101, R102 ;  /* 0x000000666503723e */ /* 0x010fe400000010ff */
[----:B-1----:R-:W-:Y:S03]  /*5a70*/  F2FP.BF16.PACK_AB R2, R95, R96 ;  /* 0x000000605f02723e */ /* 0x002fe600000010ff */
[----:B------:R1:W-:Y:S06]  /*5a80*/  STS [R247+0x2a400], R3 ;  /* 0x02a40003f7007388 */ /* 0x0003ec0000000800 */
[----:B------:R-:W-:Y:S01]  /*5a90*/  STS [R248+0x2a000], R2 ;  /* 0x02a00002f8007388 */ /* 0x000fe20000000800 */
[----:B---3--:R-:W-:Y:S05]  /*5aa0*/  F2FP.BF16.PACK_AB R0, R97, R98 ;  /* 0x000000626100723e */ /* 0x008fea00000010ff */
[----:B------:R3:W-:Y:S06]  /*5ab0*/  STS [R248+0x2a400], R0 ;  /* 0x02a40000f8007388 */ /* 0x0007ec0000000800 */
[----:B------:R-:W-:Y:S06]  /*5ac0*/  LDSM.16.M88.4 R16, [R228+0x10000] ;  /* 0x01000000e410783b */ /* 0x000fec0000000200 */
[----:B------:R-:W4:Y:S01]  /*5ad0*/  LDSM.16.M88.4 R8, [R221+0x20000] ;  /* 0x02000000dd08783b */ /* 0x000f220000000200 */
[C-C-:B-1----:R-:W-:Y:S05]  /*5ae0*/  IMAD.IADD R3, R217.reuse, 0x1, R228.reuse ;  /* 0x00000001d9037824 */ /* 0x142fea00078e02e4 */
[----:B------:R-:W1:Y:S01]  /*5af0*/  LDSM.16.M88.4 R84, [R221+0x20800] ;  /* 0x02080000dd54783b */ /* 0x000e620000000200 */
[----:B---3--:R-:W-:Y:S04]  /*5b00*/  IMAD.IADD R0, R108, 0x1, R228 ;  /* 0x000000016c007824 */ /* 0x008fe800078e02e4 */
[----:B------:R-:W-:Y:S01]  /*5b10*/  IMAD.IADD R2, R217, 0x1, R0 ;  /* 0x00000001d9027824 */ /* 0x000fe200078e0200 */
[----:B------:R-:W-:Y:S01]  /*5b20*/  LDSM.16.M88.4 R88, [R0+0x10000] ;  /* 0x010000000058783b */ /* 0x000fe20000000200 */
[C---:B----4-:R-:W-:Y:S08]  /*5b30*/  HMMA.16816.F32.BF16 R4, R16.reuse, R8, RZ ;  /* 0x000000081004723c */ /* 0x050ff000000418ff */
[C---:B------:R-:W-:Y:S08]  /*5b40*/  HMMA.16816.F32.BF16 R8, R16.reuse, R10, RZ ;  /* 0x0000000a1008723c */ /* 0x040ff000000418ff */
[C---:B-1----:R-:W-:Y:S08]  /*5b50*/  HMMA.16816.F32.BF16 R12, R16.reuse, R84, RZ ;  /* 0x00000054100c723c */ /* 0x042ff000000418ff */
[----:B------:R-:W-:Y:S01]  /*5b60*/  HMMA.16816.F32.BF16 R16, R16, R86, RZ ;  /* 0x000000561010723c */ /* 0x000fe200000418ff */
[----:B------:R-:W1:Y:S07]  /*5b70*/  LDSM.16.M88.4 R84, [R222+0x20000] ;  /* 0x02000000de54783b */ /* 0x000e6e0000000200 */
[C---:B-1----:R-:W-:Y:S08]  /*5b80*/  HMMA.16816.F32.BF16 R4, R88.reuse, R84, R4 ;  /* 0x000000545804723c */ /* 0x042ff00000041804 */
[C---:B------:R-:W-:Y:S01]  /*5b90*/  HMMA.16816.F32.BF16 R8, R88.reuse, R86, R8 ;  /* 0x000000565808723c */ /* 0x040fe20000041808 */
[----:B------:R-:W1:Y:S07]  /*5ba0*/  LDSM.16.M88.4 R84, [R222+0x20800] ;  /* 0x02080000de54783b */ /* 0x000e6e0000000200 */
[C---:B-1----:R-:W-:Y:S08]  /*5bb0*/  HMMA.16816.F32.BF16 R12, R88.reuse, R84, R12 ;  /* 0x00000054580c723c */ /* 0x042ff0000004180c */
[----:B------:R-:W-:Y:S01]  /*5bc0*/  HMMA.16816.F32.BF16 R16, R88, R86, R16 ;  /* 0x000000565810723c */ /* 0x000fe20000041810 */
[----:B------:R-:W-:Y:S06]  /*5bd0*/  LDSM.16.M88.4 R84, [R3+0x10000] ;  /* 0x010000000354783b */ /* 0x000fec0000000200 */
[----:B------:R-:W1:Y:S02]  /*5be0*/  LDSM.16.M88.4 R88, [R224+0x20000] ;  /* 0x02000000e058783b */ /* 0x000e640000000200 */
        /* <DEDUP_REMOVED lines=75> */
[----:B------:R1:W-:Y:S06]  /*60a0*/  LDSM.16.M88.4 R84, [R0+0x16000] ;  /* 0x016000000054783b */ /* 0x0003ec0000000200 */
[----:B------:R-:W3:Y:S06]  /*60b0*/  LDSM.16.M88.4 R88, [R222+0x26000] ;  /* 0x02600000de58783b */ /* 0x000eec0000000200 */
[----:B-1----:R-:W4:Y:S01]  /*60c0*/  LDG.E R0, [R92.64+0x20] ;  /* 0x000020045c007981 */ /* 0x002f22000c1e1900 */
[C---:B---3--:R-:W-:Y:S08]  /*60d0*/  HMMA.16816.F32.BF16 R4, R84.reuse, R88, R4 ;  /* 0x000000585404723c */ /* 0x048ff00000041804 */
[C---:B------:R-:W-:Y:S01]  /*60e0*/  HMMA.16816.F32.BF16 R8, R84.reuse, R90, R8 ;  /* 0x0000005a5408723c */ /* 0x040fe20000041808 */
[----:B------:R-:W1:Y:S07]  /*60f0*/  LDSM.16.M88.4 R88, [R222+0x26800] ;  /* 0x02680000de58783b */ /* 0x000e6e0000000200 */
[C---:B-1----:R-:W-:Y:S08]  /*6100*/  HMMA.16816.F32.BF16 R12, R84.reuse, R88, R12 ;  /* 0x00000058540c723c */ /* 0x042ff0000004180c */
[----:B------:R-:W-:Y:S01]  /*6110*/  HMMA.16816.F32.BF16 R16, R84, R90, R16 ;  /* 0x0000005a5410723c */ /* 0x000fe20000041810 */
[----:B------:R1:W-:Y:S06]  /*6120*/  LDSM.16.M88.4 R84, [R3+0x16000] ;  /* 0x016000000354783b */ /* 0x0003ec0000000200 */
[----:B------:R-:W3:Y:S06]  /*6130*/  LDSM.16.M88.4 R88, [R224+0x26000] ;  /* 0x02600000e058783b */ /* 0x000eec0000000200 */
[----:B-1----:R-:W2:Y:S01]  /*6140*/  LDG.E R3, [R92.64] ;  /* 0x000000045c037981 */ /* 0x002ea2000c1e1900 */
[C---:B---3--:R-:W-:Y:S08]  /*6150*/  HMMA.16816.F32.BF16 R4, R84.reuse, R88, R4 ;  /* 0x000000585404723c */ /* 0x048ff00000041804 */
        /* <DEDUP_REMOVED lines=10> */
[----:B------:R-:W-:Y:S04]  /*6200*/  HMMA.16816.F32.BF16 R16, R84, R90, R16 ;  /* 0x0000005a5410723c */ /* 0x000fe80000041810 */
[C---:B----4-:R-:W-:Y:S04]  /*6210*/  FADD.FTZ R6, -R0.reuse, R6 ;  /* 0x0000000600067221 */ /* 0x050fe80000010100 */
[C---:B------:R-:W-:Y:S04]  /*6220*/  FADD.FTZ R10, -R0.reuse, R10 ;  /* 0x0000000a000a7221 */ /* 0x040fe80000010100 */
[C---:B------:R-:W-:Y:S04]  /*6230*/  FADD.FTZ R11, -R0.reuse, R11 ;  /* 0x0000000b000b7221 */ /* 0x040fe80000010100 */
[C---:B------:R-:W-:Y:S02]  /*6240*/  FADD.FTZ R2, -R0.reuse, R14 ;  /* 0x0000000e00027221 */ /* 0x040fe40000010100 */
[----:B------:R-:W-:Y:S02]  /*6250*/  FADD.FTZ R14, -R0, R15 ;  /* 0x0000000f000e7221 */ /* 0x000fe40000010100 */
[----:B------:R-:W-:Y:S02]  /*6260*/  FMUL.FTZ R86, R112, R6 ;  /* 0x0000000670567220 */ /* 0x000fe40000410000 */
[----:B------:R-:W-:Y:S02]  /*6270*/  FMUL.FTZ R85, R106, R10 ;  /* 0x0000000a6a557220 */ /* 0x000fe40000410000 */
[----:B------:R-:W-:Y:S02]  /*6280*/  FMUL.FTZ R84, R105, R11 ;  /* 0x0000000b69547220 */ /* 0x000fe40000410000 */
[----:B------:R-:W-:Y:S02]  /*6290*/  FMUL.FTZ R15, R102, R2 ;  /* 0x00000002660f7220 */ /* 0x000fe40000410000 */
[----:B------:R-:W-:Y:S02]  /*62a0*/  FMUL.FTZ R14, R101, R14 ;  /* 0x0000000e650e7220 */ /* 0x000fe40000410000 */
[C---:B--2---:R-:W-:Y:S02]  /*62b0*/  FADD.FTZ R5, -R3.reuse, R5 ;  /* 0x0000000503057221 */ /* 0x044fe40000010100 */
[C---:B------:R-:W-:Y:S02]  /*62c0*/  FADD.FTZ R16, -R3.reuse, R16 ;  /* 0x0000001003107221 */ /* 0x040fe40000010100 */
[C---:B------:R-:W-:Y:S02]  /*62d0*/  FADD.FTZ R17, -R3.reuse, R17 ;  /* 0x0000001103117221 */ /* 0x040fe40000010100 */
[C---:B------:R-:W-:Y:S02]  /*62e0*/  FADD.FTZ R4, -R3.reuse, R4 ;  /* 0x0000000403047221 */ /* 0x040fe40000010100 */
[C---:B------:R-:W-:Y:S02]  /*62f0*/  FADD.FTZ R8, -R3.reuse, R8 ;  /* 0x0000000803087221 */ /* 0x040fe40000010100 */
[----:B------:R-:W-:Y:S02]  /*6300*/  FADD.FTZ R9, -R3, R9 ;  /* 0x0000000903097221 */ /* 0x000fe40000010100 */
[----:B------:R-:W-:Y:S02]  /*6310*/  FMUL.FTZ R91, R107, R5 ;  /* 0x000000056b5b7220 */ /* 0x000fe40000410000 */
[C---:B------:R-:W-:Y:S02]  /*6320*/  FADD.FTZ R12, -R3.reuse, R12 ;  /* 0x0000000c030c7221 */ /* 0x040fe40000010100 */
[----:B------:R-:W-:Y:S02]  /*6330*/  FADD.FTZ R13, -R3, R13 ;  /* 0x0000000d030d7221 */ /* 0x000fe40000010100 */
        /* <DEDUP_REMOVED lines=109> */
.L_x_792:
        /* <DEDUP_REMOVED lines=40> */
[-C--:B------:R-:W-:Y:S08]  /*6c90*/  HMMA.16816.F32.BF16 R68, R4, R88.reuse, R68 ;  /* 0x000000580444723c */ /* 0x080ff00000041844 */
        /* <DEDUP_REMOVED lines=132> */
.L_x_793:
[----:B------:R-:W-:Y:S01]  /*74e0*/  LDSM.16.M88.4 R128, [R229] ;  /* 0x00000000e580783b */ /* 0x000fe20000000200 */
[----:B-1----:R-:W-:Y:S01]  /*74f0*/  IMAD.MOV.U32 R2, RZ, RZ, R114 ;  /* 0x000000ffff027224 */ /* 0x002fe200078e0072 */
[----:B------:R-:W-:Y:S01]  /*7500*/  ULOP3.LUT UR9, UR8, 0x1, URZ, 0xc0, !UPT ;  /* 0x0000000108097892 */ /* 0x000fe2000f8ec03f */
[----:B------:R-:W-:Y:S01]  /*7510*/  IMAD.MOV.U32 R3, RZ, RZ, R113 ;  /* 0x000000ffff037224 */ /* 0x000fe200078e0071 */
[----:B------:R-:W-:Y:S01]  /*7520*/  @UP4 UIADD3 UR14, UP3, UR11, -0x100, URZ ;  /* 0xffffff000b0e4890 */ /* 0x000fe2000ff7e03f */
[----:B------:R-:W1:Y:S01]  /*7530*/  LDSM.16.MT88.4 R16, [R216+0x18000] ;  /* 0x01800000d810783b */ /* 0x000e620000004200 */
[----:B------:R-:W-:Y:S01]  /*7540*/  IMAD.IADD R0, R229, 0x1, R108 ;  /* 0x00000001e5007824 */ /* 0x000fe200078e026c */
[----:B------:R-:W-:Y:S02]  /*7550*/  UISETP.NE.U32.AND UP0, UPT, UR9, 0x1, UPT ;  /* 0x000000010900788c */ /* 0x000fe4000bf05070 */
[----:B------:R-:W-:Y:S01]  /*7560*/  UIADD3 UR15, UR8, -0x1, URZ ;  /* 0xffffffff080f7890 */ /* 0x000fe2000fffe03f */
[----:B------:R-:W2:Y:S01]  /*7570*/  LDSM.16.M88.4 R124, [R229+0x1000] ;  /* 0x00100000e57c783b */ /* 0x000ea20000000200 */
[----:B------:R-:W-:Y:S04]  /*7580*/  @UP4 UIADD3.X UR9, UR10, -0x1, URZ, UP3, !UPT ;  /* 0xffffffff0a094890 */ /* 0x000fe80009ffe43f */
[----:B------:R-:W3:Y:S05]  /*7590*/  LDSM.16.MT88.4 R96, [R216+0x1a000] ;  /* 0x01a00000d860783b */ /* 0x000eea0000004200 */
[----:B-----5:R-:W4:Y:S05]  /*75a0*/  LDSM.16.MT88.4 R112, [R216+0x1c000] ;  /* 0x01c00000d870783b */ /* 0x020f2a0000004200 */
[----:B------:R-:W3:Y:S05]  /*75b0*/  LDSM.16.MT88.4 R196, [R216+0x1e000] ;  /* 0x01e00000d8c4783b */ /* 0x000eea0000004200 */
[----:B------:R-:W-:Y:S05]  /*75c0*/  LDSM.16.MT88.4 R204, [R216+0x18800] ;  /* 0x01880000d8cc783b */ /* 0x000fea0000004200 */
[----:B------:R-:W3:Y:S05]  /*75d0*/  LDSM.16.M88.4 R200, [R0] ;  /* 0x0000000000c8783b */ /* 0x000eea0000000200 */
[----:B------:R4:W3:Y:S01]  /*75e0*/  LDSM.16.M88.4 R208, [R0+0x1000] ;  /* 0x0010000000d0783b */ /* 0x0008e20000000200 */
[-C--:B-1----:R-:W-:Y:S04]  /*75f0*/  HMMA.16816.F32.BF16 R4, R128, R16.reuse, RZ ;  /* 0x000000108004723c */ /* 0x082fe800000418ff */
[----:B------:R-:W1:Y:S04]  /*7600*/  LDSM.16.MT88.4 R212, [R216+0x1a800] ;  /* 0x01a80000d8d4783b */ /* 0x000e680000004200 */
[C---:B--2---:R-:W-:Y:S08]  /*7610*/  HMMA.16816.F32.BF16 R8, R124.reuse, R16, RZ ;  /* 0x000000107c08723c */ /* 0x044ff000000418ff */
[-C--:B------:R-:W-:Y:S01]  /*7620*/  HMMA.16816.F32.BF16 R12, R124, R18.reuse, RZ ;  /* 0x000000127c0c723c */ /* 0x080fe200000418ff */
[----:B----4-:R-:W-:Y:S07]  /*7630*/  IMAD.IADD R0, R217, 0x1, R0 ;  /* 0x00000001d9007824 */ /* 0x010fee00078e0200 */
[C---:B------:R-:W-:Y:S08]  /*7640*/  HMMA.16816.F32.BF16 R16, R128.reuse, R18, RZ ;  /* 0x000000128010723c */ /* 0x040ff000000418ff */
[-C--:B---3--:R-:W-:Y:S08]  /*7650*/  HMMA.16816.F32.BF16 R84, R128, R96.reuse, RZ ;  /* 0x000000608054723c */ /* 0x088ff000000418ff */
        /* <DEDUP_REMOVED lines=18> */
[C---:B------:R-:W-:Y:S07]  /*7780*/  HMMA.16816.F32.BF16 R88, R208.reuse, R212, R88 ;  /* 0x000000d4d058723c */ /* 0x040fee0000041858 */
[----:B------:R-:W-:Y:S01]  /*7790*/  IMAD.IADD R212, R229, 0x1, R217 ;  /* 0x00000001e5d47824 */ /* 0x000fe200078e02d9 */
[-C--:B------:R-:W-:Y:S08]  /*77a0*/  HMMA.16816.F32.BF16 R92, R208, R214.reuse, R92 ;  /* 0x000000d6d05c723c */ /* 0x080ff0000004185c */
[C---:B------:R-:W-:Y:S08]  /*77b0*/  HMMA.16816.F32.BF16 R96, R200.reuse, R214, R96 ;  /* 0x000000d6c860723c */ /* 0x040ff00000041860 */
[-C--:B--2---:R-:W-:Y:S08]  /*77c0*/  HMMA.16816.F32.BF16 R100, R200, R196.reuse, R100 ;  /* 0x000000c4c864723c */ /* 0x084ff00000041864 */
[C---:B------:R-:W-:Y:S08]  /*77d0*/  HMMA.16816.F32.BF16 R104, R208.reuse, R196, R104 ;  /* 0x000000c4d068723c */ /* 0x040ff00000041868 */
[-C--:B------:R-:W-:Y:S08]  /*77e0*/  HMMA.16816.F32.BF16 R108, R208, R198.reuse, R108 ;  /* 0x000000c6d06c723c */ /* 0x080ff0000004186c */
[C---:B------:R-:W-:Y:S01]  /*77f0*/  HMMA.16816.F32.BF16 R112, R200.reuse, R198, R112 ;  /* 0x000000c6c870723c */ /* 0x040fe20000041870 */
[----:B------:R-:W-:Y:S05]  /*7800*/  LDSM.16.M88.4 R196, [R212] ;  /* 0x00000000d4c4783b */ /* 0x000fea0000000200 */
[----:B------:R-:W-:Y:S02]  /*7810*/  LDSM.16.M88.4 R212, [R212+0x1000] ;  /* 0x00100000d4d4783b */ /* 0x000fe40000000200 */
        /* <DEDUP_REMOVED lines=25> */
[----:B------:R1:W3:Y:S07]  /*79b0*/  LDSM.16.M88.4 R212, [R0+0x1000] ;  /* 0x0010000000d4783b */ /* 0x0002ee0000000200 */
[----:B------:R-:W-:Y:S01]  /*79c0*/  HMMA.16816.F32.BF16 R128, R196, R210, R128 ;  /* 0x000000d2c480723c */ /* 0x000fe20000041880 */
[----:B------:R-:W4:Y:S05]  /*79d0*/  LDSM.16.MT88.4 R196, [R216+0x1b800] ;  /* 0x01b80000d8c4783b */ /* 0x000f2a0000004200 */
[----:B------:R-:W4:Y:S02]  /*79e0*/  LDSM.16.MT88.4 R208, [R216+0x1d800] ;  /* 0x01d80000d8d0783b */ /* 0x000f240000004200 */
[-C--:B--2---:R-:W-:Y:S03]  /*79f0*/  HMMA.16816.F32.BF16 R4, R200, R204.reuse, R4 ;  /* 0x000000ccc804723c */ /* 0x084fe60000041804 */
[----:B------:R-:W4:Y:S05]  /*7a00*/  LDSM.16.MT88.4 R216, [R216+0x1f800] ;  /* 0x01f80000d8d8783b */ /* 0x000f2a0000004200 */
[----:B-1----:R-:W2:Y:S01]  /*7a10*/  LDL R0, [R1+0x20] ;  /* 0x0000200001007983 */ /* 0x002ea20000100800 */
[C---:B---3--:R-:W-:Y:S04]  /*7a20*/  HMMA.16816.F32.BF16 R8, R212.reuse, R204, R8 ;  /* 0x000000ccd408723c */ /* 0x048fe80000041808 */
[----:B------:R-:W2:Y:S03]  /*7a30*/  LDL R204, [R1+0x3c] ;  /* 0x00003c0001cc7983 */ /* 0x000ea60000100800 */
[----:B------:R-:W-:Y:S01]  /*7a40*/  IMAD.MOV.U32 R205, RZ, RZ, c[0x0][0x22c] ;  /* 0x00008b00ffcd7624 */ /* 0x000fe200078e00ff */
[-C--:B------:R-:W-:Y:S04]  /*7a50*/  HMMA.16816.F32.BF16 R12, R212, R206.reuse, R12 ;  /* 0x000000ced40c723c */ /* 0x080fe8000004180c */
[----:B------:R-:W-:Y:S04]  /*7a60*/  IMAD R205, R205, c[0x0][0x1c0], RZ ;  /* 0x00007000cdcd7a24 */ /* 0x000fe800078e02ff */
[C---:B------:R-:W-:Y:S04]  /*7a70*/  HMMA.16816.F32.BF16 R16, R200.reuse, R206, R16 ;  /* 0x000000cec810723c */ /* 0x040fe80000041810 */
[----:B------:R-:W-:Y:S03]  /*7a80*/  IMAD.SHL.U32 R205, R205, 0x10, RZ ;  /* 0x00000010cdcd7824 */ /* 0x000fe600078e00ff */
[----:B------:R-:W-:Y:S01]  /*7a90*/  IMAD.MOV.U32 R206, RZ, RZ, c[0x0][0x22c] ;  /* 0x00008b00ffce7624 */ /* 0x000fe200078e00ff */
[-C--:B----4-:R-:W-:Y:S01]  /*7aa0*/  HMMA.16816.F32.BF16 R84, R200, R196.reuse, R84 ;  /* 0x000000c4c854723c */ /* 0x090fe20000041854 */
[----:B------:R-:W-:Y:S03]  /*7ab0*/  IMAD.MOV.U32 R207, RZ, RZ, c[0x0][0x22c] ;  /* 0x00008b00ffcf7624 */ /* 0x000fe600078e00ff */
[----:B------:R-:W-:Y:S02]  /*7ac0*/  IMAD R206, R206, c[0x0][0x1c0], RZ ;  /* 0x00007000cece7a24 */ /* 0x000fe400078e02ff */
[----:B------:R-:W-:Y:S02]  /*7ad0*/  IMAD R207, R207, c[0x0][0x1c0], RZ ;  /* 0x00007000cfcf7a24 */ /* 0x000fe400078e02ff */
[C---:B------:R-:W-:Y:S04]  /*7ae0*/  HMMA.16816.F32.BF16 R88, R212.reuse, R196, R88 ;  /* 0x000000c4d458723c */ /* 0x040fe80000041858 */
[----:B------:R-:W-:Y:S02]  /*7af0*/  IMAD R206, R206, 0x18, RZ ;  /* 0x00000018cece7824 */ /* 0x000fe400078e02ff */
[----:B------:R-:W-:Y:S01]  /*7b00*/  IMAD R207, R207, 0x28, RZ ;  /* 0x00000028cfcf7824 */ /* 0x000fe200078e02ff */
[----:B------:R-:W-:Y:S01]  /*7b10*/  @P1 IADD3 R196, P0, R3, UR11, RZ ;  /* 0x0000000b03c41c10 */ /* 0x000fe2000ff1e0ff */
[-C--:B------:R-:W-:Y:S01]  /*7b20*/  HMMA.16816.F32.BF16 R92, R212, R198.reuse, R92 ;  /* 0x000000c6d45c723c */ /* 0x080fe2000004185c */
[----:B------:R-:W-:Y:S03]  /*7b30*/  @UP4 UMOV UR11, UR14 ;  /* 0x0000000e000b4c82 */ /* 0x000fe60008000000 */
[----:B------:R-:W-:Y:S01]  /*7b40*/  @P1 IADD3.X R197, R2, UR10, RZ, P0, !PT ;  /* 0x0000000a02c51c10 */ /* 0x000fe200087fe4ff */
[----:B------:R-:W-:Y:S01]  /*7b50*/  @UP4 UMOV UR10, UR9 ;  /* 0x00000009000a4c82 */ /* 0x000fe20008000000 */
[CC--:B------:R-:W-:Y:S02]  /*7b60*/  LEA R2, P2, R239.reuse, R234.reuse, 0x2 ;  /* 0x000000eaef027211 */ /* 0x0c0fe400078410ff */
[C---:B------:R-:W-:Y:S01]  /*7b70*/  HMMA.16816.F32.BF16 R96, R200.reuse, R198, R96 ;  /* 0x000000c6c860723c */ /* 0x040fe20000041860 */
[----:B------:R1:W5:Y:S03]  /*7b80*/  @P1 LDG.E R250, [R196.64+-0x100] ;  /* 0xffff0004c4fa1981 */ /* 0x000366000c1e1900 */
[-C--:B------:R-:W-:Y:S02]  /*7b90*/  LEA.HI.X.SX32 R3, R239, R235.reuse, 0x2, P2 ;  /* 0x000000ebef037211 */ /* 0x080fe400010f16ff */
[----:B------:R1:W5:Y:S02]  /*7ba0*/  @P1 LDG.E R251, [R196.64+-0xe0] ;  /* 0xffff2004c4fb1981 */ /* 0x000364000c1e1900 */
[-C--:B------:R-:W-:Y:S03]  /*7bb0*/  HMMA.16816.F32.BF16 R100, R200, R208.reuse, R100 ;  /* 0x000000d0c864723c */ /* 0x080fe60000041864 */
[----:B------:R4:W-:Y:S05]  /*7bc0*/  RED.E.ADD.F32.FTZ.RN.STRONG.GPU [R234.64], R4 ;  /* 0x00000004ea00798e */ /* 0x0009ea000c10e784 */
[C---:B------:R-:W-:Y:S01]  /*7bd0*/  HMMA.16816.F32.BF16 R104, R212.reuse, R208, R104 ;  /* 0x000000d0d468723c */ /* 0x040fe20000041868 */
[----:B------:R4:W-:Y:S06]  /*7be0*/  RED.E.ADD.F32.FTZ.RN.STRONG.GPU [R2.64], R5 ;  /* 0x000000050200798e */ /* 0x0009ec000c10e784 */
[----:B------:R-:W-:Y:S01]  /*7bf0*/  IMAD.MOV.U32 R209, RZ, RZ, c[0x0][0x22c] ;  /* 0x00008b00ffd17624 */ /* 0x000fe200078e00ff */
[-C--:B------:R-:W-:Y:S01]  /*7c00*/  HMMA.16816.F32.BF16 R108, R212, R210.reuse, R108 ;  /* 0x000000d2d46c723c */ /* 0x080fe2000004186c */
[----:B------:R-:W-:Y:S03]  /*7c10*/  IMAD.MOV.U32 R208, RZ, RZ, c[0x0][0x22c] ;  /* 0x00008b00ffd07624 */ /* 0x000fe600078e00ff */
[----:B------:R-:W-:Y:S02]  /*7c20*/  IMAD R209, R209, c[0x0][0x1c0], RZ ;  /* 0x00007000d1d17a24 */ /* 0x000fe400078e02ff */
[----:B------:R-:W-:Y:S01]  /*7c30*/  IMAD R208, R208, c[0x0][0x1c0], RZ ;  /* 0x00007000d0d07a24 */ /* 0x000fe200078e02ff */
[CC--:B-1----:R-:W-:Y:S01]  /*7c40*/  LEA R196, P0, R205.reuse, R234.reuse, 0x2 ;  /* 0x000000eacdc47211 */ /* 0x0c2fe200078010ff */
[C---:B------:R-:W-:Y:S04]  /*7c50*/  HMMA.16816.F32.BF16 R112, R200.reuse, R210, R112 ;  /* 0x000000d2c870723c */ /* 0x040fe80000041870 */
[-C--:B------:R-:W-:Y:S01]  /*7c60*/  LEA.HI.X.SX32 R197, R205, R235.reuse, 0x2, P0 ;  /* 0x000000ebcdc57211 */ /* 0x080fe200000f16ff */
[----:B------:R-:W-:Y:S01]  /*7c70*/  IMAD.SHL.U32 R209, R209, 0x20, RZ ;  /* 0x00000020d1d17824 */ /* 0x000fe200078e00ff */
[-C--:B----4-:R-:W-:Y:S01]  /*7c80*/  LEA R4, P1, R206, R234.reuse, 0x2 ;  /* 0x000000eace047211 */ /* 0x090fe200078210ff */
[----:B------:R-:W-:Y:S01]  /*7c90*/  IMAD R208, R208, 0x38, RZ ;  /* 0x00000038d0d07824 */ /* 0x000fe200078e02ff */
[-C--:B------:R-:W-:Y:S01]  /*7ca0*/  HMMA.16816.F32.BF16 R116, R200, R216.reuse, R116 ;  /* 0x000000d8c874723c */ /* 0x080fe20000041874 */
[----:B------:R1:W-:Y:S03]  /*7cb0*/  RED.E.ADD.F32.FTZ.RN.STRONG.GPU [R196.64], R6 ;  /* 0x00000006c400798e */ /* 0x0003e6000c10e784 */
[-C--:B------:R-:W-:Y:S01]  /*7cc0*/  LEA.HI.X.SX32 R5, R206, R235.reuse, 0x2, P1 ;  /* 0x000000ebce057211 */ /* 0x080fe200008f16ff */
[----:B------:R-:W-:Y:S01]  /*7cd0*/  IMAD.MOV.U32 R206, RZ, RZ, c[0x0][0x22c] ;  /* 0x00008b00ffce7624 */ /* 0x000fe200078e00ff */
[CC--:B------:R-:W-:Y:S02]  /*7ce0*/  LEA R198, P0, R209.reuse, R234.reuse, 0x2 ;  /* 0x000000ead1c67211 */ /* 0x0c0fe400078010ff */
[C---:B------:R-:W-:Y:S01]  /*7cf0*/  HMMA.16816.F32.BF16 R120, R212.reuse, R216, R120 ;  /* 0x000000d8d478723c */ /* 0x040fe20000041878 */
[----:B------:R4:W-:Y:S03]  /*7d00*/  RED.E.ADD.F32.FTZ.RN.STRONG.GPU [R4.64], R7 ;  /* 0x000000070400798e */ /* 0x0009e6000c10e784 */
[-C--:B------:R-:W-:Y:S01]  /*7d10*/  LEA.HI.X.SX32 R199, R209, R235.reuse, 0x2, P0 ;  /* 0x000000ebd1c77211 */ /* 0x080fe200000f16ff */
[----:B------:R-:W-:Y:S03]  /*7d20*/  IMAD R206, R206, c[0x0][0x1c0], RZ ;  /* 0x00007000cece7a24 */ /* 0x000fe600078e02ff */
[-C--:B------:R-:W-:Y:S01]  /*7d30*/  HMMA.16816.F32.BF16 R124, R212, R218.reuse, R124 ;  /* 0x000000dad47c723c */ /* 0x080fe2000004187c */
[----:B------:R4:W-:Y:S03]  /*7d40*/  RED.E.ADD.F32.FTZ.RN.STRONG.GPU [R198.64], R8 ;  /* 0x00000008c600798e */ /* 0x0009e6000c10e784 */
[----:B------:R-:W-:Y:S04]  /*7d50*/  IMAD R206, R206, 0x30, RZ ;  /* 0x00000030cece7824 */ /* 0x000fe800078e02ff */
[----:B------:R-:W-:Y:S04]  /*7d60*/  HMMA.16816.F32.BF16 R128, R200, R218, R128 ;  /* 0x000000dac880723c */ /* 0x000fe80000041880 */
[CC--:B-1----:R-:W-:Y:S02]  /*7d70*/  LEA R196, P2, R207.reuse, R234.reuse, 0x2 ;  /* 0x000000eacfc47211 */ /* 0x0c2fe400078410ff */
[CC--:B------:R-:W-:Y:S02]  /*7d80*/  LEA R6, P1, R206.reuse, R234.reuse, 0x2 ;  /* 0x000000eace067211 */ /* 0x0c0fe400078210ff */
[-C--:B------:R-:W-:Y:S01]  /*7d90*/  LEA.HI.X.SX32 R197, R207, R235.reuse, 0x2, P2 ;  /* 0x000000ebcfc57211 */ /* 0x080fe200010f16ff */
[----:B------:R-:W-:Y:S03]  /*7da0*/  IMAD.MOV.U32 R207, RZ, RZ, c[0x0][0x22c] ;  /* 0x00008b00ffcf7624 */ /* 0x000fe600078e00ff */
[-C--:B----4-:R-:W-:Y:S01]  /*7db0*/  LEA.HI.X.SX32 R7, R206, R235.reuse, 0x2, P1 ;  /* 0x000000ebce077211 */ /* 0x090fe200008f16ff */
[----:B------:R1:W-:Y:S01]  /*7dc0*/  RED.E.ADD.F32.FTZ.RN.STRONG.GPU [R196.64], R9 ;  /* 0x00000009c400798e */ /* 0x0003e2000c10e784 */
[----:B------:R-:W-:Y:S01]  /*7dd0*/  IMAD.MOV.U32 R206, RZ, RZ, c[0x0][0x22c] ;  /* 0x00008b00ffce7624 */ /* 0x000fe200078e00ff */
[-C--:B------:R-:W-:Y:S01]  /*7de0*/  LEA R4, P0, R208, R234.reuse, 0x2 ;  /* 0x000000ead0047211 */ /* 0x080fe200078010ff */
[----:B------:R-:W-:Y:S02]  /*7df0*/  IMAD R207, R207, c[0x0][0x1c0], RZ ;  /* 0x00007000cfcf7a24 */ /* 0x000fe400078e02ff */
[----:B------:R4:W-:Y:S01]  /*7e00*/  RED.E.ADD.F32.FTZ.RN.STRONG.GPU [R6.64], R10 ;  /* 0x0000000a0600798e */ /* 0x0009e2000c10e784 */
[----:B------:R-:W-:Y:S01]  /*7e10*/  IMAD R206, R206, c[0x0][0x1c0], RZ ;  /* 0x00007000cece7a24 */ /* 0x000fe200078e02ff */
[-C--:B------:R-:W-:Y:S01]  /*7e20*/  LEA.HI.X.SX32 R5, R208, R235.reuse, 0x2, P0 ;  /* 0x000000ebd0057211 */ /* 0x080fe200000f16ff */
[----:B------:R-:W-:Y:S02]  /*7e30*/  IMAD.SHL.U32 R207, R207, 0x10, RZ ;  /* 0x00000010cfcf7824 */ /* 0x000fe400078e00ff */
[----:B------:R-:W-:Y:S02]  /*7e40*/  IMAD.SHL.U32 R206, R206, 0x10, RZ ;  /* 0x00000010cece7824 */ /* 0x000fe400078e00ff */
[----:B------:R4:W-:Y:S01]  /*7e50*/  RED.E.ADD.F32.FTZ.RN.STRONG.GPU [R4.64], R11 ;  /* 0x0000000b0400798e */ /* 0x0009e2000c10e784 */
[----:B------:R-:W-:Y:S02]  /*7e60*/  IADD3 R208, R207, 0x20, RZ ;  /* 0x00000020cfd07810 */ /* 0x000fe40007ffe0ff */
[----:B------:R-:W-:Y:S02]  /*7e70*/  IADD3 R206, R206, 0x20, RZ ;  /* 0x00000020cece7810 */ /* 0x000fe40007ffe0ff */
[----:B------:R-:W-:Y:S01]  /*7e80*/  RED.E.ADD.F32.FTZ.RN.STRONG.GPU [R234.64+0x80], R16 ;  /* 0x00008010ea00798e */ /* 0x000fe2000c10e784 */
[----:B------:R-:W-:Y:S01]  /*7e90*/  IMAD.IADD R208, R239, 0x1, R208 ;  /* 0x00000001efd07824 */ /* 0x000fe200078e02d0 */
[CC--:B------:R-:W-:Y:S03]  /*7ea0*/  LEA R8, P0, R206.reuse, R234.reuse, 0x2 ;  /* 0x000000eace087211 */ /* 0x0c0fe600078010ff */
[----:B------:R-:W-:Y:S05]  /*7eb0*/  RED.E.ADD.F32.FTZ.RN.STRONG.GPU [R2.64+0x80], R17 ;  /* 0x000080110200798e */ /* 0x000fea000c10e784 */
[----:B-1----:R-:W3:Y:S01]  /*7ec0*/  LDL R197, [R1+0x1c] ;  /* 0x00001c0001c57983 */ /* 0x002ee20000100800 */
[-C--:B------:R-:W-:Y:S02]  /*7ed0*/  LEA.HI.X.SX32 R9, R206, R235.reuse, 0x2, P0 ;  /* 0x000000ebce097211 */ /* 0x080fe400000f16ff */
[C---:B------:R-:W-:Y:S02]  /*7ee0*/  IADD3 R206, R207.reuse, 0x20, RZ ;  /* 0x00000020cfce7810 */ /* 0x040fe40007ffe0ff */
[----:B------:R-:W3:Y:S01]  /*7ef0*/  LDL R196, [R1+0x38] ;  /* 0x0000380001c47983 */ /* 0x000ee20000100800 */
[----:B------:R-:W-:Y:S02]  /*7f00*/  IADD3 R207, R207, 0x20, RZ ;  /* 0x00000020cfcf7810 */ /* 0x000fe40007ffe0ff */
[CC--:B----4-:R-:W-:Y:S01]  /*7f10*/  LEA R6, P1, R208.reuse, R234.reuse, 0x2 ;  /* 0x000000ead0067211 */ /* 0x0d0fe200078210ff */
[C---:B------:R-:W-:Y:S01]  /*7f20*/  IMAD.IADD R206, R239.reuse, 0x1, R206 ;  /* 0x00000001efce7824 */ /* 0x040fe200078e02ce */
[----:B------:R1:W-:Y:S01]  /*7f30*/  RED.E.ADD.F32.FTZ.RN.STRONG.GPU [R8.64], R18 ;  /* 0x000000120800798e */ /* 0x0003e2000c10e784 */
[C---:B------:R-:W-:Y:S01]  /*7f40*/  IMAD.IADD R207, R239.reuse, 0x1, R207 ;  /* 0x00000001efcf7824 */ /* 0x040fe200078e02cf */
[-C--:B------:R-:W-:Y:S01]  /*7f50*/  LEA.HI.X.SX32 R7, R208, R235.reuse, 0x2, P1 ;  /* 0x000000ebd0077211 */ /* 0x080fe200008f16ff */
[C---:B------:R-:W-:Y:S02]  /*7f60*/  IMAD.IADD R206, R239.reuse, 0x1, R206 ;  /* 0x00000001efce7824 */ /* 0x040fe400078e02ce */
[C---:B------:R-:W-:Y:S02]  /*7f70*/  IMAD.IADD R207, R239.reuse, 0x1, R207 ;  /* 0x00000001efcf7824 */ /* 0x040fe400078e02cf */
[----:B------:R-:W-:Y:S01]  /*7f80*/  RED.E.ADD.F32.FTZ.RN.STRONG.GPU [R6.64], R19 ;  /* 0x000000130600798e */ /* 0x000fe2000c10e784 */
[----:B------:R-:W-:Y:S02]  /*7f90*/  IMAD.IADD R206, R239, 0x1, R206 ;  /* 0x00000001efce7824 */ /* 0x000fe400078e02ce */
[CC--:B------:R-:W-:Y:S04]  /*7fa0*/  LEA R10, P0, R207.reuse, R234.reuse, 0x2 ;  /* 0x000000eacf0a7211 */ /* 0x0c0fe800078010ff */
[-C--:B------:R-:W-:Y:S01]  /*7fb0*/  LEA.HI.X.SX32 R11, R207, R235.reuse, 0x2, P0 ;  /* 0x000000ebcf0b7211 */ /* 0x080fe200000f16ff */
[----:B------:R-:W-:Y:S04]  /*7fc0*/  IMAD.MOV.U32 R207, RZ, RZ, c[0x0][0x22c] ;  /* 0x00008b00ffcf7624 */ /* 0x000fe800078e00ff */
[----:B------:R4:W-:Y:S01]  /*7fd0*/  RED.E.ADD.F32.FTZ.RN.STRONG.GPU [R10.64], R12 ;  /* 0x0000000c0a00798e */ /* 0x0009e2000c10e784 */
[----:B------:R-:W-:Y:S04]  /*7fe0*/  IMAD R207, R207, c[0x0][0x1c0], RZ ;  /* 0x00007000cfcf7a24 */ /* 0x000fe800078e02ff */
[----:B------:R-:W-:Y:S01]  /*7ff0*/  IMAD.SHL.U32 R207, R207, 0x10, RZ ;  /* 0x00000010cfcf7824 */ /* 0x000fe200078e00ff */
[CC--:B-1----:R-:W-:Y:S04]  /*8000*/  LEA R8, P2, R206.reuse, R234.reuse, 0x2 ;  /* 0x000000eace087211 */ /* 0x0c2fe800078410ff */
[C---:B------:R-:W-:Y:S02]  /*8010*/  IADD3 R199, R207.reuse, 0x40, RZ ;  /* 0x00000040cfc77810 */ /* 0x040fe40007ffe0ff */
[-C--:B------:R-:W-:Y:S02]  /*8020*/  LEA.HI.X.SX32 R9, R206, R235.reuse, 0x2, P2 ;  /* 0x000000ebce097211 */ /* 0x080fe400010f16ff */
[----:B------:R-:W-:Y:S01]  /*8030*/  IADD3 R198, R207, 0x40, RZ ;  /* 0x00000040cfc67810 */ /* 0x000fe20007ffe0ff */
[C---:B------:R-:W-:Y:S02]  /*8040*/  IMAD.IADD R199, R239.reuse, 0x1, R199 ;  /* 0x00000001efc77824 */ /* 0x040fe400078e02c7 */
[----:B------:R1:W-:Y:S02]  /*8050*/  RED.E.ADD.F32.FTZ.RN.STRONG.GPU [R8.64], R13 ;  /* 0x0000000d0800798e */ /* 0x0003e4000c10e784 */
[C---:B------:R-:W-:Y:S02]  /*8060*/  IMAD.IADD R198, R239.reuse, 0x1, R198 ;  /* 0x00000001efc67824 */ /* 0x040fe400078e02c6 */
[C---:B------:R-:W-:Y:S02]  /*8070*/  IMAD.IADD R199, R239.reuse, 0x1, R199 ;  /* 0x00000001efc77824 */ /* 0x040fe400078e02c7 */
[C---:B------:R-:W-:Y:S01]  /*8080*/  IMAD.IADD R198, R239.reuse, 0x1, R198 ;  /* 0x00000001efc67824 */ /* 0x040fe200078e02c6 */
[----:B----4-:R-:W4:Y:S03]  /*8090*/  LDL R12, [R1+0x34] ;  /* 0x00003400010c7983 */ /* 0x010f260000100800 */
[----:B------:R-:W-:Y:S05]  /*80a0*/  IMAD.IADD R198, R239, 0x1, R198 ;  /* 0x00000001efc67824 */ /* 0x000fea00078e02c6 */
[CC--:B-1----:R-:W-:Y:S01]  /*80b0*/  LEA R8, P2, R198.reuse, R234.reuse, 0x2 ;  /* 0x000000eac6087211 */ /* 0x0c2fe200078410ff */
[----:B------:R-:W4:Y:S03]  /*80c0*/  LDL R13, [R1+0x30] ;  /* 0x00003000010d7983 */ /* 0x000f260000100800 */
[-C--:B------:R-:W-:Y:S02]  /*80d0*/  LEA.HI.X.SX32 R9, R198, R235.reuse, 0x2, P2 ;  /* 0x000000ebc6097211 */ /* 0x080fe400010f16ff */
[CC--:B--2---:R-:W-:Y:S04]  /*80e0*/  LEA R4, P1, R0.reuse, R234.reuse, 0x2 ;  /* 0x000000ea00047211 */ /* 0x0c4fe800078210ff */
[-C--:B------:R-:W-:Y:S01]  /*80f0*/  LEA.HI.X.SX32 R5, R0, R235.reuse, 0x2, P1 ;  /* 0x000000eb00057211 */ /* 0x080fe200008f16ff */
[----:B------:R-:W-:Y:S04]  /*8100*/  IMAD.MOV.U32 R0, RZ, RZ, c[0x0][0x22c] ;  /* 0x00008b00ff007624 */ /* 0x000fe800078e00ff */
[----:B------:R1:W-:Y:S01]  /*8110*/  RED.E.ADD.F32.FTZ.RN.STRONG.GPU [R4.64], R14 ;  /* 0x0000000e0400798e */ /* 0x0003e2000c10e784 */
[----:B------:R-:W-:Y:S04]  /*8120*/  IMAD R0, R0, c[0x0][0x1c0], RZ ;  /* 0x0000700000007a24 */ /* 0x000fe800078e02ff */
[----:B------:R-:W-:Y:S01]  /*8130*/  IMAD.SHL.U32 R0, R0, 0x10, RZ ;  /* 0x0000001000007824 */ /* 0x000fe200078e00ff */
[-C--:B------:R-:W-:Y:S04]  /*8140*/  LEA R6, P0, R204, R234.reuse, 0x2 ;  /* 0x000000eacc067211 */ /* 0x080fe800078010ff */
[----:B------:R-:W-:Y:S02]  /*8150*/  IADD3 R0, R0, 0x40, RZ ;  /* 0x0000004000007810 */ /* 0x000fe40007ffe0ff */
[-C--:B------:R-:W-:Y:S02]  /*8160*/  LEA.HI.X.SX32 R7, R204, R235.reuse, 0x2, P0 ;  /* 0x000000ebcc077211 */ /* 0x080fe400000f16ff */
[----:B------:R-:W-:Y:S01]  /*8170*/  IADD3 R204, R207, 0x40, RZ ;  /* 0x00000040cfcc7810 */ /* 0x000fe20007ffe0ff */
[----:B------:R-:W-:Y:S02]  /*8180*/  IMAD.MOV.U32 R207, RZ, RZ, c[0x0][0x22c] ;  /* 0x00008b00ffcf7624 */ /* 0x000fe400078e00ff */
[----:B------:R2:W-:Y:S02]  /*8190*/  RED.E.ADD.F32.FTZ.RN.STRONG.GPU [R6.64], R15 ;  /* 0x0000000f0600798e */ /* 0x0005e4000c10e784 */
[----:B------:R-:W-:Y:S02]  /*81a0*/  IMAD.IADD R204, R239, 0x1, R204 ;  /* 0x00000001efcc7824 */ /* 0x000fe400078e02cc */
[----:B------:R-:W-:Y:S01]  /*81b0*/  IMAD R207, R207, c[0x0][0x1c0], RZ ;  /* 0x00007000cfcf7a24 */ /* 0x000fe200078e02ff */
[----:B------:R-:W-:Y:S03]  /*81c0*/  RED.E.ADD.F32.FTZ.RN.STRONG.GPU [R234.64+0x100], R84 ;  /* 0x00010054ea00798e */ /* 0x000fe6000c10e784 */
[----:B------:R-:W-:Y:S01]  /*81d0*/  IMAD.SHL.U32 R207, R207, 0x10, RZ ;  /* 0x00000010cfcf7824 */ /* 0x000fe200078e00ff */
[CC--:B-1----:R-:W-:Y:S01]  /*81e0*/  LEA R4, P0, R0.reuse, R234.reuse, 0x2 ;  /* 0x000000ea00047211 */ /* 0x0c2fe200078010ff */
[----:B------:R-:W-:Y:S03]  /*81f0*/  RED.E.ADD.F32.FTZ.RN.STRONG.GPU [R2.64+0x100], R85 ;  /* 0x000100550200798e */ /* 0x000fe6000c10e784 */
[-C--:B------:R-:W-:Y:S02]  /*8200*/  LEA.HI.X.SX32 R5, R0, R235.reuse, 0x2, P0 ;  /* 0x000000eb00057211 */ /* 0x080fe400000f16ff */
[----:B------:R-:W4:Y:S01]  /*8210*/  LDL R0, [R1+0x18] ;  /* 0x0000180001007983 */ /* 0x000f220000100800 */
[-C--:B------:R-:W-:Y:S02]  /*8220*/  LEA R10, P0, R199, R234.reuse, 0x2 ;  /* 0x000000eac70a7211 */ /* 0x080fe400078010ff */
[----:B------:R-:W-:Y:S01]  /*8230*/  IADD3 R16, R207, 0x60, RZ ;  /* 0x00000060cf107810 */ /* 0x000fe20007ffe0ff */
[----:B------:R-:W-:Y:S01]  /*8240*/  IMAD.MOV.U32 R207, RZ, RZ, c[0x0][0x22c] ;  /* 0x00008b00ffcf7624 */ /* 0x000fe200078e00ff */
[----:B------:R-:W-:Y:S01]  /*8250*/  RED.E.ADD.F32.FTZ.RN.STRONG.GPU [R4.64], R86 ;  /* 0x000000560400798e */ /* 0x000fe2000c10e784 */
[-C--:B------:R-:W-:Y:S02]  /*8260*/  LEA.HI.X.SX32 R11, R199, R235.reuse, 0x2, P0 ;  /* 0x000000ebc70b7211 */ /* 0x080fe400000f16ff */
[----:B------:R-:W-:Y:S02]  /*8270*/  IMAD R207, R207, c[0x0][0x1c0], RZ ;  /* 0x00007000cfcf7a24 */ /* 0x000fe400078e02ff */
[----:B------:R-:W4:Y:S01]  /*8280*/  LDL R14, [R1+0x14] ;  /* 0x00001400010e7983 */ /* 0x000f220000100800 */
[CC--:B--2---:R-:W-:Y:S01]  /*8290*/  LEA R6, P1, R204.reuse, R234.reuse, 0x2 ;  /* 0x000000eacc067211 */ /* 0x0c4fe200078210ff */
[----:B------:R-:W-:Y:S03]  /*82a0*/  IMAD.SHL.U32 R207, R207, 0x10, RZ ;  /* 0x00000010cfcf7824 */ /* 0x000fe600078e00ff */
[-C--:B------:R-:W-:Y:S01]  /*82b0*/  LEA.HI.X.SX32 R7, R204, R235.reuse, 0x2, P1 ;  /* 0x000000ebcc077211 */ /* 0x080fe200008f16ff */
[----:B------:R-:W-:Y:S04]  /*82c0*/  IMAD.MOV.U32 R204, RZ, RZ, c[0x0][0x22c] ;  /* 0x00008b00ffcc7624 */ /* 0x000fe800078e00ff */
[----:B------:R-:W-:Y:S01]  /*82d0*/  RED.E.ADD.F32.FTZ.RN.STRONG.GPU [R6.64], R87 ;  /* 0x000000570600798e */ /* 0x000fe2000c10e784 */
[----:B------:R-:W-:Y:S04]  /*82e0*/  IMAD R204, R204, c[0x0][0x1c0], RZ ;  /* 0x00007000cccc7a24 */ /* 0x000fe800078e02ff */
[----:B------:R-:W-:Y:S01]  /*82f0*/  RED.E.ADD.F32.FTZ.RN.STRONG.GPU [R10.64], R88 ;  /* 0x000000580a00798e */ /* 0x000fe2000c10e784 */
[----:B------:R-:W-:Y:S04]  /*8300*/  IMAD.SHL.U32 R204, R204, 0x10, RZ ;  /* 0x00000010cccc7824 */ /* 0x000fe800078e00ff */
[----:B------:R1:W-:Y:S01]  /*8310*/  RED.E.ADD.F32.FTZ.RN.STRONG.GPU [R8.64], R89 ;  /* 0x000000590800798e */ /* 0x0003e2000c10e784 */
[C---:B------:R-:W-:Y:S02]  /*8320*/  IADD3 R17, R204.reuse, 0x60, RZ ;  /* 0x00000060cc117810 */ /* 0x040fe40007ffe0ff */
[----:B------:R-:W-:Y:S02]  /*8330*/  IADD3 R15, R204, 0x60, RZ ;  /* 0x00000060cc0f7810 */ /* 0x000fe40007ffe0ff */
[----:B------:R-:W-:Y:S01]  /*8340*/  LDSM.16.MT88.4 R84, [R220+0x4000] ;  /* 0x00400000dc54783b */ /* 0x000fe20000004200 */
[C---:B------:R-:W-:Y:S02]  /*8350*/  IMAD.IADD R17, R239.reuse, 0x1, R17 ;  /* 0x00000001ef117824 */ /* 0x040fe400078e0211 */
[C---:B------:R-:W-:Y:S04]  /*8360*/  IMAD.IADD R15, R239.reuse, 0x1, R15 ;  /* 0x00000001ef0f7824 */ /* 0x040fe800078e020f */
[C---:B------:R-:W-:Y:S04]  /*8370*/  IMAD.IADD R15, R239.reuse, 0x1, R15 ;  /* 0x00000001ef0f7824 */ /* 0x040fe800078e020f */
[----:B------:R-:W-:Y:S05]  /*8380*/  IMAD.IADD R15, R239, 0x1, R15 ;  /* 0x00000001ef0f7824 */ /* 0x000fea00078e020f */
[CC--:B-1----:R-:W-:Y:S04]  /*8390*/  LEA R8, P2, R15.reuse, R234.reuse, 0x2 ;  /* 0x000000ea0f087211 */ /* 0x0c2fe800078410ff */
[-C--:B------:R-:W-:Y:S02]  /*83a0*/  LEA.HI.X.SX32 R9, R15, R235.reuse, 0x2, P2 ;  /* 0x000000eb0f097211 */ /* 0x080fe400010f16ff */
[CC--:B---3--:R-:W-:Y:S04]  /*83b0*/  LEA R4, P1, R197.reuse, R234.reuse, 0x2 ;  /* 0x000000eac5047211 */ /* 0x0c8fe800078210ff */
[-C--:B------:R-:W-:Y:S02]  /*83c0*/  LEA.HI.X.SX32 R5, R197, R235.reuse, 0x2, P1 ;  /* 0x000000ebc5057211 */ /* 0x080fe400008f16ff */
[CC--:B------:R-:W-:Y:S03]  /*83d0*/  LEA R6, P0, R196.reuse, R234.reuse, 0x2 ;  /* 0x000000eac4067211 */ /* 0x0c0fe600078010ff */
[----:B------:R1:W-:Y:S01]  /*83e0*/  RED.E.ADD.F32.FTZ.RN.STRONG.GPU [R4.64], R90 ;  /* 0x0000005a0400798e */ /* 0x0003e2000c10e784 */
[-C--:B------:R-:W-:Y:S05]  /*83f0*/  LEA.HI.X.SX32 R7, R196, R235.reuse, 0x2, P0 ;  /* 0x000000ebc4077211 */ /* 0x080fea00000f16ff */
[----:B------:R2:W-:Y:S05]  /*8400*/  RED.E.ADD.F32.FTZ.RN.STRONG.GPU [R6.64], R91 ;  /* 0x0000005b0600798e */ /* 0x0005ea000c10e784 */
[----:B------:R-:W-:Y:S05]  /*8410*/  RED.E.ADD.F32.FTZ.RN.STRONG.GPU [R234.64+0x180], R96 ;  /* 0x00018060ea00798e */ /* 0x000fea000c10e784 */
[----:B------:R-:W-:Y:S05]  /*8420*/  RED.E.ADD.F32.FTZ.RN.STRONG.GPU [R2.64+0x180], R97 ;  /* 0x000180610200798e */ /* 0x000fea000c10e784 */
[----:B------:R-:W-:Y:S01]  /*8430*/  LDSM.16.MT88.4 R88, [R220+0x6000] ;  /* 0x00600000dc58783b */ /* 0x000fe20000004200 */
[CC--:B-1----:R-:W-:Y:S04]  /*8440*/  LEA R4, P0, R16.reuse, R234.reuse, 0x2 ;  /* 0x000000ea10047211 */ /* 0x0c2fe800078010ff */
[-C--:B------:R-:W-:Y:S02]  /*8450*/  LEA.HI.X.SX32 R5, R16, R235.reuse, 0x2, P0 ;  /* 0x000000eb10057211 */ /* 0x080fe400000f16ff */
[CC--:B--2---:R-:W-:Y:S02]  /*8460*/  LEA R6, P1, R17.reuse, R234.reuse, 0x2 ;  /* 0x000000ea11067211 */ /* 0x0c4fe400078210ff */
[----:B------:R-:W-:Y:S01]  /*8470*/  IADD3 R16, R204, 0x60, RZ ;  /* 0x00000060cc107810 */ /* 0x000fe20007ffe0ff */
[----:B------:R-:W-:Y:S01]  /*8480*/  RED.E.ADD.F32.FTZ.RN.STRONG.GPU [R4.64], R98 ;  /* 0x000000620400798e */ /* 0x000fe2000c10e784 */
[-C--:B------:R-:W-:Y:S01]  /*8490*/  LEA.HI.X.SX32 R7, R17, R235.reuse, 0x2, P1 ;  /* 0x000000eb11077211 */ /* 0x080fe200008f16ff */
[----:B------:R-:W-:Y:S02]  /*84a0*/  IMAD.MOV.U32 R204, RZ, RZ, c[0x0][0x22c] ;  /* 0x00008b00ffcc7624 */ /* 0x000fe400078e00ff */
[C---:B------:R-:W-:Y:S02]  /*84b0*/  IMAD.IADD R16, R239.reuse, 0x1, R16 ;  /* 0x00000001ef107824 */ /* 0x040fe400078e0210 */
[----:B------:R4:W-:Y:S01]  /*84c0*/  RED.E.ADD.F32.FTZ.RN.STRONG.GPU [R6.64], R99 ;  /* 0x000000630600798e */ /* 0x0009e2000c10e784 */
[----:B------:R-:W-:Y:S02]  /*84d0*/  IMAD R204, R204, c[0x0][0x1c0], RZ ;  /* 0x00007000cccc7a24 */ /* 0x000fe400078e02ff */
[C---:B------:R-:W-:Y:S02]  /*84e0*/  IMAD.IADD R16, R239.reuse, 0x1, R16 ;  /* 0x00000001ef107824 */ /* 0x040fe400078e0210 */
[----:B------:R-:W-:Y:S01]  /*84f0*/  IMAD.SHL.U32 R204, R204, 0x10, RZ ;  /* 0x00000010cccc7824 */ /* 0x000fe200078e00ff */
[----:B------:R-:W-:Y:S02]  /*8500*/  LDSM.16.MT88.4 R96, [R226+0x28800] ;  /* 0x02880000e260783b */ /* 0x000fe40000004200 */
[-C--:B------:R-:W-:Y:S02]  /*8510*/  LEA R10, P0, R16, R234.reuse, 0x2 ;  /* 0x000000ea100a7211 */ /* 0x080fe400078010ff */
[----:B------:R-:W-:Y:S02]  /*8520*/  IADD3 R17, R204, 0x80, RZ ;  /* 0x00000080cc117810 */ /* 0x000fe40007ffe0ff */
[-C--:B------:R-:W-:Y:S02]  /*8530*/  LEA.HI.X.SX32 R11, R16, R235.reuse, 0x2, P0 ;  /* 0x000000eb100b7211 */ /* 0x080fe400000f16ff */
[C---:B------:R-:W-:Y:S01]  /*8540*/  IADD3 R16, R204.reuse, 0x80, RZ ;  /* 0x00000080cc107810 */ /* 0x040fe20007ffe0ff */
[C---:B------:R-:W-:Y:S01]  /*8550*/  IMAD.IADD R17, R239.reuse, 0x1, R17 ;  /* 0x00000001ef117824 */ /* 0x040fe200078e0211 */
[----:B------:R-:W-:Y:S01]  /*8560*/  IADD3 R15, R204, 0x80, RZ ;  /* 0x00000080cc0f7810 */ /* 0x000fe20007ffe0ff */
[----:B------:R-:W-:Y:S01]  /*8570*/  RED.E.ADD.F32.FTZ.RN.STRONG.GPU [R10.64], R92 ;  /* 0x0000005c0a00798e */ /* 0x000fe2000c10e784 */
[----:B------:R-:W-:Y:S02]  /*8580*/  IMAD.MOV.U32 R204, RZ, RZ, c[0x0][0x22c] ;  /* 0x00008b00ffcc7624 */ /* 0x000fe400078e00ff */
[C---:B------:R-:W-:Y:S02]  /*8590*/  IMAD.IADD R16, R239.reuse, 0x1, R16 ;  /* 0x00000001ef107824 */ /* 0x040fe400078e0210 */
[----:B------:R1:W-:Y:S01]  /*85a0*/  RED.E.ADD.F32.FTZ.RN.STRONG.GPU [R8.64], R93 ;  /* 0x0000005d0800798e */ /* 0x0003e2000c10e784 */
[C---:B------:R-:W-:Y:S02]  /*85b0*/  IMAD.IADD R15, R239.reuse, 0x1, R15 ;  /* 0x00000001ef0f7824 */ /* 0x040fe400078e020f */
[C---:B------:R-:W-:Y:S01]  /*85c0*/  IMAD.IADD R16, R239.reuse, 0x1, R16 ;  /* 0x00000001ef107824 */ /* 0x040fe200078e0210 */
[-C--:B----4-:R-:W-:Y:S01]  /*85d0*/  LEA R6, P0, R12, R234.reuse, 0x2 ;  /* 0x000000ea0c067211 */ /* 0x090fe200078010ff */
[C---:B------:R-:W-:Y:S02]  /*85e0*/  IMAD.IADD R15, R239.reuse, 0x1, R15 ;  /* 0x00000001ef0f7824 */ /* 0x040fe400078e020f */
[----:B------:R-:W-:Y:S01]  /*85f0*/  IMAD R204, R204, c[0x0][0x1c0], RZ ;  /* 0x00007000cccc7a24 */ /* 0x000fe200078e02ff */
[-C--:B------:R-:W-:Y:S01]  /*8600*/  LEA.HI.X.SX32 R7, R12, R235.reuse, 0x2, P0 ;  /* 0x000000eb0c077211 */ /* 0x080fe200000f16ff */
[----:B------:R-:W-:Y:S01]  /*8610*/  IMAD.IADD R15, R239, 0x1, R15 ;  /* 0x00000001ef0f7824 */ /* 0x000fe200078e020f */
[----:B------:R-:W2:Y:S01]  /*8620*/  LDL R12, [R1+0x10] ;  /* 0x00001000010c7983 */ /* 0x000ea20000100800 */
[----:B------:R-:W-:Y:S03]  /*8630*/  IMAD.SHL.U32 R204, R204, 0x10, RZ ;  /* 0x00000010cccc7824 */ /* 0x000fe600078e00ff */
[CC--:B-1----:R-:W-:Y:S04]  /*8640*/  LEA R8, P2, R15.reuse, R234.reuse, 0x2 ;  /* 0x000000ea0f087211 */ /* 0x0c2fe800078410ff */
[-C--:B------:R-:W-:Y:S02]  /*8650*/  LEA.HI.X.SX32 R9, R15, R235.reuse, 0x2, P2 ;  /* 0x000000eb0f097211 */ /* 0x080fe400010f16ff */
[----:B------:R-:W-:Y:S05]  /*8660*/  IADD3 R15, R204, 0xa0, RZ ;  /* 0x000000a0cc0f7810 */ /* 0x000fea0007ffe0ff */
[C---:B------:R-:W-:Y:S04]  /*8670*/  IMAD.IADD R15, R239.reuse, 0x1, R15 ;  /* 0x00000001ef0f7824 */ /* 0x040fe800078e020f */
[C---:B------:R-:W-:Y:S04]  /*8680*/  IMAD.IADD R15, R239.reuse, 0x1, R15 ;  /* 0x00000001ef0f7824 */ /* 0x040fe800078e020f */
[----:B------:R-:W-:Y:S01]  /*8690*/  IMAD.IADD R15, R239, 0x1, R15 ;  /* 0x00000001ef0f7824 */ /* 0x000fe200078e020f */
        /* <DEDUP_REMOVED lines=13> */
[----:B------:R-:W4:Y:S01]  /*8770*/  LDL R0, [R1+0x2c] ;  /* 0x00002c0001007983 */ /* 0x000f220000100800 */
[CC--:B---3--:R-:W-:Y:S02]  /*8780*/  LEA R6, P1, R17.reuse, R234.reuse, 0x2 ;  /* 0x000000ea11067211 */ /* 0x0c8fe400078210ff */
[CC--:B------:R-:W-:Y:S02]  /*8790*/  LEA R10, P0, R16.reuse, R234.reuse, 0x2 ;  /* 0x000000ea100a7211 */ /* 0x0c0fe400078010ff */
[----:B------:R1:W-:Y:S01]  /*87a0*/  RED.E.ADD.F32.FTZ.RN.STRONG.GPU [R4.64], R102 ;  /* 0x000000660400798e */ /* 0x0003e2000c10e784 */
[-C--:B------:R-:W-:Y:S02]  /*87b0*/  LEA.HI.X.SX32 R7, R17, R235.reuse, 0x2, P1 ;  /* 0x000000eb11077211 */ /* 0x080fe400008f16ff */
[-C--:B------:R-:W-:Y:S02]  /*87c0*/  LEA.HI.X.SX32 R11, R16, R235.reuse, 0x2, P0 ;  /* 0x000000eb100b7211 */ /* 0x080fe400000f16ff */
[C---:B------:R-:W-:Y:S01]  /*87d0*/  IADD3 R17, R204.reuse, 0xa0, RZ ;  /* 0x000000a0cc117810 */ /* 0x040fe20007ffe0ff */
[----:B------:R3:W-:Y:S01]  /*87e0*/  RED.E.ADD.F32.FTZ.RN.STRONG.GPU [R6.64], R103 ;  /* 0x000000670600798e */ /* 0x0007e2000c10e784 */
[----:B------:R-:W-:Y:S01]  /*87f0*/  IADD3 R16, R204, 0xa0, RZ ;  /* 0x000000a0cc107810 */ /* 0x000fe20007ffe0ff */
[----:B------:R-:W-:Y:S02]  /*8800*/  IMAD.MOV.U32 R204, RZ, RZ, c[0x0][0x22c] ;  /* 0x00008b00ffcc7624 */ /* 0x000fe400078e00ff */
[C---:B------:R-:W-:Y:S01]  /*8810*/  IMAD.IADD R17, R239.reuse, 0x1, R17 ;  /* 0x00000001ef117824 */ /* 0x040fe200078e0211 */
[----:B------:R-:W-:Y:S01]  /*8820*/  RED.E.ADD.F32.FTZ.RN.STRONG.GPU [R10.64], R104 ;  /* 0x000000680a00798e */ /* 0x000fe2000c10e784 */
[C---:B------:R-:W-:Y:S02]  /*8830*/  IMAD.IADD R16, R239.reuse, 0x1, R16 ;  /* 0x00000001ef107824 */ /* 0x040fe400078e0210 */
[----:B------:R-:W-:Y:S02]  /*8840*/  IMAD R204, R204, c[0x0][0x1c0], RZ ;  /* 0x00007000cccc7a24 */ /* 0x000fe400078e02ff */
[----:B------:R3:W-:Y:S01]  /*8850*/  RED.E.ADD.F32.FTZ.RN.STRONG.GPU [R8.64], R105 ;  /* 0x000000690800798e */ /* 0x0007e2000c10e784 */
[----:B------:R-:W-:Y:S02]  /*8860*/  IMAD.IADD R16, R239, 0x1, R16 ;  /* 0x00000001ef107824 */ /* 0x000fe400078e0210 */
[----:B------:R-:W-:Y:S02]  /*8870*/  IMAD.SHL.U32 R204, R204, 0x10, RZ ;  /* 0x00000010cccc7824 */ /* 0x000fe400078e00ff */
[----:B------:R-:W-:Y:S01]  /*8880*/  LDSM.16.MT88.4 R100, [R220+0x2800] ;  /* 0x00280000dc64783b */ /* 0x000fe20000004200 */
[CC--:B-1----:R-:W-:Y:S04]  /*8890*/  LEA R4, P1, R14.reuse, R234.reuse, 0x2 ;  /* 0x000000ea0e047211 */ /* 0x0c2fe800078210ff */
[-C--:B------:R-:W-:Y:S02]  /*88a0*/  LEA.HI.X.SX32 R5, R14, R235.reuse, 0x2, P1 ;  /* 0x000000eb0e057211 */ /* 0x080fe400008f16ff */
[----:B------:R-:W4:Y:S01]  /*88b0*/  LDL R14, [R1+0xc] ;  /* 0x00000c00010e7983 */ /* 0x000f220000100800 */
[CC--:B---3--:R-:W-:Y:S04]  /*88c0*/  LEA R6, P0, R13.reuse, R234.reuse, 0x2 ;  /* 0x000000ea0d067211 */ /* 0x0c8fe800078010ff */
[----:B------:R1:W-:Y:S01]  /*88d0*/  RED.E.ADD.F32.FTZ.RN.STRONG.GPU [R4.64], R106 ;  /* 0x0000006a0400798e */ /* 0x0003e2000c10e784 */
[-C--:B------:R-:W-:Y:S02]  /*88e0*/  LEA.HI.X.SX32 R7, R13, R235.reuse, 0x2, P0 ;  /* 0x000000eb0d077211 */ /* 0x080fe400000f16ff */
[----:B------:R-:W-:Y:S01]  /*88f0*/  IADD3 R13, R207, 0xa0, RZ ;  /* 0x000000a0cf0d7810 */ /* 0x000fe20007ffe0ff */
[----:B------:R-:W-:Y:S01]  /*8900*/  IMAD.MOV.U32 R207, RZ, RZ, c[0x0][0x22c] ;  /* 0x00008b00ffcf7624 */ /* 0x000fe200078e00ff */
[-C--:B------:R-:W-:Y:S01]  /*8910*/  LEA R8, P2, R15, R234.reuse, 0x2 ;  /* 0x000000ea0f087211 */ /* 0x080fe200078410ff */
[----:B------:R3:W-:Y:S02]  /*8920*/  RED.E.ADD.F32.FTZ.RN.STRONG.GPU [R6.64], R107 ;  /* 0x0000006b0600798e */ /* 0x0007e4000c10e784 */
[----:B------:R-:W-:Y:S01]  /*8930*/  IMAD R207, R207, c[0x0][0x1c0], RZ ;  /* 0x00007000cfcf7a24 */ /* 0x000fe200078e02ff */
[-C--:B------:R-:W-:Y:S02]  /*8940*/  LEA.HI.X.SX32 R9, R15, R235.reuse, 0x2, P2 ;  /* 0x000000eb0f097211 */ /* 0x080fe400010f16ff */
[----:B------:R-:W-:Y:S01]  /*8950*/  RED.E.ADD.F32.FTZ.RN.STRONG.GPU [R234.64+0x280], R112 ;  /* 0x00028070ea00798e */ /* 0x000fe2000c10e784 */
[----:B------:R-:W-:Y:S04]  /*8960*/  IMAD.SHL.U32 R207, R207, 0x10, RZ ;  /* 0x00000010cfcf7824 */ /* 0x000fe800078e00ff */
[----:B------:R-:W-:Y:S01]  /*8970*/  RED.E.ADD.F32.FTZ.RN.STRONG.GPU [R2.64+0x280], R113 ;  /* 0x000280710200798e */ /* 0x000fe2000c10e784 */
[----:B------:R-:W-:Y:S04]  /*8980*/  IADD3 R15, R207, 0xc0, RZ ;  /* 0x000000c0cf0f7810 */ /* 0x000fe80007ffe0ff */
        /* <DEDUP_REMOVED lines=11> */
[----:B------:R-:W-:Y:S03]  /*8a40*/  IADD3 R16, R204, 0xc0, RZ ;  /* 0x000000c0cc107810 */ /* 0x000fe60007ffe0ff */
[C---:B------:R-:W-:Y:S01]  /*8a50*/  IMAD.IADD R17, R239.reuse, 0x1, R17 ;  /* 0x00000001ef117824 */ /* 0x040fe200078e0211 */
[----:B------:R-:W-:Y:S01]  /*8a60*/  RED.E.ADD.F32.FTZ.RN.STRONG.GPU [R10.64], R108 ;  /* 0x0000006c0a00798e */ /* 0x000fe2000c10e784 */
[C---:B------:R-:W-:Y:S04]  /*8a70*/  IMAD.IADD R16, R239.reuse, 0x1, R16 ;  /* 0x00000001ef107824 */ /* 0x040fe800078e0210 */
[----:B------:R-:W-:Y:S01]  /*8a80*/  RED.E.ADD.F32.FTZ.RN.STRONG.GPU [R8.64], R109 ;  /* 0x0000006d0800798e */ /* 0x000fe2000c10e784 */
[----:B------:R-:W-:Y:S01]  /*8a90*/  IMAD.IADD R16, R239, 0x1, R16 ;  /* 0x00000001ef107824 */ /* 0x000fe200078e0210 */
[CC--:B--2---:R-:W-:Y:S04]  /*8aa0*/  LEA R4, P1, R12.reuse, R234.reuse, 0x2 ;  /* 0x000000ea0c047211 */ /* 0x0c4fe800078210ff */
[-C--:B------:R-:W-:Y:S02]  /*8ab0*/  LEA.HI.X.SX32 R5, R12, R235.reuse, 0x2, P1 ;  /* 0x000000eb0c057211 */ /* 0x080fe400008f16ff */
[----:B------:R-:W2:Y:S05]  /*8ac0*/  LDL R12, [R1+0x8] ;  /* 0x00000800010c7983 */ /* 0x000eaa0000100800 */
[----:B------:R1:W-:Y:S01]  /*8ad0*/  RED.E.ADD.F32.FTZ.RN.STRONG.GPU [R4.64], R110 ;  /* 0x0000006e0400798e */ /* 0x0003e2000c10e784 */
[CC--:B----4-:R-:W-:Y:S04]  /*8ae0*/  LEA R6, P0, R0.reuse, R234.reuse, 0x2 ;  /* 0x000000ea00067211 */ /* 0x0d0fe800078010ff */
[-C--:B------:R-:W-:Y:S02]  /*8af0*/  LEA.HI.X.SX32 R7, R0, R235.reuse, 0x2, P0 ;  /* 0x000000eb00077211 */ /* 0x080fe400000f16ff */
[CC--:B-1----:R-:W-:Y:S01]  /*8b00*/  LEA R4, P0, R15.reuse, R234.reuse, 0x2 ;  /* 0x000000ea0f047211 */ /* 0x0c2fe200078010ff */
[----:B------:R-:W3:Y:S03]  /*8b10*/  LDL R0, [R1+0x24] ;  /* 0x0000240001007983 */ /* 0x000ee60000100800 */
[-C--:B------:R-:W-:Y:S02]  /*8b20*/  LEA.HI.X.SX32 R5, R15, R235.reuse, 0x2, P0 ;  /* 0x000000eb0f057211 */ /* 0x080fe400000f16ff */
[----:B------:R1:W-:Y:S01]  /*8b30*/  RED.E.ADD.F32.FTZ.RN.STRONG.GPU [R6.64], R111 ;  /* 0x0000006f0600798e */ /* 0x0003e2000c10e784 */
[----:B------:R-:W-:Y:S01]  /*8b40*/  IADD3 R15, R204, 0xc0, RZ ;  /* 0x000000c0cc0f7810 */ /* 0x000fe20007ffe0ff */
[----:B------:R-:W-:Y:S01]  /*8b50*/  IMAD.MOV.U32 R204, RZ, RZ, c[0x0][0x22c] ;  /* 0x00008b00ffcc7624 */ /* 0x000fe200078e00ff */
[CC--:B------:R-:W-:Y:S02]  /*8b60*/  LEA R10, P0, R16.reuse, R234.reuse, 0x2 ;  /* 0x000000ea100a7211 */ /* 0x0c0fe400078010ff */
[----:B------:R-:W-:Y:S01]  /*8b70*/  RED.E.ADD.F32.FTZ.RN.STRONG.GPU [R234.64+0x300], R116 ;  /* 0x00030074ea00798e */ /* 0x000fe2000c10e784 */
[C---:B------:R-:W-:Y:S01]  /*8b80*/  IMAD.IADD R15, R239.reuse, 0x1, R15 ;  /* 0x00000001ef0f7824 */ /* 0x040fe200078e020f */
[-C--:B------:R-:W-:Y:S01]  /*8b90*/  LEA.HI.X.SX32 R11, R16, R235.reuse, 0x2, P0 ;  /* 0x000000eb100b7211 */ /* 0x080fe200000f16ff */
[----:B------:R-:W-:Y:S02]  /*8ba0*/  IMAD R204, R204, c[0x0][0x1c0], RZ ;  /* 0x00007000cccc7a24 */ /* 0x000fe400078e02ff */
[----:B------:R-:W-:Y:S01]  /*8bb0*/  RED.E.ADD.F32.FTZ.RN.STRONG.GPU [R2.64+0x300], R117 ;  /* 0x000300750200798e */ /* 0x000fe2000c10e784 */
[C---:B------:R-:W-:Y:S02]  /*8bc0*/  IMAD.IADD R15, R239.reuse, 0x1, R15 ;  /* 0x00000001ef0f7824 */ /* 0x040fe400078e020f */
[----:B------:R-:W-:Y:S02]  /*8bd0*/  IMAD.SHL.U32 R204, R204, 0x10, RZ ;  /* 0x00000010cccc7824 */ /* 0x000fe400078e00ff */
[----:B------:R4:W-:Y:S01]  /*8be0*/  RED.E.ADD.F32.FTZ.RN.STRONG.GPU [R4.64], R118 ;  /* 0x000000760400798e */ /* 0x0009e2000c10e784 */
[----:B------:R-:W-:Y:S04]  /*8bf0*/  IMAD.IADD R15, R239, 0x1, R15 ;  /* 0x00000001ef0f7824 */ /* 0x000fe800078e020f */
[----:B------:R-:W-:Y:S01]  /*8c00*/  LDSM.16.MT88.4 R108, [R220+0x6800] ;  /* 0x00680000dc6c783b */ /* 0x000fe20000004200 */
[CC--:B------:R-:W-:Y:S04]  /*8c10*/  LEA R8, P2, R15.reuse, R234.reuse, 0x2 ;  /* 0x000000ea0f087211 */ /* 0x0c0fe800078410ff */
[-C--:B------:R-:W-:Y:S02]  /*8c20*/  LEA.HI.X.SX32 R9, R15, R235.reuse, 0x2, P2 ;  /* 0x000000eb0f097211 */ /* 0x080fe400010f16ff */
[-C--:B-1----:R-:W-:Y:S02]  /*8c30*/  LEA R6, P1, R17, R234.reuse, 0x2 ;  /* 0x000000ea11067211 */ /* 0x082fe400078210ff */
[----:B------:R-:W-:Y:S02]  /*8c40*/  IADD3 R15, R205, 0xe0, RZ ;  /* 0x000000e0cd0f7810 */ /* 0x000fe40007ffe0ff */
[-C--:B------:R-:W-:Y:S02]  /*8c50*/  LEA.HI.X.SX32 R7, R17, R235.reuse, 0x2, P1 ;  /* 0x000000eb11077211 */ /* 0x080fe400008f16ff */
[----:B------:R-:W-:Y:S01]  /*8c60*/  LDSM.16.MT88.4 R16, [R220+0x2000] ;  /* 0x00200000dc10783b */ /* 0x000fe20000004200 */
[----:B------:R-:W-:Y:S04]  /*8c70*/  IMAD.IADD R15, R239, 0x1, R15 ;  /* 0x00000001ef0f7824 */ /* 0x000fe800078e020f */
[----:B------:R1:W-:Y:S01]  /*8c80*/  RED.E.ADD.F32.FTZ.RN.STRONG.GPU [R6.64], R119 ;  /* 0x000000770600798e */ /* 0x0003e2000c10e784 */
[CC--:B----4-:R-:W-:Y:S04]  /*8c90*/  LEA R4, P1, R14.reuse, R234.reuse, 0x2 ;  /* 0x000000ea0e047211 */ /* 0x0d0fe800078210ff */
[----:B------:R4:W-:Y:S01]  /*8ca0*/  RED.E.ADD.F32.FTZ.RN.STRONG.GPU [R10.64], R120 ;  /* 0x000000780a00798e */ /* 0x0009e2000c10e784 */
[-C--:B------:R-:W-:Y:S04]  /*8cb0*/  LEA.HI.X.SX32 R5, R14, R235.reuse, 0x2, P1 ;  /* 0x000000eb0e057211 */ /* 0x080fe800008f16ff */
[----:B------:R4:W-:Y:S01]  /*8cc0*/  RED.E.ADD.F32.FTZ.RN.STRONG.GPU [R8.64], R121 ;  /* 0x000000790800798e */ /* 0x0009e2000c10e784 */
[----:B------:R-:W-:Y:S04]  /*8cd0*/  IADD3 R14, R205, 0xe0, RZ ;  /* 0x000000e0cd0e7810 */ /* 0x000fe80007ffe0ff */
[----:B------:R4:W-:Y:S01]  /*8ce0*/  RED.E.ADD.F32.FTZ.RN.STRONG.GPU [R4.64], R122 ;  /* 0x0000007a0400798e */ /* 0x0009e2000c10e784 */
[C---:B------:R-:W-:Y:S04]  /*8cf0*/  IMAD.IADD R14, R239.reuse, 0x1, R14 ;  /* 0x00000001ef0e7824 */ /* 0x040fe800078e020e */
[----:B------:R-:W-:Y:S01]  /*8d00*/  IMAD.IADD R14, R239, 0x1, R14 ;  /* 0x00000001ef0e7824 */ /* 0x000fe200078e020e */
[CC--:B-1----:R-:W-:Y:S04]  /*8d10*/  LEA R6, P0, R13.reuse, R234.reuse, 0x2 ;  /* 0x000000ea0d067211 */ /* 0x0c2fe800078010ff */
[-C--:B------:R-:W-:Y:S02]  /*8d20*/  LEA.HI.X.SX32 R7, R13, R235.reuse, 0x2, P0 ;  /* 0x000000eb0d077211 */ /* 0x080fe400000f16ff */
[----:B------:R-:W-:Y:S02]  /*8d30*/  IADD3 R13, R204, 0xe0, RZ ;  /* 0x000000e0cc0d7810 */ /* 0x000fe40007ffe0ff */
[CC--:B----4-:R-:W-:Y:S01]  /*8d40*/  LEA R10, P0, R15.reuse, R234.reuse, 0x2 ;  /* 0x000000ea0f0a7211 */ /* 0x0d0fe200078010ff */
[----:B------:R1:W-:Y:S01]  /*8d50*/  RED.E.ADD.F32.FTZ.RN.STRONG.GPU [R6.64], R123 ;  /* 0x0000007b0600798e */ /* 0x0003e2000c10e784 */
[CC--:B------:R-:W-:Y:S02]  /*8d60*/  LEA R8, P3, R14.reuse, R234.reuse, 0x2 ;  /* 0x000000ea0e087211 */ /* 0x0c0fe400078610ff */
[-C--:B------:R-:W-:Y:S02]  /*8d70*/  LEA.HI.X.SX32 R11, R15, R235.reuse, 0x2, P0 ;  /* 0x000000eb0f0b7211 */ /* 0x080fe400000f16ff */
[----:B------:R-:W-:Y:S01]  /*8d80*/  RED.E.ADD.F32.FTZ.RN.STRONG.GPU [R234.64+0x380], R128 ;  /* 0x00038080ea00798e */ /* 0x000fe2000c10e784 */
[CC--:B------:R-:W-:Y:S02]  /*8d90*/  LEA R4, P1, R13.reuse, R234.reuse, 0x2 ;  /* 0x000000ea0d047211 */ /* 0x0c0fe400078210ff */
[-C--:B------:R-:W-:Y:S02]  /*8da0*/  LEA.HI.X.SX32 R9, R14, R235.reuse, 0x2, P3 ;  /* 0x000000eb0e097211 */ /* 0x080fe400018f16ff */
[----:B------:R-:W-:Y:S01]  /*8db0*/  RED.E.ADD.F32.FTZ.RN.STRONG.GPU [R2.64+0x380], R129 ;  /* 0x000380810200798e */ /* 0x000fe2000c10e784 */
[-C--:B------:R-:W-:Y:S02]  /*8dc0*/  LEA.HI.X.SX32 R5, R13, R235.reuse, 0x2, P1 ;  /* 0x000000eb0d057211 */ /* 0x080fe400008f16ff */
[----:B------:R-:W-:Y:S03]  /*8dd0*/  IADD3 R13, R205, 0xe0, RZ ;  /* 0x000000e0cd0d7810 */ /* 0x000fe60007ffe0ff */
[----:B------:R2:W-:Y:S02]  /*8de0*/  RED.E.ADD.F32.FTZ.RN.STRONG.GPU [R4.64], R130 ;  /* 0x000000820400798e */ /* 0x0005e4000c10e784 */
[C---:B------:R-:W-:Y:S03]  /*8df0*/  IMAD.IADD R13, R239.reuse, 0x1, R13 ;  /* 0x00000001ef0d7824 */ /* 0x040fe600078e020d */
[----:B------:R-:W-:Y:S01]  /*8e00*/  RED.E.ADD.F32.FTZ.RN.STRONG.GPU [R10.64], R131 ;  /* 0x000000830a00798e */ /* 0x000fe2000c10e784 */
[C---:B------:R-:W-:Y:S04]  /*8e10*/  IMAD.IADD R13, R239.reuse, 0x1, R13 ;  /* 0x00000001ef0d7824 */ /* 0x040fe800078e020d */
[----:B------:R-:W-:Y:S01]  /*8e20*/  IMAD.IADD R13, R239, 0x1, R13 ;  /* 0x00000001ef0d7824 */ /* 0x000fe200078e020d */
[----:B------:R-:W-:Y:S04]  /*8e30*/  RED.E.ADD.F32.FTZ.RN.STRONG.GPU [R8.64], R124 ;  /* 0x0000007c0800798e */ /* 0x000fe8000c10e784 */
[CC--:B-1----:R-:W-:Y:S01]  /*8e40*/  LEA R6, P2, R13.reuse, R234.reuse, 0x2 ;  /* 0x000000ea0d067211 */ /* 0x0c2fe200078410ff */
[----:B------:R-:W-:Y:S03]  /*8e50*/  LDSM.16.MT88.4 R8, [R220] ;  /* 0x00000000dc08783b */ /* 0x000fe60000004200 */
[-C--:B------:R-:W-:Y:S05]  /*8e60*/  LEA.HI.X.SX32 R7, R13, R235.reuse, 0x2, P2 ;  /* 0x000000eb0d077211 */ /* 0x080fea00010f16ff */
[----:B------:R-:W-:Y:S01]  /*8e70*/  RED.E.ADD.F32.FTZ.RN.STRONG.GPU [R6.64], R125 ;  /* 0x0000007d0600798e */ /* 0x000fe2000c10e784 */
[CC--:B--2---:R-:W-:Y:S04]  /*8e80*/  LEA R4, P1, R12.reuse, R234.reuse, 0x2 ;  /* 0x000000ea0c047211 */ /* 0x0c4fe800078210ff */
[-C--:B------:R-:W-:Y:S02]  /*8e90*/  LEA.HI.X.SX32 R5, R12, R235.reuse, 0x2, P1 ;  /* 0x000000eb0c057211 */ /* 0x080fe400008f16ff */
[----:B------:R-:W-:Y:S01]  /*8ea0*/  LDSM.16.MT88.4 R12, [R226+0x28000] ;  /* 0x02800000e20c783b */ /* 0x000fe20000004200 */
[----:B------:R-:W-:Y:S01]  /*8eb0*/  ISETP.LT.AND P1, PT, RZ, UR8, PT ;  /* 0x00000008ff007c0c */ /* 0x000fe2000bf21270 */
[----:B------:R-:W-:Y:S03]  /*8ec0*/  UMOV UR8, UR15 ;  /* 0x0000000f00087c82 */ /* 0x000fe60008000000 */
        /* <DEDUP_REMOVED lines=13> */
[C---:B------:R-:W-:Y:S04]  /*8fa0*/  HMMA.16816.F32.BF16 R168, R12.reuse, R84, R168 ;  /* 0x000000540ca8723c */ /* 0x040fe800000418a8 */
[C---:B---3--:R-:W-:Y:S04]  /*8fb0*/  LEA R2, P0, R0.reuse, R234, 0x2 ;  /* 0x000000ea00027211 */ /* 0x048fe800078010ff */
[-C--:B------:R-:W-:Y:S04]  /*8fc0*/  HMMA.16816.F32.BF16 R172, R12, R86.reuse, R172 ;  /* 0x000000560cac723c */ /* 0x080fe800000418ac */
[----:B------:R-:W-:Y:S02]  /*8fd0*/  LEA.HI.X.SX32 R3, R0, R235, 0x2, P0 ;  /* 0x000000eb00037211 */ /* 0x000fe400000f16ff */
[----:B------:R-:W-:Y:S01]  /*8fe0*/  PLOP3.LUT P0, PT, PT, PT, UP0, 0x80, 0x0 ;  /* 0x000000000000781c */ /* 0x000fe20003f0f008 */
[----:B------:R-:W-:Y:S01]  /*8ff0*/  @UP4 UIADD3 UR13, UP0, UR13, -0x100, URZ ;  /* 0xffffff000d0d4890 */ /* 0x000fe2000ff1e03f */
[C---:B------:R-:W-:Y:S01]  /*9000*/  HMMA.16816.F32.BF16 R176, R4.reuse, R86, R176 ;  /* 0x0000005604b0723c */ /* 0x040fe200000418b0 */
[----:B------:R-:W-:Y:S02]  /*9010*/  LDSM.16.MT88.4 R84, [R220+0x3000] ;  /* 0x00300000dc54783b */ /* 0x000fe40000004200 */
[----:B------:R-:W-:Y:S01]  /*9020*/  @UP4 UIADD3.X UR12, UR12, -0x1, URZ, UP0, !UPT ;  /* 0xffffffff0c0c4890 */ /* 0x000fe200087fe43f */
[C---:B------:R-:W-:Y:S02]  /*9030*/  IADD3 R0, R220.reuse, -0x8000, RZ ;  /* 0xffff8000dc007810 */ /* 0x040fe40007ffe0ff */
[----:B------:R-:W-:Y:S02]  /*9040*/  RED.E.ADD.F32.FTZ.RN.STRONG.GPU [R2.64], R127 ;  /* 0x0000007f0200798e */ /* 0x000fe4000c10e784 */
[-C--:B------:R-:W-:Y:S04]  /*9050*/  HMMA.16816.F32.BF16 R180, R4, R88.reuse, R180 ;  /* 0x0000005804b4723c */ /* 0x080fe800000418b4 */
[----:B------:R-:W-:Y:S04]  /*9060*/  @P0 IADD3 R0, R220, 0x8000, RZ ;  /* 0x00008000dc000810 */ /* 0x000fe80007ffe0ff */
        /* <DEDUP_REMOVED lines=278> */
.L_x_795:
        /* <DEDUP_REMOVED lines=18> */
.L_x_796:
        /* <DEDUP_REMOVED lines=65> */
.L_x_798:
[----:B--23--:R-:W-:Y:S05]  /*a700*/  BSYNC B0 ;  /* 0x0000000000007941 */ /* 0x00cfea0003800000 */
.L_x_797:
        /* <DEDUP_REMOVED lines=21> */
.L_x_800:
[----:B------:R-:W-:Y:S05]  /*a860*/  BSYNC B0 ;  /* 0x0000000000007941 */ /* 0x000fea0003800000 */
.L_x_799:
        /* <DEDUP_REMOVED lines=31> */
.L_x_802:
[----:B------:R-:W-:Y:S05]  /*aa60*/  BSYNC B0 ;  /* 0x0000000000007941 */ /* 0x000fea0003800000 */
.L_x_801:
[----:B------:R-:W-:Y:S05]  /*aa70*/  @P4 BRA `(.L_x_803) ;  /* 0x00000af000004947 */ /* 0x000fea0003800000 */
[----:B------:R-:W-:Y:S01]  /*aa80*/  IADD3 R0, P0, R0, 0x20, RZ ;  /* 0x0000002000007810 */ /* 0x000fe20007f1e0ff */
[----:B-1----:R-:W-:Y:S01]  /*aa90*/  IMAD.MOV.U32 R3, RZ, RZ, R8 ;  /* 0x000000ffff037224 */ /* 0x002fe200078e0008 */
[----:B------:R-:W-:-:S02]  /*aaa0*/  ISETP.GE.AND P1, PT, R28, c[0x0][0x220], PT ;  /* 0x000088001c007a0c */ /* 0x000fc40003f26270 */
[----:B------:R-:W-:Y:S01]  /*aab0*/  ISETP.GE.AND P2, PT, R240, c[0x0][0x220], PT ;  /* 0x00008800f0007a0c */ /* 0x000fe20003f46270 */
[----:B------:R-:W-:Y:S01]  /*aac0*/  IMAD.X R2, RZ, RZ, R31, P0 ;  /* 0x000000ffff027224 */ /* 0x000fe200000e061f */
[----:B------:R-:W-:-:S03]  /*aad0*/  ISETP.GE.AND P0, PT, R11, c[0x0][0x220], PT ;  /* 0x000088000b007a0c */ /* 0x000fc60003f06270 */
        /* <DEDUP_REMOVED lines=14> */
.L_x_773:
        /* <DEDUP_REMOVED lines=20> */
.L_x_804:
        /* <DEDUP_REMOVED lines=18> */
.L_x_805:
        /* <DEDUP_REMOVED lines=44> */
.L_x_807:
[----:B------:R-:W-:Y:S05]  /*b0e0*/  BSYNC B0 ;  /* 0x0000000000007941 */ /* 0x000fea0003800000 */
.L_x_806:
        /* <DEDUP_REMOVED lines=21> */
.L_x_809:
[----:B------:R-:W-:Y:S05]  /*b240*/  BSYNC B0 ;  /* 0x0000000000007941 */ /* 0x000fea0003800000 */
.L_x_808:
        /* <DEDUP_REMOVED lines=31> */
.L_x_811:
[----:B------:R-:W-:Y:S05]  /*b440*/  BSYNC B0 ;  /* 0x0000000000007941 */ /* 0x000fea0003800000 */
.L_x_810:
        /* <DEDUP_REMOVED lines=18> */
.L_x_803:
[----:B------:R-:W-:Y:S05]  /*b570*/  BSYNC B1 ;  /* 0x0000000000017941 */ /* 0x000fea0003800000 */
.L_x_768:
        /* <DEDUP_REMOVED lines=12> */
.L_x_812:
[----:B------:R-:W-:Y:S05]  /*b640*/  EXIT ;  /* 0x000000000000794d */ /* 0x000fea0003800000 */
.L_x_814:
        /* <DEDUP_REMOVED lines=11> */
.L_x_2021:


//--------------------- .text._ZN5flash44flash_bwd_dq_dk_dv_loop_seqk_parallel_kernelI23Flash_bwd_kernel_traitsILi256ELi64ELi64ELi8ELi4ELi2ELi2ELb0ELb0EN7cutlass10bfloat16_tE19Flash_kernel_traitsILi256ELi64ELi64ELi8ES3_EELb0ELb0ELb1ELb0ELb0ELb1ELb0EEEvNS_16Flash_bwd_paramsE --------------------------
	.section	.text._ZN5flash44flash_bwd_dq_dk_dv_loop_seqk_parallel_kernelI23Flash_bwd_kernel_traitsILi256ELi64ELi64ELi8ELi4ELi2ELi2ELb0ELb0EN7cutlass10bfloat16_tE19Flash_kernel_traitsILi256ELi64ELi64ELi8ES3_EELb0ELb0ELb1ELb0ELb0ELb1ELb0EEEvNS_16Flash_bwd_paramsE,"ax",@progbits
	.sectioninfo	@"SHI_REGISTERS=255"
	.align	128
        .global         _ZN5flash44flash_bwd_dq_dk_dv_loop_seqk_parallel_kernelI23Flash_bwd_kernel_traitsILi256ELi64ELi64ELi8ELi4ELi2ELi2ELb0ELb0EN7cutlass10bfloat16_tE19Flash_kernel_traitsILi256ELi64ELi64ELi8ES3_EELb0ELb0ELb1ELb0ELb0ELb1ELb0EEEvNS_16Flash_bwd_paramsE
        .type           _ZN5flash44flash_bwd_dq_dk_dv_loop_seqk_parallel_kernelI23Flash_bwd_kernel_traitsILi256ELi64ELi64ELi8ELi4ELi2ELi2ELb0ELb0EN7cutlass10bfloat16_tE19Flash_kernel_traitsILi256ELi64ELi64ELi8ES3_EELb0ELb0ELb1ELb0ELb0ELb1ELb0EEEvNS_16Flash_bwd_paramsE,@function
        .size           _ZN5flash44flash_bwd_dq_dk_dv_loop_seqk_parallel_kernelI23Flash_bwd_kernel_traitsILi256ELi64ELi64ELi8ELi4ELi2ELi2ELb0ELb0EN7cutlass10bfloat16_tE19Flash_kernel_traitsILi256ELi64ELi64ELi8ES3_EELb0ELb0ELb1ELb0ELb0ELb1ELb0EEEvNS_16Flash_bwd_paramsE,(.L_x_2022 - _ZN5flash44flash_bwd_dq_dk_dv_loop_seqk_parallel_kernelI23Flash_bwd_kernel_traitsILi256ELi64ELi64ELi8ELi4ELi2ELi2ELb0ELb0EN7cutlass10bfloat16_tE19Flash_kernel_traitsILi256ELi64ELi64ELi8ES3_EELb0ELb0ELb1ELb0ELb0ELb1ELb0EEEvNS_16Flash_bwd_paramsE)
        .other          _ZN5flash44flash_bwd_dq_dk_dv_loop_seqk_parallel_kernelI23Flash_bwd_kernel_traitsILi256ELi64ELi64ELi8ELi4ELi2ELi2ELb0ELb0EN7cutlass10bfloat16_tE19Flash_kernel_traitsILi256ELi64ELi64ELi8ES3_EELb0ELb0ELb1ELb0ELb0ELb1ELb0EEEvNS_16Flash_bwd_paramsE,@"STO_CUDA_ENTRY STV_DEFAULT"
_ZN5flash44flash_bwd_dq_dk_dv_loop_seqk_parallel_kernelI23Flash_bwd_kernel_traitsILi256ELi64ELi64ELi8ELi4ELi2ELi2ELb0ELb0EN7cutlass10bfloat16_tE19Flash_kernel_traitsILi256ELi64ELi64ELi8ES3_EELb0ELb0ELb1ELb0ELb0ELb1ELb0EEEvNS_16Flash_bwd_paramsE:
.text._ZN5flash44flash_bwd_dq_dk_dv_loop_seqk_parallel_kernelI23Flash_bwd_kernel_traitsILi256ELi64ELi64ELi8ELi4ELi2ELi2ELb0ELb0EN7cutlass10bfloat16_tE19Flash_kernel_traitsILi256ELi64ELi64ELi8ES3_EELb0ELb0ELb1ELb0ELb0ELb1ELb0EEEvNS_16Flash_bwd_paramsE:
        /* <DEDUP_REMOVED lines=12> */
[----:B------:R-:W-:Y:S01]  /*00c0*/  ULDC.U8 UR9, c[0x0][0x328] ;  /* 0x0000ca0000097ab9 */ /* 0x000fe20000000000 */
[----:B------:R-:W-:Y:S01]  /*00d0*/  IMAD.MOV.U32 R240, RZ, RZ, -0x10 ;  /* 0xfffffff0fff07424 */ /* 0x000fe200078e00ff */
[----:B------:R-:W-:Y:S02]  /*00e0*/  UISETP.NE.AND UP5, UPT, UR9, URZ, UPT ;  /* 0x0000003f0900728c */ /* 0x000fe4000bfa5270 */
[----:B------:R-:W-:Y:S02]  /*00f0*/  ULDC UR14, c[0x0][0x224] ;  /* 0x00008900000e7ab9 */ /* 0x000fe40000000800 */
[----:B------:R-:W-:Y:S01]  /*0100*/  ULDC UR48, c[0x0][0x22c] ;  /* 0x00008b0000307ab9 */ /* 0x000fe20000000800 */
[----:B------:R-:W3:Y:S01]  /*0110*/  S2UR UR38, SR_CTAID.Z ;  /* 0x00000000002679c3 */ /* 0x000ee20000002700 */
[----:B------:R-:W-:-:S02]  /*0120*/  ULDC UR36, c[0x0][0x1c0] ;  /* 0x0000700000247ab9 */ /* 0x000fc40000000800 */
[----:B------:R-:W-:Y:S02]  /*0130*/  ULDC UR12, c[0x0][0x1c0] ;  /* 0x00007000000c7ab9 */ /* 0x000fe40000000800 */
[----:B------:R-:W-:Y:S02]  /*0140*/  USHF.R.S32.HI UR7, URZ, 0x1f, UR14 ;  /* 0x0000001f3f077899 */ /* 0x000fe4000801140e */
        /* <DEDUP_REMOVED lines=17> */
[-C--:B------:R-:W-:Y:S01]  /*0260*/  LEA.HI R3, R3, R6.reuse, RZ, 0x2 ;  /* 0x0000000603037211 */ /* 0x080fe200078f10ff */
[----:B------:R-:W-:Y:S01]  /*0270*/  UIMAD UR54, UR7, UR34, URZ ;  /* 0x00000022073672a4 */ /* 0x000fe2000f8e023f */
[----:B------:R-:W-:Y:S01]  /*0280*/  LEA.HI R5, R2, R6, RZ, 0x1 ;  /* 0x0000000602057211 */ /* 0x000fe200078f08ff */
[----:B------:R-:W-:Y:S01]  /*0290*/  UIMAD UR6, UR34, UR11, UR38 ;  /* 0x0000000b220672a4 */ /* 0x000fe2000f8e0226 */
[----:B------:R-:W-:Y:S01]  /*02a0*/  LEA.HI R4, R0, R7, RZ, 0x1 ;  /* 0x0000000700047211 */ /* 0x000fe200078f08ff */
[----:B------:R-:W-:Y:S01]  /*02b0*/  @!UP5 UIMAD UR7, UR34, UR13, UR38 ;  /* 0x0000000d2207d2a4 */ /* 0x000fe2000f8e0226 */
[----:B------:R-:W-:Y:S01]  /*02c0*/  LOP3.LUT R3, R3, 0xfffffffc, RZ, 0xc0, !PT ;  /* 0xfffffffc03037812 */ /* 0x000fe200078ec0ff */
[----:B------:R-:W-:Y:S01]  /*02d0*/  USHF.L.U32 UR43, UR48, 0x6, URZ ;  /* 0x00000006302b7899 */ /* 0x000fe2000800063f */
[----:B------:R-:W-:Y:S01]  /*02e0*/  LOP3.LUT R5, R5, 0xfffffffe, RZ, 0xc0, !PT ;  /* 0xfffffffe05057812 */ /* 0x000fe200078ec0ff */
[----:B------:R-:W-:Y:S01]  /*02f0*/  ULDC UR51, c[0x0][0x214] ;  /* 0x0000850000337ab9 */ /* 0x000fe20000000800 */
[----:B------:R-:W-:Y:S01]  /*0300*/  LOP3.LUT R4, R4, 0xfffffffe, RZ, 0xc0, !PT ;  /* 0xfffffffe04047812 */ /* 0x000fe200078ec0ff */
[----:B------:R-:W-:Y:S01]  /*0310*/  IMAD.IADD R3, R6, 0x1, -R3 ;  /* 0x0000000106037824 */ /* 0x000fe200078e0a03 */
[----:B------:R-:W-:Y:S01]  /*0320*/  LOP3.LUT R2, R2, 0xffffffe0, RZ, 0xc0, !PT ;  /* 0xffffffe002027812 */ /* 0x000fe200078ec0ff */
[----:B------:R-:W-:Y:S01]  /*0330*/  IMAD.IADD R5, R6, 0x1, -R5 ;  /* 0x0000000106057824 */ /* 0x000fe200078e0a05 */
[CC--:B------:R-:W-:Y:S01]  /*0340*/  LEA.HI R12, R236.reuse, R9.reuse, RZ, 0x2 ;  /* 0x00000009ec0c7211 */ /* 0x0c0fe200078f10ff */
[----:B------:R-:W-:Y:S01]  /*0350*/  IMAD.IADD R4, R7, 0x1, -R4 ;  /* 0x0000000107047824 */ /* 0x000fe200078e0a04 */
[----:B------:R-:W-:Y:S01]  /*0360*/  LEA.HI R15, R236, R9, RZ, 0x3 ;  /* 0x00000009ec0f7211 */ /* 0x000fe200078f18ff */
[----:B------:R-:W-:Y:S01]  /*0370*/  IMAD.IADD R11, R9, 0x1, -R2 ;  /* 0x00000001090b7824 */ /* 0x000fe200078e0a02 */
[--C-:B------:R-:W-:Y:S01]  /*0380*/  SHF.R.S32.HI R6, RZ, 0x2, R12.reuse ;  /* 0x00000002ff067819 */ /* 0x100fe2000001140c */
[----:B------:R-:W-:Y:S01]  /*0390*/  IMAD.SHL.U32 R223, R4, 0x20, RZ ;  /* 0x0000002004df7824 */ /* 0x000fe200078e00ff */
[----:B------:R-:W-:Y:S01]  /*03a0*/  SHF.R.S32.HI R7, RZ, 0x1f, R12 ;  /* 0x0000001fff077819 */ /* 0x000fe2000001140c */
[----:B------:R-:W-:Y:S01]  /*03b0*/  IMAD.U32 R231, RZ, RZ, UR14 ;  /* 0x0000000effe77e24 */ /* 0x000fe2000f8e00ff */
[----:B------:R-:W-:Y:S01]  /*03c0*/  SHF.R.S32.HI R2, RZ, 0x1f, R11 ;  /* 0x0000001fff027819 */ /* 0x000fe2000001140b */
[----:B------:R-:W-:Y:S01]  /*03d0*/  ULDC UR58, c[0x0][0x1c8] ;  /* 0x00007200003a7ab9 */ /* 0x000fe20000000800 */
[----:B------:R-:W-:Y:S01]  /*03e0*/  LEA.HI R7, R7, R6, RZ, 0x3 ;  /* 0x0000000607077211 */ /* 0x000fe200078f18ff */
[----:B------:R-:W-:Y:S01]  /*03f0*/  ULDC.U8 UR10, c[0x0][0x3d0] ;  /* 0x0000f400000a7ab9 */ /* 0x000fe20000000000 */
[----:B------:R-:W-:Y:S01]  /*0400*/  LOP3.LUT R0, R0, 0xfffffff0, RZ, 0xc0, !PT ;  /* 0xfffffff000007812 */ /* 0x000fe200078ec0ff */
[----:B------:R-:W-:Y:S01]  /*0410*/  ULDC UR52, c[0x0][0x224] ;  /* 0x0000890000347ab9 */ /* 0x000fe20000000800 */
[----:B------:R-:W-:Y:S01]  /*0420*/  SHF.R.S32.HI R230, RZ, 0x3, R15 ;  /* 0x00000003ffe67819 */ /* 0x000fe2000001140f */
[----:B------:R-:W-:Y:S01]  /*0430*/  @UP5 UIMAD UR56, UR34, UR51, URZ ;  /* 0x00000033223852a4 */ /* 0x000fe2000f8e023f */
[----:B------:R-:W-:Y:S01]  /*0440*/  LOP3.LUT R10, R15, 0xfffffff8, RZ, 0xc0, !PT ;  /* 0xfffffff80f0a7812 */ /* 0x000fe200078ec0ff */
[----:B------:R-:W-:Y:S01]  /*0450*/  ULDC.64 UR4, c[0x0][0x118] ;  /* 0x0000460000047ab9 */ /* 0x000fe20000000a00 */
[----:B------:R-:W-:Y:S01]  /*0460*/  LOP3.LUT R7, R7, 0xfffffff8, RZ, 0xc0, !PT ;  /* 0xfffffff807077812 */ /* 0x000fe200078ec0ff */
[----:B------:R-:W-:Y:S01]  /*0470*/  IMAD.SHL.U32 R13, R230, 0x40, RZ ;  /* 0x00000040e60d7824 */ /* 0x000fe200078e00ff */
[----:B------:R-:W-:Y:S01]  /*0480*/  LEA.HI R2, R2, R11, RZ, 0x2 ;  /* 0x0000000b02027211 */ /* 0x000fe200078f10ff */
[C---:B------:R-:W-:Y:S01]  /*0490*/  IMAD.IADD R11, R9.reuse, 0x1, -R0 ;  /* 0x00000001090b7824 */ /* 0x040fe200078e0a00 */
[----:B------:R-:W-:Y:S01]  /*04a0*/  LEA.HI R8, R236, R9, RZ, 0x7 ;  /* 0x00000009ec087211 */ /* 0x000fe200078f38ff */
[----:B------:R-:W-:Y:S01]  /*04b0*/  IMAD.IADD R10, R9, 0x1, -R10 ;  /* 0x00000001090a7824 */ /* 0x000fe200078e0a0a */
[----:B------:R-:W-:Y:S01]  /*04c0*/  LOP3.LUT R13, R13, 0x1c0, RZ, 0xc0, !PT ;  /* 0x000001c00d0d7812 */ /* 0x000fe200078ec0ff */
[----:B------:R-:W-:Y:S01]  /*04d0*/  IMAD.IADD R7, R6, 0x1, -R7 ;  /* 0x0000000106077824 */ /* 0x000fe200078e0a07 */
[----:B------:R-:W-:Y:S01]  /*04e0*/  SHF.R.S32.HI R6, RZ, 0x1f, R11 ;  /* 0x0000001fff067819 */ /* 0x000fe2000001140b */
[----:B------:R-:W-:Y:S01]  /*04f0*/  IMAD.SHL.U32 R232, R10, 0x8, RZ ;  /* 0x000000080ae87824 */ /* 0x000fe200078e00ff */
[----:B------:R-:W-:Y:S01]  /*0500*/  SHF.R.U32.HI R229, RZ, 0x3, R13 ;  /* 0x00000003ffe57819 */ /* 0x000fe2000001160d */
[----:B------:R-:W-:Y:S01]  /*0510*/  ULDC UR42, c[0x0][0x2e8] ;  /* 0x0000ba00002a7ab9 */ /* 0x000fe20000000800 */
[----:B------:R-:W-:Y:S01]  /*0520*/  LEA.HI R6, R6, R11, RZ, 0x3 ;  /* 0x0000000b06067211 */ /* 0x000fe200078f18ff */
[----:B------:R-:W-:Y:S01]  /*0530*/  ULOP3.LUT UR58, UR38, UR58, URZ, 0x3c, !UPT ;  /* 0x0000003a263a7292 */ /* 0x000fe2000f8e3c3f */
[----:B------:R-:W-:Y:S01]  /*0540*/  LOP3.LUT R0, R13, 0x38, R232, 0xf8, !PT ;  /* 0x000000380d007812 */ /* 0x000fe200078ef8e8 */
[----:B------:R-:W-:Y:S01]  /*0550*/  IMAD.SHL.U32 R13, R4, 0x200, RZ ;  /* 0x00000200040d7824 */ /* 0x000fe200078e00ff */
[C---:B------:R-:W-:Y:S01]  /*0560*/  LOP3.LUT R228, R6.reuse, 0xfffffff8, RZ, 0xc0, !PT ;  /* 0xfffffff806e47812 */ /* 0x040fe200078ec0ff */
[----:B------:R-:W-:Y:S01]  /*0570*/  IMAD.SHL.U32 R6, R6, 0x40, RZ ;  /* 0x0000004006067824 */ /* 0x000fe200078e00ff */
        /* <DEDUP_REMOVED lines=8> */
[----:B------:R-:W-:Y:S01]  /*0600*/  LEA.HI R236, R236, R9, RZ, 0x6 ;  /* 0x00000009ecec7211 */ /* 0x000fe200078f30ff */
[----:B------:R-:W-:Y:S01]  /*0610*/  UISETP.NE.AND UP6, UPT, UR10, URZ, UPT ;  /* 0x0000003f0a00728c */ /* 0x000fe2000bfc5270 */
[----:B------:R-:W-:Y:S01]  /*0620*/  LOP3.LUT R10, R10, 0x1c0, RZ, 0xc0, !PT ;  /* 0x000001c00a0a7812 */ /* 0x000fe200078ec0ff */
[----:B------:R-:W-:Y:S01]  /*0630*/  USHF.R.S32.HI UR61, URZ, 0x1f, UR34 ;  /* 0x0000001f3f3d7899 */ /* 0x000fe20008011422 */
[----:B------:R-:W-:Y:S01]  /*0640*/  ISETP.NE.U32.AND P0, PT, R0, 0x1, PT ;  /* 0x000000010000780c */ /* 0x000fe20003f05070 */
[----:B------:R-:W-:Y:S01]  /*0650*/  USHF.R.S32.HI UR60, URZ, 0x1f, UR38 ;  /* 0x0000001f3f3c7899 */ /* 0x000fe20008011426 */
[----:B------:R-:W-:Y:S01]  /*0660*/  SHF.R.S32.HI R236, RZ, 0x6, R236 ;  /* 0x00000006ffec7819 */ /* 0x000fe200000114ec */
[----:B------:R-:W-:Y:S01]  /*0670*/  UIMAD.WIDE.U32 UR44, UR36, UR46, URZ ;  /* 0x0000002e242c72a5 */ /* 0x000fe2000f8e003f */
[----:B------:R-:W-:Y:S01]  /*0680*/  SHF.R.S32.HI R8, RZ, 0x7, R8 ;  /* 0x00000007ff087819 */ /* 0x000fe20000011408 */
[----:B------:R-:W-:Y:S01]  /*0690*/  UIMAD UR53, UR37, UR46, URZ ;  /* 0x0000002e253572a4 */ /* 0x000fe2000f8e023f */
[----:B------:R-:W-:Y:S01]  /*06a0*/  LOP3.LUT R0, R10, 0x10, R11, 0xf8, !PT ;  /* 0x000000100a007812 */ /* 0x000fe200078ef80b */
[----:B------:R-:W-:Y:S01]  /*06b0*/  IMAD R229, R236, 0x200, R229 ;  /* 0x00000200ece57824 */ /* 0x000fe200078e02e5 */
[----:B------:R-:W-:Y:S01]  /*06c0*/  LOP3.LUT R12, R12, 0x7ffffffc, RZ, 0xc0, !PT ;  /* 0x7ffffffc0c0c7812 */ /* 0x000fe200078ec0ff */
[----:B------:R-:W-:Y:S01]  /*06d0*/  IMAD.SHL.U32 R236, R236, 0x8, RZ ;  /* 0x00000008ecec7824 */ /* 0x000fe200078e00ff */
[C---:B------:R-:W-:Y:S01]  /*06e0*/  R2P PR, R7.reuse, 0x6 ;  /* 0x0000000607007804 */ /* 0x040fe20000000000 */
[----:B------:R-:W-:Y:S01]  /*06f0*/  IMAD.SHL.U32 R7, R7, 0x40, RZ ;  /* 0x0000004007077824 */ /* 0x000fe200078e00ff */
[--C-:B------:R-:W-:Y:S01]  /*0700*/  LOP3.LUT R222, R10, 0x8, R15.reuse, 0xf8, !PT ;  /* 0x000000080ade7812 */ /* 0x100fe200078ef80f */
[----:B------:R-:W-:Y:S01]  /*0710*/  IMAD.IADD R12, R9, 0x1, -R12 ;  /* 0x00000001090c7824 */ /* 0x000fe200078e0a0c */
[----:B------:R-:W-:Y:S01]  /*0720*/  LOP3.LUT R0, R0, 0x8, R15, 0xf8, !PT ;  /* 0x0000000800007812 */ /* 0x000fe200078ef80f */
[----:B------:R-:W-:Y:S01]  /*0730*/  IMAD R15, R8, 0x800, R13 ;  /* 0x00000800080f7824 */ /* 0x000fe200078e020d */
[----:B------:R-:W-:Y:S01]  /*0740*/  LOP3.LUT R7, R7, 0x1c0, RZ, 0xc0, !PT ;  /* 0x000001c007077812 */ /* 0x000fe200078ec0ff */
[----:B------:R-:W-:Y:S01]  /*0750*/  IMAD.SHL.U32 R9, R9, 0x2, RZ ;  /* 0x0000000209097824 */ /* 0x000fe200078e00ff */
[----:B------:R-:W-:Y:S01]  /*0760*/  LOP3.LUT R236, R236, 0x18, RZ, 0xc0, !PT ;  /* 0x00000018ecec7812 */ /* 0x000fe200078ec0ff */
[----:B------:R-:W-:Y:S01]  /*0770*/  IMAD.SHL.U32 R8, R8, 0x20, RZ ;  /* 0x0000002008087824 */ /* 0x000fe200078e00ff */
[----:B------:R-:W-:Y:S01]  /*0780*/  SHF.R.U32.HI R235, RZ, 0x3, R7 ;  /* 0x00000003ffeb7819 */ /* 0x000fe20000011607 */
[----:B------:R-:W-:Y:S01]  /*0790*/  IMAD.SHL.U32 R12, R12, 0x2, RZ ;  /* 0x000000020c0c7824 */ /* 0x000fe200078e00ff */
[----:B------:R-:W-:Y:S01]  /*07a0*/  LOP3.LUT R223, R236, 0x20, R223, 0xf8, !PT ;  /* 0x00000020ecdf7812 */ /* 0x000fe200078ef8df */
[----:B------:R-:W-:Y:S01]  /*07b0*/  IMAD.SHL.U32 R234, R229, 0x2, RZ ;  /* 0x00000002e5ea7824 */ /* 0x000fe200078e00ff */
[----:B------:R-:W-:Y:S01]  /*07c0*/  LOP3.LUT R226, R8, 0x6, R9, 0xf8, !PT ;  /* 0x0000000608e27812 */ /* 0x000fe200078ef809 */
[----:B------:R-:W-:Y:S01]  /*07d0*/  USHF.R.S32.HI UR55, URZ, 0x1f, UR49 ;  /* 0x0000001f3f377899 */ /* 0x000fe20008011431 */
[----:B------:R-:W-:Y:S01]  /*07e0*/  LOP3.LUT R8, R7, 0x20, R8, 0xf8, !PT ;  /* 0x0000002007087812 */ /* 0x000fe200078ef808 */
[----:B------:R-:W-:Y:S01]  /*07f0*/  UIMAD UR52, UR6, UR52, URZ ;  /* 0x00000034063472a4 */ /* 0x000fe2000f8e023f */
[----:B------:R-:W-:Y:S01]  /*0800*/  LOP3.LUT R236, R235, R7, R236, 0x1e, !PT ;  /* 0x00000007ebec7212 */ /* 0x000fe200078e1eec */
[----:B------:R-:W-:Y:S01]  /*0810*/  IMAD R7, R5, 0x400, R12 ;  /* 0x0000040005077824 */ /* 0x000fe200078e020c */
[----:B------:R-:W-:Y:S01]  /*0820*/  LOP3.LUT R235, R8, R235, RZ, 0x3c, !PT ;  /* 0x000000eb08eb7212 */ /* 0x000fe200078e3cff */
[----:B------:R-:W-:Y:S01]  /*0830*/  IMAD.SHL.U32 R8, R228, 0x40, RZ ;  /* 0x00000040e4087824 */ /* 0x000fe200078e00ff */
[----:B------:R-:W-:Y:S01]  /*0840*/  SHF.R.U32.HI R11, RZ, 0x3, R10 ;  /* 0x00000003ff0b7819 */ /* 0x000fe2000001160a */
[----:B------:R-:W-:Y:S01]  /*0850*/  IMAD.IADD R236, R7, 0x1, R236 ;  /* 0x0000000107ec7824 */ /* 0x000fe200078e02ec */
[----:B------:R-:W-:Y:S01]  /*0860*/  SEL R240, R240, 0x10, !P0 ;  /* 0x00000010f0f07807 */ /* 0x000fe20004000000 */
[----:B------:R-:W-:Y:S01]  /*0870*/  IMAD.SHL.U32 R7, R4, 0x8, RZ ;  /* 0x0000000804077824 */ /* 0x000fe200078e00ff */
[----:B------:R-:W-:Y:S01]  /*0880*/  LOP3.LUT R8, R8, 0x1c0, RZ, 0xc0, !PT ;  /* 0x000001c008087812 */ /* 0x000fe200078ec0ff */
[C---:B------:R-:W-:Y:S01]  /*0890*/  IMAD R10, R3.reuse, 0x400, R12 ;  /* 0x00000400030a7824 */ /* 0x040fe200078e020c */
[----:B------:R-:W-:Y:S01]  /*08a0*/  SHF.R.S32.HI R4, RZ, 0x2, R2 ;  /* 0x00000002ff047819 */ /* 0x000fe20000011402 */
[----:B------:R-:W-:Y:S01]  /*08b0*/  @!UP5 UIMAD UR51, UR7, UR51, URZ ;  /* 0x000000330733d2a4 */ /* 0x000fe2000f8e023f */
[----:B------:R-:W-:Y:S01]  /*08c0*/  SHF.R.U32.HI R220, RZ, 0x3, R8 ;  /* 0x00000003ffdc7819 */ /* 0x000fe20000011608 */
[----:B------:R-:W-:Y:S01]  /*08d0*/  IMAD.IADD R235, R10, 0x1, R235 ;  /* 0x000000010aeb7824 */ /* 0x000fe200078e02eb */
[----:B------:R-:W-:Y:S01]  /*08e0*/  LOP3.LUT R7, R8, 0x8, R7, 0xf8, !PT ;  /* 0x0000000808077812 */ /* 0x000fe200078ef807 */
[----:B------:R-:W-:Y:S01]  /*08f0*/  IMAD R227, R3, 0x10, R4 ;  /* 0x0000001003e37824 */ /* 0x000fe200078e0204 */
[----:B------:R-:W-:Y:S01]  /*0900*/  LOP3.LUT R2, R6, 0xfffffe00, RZ, 0xc0, !PT ;  /* 0xfffffe0006027812 */ /* 0x000fe200078ec0ff */
[----:B------:R-:W-:Y:S01]  /*0910*/  IMAD.SHL.U32 R235, R235, 0x2, RZ ;  /* 0x00000002ebeb7824 */ /* 0x000fe200078e00ff */
[----:B------:R-:W-:Y:S01]  /*0920*/  LOP3.LUT R223, R220, R223, R8, 0x1e, !PT ;  /* 0x000000dfdcdf7212 */ /* 0x000fe200078e1e08 */
[----:B------:R-:W-:Y:S01]  /*0930*/  USHF.R.S32.HI UR50, URZ, 0x1f, UR43 ;  /* 0x0000001f3f327899 */ /* 0x000fe2000801142b */
[----:B------:R-:W-:Y:S01]  /*0940*/  LOP3.LUT R220, R7, R220, RZ, 0x3c, !PT ;  /* 0x000000dc07dc7212 */ /* 0x000fe200078e3cff */
[--C-:B------:R-:W-:Y:S01]  /*0950*/  IMAD R3, R3, 0x400, R2.reuse ;  /* 0x0000040003037824 */ /* 0x100fe200078e0202 */
[----:B------:R-:W-:Y:S01]  /*0960*/  LOP3.LUT R222, R222, R11, RZ, 0x3c, !PT ;  /* 0x0000000bdede7212 */ /* 0x000fe200078e3cff */
[----:B------:R-:W-:Y:S01]  /*0970*/  IMAD R5, R5, 0x400, R2 ;  /* 0x0000040005057824 */ /* 0x000fe200078e0202 */
[----:B------:R-:W-:Y:S01]  /*0980*/  LOP3.LUT R0, R13, R0, R11, 0xf6, !PT ;  /* 0x000000000d007212 */ /* 0x000fe200078ef60b */
[----:B------:R-:W-:Y:S01]  /*0990*/  IMAD.IADD R224, R3, 0x1, R220 ;  /* 0x0000000103e07824 */ /* 0x000fe200078e02dc */
[----:B------:R-:W-:Y:S01]  /*09a0*/  IADD3 R237, R235, 0x20, RZ ;  /* 0x00000020ebed7810 */ /* 0x000fe20007ffe0ff */
[----:B------:R-:W-:Y:S01]  /*09b0*/  IMAD.MOV.U32 R3, RZ, RZ, 0x20 ;  /* 0x00000020ff037424 */ /* 0x000fe200078e00ff */
[----:B------:R-:W-:Y:S01]  /*09c0*/  LEA R236, R236, 0x18000, 0x1 ;  /* 0x00018000ecec7811 */ /* 0x000fe200078e08ff */
[----:B------:R-:W-:Y:S01]  /*09d0*/  IMAD.IADD R222, R15, 0x1, R222 ;  /* 0x000000010fde7824 */ /* 0x000fe200078e02de */
[----:B------:R-:W-:Y:S01]  /*09e0*/  @P1 IADD3 R237, R235, -0x20, RZ ;  /* 0xffffffe0ebed1810 */ /* 0x000fe20007ffe0ff */
[----:B------:R-:W-:Y:S01]  /*09f0*/  IMAD.IADD R220, R220, 0x1, R5 ;  /* 0x00000001dcdc7824 */ /* 0x000fe200078e0205 */
[----:B------:R-:W-:Y:S01]  /*0a00*/  SEL R3, R3, 0xffffffe0, !P4 ;  /* 0xffffffe003037807 */ /* 0x000fe20006000000 */
[----:B------:R-:W-:Y:S01]  /*0a10*/  IMAD.MOV.U32 R5, RZ, RZ, 0x40 ;  /* 0x00000040ff057424 */ /* 0x000fe200078e00ff */
[----:B------:R-:W-:Y:S01]  /*0a20*/  LOP3.LUT R223, R223, R2, RZ, 0xfc, !PT ;  /* 0x00000002dfdf7212 */ /* 0x000fe200078efcff */
[----:B------:R-:W-:Y:S01]  /*0a30*/  IMAD.SHL.U32 R222, R222, 0x2, RZ ;  /* 0x00000002dede7824 */ /* 0x000fe200078e00ff */
[----:B------:R-:W-:Y:S01]  /*0a40*/  IADD3 R238, R236, 0x40, RZ ;  /* 0x00000040ecee7810 */ /* 0x000fe20007ffe0ff */
[----:B------:R-:W-:Y:S01]  /*0a50*/  IMAD.SHL.U32 R221, R0, 0x2, RZ ;  /* 0x0000000200dd7824 */ /* 0x000fe200078e00ff */
[----:B------:R-:W-:Y:S01]  /*0a60*/  SEL R5, R5, 0xffffffc0, !P3 ;  /* 0xffffffc005057807 */ /* 0x000fe20005800000 */
[----:B------:R-:W-:Y:S01]  /*0a70*/  IMAD.IADD R212, R222, 0x1, R3 ;  /* 0x00000001ded47824 */ /* 0x000fe200078e0203 */
[----:B------:R-:W-:Y:S01]  /*0a80*/  LEA R220, R220, 0x28000, 0x1 ;  /* 0x00028000dcdc7811 */ /* 0x000fe200078e08ff */
[----:B------:R-:W-:Y:S01]  /*0a90*/  IMAD.IADD R239, R235, 0x1, R240 ;  /* 0x00000001ebef7824 */ /* 0x000fe200078e02f0 */
[----:B------:R-:W-:Y:S01]  /*0aa0*/  @P2 IADD3 R238, R236, -0x40, RZ ;  /* 0xffffffc0ecee2810 */ /* 0x000fe20007ffe0ff */
[--C-:B------:R-:W-:Y:S01]  /*0ab0*/  IMAD R0, R0, 0x2, R5.reuse ;  /* 0x0000000200007824 */ /* 0x100fe200078e0205 */
[----:B------:R-:W-:Y:S01]  /*0ac0*/  UMOV UR41, 0xffff8000 ;  /* 0xffff800000297882 */ /* 0x000fe20000000000 */
[----:B------:R-:W-:-:S02]  /*0ad0*/  IMAD.IADD R3, R222, 0x1, R5 ;  /* 0x00000001de037824 */ /* 0x000fc400078e0205 */
[----:B------:R-:W-:Y:S02]  /*0ae0*/  IMAD.IADD R2, R5, 0x1, R212 ;  /* 0x0000000105027824 */ /* 0x000fe400078e02d4 */
[----:B------:R-:W-:Y:S02]  /*0af0*/  IMAD.IADD R240, R240, 0x1, R237 ;  /* 0x00000001f0f07824 */ /* 0x000fe400078e02ed */
.L_x_851:
        /* <DEDUP_REMOVED lines=19> */
[----:B--23--:R-:W2:Y:S01]  /*0c30*/  @P2 LDG.E R7, [R12.64] ;  /* 0x000000040c072981 */ /* 0x00cea2000c1e1900 */
        /* <DEDUP_REMOVED lines=33> */
.L_x_815:
        /* <DEDUP_REMOVED lines=35> */
[----:B-1----:R-:W-:Y:S02]  /*1080*/  UISETP.NE.AND UP0, UPT, UR24, -0x1, UPT ;  /* 0xffffffff1800788c */ /* 0x002fe4000bf05270 */
        /* <DEDUP_REMOVED lines=13> */
[----:B------:R-:W-:Y:S02]  /*1160*/  ULEA UR16, UR33, 0xffffffc0, 0x6 ;  /* 0xffffffc021107891 */ /* 0x000fe4000f8e303f */
[----:B------:R-:W-:Y:S02]  /*1170*/  @UP3 UIADD3 UR35, UR17, UR19, URZ ;  /* 0x0000001311233290 */ /* 0x000fe4000fffe03f */
        /* <DEDUP_REMOVED lines=16> */
.L_x_817:
        /* <DEDUP_REMOVED lines=18> */
.L_x_818:
        /* <DEDUP_REMOVED lines=32> */
[----:B------:R-:W-:Y:S01]  /*15a0*/  UIMAD UR11, UR13, UR11, UR9 ;  /* 0x0000000b0d0b72a4 */ /* 0x000fe2000f8e0209 */
[----:B------:R-:W-:Y:S01]  /*15b0*/  IMAD.MOV.U32 R8, RZ, RZ, RZ ;  /* 0x000000ffff087224 */ /* 0x000fe200078e00ff */
[----:B------:R-:W-:Y:S01]  /*15c0*/  USHF.L.U32 UR13, UR34, 0x7, URZ ;  /* 0x00000007220d7899 */ /* 0x000fe2000800063f */
[----:B------:R-:W-:Y:S01]  /*15d0*/  IMAD R5, R4, R6, RZ ;  /* 0x0000000604057224 */ /* 0x000fe200078e02ff */
[----:B------:R-:W-:Y:S01]  /*15e0*/  IABS R4, UR38 ;  /* 0x0000002600047c13 */ /* 0x000fe20008000000 */
[----:B------:R-:W-:Y:S02]  /*15f0*/  USEL UR17, UR8, URZ, UP6 ;  /* 0x0000003f08117287 */ /* 0x000fe4000b000000 */
[----:B------:R-:W-:Y:S01]  /*1600*/  IMAD.HI.U32 R5, R9, R5, R8 ;  /* 0x0000000509057227 */ /* 0x000fe200078e0008 */
[----:B------:R-:W-:Y:S02]  /*1610*/  USEL UR8, UR13, URZ, UP1 ;  /* 0x0000003f0d087287 */ /* 0x000fe40008800000 */
[----:B------:R-:W-:-:S02]  /*1620*/  USEL UR11, UR11, URZ, UP6 ;  /* 0x0000003f0b0b7287 */ /* 0x000fc4000b000000 */
[----:B------:R-:W-:Y:S01]  /*1630*/  UIADD3 UR8, UP1, UR16, UR8, URZ ;  /* 0x0000000810087290 */ /* 0x000fe2000ff3e03f */
[----:B------:R-:W-:Y:S01]  /*1640*/  IMAD.HI.U32 R9, R5, R4, RZ ;  /* 0x0000000405097227 */ /* 0x000fe200078e00ff */
[----:B------:R-:W-:Y:S02]  /*1650*/  ULDC UR13, c[0x0][0x234] ;  /* 0x00008d00000d7ab9 */ /* 0x000fe40000000800 */
[----:B------:R-:W-:Y:S01]  /*1660*/  UIADD3.X UR9, UR32, UR6, URZ, UP1, !UPT ;  /* 0x0000000620097290 */ /* 0x000fe20008ffe43f */
[----:B------:R-:W-:Y:S01]  /*1670*/  IMAD.MOV R5, RZ, RZ, -R9 ;  /* 0x000000ffff057224 */ /* 0x000fe200078e0a09 */
[----:B------:R-:W-:-:S03]  /*1680*/  UIMAD UR6, UR37, UR8, URZ ;  /* 0x00000008250672a4 */ /* 0x000fc6000f8e023f */
[C---:B------:R-:W-:Y:S01]  /*1690*/  IMAD R5, R6.reuse, R5, R4 ;  /* 0x0000000506057224 */ /* 0x040fe200078e0204 */
[----:B------:R-:W-:Y:S02]  /*16a0*/  UIMAD UR10, UR36, UR9, UR6 ;  /* 0x00000009240a72a4 */ /* 0x000fe4000f8e0206 */
[----:B------:R-:W-:Y:S02]  /*16b0*/  @UP5 USEL UR6, UR56, UR18, !UP3 ;  /* 0x0000001238065287 */ /* 0x000fe4000d800000 */
[----:B------:R-:W-:Y:S01]  /*16c0*/  ISETP.GT.U32.AND P0, PT, R6, R5, PT ;  /* 0x000000050600720c */ /* 0x000fe20003f04070 */
[----:B------:R-:W-:Y:S02]  /*16d0*/  UIMAD.WIDE.U32 UR8, UR36, UR8, URZ ;  /* 0x00000008240872a5 */ /* 0x000fe4000f8e003f */
[----:B------:R-:W-:Y:S02]  /*16e0*/  @UP5 UIMAD UR13, UR38, UR13, UR6 ;  /* 0x0000000d260d52a4 */ /* 0x000fe4000f8e0206 */
[----:B------:R-:W-:-:S05]  /*16f0*/  UIADD3 UR10, UR9, UR10, URZ ;  /* 0x0000000a090a7290 */ /* 0x000fca000fffe03f */
[----:B------:R-:W-:-:S03]  /*1700*/  @!UP5 UMOV UR13, UR51 ;  /* 0x00000033000ddc82 */ /* 0x000fc60008000000 */
        /* <DEDUP_REMOVED lines=15> */
.L_x_819:
[----:B------:R-:W-:Y:S02]  /*1800*/  UMOV UR15, UR52 ;  /* 0x00000034000f7c82 */ /* 0x000fe40008000000 */
.L_x_820:
[----:B------:R-:W-:Y:S01]  /*1810*/  UIADD3 UR8, UP4, UP3, UR8, UR43, UR49 ;  /* 0x0000002b08087290 */ /* 0x000fe2000fb9e031 */
[----:B------:R-:W1:Y:S01]  /*1820*/  S2R R11, SR_TID.X ;  /* 0x00000000000b7919 */ /* 0x000e620000002100 */
[----:B------:R-:W-:Y:S01]  /*1830*/  SHF.R.S32.HI R4, RZ, 0x1f, R230 ;  /* 0x0000001fff047819 */ /* 0x000fe200000114e6 */
[----:B------:R-:W-:Y:S01]  /*1840*/  IMAD.U32 R7, RZ, RZ, UR5 ;  /* 0x00000005ff077e24 */ /* 0x000fe2000f8e00ff */
[----:B------:R-:W-:Y:S01]  /*1850*/  UIADD3 UR28, UP2, UP1, UR17, UR8, UR19 ;  /* 0x00000008111c7290 */ /* 0x000fe2000f95e013 */
[----:B------:R-:W-:Y:S01]  /*1860*/  IADD3 R10, P0, R230, UR16, RZ ;  /* 0x00000010e60a7c10 */ /* 0x000fe2000ff1e0ff */
[----:B------:R-:W-:Y:S01]  /*1870*/  UIADD3.X UR6, UR10, UR50, UR55, UP4, UP3 ;  /* 0x000000320a067290 */ /* 0x000fe2000a7e6437 */
[----:B------:R-:W-:Y:S01]  /*1880*/  IMAD.U32 R6, RZ, RZ, UR4 ;  /* 0x00000004ff067e24 */ /* 0x000fe2000f8e00ff */
[----:B------:R-:W-:Y:S01]  /*1890*/  ULDC.64 UR8, c[0x0][0x1a8] ;  /* 0x00006a0000087ab9 */ /* 0x000fe20000000a00 */
[----:B------:R-:W-:Y:S01]  /*18a0*/  IADD3.X R5, R4, UR32, RZ, P0, !PT ;  /* 0x0000002004057c10 */ /* 0x000fe200087fe4ff */
[----:B------:R-:W-:Y:S01]  /*18b0*/  UIADD3.X UR19, UR11, UR6, UR14, UP2, UP1 ;  /* 0x000000060b137290 */ /* 0x000fe200097e240e */
[--C-:B------:R-:W-:Y:S01]  /*18c0*/  SHF.R.S32.HI R233, RZ, 0x1f, R232.reuse ;  /* 0x0000001fffe97819 */ /* 0x100fe200000114e8 */
[----:B------:R-:W-:Y:S01]  /*18d0*/  UIMAD UR6, UR59, UR8, URZ ;  /* 0x000000083b0672a4 */ /* 0x000fe2000f8e023f */
[----:B------:R-:W-:Y:S01]  /*18e0*/  BSSY B1, `(.L_x_816) ;  /* 0x0000713000017945 */ /* 0x000fe20003800000 */
[----:B------:R-:W-:Y:S01]  /*18f0*/  UMOV UR17, 0x4 ;  /* 0x0000000400117882 */ /* 0x000fe20000000000 */
[----:B------:R-:W-:Y:S01]  /*1900*/  IMAD R5, R5, c[0x0][0x190], RZ ;  /* 0x0000640005057a24 */ /* 0x000fe200078e02ff */
[----:B------:R-:W-:Y:S01]  /*1910*/  UIMAD UR18, UR38, UR9, UR6 ;  /* 0x00000009261272a4 */ /* 0x000fe2000f8e0206 */
[----:B------:R-:W-:Y:S01]  /*1920*/  IMAD.WIDE.U32 R12, R10, c[0x0][0x190], R232 ;  /* 0x000064000a0c7a25 */ /* 0x000fe200078e00e8 */
[----:B------:R-:W-:-:S02]  /*1930*/  ULDC.64 UR4, c[0x0][0x200] ;  /* 0x0000800000047ab9 */ /* 0x000fc40000000a00 */
[----:B------:R-:W-:Y:S01]  /*1940*/  ULDC.64 UR8, c[0x0][0x378] ;  /* 0x0000de0000087ab9 */ /* 0x000fe20000000a00 */
[----:B------:R-:W-:Y:S01]  /*1950*/  IMAD R5, R10, c[0x0][0x194], R5 ;  /* 0x000065000a057a24 */ /* 0x000fe200078e0205 */
[----:B------:R-:W-:Y:S01]  /*1960*/  UIMAD UR6, UR59, UR8, URZ ;  /* 0x000000083b0672a4 */ /* 0x000fe2000f8e023f */
[----:B------:R-:W-:Y:S01]  /*1970*/  IADD3 R12, P0, R12, UR39, RZ ;  /* 0x000000270c0c7c10 */ /* 0x000fe2000ff1e0ff */
[----:B------:R-:W-:Y:S02]  /*1980*/  IMAD.U32 R10, RZ, RZ, UR38 ;  /* 0x00000026ff0a7e24 */ /* 0x000fe4000f8e00ff */
[----:B------:R-:W-:Y:S01]  /*1990*/  UIMAD UR11, UR38, UR9, UR6 ;  /* 0x00000009260b72a4 */ /* 0x000fe2000f8e0206 */
[----:B------:R-:W-:Y:S01]  /*19a0*/  IADD3.X R13, R13, UR35, R5, P0, !PT ;  /* 0x000000230d0d7c10 */ /* 0x000fe200087fe405 */
[----:B------:R-:W-:Y:S01]  /*19b0*/  IMAD.U32 R5, RZ, RZ, UR16 ;  /* 0x00000010ff057e24 */ /* 0x000fe2000f8e00ff */
[----:B------:R-:W-:Y:S01]  /*19c0*/  ULDC.64 UR8, c[0x0][0x370] ;  /* 0x0000dc0000087ab9 */ /* 0x000fe20000000a00 */
[----:B------:R-:W-:Y:S01]  /*19d0*/  IADD3 R14, P0, R232, UR27, RZ ;  /* 0x0000001be80e7c10 */ /* 0x000fe2000ff1e0ff */
[----:B------:R-:W-:-:S02]  /*19e0*/  UIMAD UR6, UR32, UR8, URZ ;  /* 0x00000008200672a4 */ /* 0x000fc4000f8e023f */
[----:B------:R-:W-:Y:S01]  /*19f0*/  UIADD3 UR8, UR16, UR13, URZ ;  /* 0x0000000d10087290 */ /* 0x000fe2000fffe03f */
[----:B------:R-:W-:Y:S01]  /*1a00*/  IADD3.X R15, R233, UR31, RZ, P0, !PT ;  /* 0x0000001fe90f7c10 */ /* 0x000fe200087fe4ff */
[----:B------:R-:W-:Y:S02]  /*1a10*/  UIMAD UR10, UR16, UR9, UR6 ;  /* 0x00000009100a72a4 */ /* 0x000fe4000f8e0206 */
[----:B------:R-:W-:Y:S02]  /*1a20*/  UIMAD.WIDE UR8, UR8, UR17, UR4 ;  /* 0x00000011080872a5 */ /* 0x000fe4000f8e0204 */
[----:B------:R-:W-:Y:S01]  /*1a30*/  UIADD3 UR6, -UR7, UR12, UR23 ;  /* 0x0000000c07067290 */ /* 0x000fe2000fffe117 */
[----:B------:R-:W-:Y:S01]  /*1a40*/  IMAD.WIDE.U32 R14, R5, c[0x0][0x370], R14 ;  /* 0x0000dc00050e7a25 */ /* 0x000fe200078e000e */
[----:B------:R-:W-:-:S03]  /*1a50*/  ULDC.64 UR4, c[0x0][0x3c8] ;  /* 0x0000f20000047ab9 */ /* 0x000fc60000000a00 */
[----:B------:R-:W-:Y:S01]  /*1a60*/  UMOV UR14, UR8 ;  /* 0x00000008000e7c82 */ /* 0x000fe20008000000 */
[----:B------:R-:W-:Y:S01]  /*1a70*/  IADD3 R15, R15, UR10, RZ ;  /* 0x0000000a0f0f7c10 */ /* 0x000fe2000fffe0ff */
[----:B------:R-:W-:Y:S01]  /*1a80*/  UIADD3 UR8, UR16, UR15, URZ ;  /* 0x0000000f10087290 */ /* 0x000fe2000fffe03f */
[----:B------:R-:W-:Y:S01]  /*1a90*/  IMAD R5, R4, c[0x0][0x370], RZ ;  /* 0x0000dc0004057a24 */ /* 0x000fe200078e02ff */
[----:B------:R-:W-:Y:S02]  /*1aa0*/  UMOV UR13, UR9 ;  /* 0x00000009000d7c82 */ /* 0x000fe40008000000 */
[----:B------:R-:W-:Y:S01]  /*1ab0*/  UIMAD.WIDE UR8, UR8, UR17, UR4 ;  /* 0x00000011080872a5 */ /* 0x000fe2000f8e0204 */
[----:B------:R1:W2:Y:S01]  /*1ac0*/  R2UR UR4, R6 ;  /* 0x00000000060473c2 */ /* 0x0002a200000e0000 */
[----:B------:R-:W-:Y:S01]  /*1ad0*/  IMAD R5, R230, c[0x0][0x374], R5 ;  /* 0x0000dd00e6057a24 */ /* 0x000fe200078e0205 */
[----:B------:R-:W-:Y:S02]  /*1ae0*/  ULDC UR17, c[0x0][0x2e8] ;  /* 0x0000ba0000117ab9 */ /* 0x000fe40000000800 */
[----:B------:R-:W-:-:S02]  /*1af0*/  UIADD3 UR6, UR6, -UR17, URZ ;  /* 0x8000001106067290 */ /* 0x000fc4000fffe03f */
[----:B------:R-:W-:Y:S02]  /*1b00*/  UMOV UR16, UR8 ;  /* 0x0000000800107c82 */ /* 0x000fe40008000000 */
[----:B------:R3:W4:Y:S01]  /*1b10*/  R2UR UR5, R7 ;  /* 0x00000000070573c2 */ /* 0x00072200000e0000 */
[----:B------:R-:W-:Y:S02]  /*1b20*/  USHF.R.S32.HI UR17, URZ, 0x1f, UR6 ;  /* 0x0000001f3f117899 */ /* 0x000fe40008011406 */
[----:B------:R-:W-:Y:S02]  /*1b30*/  UMOV UR15, UR9 ;  /* 0x00000009000f7c82 */ /* 0x000fe40008000000 */
[----:B------:R-:W-:Y:S02]  /*1b40*/  ULEA.HI UR17, UR17, UR6, URZ, 0x6 ;  /* 0x0000000611117291 */ /* 0x000fe4000f8f303f */
[----:B------:R-:W-:Y:S02]  /*1b50*/  UIADD3 UR6, UR33, -0x1, URZ ;  /* 0xffffffff21067890 */ /* 0x000fe4000fffe03f */
[----:B------:R-:W-:-:S04]  /*1b60*/  USHF.R.S32.HI UR17, URZ, 0x6, UR17 ;  /* 0x000000063f117899 */ /* 0x000fc80008011411 */
[----:B------:R-:W-:Y:S01]  /*1b70*/  UISETP.LT.AND UP1, UPT, URZ, UR17, UPT ;  /* 0x000000113f00728c */ /* 0x000fe2000bf21270 */
[----:B-1----:R-:W-:-:S03]  /*1b80*/  SHF.R.S32.HI R6, RZ, 0x1f, R11 ;  /* 0x0000001fff067819 */ /* 0x002fc6000001140b */
[----:B------:R-:W-:-:S04]  /*1b90*/  USEL UR17, URZ, UR17, !UP1 ;  /* 0x000000113f117287 */ /* 0x000fc8000c800000 */
        /* <DEDUP_REMOVED lines=41> */
.L_x_822:
        /* <DEDUP_REMOVED lines=18> */
.L_x_823:
        /* <DEDUP_REMOVED lines=30> */
.L_x_825:
[----:B------:R-:W-:Y:S05]  /*2130*/  BSYNC B0 ;  /* 0x0000000000007941 */ /* 0x000fea0003800000 */
.L_x_824:
        /* <DEDUP_REMOVED lines=17> */
.L_x_827:
[----:B------:R-:W-:Y:S05]  /*2250*/  BSYNC B0 ;  /* 0x0000000000007941 */ /* 0x000fea0003800000 */
.L_x_826:
[----:B------:R-:W-:Y:S01]  /*2260*/  ULDC.64 UR6, c[0x0][0x3a8] ;  /* 0x0000ea0000067ab9 */ /* 0x000fe20000000a00 */
[----:B------:R-:W-:Y:S01]  /*2270*/  IMAD.U32 R5, RZ, RZ, UR23 ;  /* 0x00000017ff057e24 */ /* 0x000fe2000f8e00ff */
[----:B------:R-:W-:Y:S01]  /*2280*/  UIMAD UR6, UR20, UR6, URZ ;  /* 0x00000006140672a4 */ /* 0x000fe2000f8e023f */
[----:B------:R-:W-:Y:S01]  /*2290*/  IMAD.U32 R8, RZ, RZ, UR38 ;  /* 0x00000026ff087e24 */ /* 0x000fe2000f8e00ff */
        /* <DEDUP_REMOVED lines=18> */
[----:B-1----:R-:W-:-:S04]  /*23c0*/  LEA R12, P1, R10, c[0x0][0x348], 0x1 ;  /* 0x0000d2000a0c7a11 */ /* 0x002fc800078208ff */
[----:B------:R-:W-:-:S05]  /*23d0*/  LEA.HI.X R13, R10, c[0x0][0x34c], R6, 0x1, P1 ;  /* 0x0000d3000a0d7a11 */ /* 0x000fca00008f0c06 */
[----:B------:R1:W-:Y:S04]  /*23e0*/  STG.E.128 [R12.64], RZ ;  /* 0x000000ff0c007986 */ /* 0x0003e8000c101d04 */
[----:B------:R1:W-:Y:S04]  /*23f0*/  STG.E.128 [R12.64+0x80], RZ ;  /* 0x000080ff0c007986 */ /* 0x0003e8000c101d04 */
[----:B------:R1:W-:Y:S04]  /*2400*/  STG.E.128 [R12.64+0x100], RZ ;  /* 0x000100ff0c007986 */ /* 0x0003e8000c101d04 */
[----:B------:R1:W-:Y:S02]  /*2410*/  STG.E.128 [R12.64+0x180], RZ ;  /* 0x000180ff0c007986 */ /* 0x0003e4000c101d04 */
.L_x_829:
[----:B------:R-:W-:Y:S05]  /*2420*/  BSYNC B0 ;  /* 0x0000000000007941 */ /* 0x000fea0003800000 */
.L_x_828:
[----:B------:R-:W-:Y:S05]  /*2430*/  @P0 BRA `(.L_x_830) ;  /* 0x000065d000000947 */ /* 0x000fea0003800000 */
[----:B------:R-:W-:-:S04]  /*2440*/  IADD3 R6, P0, R230, 0x20, RZ ;  /* 0x00000020e6067810 */ /* 0x000fc80007f1e0ff */
[----:B------:R-:W-:-:S05]  /*2450*/  IADD3.X R4, RZ, R4, RZ, P0, !PT ;  /* 0x00000004ff047210 */ /* 0x000fca00007fe4ff */
[----:B------:R-:W-:Y:S01]  /*2460*/  IMAD R7, R4, c[0x0][0x3a8], RZ ;  /* 0x0000ea0004077a24 */ /* 0x000fe200078e02ff */
[----:B------:R-:W-:-:S03]  /*2470*/  MOV R4, R8 ;  /* 0x0000000800047202 */ /* 0x000fc60000000f00 */
[C---:B------:R-:W-:Y:S02]  /*2480*/  IMAD R7, R6.reuse, c[0x0][0x3ac], R7 ;  /* 0x0000eb0006077a24 */ /* 0x040fe400078e0207 */
[----:B------:R-:W-:-:S05]  /*2490*/  IMAD.WIDE.U32 R4, R6, c[0x0][0x3a8], R4 ;  /* 0x0000ea0006047a25 */ /* 0x000fca00078e0004 */
[----:B------:R-:W-:Y:S02]  /*24a0*/  LEA R6, P0, R4, c[0x0][0x348], 0x1 ;  /* 0x0000d20004067a11 */ /* 0x000fe400078008ff */
[----:B------:R-:W-:-:S04]  /*24b0*/  IADD3 R7, R5, R7, RZ ;  /* 0x0000000705077210 */ /* 0x000fc80007ffe0ff */
[----:B------:R-:W-:-:S05]  /*24c0*/  LEA.HI.X R7, R4, c[0x0][0x34c], R7, 0x1, P0 ;  /* 0x0000d30004077a11 */ /* 0x000fca00000f0c07 */
[----:B------:R3:W-:Y:S04]  /*24d0*/  STG.E.128 [R6.64], RZ ;  /* 0x000000ff06007986 */ /* 0x0007e8000c101d04 */
[----:B------:R3:W-:Y:S04]  /*24e0*/  STG.E.128 [R6.64+0x80], RZ ;  /* 0x000080ff06007986 */ /* 0x0007e8000c101d04 */
[----:B------:R3:W-:Y:S04]  /*24f0*/  STG.E.128 [R6.64+0x100], RZ ;  /* 0x000100ff06007986 */ /* 0x0007e8000c101d04 */
[----:B------:R3:W-:Y:S01]  /*2500*/  STG.E.128 [R6.64+0x180], RZ ;  /* 0x000180ff06007986 */ /* 0x0007e2000c101d04 */
[----:B------:R-:W-:Y:S05]  /*2510*/  BRA `(.L_x_830) ;  /* 0x000064f000007947 */ /* 0x000fea0003800000 */
.L_x_821:
[----:B------:R-:W-:Y:S01]  /*2520*/  PLOP3.LUT P0, PT, PT, PT, UP6, 0x80, 0x0 ;  /* 0x000000000000781c */ /* 0x000fe20003f0f068 */
[----:B------:R-:W-:Y:S01]  /*2530*/  ULEA.HI UR8, UR6, UR6, URZ, 0x1 ;  /* 0x0000000606087291 */ /* 0x000fe2000f8f083f */
[----:B------:R-:W-:Y:S01]  /*2540*/  IADD3 R7, R230, 0x20, RZ ;  /* 0x00000020e6077810 */ /* 0x000fe20007ffe0ff */
[----:B------:R-:W-:Y:S01]  /*2550*/  IMAD.MOV.U32 R216, RZ, RZ, 0x40 ;  /* 0x00000040ffd87424 */ /* 0x000fe200078e00ff */
[----:B------:R-:W-:Y:S01]  /*2560*/  IADD3 R6, R229, 0x4000, RZ ;  /* 0x00004000e5067810 */ /* 0x000fe20007ffe0ff */
[----:B------:R-:W-:Y:S01]  /*2570*/  ULOP3.LUT UR8, UR8, 0xfffffffe, URZ, 0xc0, !UPT ;  /* 0xfffffffe08087892 */ /* 0x000fe2000f8ec03f */
[----:B------:R-:W-:Y:S01]  /*2580*/  BSSY B0, `(.L_x_831) ;  /* 0x000003d000007945 */ /* 0x000fe20003800000 */
[----:B------:R-:W-:-:S02]  /*2590*/  IMAD.WIDE.U32 R10, R216, c[0x0][0x370], RZ ;  /* 0x0000dc00d80a7a25 */ /* 0x000fc400078e00ff */
[----:B------:R-:W-:Y:S02]  /*25a0*/  UIADD3 UR8, UR6, -UR8, URZ ;  /* 0x8000000806087290 */ /* 0x000fe4000fffe03f */
[----:B------:R-:W-:Y:S02]  /*25b0*/  IMAD R5, R216, c[0x0][0x374], RZ ;  /* 0x0000dd00d8057a24 */ /* 0x000fe400078e02ff */
[----:B------:R-:W-:Y:S01]  /*25c0*/  @P0 BAR.SYNC.DEFER_BLOCKING 0x0 ;  /* 0x0000000000000b1d */ /* 0x000fe20000010000 */
[----:B------:R-:W-:Y:S02]  /*25d0*/  UISETP.NE.AND UP0, UPT, UR8, 0x1, UPT ;  /* 0x000000010800788c */ /* 0x000fe4000bf05270 */
[----:B------:R-:W-:-:S04]  /*25e0*/  UIMAD UR8, UR6, -0x40, UR12 ;  /* 0xffffffc0060878a4 */ /* 0x000fc8000f8e020c */
[----:B------:R-:W-:Y:S02]  /*25f0*/  PLOP3.LUT P0, PT, PT, PT, UP0, 0x80, 0x0 ;  /* 0x000000000000781c */ /* 0x000fe40003f0f008 */
[----:B------:R-:W-:Y:S02]  /*2600*/  ISETP.GE.AND P1, PT, R7, UR8, PT ;  /* 0x0000000807007c0c */ /* 0x000fe4000bf26270 */
[----:B------:R-:W-:Y:S02]  /*2610*/  ISETP.GE.AND P2, PT, R230, UR8, PT ;  /* 0x00000008e6007c0c */ /* 0x000fe4000bf46270 */
[----:B------:R-:W-:-:S05]  /*2620*/  SEL R6, R6, R229, !P0 ;  /* 0x000000e506067207 */ /* 0x000fca0004000000 */
[----:B------:R-:W-:-:S04]  /*2630*/  IMAD.SHL.U32 R245, R6, 0x2, RZ ;  /* 0x0000000206f57824 */ /* 0x000fc800078e00ff */
[----:B------:R-:W-:Y:S02]  /*2640*/  @!P1 IADD3 R10, P3, R248, R10, RZ ;  /* 0x0000000af80a9210 */ /* 0x000fe40007f7e0ff */
[----:B------:R1:W-:Y:S02]  /*2650*/  @P2 STS.128 [R234+0x10000], RZ ;  /* 0x010000ffea002388 */ /* 0x0003e40000000c00 */
[----:B------:R-:W-:Y:S02]  /*2660*/  @!P1 IADD3.X R11, R249, R11, R5, P3, !PT ;  /* 0x0000000bf90b9210 */ /* 0x000fe40001ffe405 */
        /* <DEDUP_REMOVED lines=39> */
.L_x_832:
[----:B------:R-:W-:Y:S01]  /*28e0*/  @!PT LDS RZ, [RZ] ;  /* 0x00000000fffff984 */ /* 0x000fe20000000800 */
[----:B------:R-:W-:Y:S01]  /*28f0*/  @!PT LDS RZ, [RZ] ;  /* 0x00000000fffff984 */ /* 0x000fe20000000800 */
[----:B------:R-:W-:Y:S01]  /*2900*/  @!PT LDS RZ, [RZ] ;  /* 0x00000000fffff984 */ /* 0x000fe20000000800 */
[----:B------:R2:W-:Y:S04]  /*2910*/  LDGSTS.E.BYPASS.LTC128B.128 [R245], [R250.64] ;  /* 0x00000000faf57fae */ /* 0x0005e8000b901d44 */
[----:B------:R2:W-:Y:S04]  /*2920*/  LDGSTS.E.BYPASS.LTC128B.128 [R245+0x2000], [R250.64+0x80] ;  /* 0x02000080faf57fae */ /* 0x0005e8000b901d44 */
[----:B------:R2:W-:Y:S04]  /*2930*/  LDGSTS.E.BYPASS.LTC128B.128 [R245+0x4000], [R250.64+0x100] ;  /* 0x04000100faf57fae */ /* 0x0005e8000b901d44 */
[----:B------:R2:W-:Y:S02]  /*2940*/  LDGSTS.E.BYPASS.LTC128B.128 [R245+0x6000], [R250.64+0x180] ;  /* 0x06000180faf57fae */ /* 0x0005e4000b901d44 */
.L_x_833:
[----:B------:R-:W-:Y:S05]  /*2950*/  BSYNC B0 ;  /* 0x0000000000007941 */ /* 0x000fea0003800000 */
.L_x_831:
[----:B------:R-:W-:Y:S01]  /*2960*/  BSSY B0, `(.L_x_834) ;  /* 0x000001e000007945 */ /* 0x000fe20003800000 */
[----:B------:R-:W-:-:S02]  /*2970*/  IMAD R5, R216, c[0x0][0x194], RZ ;  /* 0x00006500d8057a24 */ /* 0x000fc400078e02ff */
[----:B-1----:R-:W-:Y:S01]  /*2980*/  IMAD.WIDE.U32 R10, R216, c[0x0][0x190], RZ ;  /* 0x00006400d80a7a25 */ /* 0x002fe200078e00ff */
        /* <DEDUP_REMOVED lines=18> */
.L_x_835:
        /* <DEDUP_REMOVED lines=9> */
.L_x_836:
[----:B------:R-:W-:Y:S05]  /*2b40*/  BSYNC B0 ;  /* 0x0000000000007941 */ /* 0x000fea0003800000 */
.L_x_834:
[----:B------:R-:W-:Y:S01]  /*2b50*/  ULDC.64 UR18, c[0x0][0x198] ;  /* 0x0000660000127ab9 */ /* 0x000fe20000000a00 */
[----:B------:R-:W-:Y:S01]  /*2b60*/  IMAD.U32 R5, RZ, RZ, UR23 ;  /* 0x00000017ff057e24 */ /* 0x000fe2000f8e00ff */
[----:B------:R-:W-:Y:S01]  /*2b70*/  ULDC.64 UR10, c[0x0][0x1a0] ;  /* 0x00006800000a7ab9 */ /* 0x000fe20000000a00 */
[----:B------:R-:W-:Y:S01]  /*2b80*/  IMAD R14, R8, c[0x0][0x1b8], RZ ;  /* 0x00006e00080e7a24 */ /* 0x000fe200078e02ff */
[----:B------:R-:W-:Y:S01]  /*2b90*/  UIMAD UR18, UR20, UR18, URZ ;  /* 0x00000012141272a4 */ /* 0x000fe2000f8e023f */
[C-C-:B------:R-:W-:Y:S01]  /*2ba0*/  IMAD.WIDE.U32 R12, R5.reuse, c[0x0][0x198], R232.reuse ;  /* 0x00006600050c7a25 */ /* 0x140fe200078e00e8 */
[----:B------:R-:W-:Y:S01]  /*2bb0*/  UIMAD UR9, UR20, UR10, URZ ;  /* 0x0000000a140972a4 */ /* 0x000fe2000f8e023f */
[----:B------:R-:W-:Y:S01]  /*2bc0*/  MOV R243, 0x7f800000 ;  /* 0x7f80000000f37802 */ /* 0x000fe20000000f00 */
[----:B------:R-:W-:Y:S01]  /*2bd0*/  UIMAD UR19, UR23, UR19, UR18 ;  /* 0x00000013171372a4 */ /* 0x000fe2000f8e0212 */
[----:B-1----:R-:W-:Y:S01]  /*2be0*/  IMAD.WIDE.U32 R10, R5, c[0x0][0x1a0], R232 ;  /* 0x00006800050a7a25 */ /* 0x002fe200078e00e8 */
[----:B------:R-:W-:Y:S01]  /*2bf0*/  UIMAD UR10, UR23, UR11, UR9 ;  /* 0x0000000b170a72a4 */ /* 0x000fe2000f8e0209 */
[----:B------:R-:W-:Y:S01]  /*2c00*/  IADD3 R12, P3, R12, UR29, RZ ;  /* 0x0000001d0c0c7c10 */ /* 0x000fe2000ff7e0ff */
[----:B------:R-:W-:Y:S01]  /*2c10*/  UIMAD UR9, UR22, -0x40, UR7 ;  /* 0xffffffc0160978a4 */ /* 0x000fe2000f8e0207 */
[----:B------:R-:W-:Y:S01]  /*2c20*/  IMAD R14, R9, c[0x0][0x1bc], R14 ;  /* 0x00006f00090e7a24 */ /* 0x000fe200078e020e */
[----:B------:R-:W-:Y:S01]  /*2c30*/  IADD3 R10, P2, R10, UR25, RZ ;  /* 0x000000190a0a7c10 */ /* 0x000fe2000ff5e0ff */
[----:B------:R-:W-:Y:S01]  /*2c40*/  IMAD.U32 R6, RZ, RZ, UR19 ;  /* 0x00000013ff067e24 */ /* 0x000fe2000f8e00ff */
[----:B------:R-:W-:Y:S01]  /*2c50*/  MOV R5, UR10 ;  /* 0x0000000a00057c02 */ /* 0x000fe20008000f00 */
[----:B------:R-:W-:Y:S01]  /*2c60*/  IMAD.SHL.U32 R242, R227, 0x4, RZ ;  /* 0x00000004e3f27824 */ /* 0x000fe200078e00ff */
[----:B------:R-:W-:Y:S01]  /*2c70*/  ISETP.GE.AND P1, PT, R7, UR9, PT ;  /* 0x0000000907007c0c */ /* 0x000fe2000bf26270 */
[----:B------:R-:W-:Y:S01]  /*2c80*/  IMAD.MOV.U32 R244, RZ, RZ, 0x7f800000 ;  /* 0x7f800000fff47424 */ /* 0x000fe200078e00ff */
[----:B------:R-:W-:Y:S01]  /*2c90*/  IADD3.X R13, R13, UR30, R6, P3, !PT ;  /* 0x0000001e0d0d7c10 */ /* 0x000fe20009ffe406 */
[----:B------:R-:W-:Y:S01]  /*2ca0*/  IMAD R6, R8, c[0x0][0x1b0], RZ ;  /* 0x00006c0008067a24 */ /* 0x000fe200078e02ff */
[----:B------:R-:W-:-:S02]  /*2cb0*/  IADD3.X R11, R11, UR26, R5, P2, !PT ;  /* 0x0000001a0b0b7c10 */ /* 0x000fc400097fe405 */
[----:B------:R-:W-:Y:S01]  /*2cc0*/  ISETP.GE.AND P2, PT, R230, UR9, PT ;  /* 0x00000009e6007c0c */ /* 0x000fe2000bf46270 */
[C---:B------:R-:W-:Y:S02]  /*2cd0*/  IMAD R6, R9.reuse, c[0x0][0x1b4], R6 ;  /* 0x00006d0009067a24 */ /* 0x040fe400078e0206 */
[----:B------:R-:W-:-:S04]  /*2ce0*/  IMAD.WIDE.U32 R16, R9, c[0x0][0x1b0], R12 ;  /* 0x00006c0009107a25 */ /* 0x000fc800078e000c */
[----:B------:R-:W-:Y:S01]  /*2cf0*/  IMAD.WIDE.U32 R10, R9, c[0x0][0x1b8], R10 ;  /* 0x00006e00090a7a25 */ /* 0x000fe200078e000a */
[----:B------:R-:W-:-:S03]  /*2d00*/  @!P1 MOV R18, R16 ;  /* 0x0000001000129202 */ /* 0x000fc60000000f00 */
[----:B------:R-:W-:Y:S01]  /*2d10*/  IMAD.IADD R17, R17, 0x1, R6 ;  /* 0x0000000111117824 */ /* 0x000fe200078e0206 */
[----:B------:R-:W-:Y:S01]  /*2d20*/  @!P1 IADD3 R6, P3, R230, 0x20, RZ ;  /* 0x00000020e6069810 */ /* 0x000fe20007f7e0ff */
[----:B------:R-:W-:Y:S01]  /*2d30*/  IMAD.IADD R15, R11, 0x1, R14 ;  /* 0x000000010b0f7824 */ /* 0x000fe200078e020e */
[----:B------:R-:W-:Y:S01]  /*2d40*/  @!P2 MOV R14, R10 ;  /* 0x0000000a000ea202 */ /* 0x000fe20000000f00 */
[----:B------:R-:W-:Y:S01]  /*2d50*/  @!P2 IMAD R11, R4, c[0x0][0x198], RZ ;  /* 0x00006600040baa24 */ /* 0x000fe200078e02ff */
[----:B------:R1:W-:Y:S01]  /*2d60*/  @P2 STS.128 [R234+0x18000], RZ ;  /* 0x018000ffea002388 */ /* 0x0003e20000000c00 */
[----:B------:R-:W-:Y:S01]  /*2d70*/  @!P1 IMAD.X R9, RZ, RZ, R4, P3 ;  /* 0x000000ffff099224 */ /* 0x000fe200018e0604 */
[C---:B------:R-:W-:Y:S01]  /*2d80*/  @!P1 IADD3 R5, P3, R230.reuse, 0x20, RZ ;  /* 0x00000020e6059810 */ /* 0x040fe20007f7e0ff */
[----:B------:R-:W-:Y:S01]  /*2d90*/  @!P1 IMAD.MOV.U32 R19, RZ, RZ, R17 ;  /* 0x000000ffff139224 */ /* 0x000fe200078e0011 */
[----:B------:R1:W-:Y:S01]  /*2da0*/  @P2 STS.128 [R234+0x1a000], RZ ;  /* 0x01a000ffea002388 */ /* 0x0003e20000000c00 */
[----:B------:R-:W-:-:S02]  /*2db0*/  @!P2 IMAD R11, R230, c[0x0][0x19c], R11 ;  /* 0x00006700e60baa24 */ /* 0x000fc400078e020b */
[----:B------:R-:W-:Y:S01]  /*2dc0*/  @!P2 IMAD.WIDE.U32 R16, R230, c[0x0][0x198], R16 ;  /* 0x00006600e610aa25 */ /* 0x000fe200078e0010 */
[----:B------:R1:W-:Y:S03]  /*2dd0*/  @P2 STS.128 [R234+0x1c000], RZ ;  /* 0x01c000ffea002388 */ /* 0x0003e60000000c00 */
[----:B------:R-:W-:Y:S01]  /*2de0*/  @!P1 IMAD R9, R9, c[0x0][0x198], RZ ;  /* 0x0000660009099a24 */ /* 0x000fe200078e02ff */
[----:B------:R1:W-:Y:S01]  /*2df0*/  @P2 STS.128 [R234+0x1e000], RZ ;  /* 0x01e000ffea002388 */ /* 0x0003e20000000c00 */
[----:B------:R-:W-:Y:S01]  /*2e00*/  @!P2 IMAD R7, R4, c[0x0][0x1a0], RZ ;  /* 0x000068000407aa24 */ /* 0x000fe200078e02ff */
[----:B------:R-:W-:Y:S01]  /*2e10*/  @!P1 IADD3.X R4, RZ, R4, RZ, P3, !PT ;  /* 0x00000004ff049210 */ /* 0x000fe20001ffe4ff */
[----:B------:R-:W-:Y:S01]  /*2e20*/  @!P1 IMAD.MOV.U32 R12, RZ, RZ, R10 ;  /* 0x000000ffff0c9224 */ /* 0x000fe200078e000a */
[----:B------:R-:W-:Y:S01]  /*2e30*/  @!P2 LEA R10, P3, R16, c[0x0][0x168], 0x1 ;  /* 0x00005a00100aaa11 */ /* 0x000fe200078608ff */
[----:B------:R-:W-:-:S02]  /*2e40*/  @!P2 IMAD.IADD R11, R17, 0x1, R11 ;  /* 0x00000001110ba824 */ /* 0x000fc400078e020b */
[C---:B------:R-:W-:Y:S02]  /*2e50*/  @!P1 IMAD R9, R6.reuse, c[0x0][0x19c], R9 ;  /* 0x0000670006099a24 */ /* 0x040fe400078e0209 */
[----:B------:R-:W-:Y:S01]  /*2e60*/  @!P1 IMAD.WIDE.U32 R18, R6, c[0x0][0x198], R18 ;  /* 0x0000660006129a25 */ /* 0x000fe200078e0012 */
[----:B------:R-:W-:-:S03]  /*2e70*/  @!P2 LEA.HI.X R11, R16, c[0x0][0x16c], R11, 0x1, P3 ;  /* 0x00005b00100baa11 */ /* 0x000fc600018f0c0b */
[----:B------:R-:W-:Y:S01]  /*2e80*/  @!P1 IMAD.MOV.U32 R13, RZ, RZ, R15 ;  /* 0x000000ffff0d9224 */ /* 0x000fe200078e000f */
[----:B------:R-:W-:Y:S01]  /*2e90*/  @!P1 LEA R16, P5, R18, c[0x0][0x168], 0x1 ;  /* 0x00005a0012109a11 */ /* 0x000fe200078a08ff */
[----:B------:R-:W-:Y:S01]  /*2ea0*/  @!P1 IMAD R4, R4, c[0x0][0x1a0], RZ ;  /* 0x0000680004049a24 */ /* 0x000fe200078e02ff */
[----:B------:R-:W-:Y:S01]  /*2eb0*/  @!PT LDS RZ, [RZ] ;  /* 0x00000000fffff984 */ /* 0x000fe20000000800 */
[----:B------:R-:W-:Y:S01]  /*2ec0*/  @!PT LDS RZ, [RZ] ;  /* 0x00000000fffff984 */ /* 0x000fe20000000800 */
[----:B------:R-:W-:Y:S01]  /*2ed0*/  @!PT LDS RZ, [RZ] ;  /* 0x00000000fffff984 */ /* 0x000fe20000000800 */
[----:B------:R1:W-:Y:S01]  /*2ee0*/  @!P2 LDGSTS.E.BYPASS.LTC128B.128 [R234+0x18000], [R10.64] ;  /* 0x180000000aeaafae */ /* 0x0003e2000b901d44 */
[----:B------:R-:W-:Y:S02]  /*2ef0*/  @!P1 IMAD.IADD R9, R19, 0x1, R9 ;  /* 0x0000000113099824 */ /* 0x000fe400078e0209 */
[C---:B------:R-:W-:Y:S01]  /*2f00*/  @!P2 IMAD R7, R230.reuse, c[0x0][0x1a4], R7 ;  /* 0x00006900e607aa24 */ /* 0x040fe200078e0207 */
[----:B------:R1:W-:Y:S01]  /*2f10*/  @!P2 LDGSTS.E.BYPASS.LTC128B.128 [R234+0x1a000], [R10.64+0x80] ;  /* 0x1a0000800aeaafae */ /* 0x0003e2000b901d44 */
[----:B------:R-:W-:Y:S01]  /*2f20*/  @!P2 IMAD.WIDE.U32 R14, R230, c[0x0][0x1a0], R14 ;  /* 0x00006800e60eaa25 */ /* 0x000fe200078e000e */
[----:B------:R-:W-:Y:S02]  /*2f30*/  @!P1 LEA.HI.X R17, R18, c[0x0][0x16c], R9, 0x1, P5 ;  /* 0x00005b0012119a11 */ /* 0x000fe400028f0c09 */
[----:B------:R1:W-:Y:S01]  /*2f40*/  @!P2 LDGSTS.E.BYPASS.LTC128B.128 [R234+0x1c000], [R10.64+0x100] ;  /* 0x1c0001000aeaafae */ /* 0x0003e2000b901d44 */
[----:B------:R-:W-:Y:S01]  /*2f50*/  @!P1 IMAD R4, R5, c[0x0][0x1a4], R4 ;  /* 0x0000690005049a24 */ /* 0x000fe200078e0204 */
[----:B------:R-:W-:Y:S01]  /*2f60*/  @!P2 IADD3 R7, R15, R7, RZ ;  /* 0x000000070f07a210 */ /* 0x000fe20007ffe0ff */
[----:B------:R-:W-:Y:S01]  /*2f70*/  @!P1 IMAD.WIDE.U32 R12, R5, c[0x0][0x1a0], R12 ;  /* 0x00006800050c9a25 */ /* 0x000fe200078e000c */
[----:B------:R-:W-:Y:S01]  /*2f80*/  @!P2 LEA R8, P4, R14, c[0x0][0x170], 0x1 ;  /* 0x00005c000e08aa11 */ /* 0x000fe200078808ff */
[----:B------:R1:W-:Y:S01]  /*2f90*/  @!P2 LDGSTS.E.BYPASS.LTC128B.128 [R234+0x1e000], [R10.64+0x180] ;  /* 0x1e0001800aeaafae */ /* 0x0003e2000b901d44 */
[----:B------:R-:W-:Y:S01]  /*2fa0*/  IADD3 R5, R227, 0x8, RZ ;  /* 0x00000008e3057810 */ /* 0x000fe20007ffe0ff */
[----:B------:R-:W-:Y:S01]  /*2fb0*/  @!P1 IMAD.IADD R4, R13, 0x1, R4 ;  /* 0x000000010d049824 */ /* 0x000fe200078e0204 */
[----:B------:R-:W-:Y:S01]  /*2fc0*/  @!P1 LEA R6, P3, R12, c[0x0][0x170], 0x1 ;  /* 0x00005c000c069a11 */ /* 0x000fe200078608ff */
[----:B------:R1:W-:Y:S01]  /*2fd0*/  @P1 STS.128 [R234+0x19000], RZ ;  /* 0x019000ffea001388 */ /* 0x0003e20000000c00 */
[----:B------:R-:W-:-:S02]  /*2fe0*/  @!P2 LEA.HI.X R9, R14, c[0x0][0x174], R7, 0x1, P4 ;  /* 0x00005d000e09aa11 */ /* 0x000fc400020f0c07 */
[----:B------:R-:W-:Y:S01]  /*2ff0*/  @!P1 LEA.HI.X R7, R12, c[0x0][0x174], R4, 0x1, P3 ;  /* 0x00005d000c079a11 */ /* 0x000fe200018f0c04 */
[----:B------:R1:W-:Y:S01]  /*3000*/  @P1 STS.128 [R234+0x1b000], RZ ;  /* 0x01b000ffea001388 */ /* 0x0003e20000000c00 */
[----:B------:R-:W-:Y:S02]  /*3010*/  SHF.R.S32.HI R4, RZ, 0x1f, R227 ;  /* 0x0000001fff047819 */ /* 0x000fe400000114e3 */
[----:B------:R-:W-:Y:S01]  /*3020*/  ISETP.GE.AND P6, PT, R5, UR8, PT ;  /* 0x0000000805007c0c */ /* 0x000fe2000bfc6270 */
[----:B------:R1:W-:Y:S01]  /*3030*/  @P1 STS.128 [R234+0x1d000], RZ ;  /* 0x01d000ffea001388 */ /* 0x0003e20000000c00 */
[C---:B------:R-:W-:Y:S02]  /*3040*/  ISETP.GE.AND P3, PT, R227.reuse, UR8, PT ;  /* 0x00000008e3007c0c */ /* 0x040fe4000bf66270 */
[----:B------:R-:W-:Y:S01]  /*3050*/  SHF.L.U64.HI R241, R227, 0x2, R4 ;  /* 0x00000002e3f17819 */ /* 0x000fe20000010204 */
        /* <DEDUP_REMOVED lines=35> */
[----:B------:R-:W-:Y:S01]  /*3290*/  R2P PR, R228, 0x6 ;  /* 0x00000006e4007804 */ /* 0x000fe20000000000 */
[----:B------:R-:W-:Y:S01]  /*32a0*/  IMAD.MOV.U32 R217, RZ, RZ, 0x20 ;  /* 0x00000020ffd97424 */ /* 0x000fe200078e00ff */
[----:B------:R-:W-:-:S02]  /*32b0*/  IADD3 R218, R223, 0x4000, RZ ;  /* 0x00004000dfda7810 */ /* 0x000fc40007ffe0ff */
[----:B------:R-:W-:Y:S02]  /*32c0*/  IADD3 R219, R224, 0x4000, RZ ;  /* 0x00004000e0db7810 */ /* 0x000fe40007ffe0ff */
[----:B------:R-:W-:Y:S01]  /*32d0*/  SEL R217, R217, 0xffffffe0, !P1 ;  /* 0xffffffe0d9d97807 */ /* 0x000fe20004800000 */
[----:B------:R-:W-:Y:S01]  /*32e0*/  UIADD3 UR18, UR23, UR12, URZ ;  /* 0x0000000c17127290 */ /* 0x000fe2000fffe03f */
[----:B------:R-:W-:Y:S02]  /*32f0*/  SEL R218, R218, R223, !P0 ;  /* 0x000000dfdada7207 */ /* 0x000fe40004000000 */
[----:B------:R-:W-:Y:S02]  /*3300*/  SEL R216, R216, 0xffffffc0, !P2 ;  /* 0xffffffc0d8d87807 */ /* 0x000fe40005000000 */
[----:B------:R-:W-:Y:S02]  /*3310*/  SEL R219, R219, R224, !P0 ;  /* 0x000000e0dbdb7207 */ /* 0x000fe40004000000 */
[----:B------:R-:W-:Y:S01]  /*3320*/  IADD3 R215, R220, R217, RZ ;  /* 0x000000d9dcd77210 */ /* 0x000fe20007ffe0ff */
        /* <DEDUP_REMOVED lines=65> */
[----:B------:R-:W-:Y:S01]  /*3740*/  SHF.L.U32 R219, R219, 0x1, RZ ;  /* 0x00000001dbdb7819 */ /* 0x000fe200000006ff */
[----:B------:R-:W-:Y:S01]  /*3750*/  IMAD.SHL.U32 R218, R218, 0x2, RZ ;  /* 0x00000002dada7824 */ /* 0x000fe200078e00ff */
[----:B------:R-:W-:Y:S01]  /*3760*/  IADD3 R214, R216, R215, RZ ;  /* 0x000000d7d8d67210 */ /* 0x000fe20007ffe0ff */
[----:B------:R-:W-:Y:S01]  /*3770*/  IMAD.IADD R213, R220, 0x1, R216 ;  /* 0x00000001dcd57824 */ /* 0x000fe200078e02d8 */
[----:B------:R-:W-:-:S02]  /*3780*/  ULDC UR27, c[0x0][0x2e8] ;  /* 0x0000ba00001b7ab9 */ /* 0x000fc40000000800 */
[----:B------:R-:W-:Y:S02]  /*3790*/  UIADD3 UR20, UR23, 0x40, URZ ;  /* 0x0000004017147890 */ /* 0x000fe4000fffe03f */
[----:B------:R-:W-:Y:S02]  /*37a0*/  UIADD3 UR19, UR19, -UR27, URZ ;  /* 0x8000001b13137290 */ /* 0x000fe4000fffe03f */
[----:B-1----:R-:W-:Y:S02]  /*37b0*/  ULDC UR11, c[0x0][0x2e4] ;  /* 0x0000b900000b7ab9 */ /* 0x002fe40000000800 */
.L_x_841:
[----:B------:R-:W0:Y:S01]  /*37c0*/  LDGDEPBAR ;  /* 0x00000000000079af */ /* 0x000e220000000000 */
[C---:B------:R-:W-:Y:S01]  /*37d0*/  IMAD.IADD R111, R219.reuse, 0x1, R217 ;  /* 0x00000001db6f7824 */ /* 0x040fe200078e02d9 */
        /* <DEDUP_REMOVED lines=12> */
[----:B------:R-:W3:Y:S04]  /*38a0*/  LDSM.16.M88.4 R92, [R222+0x18800] ;  /* 0x01880000de5c783b */ /* 0x000ee80000000200 */
[----:B------:R-:W-:Y:S04]  /*38b0*/  LDSM.16.M88.4 R96, [R111] ;  /* 0x000000006f60783b */ /* 0x000fe80000000200 */
[----:B------:R-:W4:Y:S04]  /*38c0*/  LDSM.16.M88.4 R100, [R212+0x18000] ;  /* 0x01800000d464783b */ /* 0x000f280000000200 */
[----:B------:R-:W2:Y:S04]  /*38d0*/  LDSM.16.M88.4 R104, [R212+0x18800] ;  /* 0x01880000d468783b */ /* 0x000ea80000000200 */
[----:B-----5:R2:W5:Y:S04]  /*38e0*/  LDG.E R121, [R112.64] ;  /* 0x0000000470797981 */ /* 0x020568000c1e1900 */
[----:B------:R2:W5:Y:S01]  /*38f0*/  LDG.E R120, [R112.64+0x20] ;  /* 0x0000200470787981 */ /* 0x000562000c1e1900 */
[C---:B-1----:R-:W-:Y:S08]  /*3900*/  HMMA.16816.F32.BF16 R4, R84.reuse, R88, RZ ;  /* 0x000000585404723c */ /* 0x042ff000000418ff */
[C---:B------:R-:W-:Y:S01]  /*3910*/  HMMA.16816.F32.BF16 R8, R84.reuse, R90, RZ ;  /* 0x0000005a5408723c */ /* 0x040fe200000418ff */
[----:B------:R-:W-:Y:S07]  /*3920*/  LDSM.16.M88.4 R88, [R3+0x18000] ;  /* 0x018000000358783b */ /* 0x000fee0000000200 */
[C---:B---3--:R-:W-:Y:S08]  /*3930*/  HMMA.16816.F32.BF16 R12, R84.reuse, R92, RZ ;  /* 0x0000005c540c723c */ /* 0x048ff000000418ff */
[----:B------:R-:W-:Y:S01]  /*3940*/  HMMA.16816.F32.BF16 R16, R84, R94, RZ ;  /* 0x0000005e5410723c */ /* 0x000fe200000418ff */
[----:B------:R-:W1:Y:S04]  /*3950*/  LDSM.16.M88.4 R84, [R109] ;  /* 0x000000006d54783b */ /* 0x000e680000000200 */
[----:B------:R-:W3:Y:S03]  /*3960*/  LDSM.16.M88.4 R92, [R3+0x18800] ;  /* 0x01880000035c783b */ /* 0x000ee60000000200 */
[C---:B----4-:R-:W-:Y:S08]  /*3970*/  HMMA.16816.F32.BF16 R4, R96.reuse, R100, R4 ;  /* 0x000000646004723c */ /* 0x050ff00000041804 */
[C---:B------:R-:W-:Y:S01]  /*3980*/  HMMA.16816.F32.BF16 R8, R96.reuse, R102, R8 ;  /* 0x000000666008723c */ /* 0x040fe20000041808 */
[----:B------:R-:W-:Y:S07]  /*3990*/  LDSM.16.M88.4 R100, [R2+0x18000] ;  /* 0x018000000264783b */ /* 0x000fee0000000200 */
[C---:B--2---:R-:W-:Y:S08]  /*39a0*/  HMMA.16816.F32.BF16 R12, R96.reuse, R104, R12 ;  /* 0x00000068600c723c */ /* 0x044ff0000004180c */
[----:B------:R-:W-:Y:S01]  /*39b0*/  HMMA.16816.F32.BF16 R16, R96, R106, R16 ;  /* 0x0000006a6010723c */ /* 0x000fe20000041810 */
[----:B------:R-:W2:Y:S04]  /*39c0*/  LDSM.16.M88.4 R96, [R108] ;  /* 0x000000006c60783b */ /* 0x000ea80000000200 */
[----:B------:R-:W4:Y:S03]  /*39d0*/  LDSM.16.M88.4 R104, [R2+0x18800] ;  /* 0x018800000268783b */ /* 0x000f260000000200 */
[C---:B-1----:R-:W-:Y:S08]  /*39e0*/  HMMA.16816.F32.BF16 R4, R84.reuse, R88, R4 ;  /* 0x000000585404723c */ /* 0x042ff00000041804 */
[C---:B------:R-:W-:Y:S01]  /*39f0*/  HMMA.16816.F32.BF16 R8, R84.reuse, R90, R8 ;  /* 0x0000005a5408723c */ /* 0x040fe20000041808 */
[----:B------:R-:W-:Y:S07]  /*3a00*/  LDSM.16.M88.4 R88, [R222+0x1a000] ;  /* 0x01a00000de58783b */ /* 0x000fee0000000200 */
[C---:B---3--:R-:W-:Y:S08]  /*3a10*/  HMMA.16816.F32.BF16 R12, R84.reuse, R92, R12 ;  /* 0x0000005c540c723c */ /* 0x048ff0000004180c */
[----:B------:R-:W-:Y:S01]  /*3a20*/  HMMA.16816.F32.BF16 R16, R84, R94, R16 ;  /* 0x0000005e5410723c */ /* 0x000fe20000041810 */
[----:B------:R-:W1:Y:S04]  /*3a30*/  LDSM.16.M88.4 R84, [R219+0x2000] ;  /* 0x00200000db54783b */ /* 0x000e680000000200 */
[----:B------:R-:W3:Y:S03]  /*3a40*/  LDSM.16.M88.4 R92, [R222+0x1a800] ;  /* 0x01a80000de5c783b */ /* 0x000ee60000000200 */
[C---:B--2---:R-:W-:Y:S08]  /*3a50*/  HMMA.16816.F32.BF16 R4, R96.reuse, R100, R4 ;  /* 0x000000646004723c */ /* 0x044ff00000041804 */
[C---:B------:R-:W-:Y:S01]  /*3a60*/  HMMA.16816.F32.BF16 R8, R96.reuse, R102, R8 ;  /* 0x000000666008723c */ /* 0x040fe20000041808 */
[----:B------:R-:W-:Y:S07]  /*3a70*/  LDSM.16.M88.4 R100, [R212+0x1a000] ;  /* 0x01a00000d464783b */ /* 0x000fee0000000200 */
[C---:B----4-:R-:W-:Y:S08]  /*3a80*/  HMMA.16816.F32.BF16 R12, R96.reuse, R104, R12 ;  /* 0x00000068600c723c */ /* 0x050ff0000004180c */
[----:B------:R-:W-:Y:S01]  /*3a90*/  HMMA.16816.F32.BF16 R16, R96, R106, R16 ;  /* 0x0000006a6010723c */ /* 0x000fe20000041810 */
[----:B------:R-:W2:Y:S04]  /*3aa0*/  LDSM.16.M88.4 R96, [R111+0x2000] ;  /* 0x002000006f60783b */ /* 0x000ea80000000200 */
        /* <DEDUP_REMOVED lines=72> */
[C---:B------:R-:W-:Y:S08]  /*3f30*/  HMMA.16816.F32.BF16 R8, R84.reuse, R90, R8 ;  /* 0x0000005a5408723c */ /* 0x040ff00000041808 */
[C---:B---3--:R-:W-:Y:S08]  /*3f40*/  HMMA.16816.F32.BF16 R12, R84.reuse, R92, R12 ;  /* 0x0000005c540c723c */ /* 0x048ff0000004180c */
[----:B------:R-:W-:Y:S08]  /*3f50*/  HMMA.16816.F32.BF16 R16, R84, R94, R16 ;  /* 0x0000005e5410723c */ /* 0x000ff00000041810 */
[C---:B--2---:R-:W-:Y:S08]  /*3f60*/  HMMA.16816.F32.BF16 R4, R96.reuse, R100, R4 ;  /* 0x000000646004723c */ /* 0x044ff00000041804 */
        /* <DEDUP_REMOVED lines=13> */
.L_x_837:
[----:B------:R-:W-:Y:S01]  /*4040*/  IADD3 R87, R227, UR9, RZ ;  /* 0x00000009e3577c10 */ /* 0x000fe2000fffe0ff */
[----:B------:R-:W-:Y:S01]  /*4050*/  UIADD3 UR9, -UR8, UR7, -UR12 ;  /* 0x0000000708097290 */ /* 0x000fe2000fffe90c */
[----:B------:R-:W-:Y:S01]  /*4060*/  IMAD.U32 R91, RZ, RZ, UR22 ;  /* 0x00000016ff5b7e24 */ /* 0x000fe2000f8e00ff */
[----:B------:R-:W-:Y:S01]  /*4070*/  UMOV UR11, UR8 ;  /* 0x00000008000b7c82 */ /* 0x000fe20008000000 */
[----:B------:R-:W-:Y:S02]  /*4080*/  IADD3 R84, R87, 0x8, RZ ;  /* 0x0000000857547810 */ /* 0x000fe40007ffe0ff */
[----:B------:R-:W-:Y:S01]  /*4090*/  IMAD R100, R91, 0x40, R226 ;  /* 0x000000405b647824 */ /* 0x000fe200078e02e2 */
[C---:B------:R-:W-:Y:S02]  /*40a0*/  IADD3 R89, R87.reuse, UR9, RZ ;  /* 0x0000000957597c10 */ /* 0x040fe4000fffe0ff */
[----:B------:R-:W-:Y:S01]  /*40b0*/  IADD3 R85, R84, UR9, RZ ;  /* 0x0000000954557c10 */ /* 0x000fe2000fffe0ff */
[----:B------:R-:W-:Y:S01]  /*40c0*/  UIADD3 UR9, UR7, 0x1, -UR12 ;  /* 0x0000000107097890 */ /* 0x000fe2000fffe80c */
[----:B------:R-:W-:Y:S02]  /*40d0*/  IMNMX R89, RZ, R89, !PT ;  /* 0x00000059ff597217 */ /* 0x000fe40007800200 */
[C---:B------:R-:W-:Y:S01]  /*40e0*/  IADD3 R98, R100.reuse, 0x1, RZ ;  /* 0x0000000164627810 */ /* 0x040fe20007ffe0ff */
[----:B------:R-:W-:Y:S01]  /*40f0*/  UIADD3 UR9, UR9, UR42, URZ ;  /* 0x0000002a09097290 */ /* 0x000fe2000fffe03f */
[-C--:B------:R-:W-:Y:S02]  /*4100*/  ISETP.GE.AND P1, PT, R100, R89.reuse, PT ;  /* 0x000000596400720c */ /* 0x080fe40003f26270 */
[----:B------:R-:W-:Y:S02]  /*4110*/  ISETP.GE.AND P0, PT, R98, R89, PT ;  /* 0x000000596200720c */ /* 0x000fe40003f06270 */
[----:B------:R-:W-:Y:S02]  /*4120*/  IADD3 R96, R100, 0x8, RZ ;  /* 0x0000000864607810 */ /* 0x000fe40007ffe0ff */
[----:B------:R-:W-:Y:S02]  /*4130*/  IADD3 R87, R87, UR9, RZ ;  /* 0x0000000957577c10 */ /* 0x000fe4000fffe0ff */
[----:B------:R-:W-:Y:S02]  /*4140*/  IADD3 R84, R84, UR9, RZ ;  /* 0x0000000954547c10 */ /* 0x000fe4000fffe0ff */
[----:B------:R-:W-:Y:S02]  /*4150*/  IMNMX R87, R87, UR7, PT ;  /* 0x0000000757577c17 */ /* 0x000fe4000b800200 */
        /* <DEDUP_REMOVED lines=53> */
.L_x_838:
[C---:B------:R-:W-:Y:S01]  /*44b0*/  FMUL.FTZ R84, R243.reuse, 1.4426950216293334961 ;  /* 0x3fb8aa3bf3547820 */ /* 0x040fe20000410000 */
[----:B------:R-:W-:Y:S01]  /*44c0*/  FSETP.NEU.FTZ.AND P0, PT, R243, -INF , PT ;  /* 0xff800000f300780b */ /* 0x000fe20003f1d000 */
[----:B------:R-:W-:Y:S01]  /*44d0*/  UISETP.GT.AND UP3, UPT, UR6, UR17, UPT ;  /* 0x000000110600728c */ /* 0x000fe2000bf64270 */
[----:B------:R-:W-:Y:S02]  /*44e0*/  SHF.L.U32 R118, R224, 0x1, RZ ;  /* 0x00000001e0767819 */ /* 0x000fe400000006ff */
[----:B------:R-:W-:Y:S02]  /*44f0*/  FSEL R84, R84, RZ, P0 ;  /* 0x000000ff54547208 */ /* 0x000fe40000000000 */
[----:B------:R-:W-:Y:S02]  /*4500*/  FSETP.NEU.FTZ.AND P0, PT, R244, -INF , PT ;  /* 0xff800000f400780b */ /* 0x000fe40003f1d000 */
[-C--:B------:R-:W-:Y:S01]  /*4510*/  IADD3 R119, R217, R118.reuse, RZ ;  /* 0x00000076d9777210 */ /* 0x080fe20007ffe0ff */
[--C-:B------:R-:W-:Y:S01]  /*4520*/  FFMA.FTZ R122, R4, c[0x0][0x23c], -R84.reuse ;  /* 0x00008f00047a7a23 */ /* 0x100fe20000010854 */
[----:B------:R-:W-:Y:S01]  /*4530*/  IADD3 R117, R216, R118, RZ ;  /* 0x00000076d8757210 */ /* 0x000fe20007ffe0ff */
[----:B------:R-:W-:Y:S01]  /*4540*/  FMUL.FTZ R4, R244, 1.4426950216293334961 ;  /* 0x3fb8aa3bf4047820 */ /* 0x000fe20000410000 */
[----:B------:R-:W-:Y:S01]  /*4550*/  IADD3 R116, R216, R119, RZ ;  /* 0x00000077d8747210 */ /* 0x000fe20007ffe0ff */
[--C-:B------:R-:W-:Y:S01]  /*4560*/  FFMA.FTZ R123, R5, c[0x0][0x23c], -R84.reuse ;  /* 0x00008f00057b7a23 */ /* 0x100fe20000010854 */
[----:B------:R-:W-:Y:S01]  /*4570*/  MOV R252, c[0x0][0x22c] ;  /* 0x00008b0000fc7a02 */ /* 0x000fe20000000f00 */
[--C-:B------:R-:W-:Y:S01]  /*4580*/  FFMA.FTZ R127, R9, c[0x0][0x23c], -R84.reuse ;  /* 0x00008f00097f7a23 */ /* 0x100fe20000010854 */
[----:B------:R-:W-:Y:S01]  /*4590*/  FSEL R4, R4, RZ, P0 ;  /* 0x000000ff04047208 */ /* 0x000fe20000000000 */
[----:B------:R-:W-:Y:S01]  /*45a0*/  MUFU.EX2 R122, R122 ;  /* 0x0000007a007a7308 */ /* 0x000fe20000000800 */
[--C-:B------:R-:W-:Y:S01]  /*45b0*/  FFMA.FTZ R126, R8, c[0x0][0x23c], -R84.reuse ;  /* 0x00008f00087e7a23 */ /* 0x100fe20000010854 */
[----:B------:R-:W-:Y:S01]  /*45c0*/  PLOP3.LUT P1, PT, PT, PT, UP3, 0x80, 0x0 ;  /* 0x000000000000781c */ /* 0x000fe20003f2f038 */
        /* <DEDUP_REMOVED lines=8> */
[--C-:B------:R-:W-:Y:S02]  /*4650*/  FFMA.FTZ R197, R15, c[0x0][0x23c], -R4.reuse ;  /* 0x00008f000fc57a23 */ /* 0x100fe40000010804 */
[----:B------:R-:W-:Y:S01]  /*4660*/  FFMA.FTZ R200, R18, c[0x0][0x23c], -R4 ;  /* 0x00008f0012c87a23 */ /* 0x000fe20000010804 */
[----:B------:R-:W-:Y:S01]  /*4670*/  MUFU.EX2 R124, R124 ;  /* 0x0000007c007c7308 */ /* 0x000fe20000000800 */
[--C-:B------:R-:W-:Y:S02]  /*4680*/  FFMA.FTZ R198, R16, c[0x0][0x23c], -R84.reuse ;  /* 0x00008f0010c67a23 */ /* 0x100fe40000010854 */
[----:B------:R-:W-:Y:S02]  /*4690*/  FFMA.FTZ R84, R17, c[0x0][0x23c], -R84 ;  /* 0x00008f0011547a23 */ /* 0x000fe40000010854 */
[----:B------:R-:W-:Y:S02]  /*46a0*/  FFMA.FTZ R4, R19, c[0x0][0x23c], -R4 ;  /* 0x00008f0013047a23 */ /* 0x000fe40000010804 */
[----:B------:R-:W-:Y:S03]  /*46b0*/  IMAD R252, R252, c[0x0][0x1c0], RZ ;  /* 0x00007000fcfc7a24 */ /* 0x000fe600078e02ff */
        /* <DEDUP_REMOVED lines=39> */
[C---:B------:R-:W-:Y:S03]  /*4930*/  HMMA.16816.F32.BF16 R8, R16.reuse, R10, RZ ;  /* 0x0000000a1008723c */ /* 0x040fe600000418ff */
[----:B------:R-:W-:Y:S05]  /*4940*/  LDSM.16.M88.4 R112, [R2+0x20000] ;  /* 0x020000000270783b */ /* 0x000fea0000000200 */
[C---:B--2---:R-:W-:Y:S08]  /*4950*/  HMMA.16816.F32.BF16 R12, R16.reuse, R84, RZ ;  /* 0x00000054100c723c */ /* 0x044ff000000418ff */
[----:B------:R-:W-:Y:S01]  /*4960*/  HMMA.16816.F32.BF16 R16, R16, R86, RZ ;  /* 0x000000561010723c */ /* 0x000fe200000418ff */
[----:B------:R-:W1:Y:S07]  /*4970*/  LDSM.16.M88.4 R84, [R3+0x20800] ;  /* 0x020800000354783b */ /* 0x000e6e0000000200 */
[C---:B---3--:R-:W-:Y:S08]  /*4980*/  HMMA.16816.F32.BF16 R4, R88.reuse, R92, R4 ;  /* 0x0000005c5804723c */ /* 0x048ff00000041804 */
[C---:B------:R-:W-:Y:S01]  /*4990*/  HMMA.16816.F32.BF16 R8, R88.reuse, R94, R8 ;  /* 0x0000005e5808723c */ /* 0x040fe20000041808 */
[----:B------:R-:W-:Y:S07]  /*49a0*/  LDSM.16.M88.4 R92, [R118+0x12000] ;  /* 0x01200000765c783b */ /* 0x000fee0000000200 */
[C---:B----4-:R-:W-:Y:S08]  /*49b0*/  HMMA.16816.F32.BF16 R12, R88.reuse, R96, R12 ;  /* 0x00000060580c723c */ /* 0x050ff0000004180c */
[----:B------:R-:W-:Y:S01]  /*49c0*/  HMMA.16816.F32.BF16 R16, R88, R98, R16 ;  /* 0x000000625810723c */ /* 0x000fe20000041810 */
[----:B------:R-:W2:Y:S06]  /*49d0*/  LDSM.16.M88.4 R88, [R2+0x20800] ;  /* 0x020800000258783b */ /* 0x000eac0000000200 */
[----:B------:R-:W3:Y:S01]  /*49e0*/  LDSM.16.M88.4 R96, [R222+0x22000] ;  /* 0x02200000de60783b */ /* 0x000ee20000000200 */
[C---:B------:R-:W-:Y:S08]  /*49f0*/  HMMA.16816.F32.BF16 R4, R100.reuse, R104, R4 ;  /* 0x000000686404723c */ /* 0x040ff00000041804 */
        /* <DEDUP_REMOVED lines=34> */
[C---:B---3--:R-:W-:Y:S08]  /*4c20*/  HMMA.16816.F32.BF16 R4, R92.reuse, R96, R4 ;  /* 0x000000605c04723c */ /* 0x048ff00000041804 */
[C---:B------:R-:W-:Y:S01]  /*4c30*/  HMMA.16816.F32.BF16 R8, R92.reuse, R98, R8 ;  /* 0x000000625c08723c */ /* 0x040fe20000041808 */
[----:B------:R-:W-:Y:S07]  /*4c40*/  LDSM.16.M88.4 R96, [R3+0x24000] ;  /* 0x024000000360783b */ /* 0x000fee0000000200 */
[C---:B--2---:R-:W-:Y:S08]  /*4c50*/  HMMA.16816.F32.BF16 R12, R92.reuse, R88, R12 ;  /* 0x000000585c0c723c */ /* 0x044ff0000004180c */
        /* <DEDUP_REMOVED lines=32> */
[C---:B------:R-:W-:Y:S08]  /*4e60*/  HMMA.16816.F32.BF16 R8, R108.reuse, R114, R8 ;  /* 0x000000726c08723c */ /* 0x040ff00000041808 */
[C---:B-1----:R-:W-:Y:S08]  /*4e70*/  HMMA.16816.F32.BF16 R12, R108.reuse, R84, R12 ;  /* 0x000000546c0c723c */ /* 0x042ff0000004180c */
[----:B------:R-:W-:Y:S01]  /*4e80*/  HMMA.16816.F32.BF16 R16, R108, R86, R16 ;  /* 0x000000566c10723c */ /* 0x000fe20000041810 */
[----:B------:R-:W1:Y:S06]  /*4e90*/  LDSM.16.M88.4 R84, [R3+0x26800] ;  /* 0x026800000354783b */ /* 0x000e6c0000000200 */
[----:B------:R-:W-:Y:S01]  /*4ea0*/  LDSM.16.M88.4 R108, [R2+0x26000] ;  /* 0x02600000026c783b */ /* 0x000fe20000000200 */
[C---:B---3--:R-:W-:Y:S08]  /*4eb0*/  HMMA.16816.F32.BF16 R4, R92.reuse, R96, R4 ;  /* 0x000000605c04723c */ /* 0x048ff00000041804 */
[C---:B------:R-:W-:Y:S01]  /*4ec0*/  HMMA.16816.F32.BF16 R8, R92.reuse, R98, R8 ;  /* 0x000000625c08723c */ /* 0x040fe20000041808 */
[----:B------:R-:W3:Y:S07]  /*4ed0*/  LDSM.16.M88.4 R96, [R116+0x16000] ;  /* 0x016000007460783b */ /* 0x000eee0000000200 */
[C---:B--2---:R-:W-:Y:S08]  /*4ee0*/  HMMA.16816.F32.BF16 R12, R92.reuse, R88, R12 ;  /* 0x000000585c0c723c */ /* 0x044ff0000004180c */
[----:B------:R-:W-:Y:S01]  /*4ef0*/  HMMA.16816.F32.BF16 R16, R92, R90, R16 ;  /* 0x0000005a5c10723c */ /* 0x000fe20000041810 */
[----:B------:R-:W2:Y:S07]  /*4f00*/  LDSM.16.M88.4 R88, [R2+0x26800] ;  /* 0x026800000258783b */ /* 0x000eae0000000200 */
[C---:B----4-:R-:W-:Y:S08]  /*4f10*/  HMMA.16816.F32.BF16 R4, R100.reuse, R104, R4 ;  /* 0x000000686404723c */ /* 0x050ff00000041804 */
[C---:B------:R-:W-:Y:S08]  /*4f20*/  HMMA.16816.F32.BF16 R8, R100.reuse, R106, R8 ;  /* 0x0000006a6408723c */ /* 0x040ff00000041808 */
[C---:B-1----:R-:W-:Y:S07]  /*4f30*/  HMMA.16816.F32.BF16 R12, R100.reuse, R84, R12 ;  /* 0x00000054640c723c */ /* 0x042fee000004180c */
[----:B------:R-:W-:Y:S01]  /*4f40*/  LEA R85, -R252, RZ, 0x6 ;  /* 0x000000fffc557211 */ /* 0x000fe200078e31ff */
[----:B------:R-:W-:Y:S04]  /*4f50*/  HMMA.16816.F32.BF16 R16, R100, R86, R16 ;  /* 0x000000566410723c */ /* 0x000fe80000041810 */
[C---:B------:R-:W-:Y:S04]  /*4f60*/  LEA R246, P0, R85.reuse, R246, 0x2 ;  /* 0x000000f655f67211 */ /* 0x040fe800078010ff */
[C---:B---3--:R-:W-:Y:S05]  /*4f70*/  HMMA.16816.F32.BF16 R4, R96.reuse, R108, R4 ;  /* 0x0000006c6004723c */ /* 0x048fea0000041804 */
[----:B------:R-:W-:Y:S03]  /*4f80*/  LEA.HI.X.SX32 R247, R85, R247, 0x2, P0 ;  /* 0x000000f755f77211 */ /* 0x000fe600000f16ff */
[C---:B------:R-:W-:Y:S08]  /*4f90*/  HMMA.16816.F32.BF16 R8, R96.reuse, R110, R8 ;  /* 0x0000006e6008723c */ /* 0x040ff00000041808 */
[C---:B--2---:R-:W-:Y:S08]  /*4fa0*/  HMMA.16816.F32.BF16 R12, R96.reuse, R88, R12 ;  /* 0x00000058600c723c */ /* 0x044ff0000004180c */
        /* <DEDUP_REMOVED lines=34> */
[----:B------:R-:W-:Y:S01]  /*51d0*/  ULOP3.LUT UR8, UR6, 0x1, URZ, 0xc0, !UPT ;  /* 0x0000000106087892 */ /* 0x000fe2000f8ec03f */
[----:B------:R-:W-:Y:S03]  /*51e0*/  IMAD.MOV.U32 R87, RZ, RZ, c[0x0][0x190] ;  /* 0x00006400ff577624 */ /* 0x000fe600078e00ff */
[----:B------:R-:W-:Y:S01]  /*51f0*/  UISETP.NE.U32.AND UP0, UPT, UR8, 0x1, UPT ;  /* 0x000000010800788c */ /* 0x000fe2000bf05070 */
[----:B------:R-:W-:Y:S03]  /*5200*/  IMAD.U32 R19, R87, -0x40, RZ ;  /* 0xffffffc057137824 */ /* 0x000fe600078e00ff */
[----:B------:R-:W-:Y:S02]  /*5210*/  USEL UR8, UR41, 0x8000, !UP0 ;  /* 0x0000800029087887 */ /* 0x000fe4000c000000 */
[C---:B------:R-:W-:Y:S04]  /*5220*/  LEA R250, P0, R19.reuse, R250, 0x1 ;  /* 0x000000fa13fa7211 */ /* 0x040fe800078008ff */
[----:B------:R-:W-:Y:S01]  /*5230*/  LEA.HI.X.SX32 R251, R19, R251, 0x1, P0 ;  /* 0x000000fb13fb7211 */ /* 0x000fe200000f0eff */
[----:B------:R-:W-:Y:S01]  /*5240*/  IMAD.MOV.U32 R19, RZ, RZ, c[0x0][0x194] ;  /* 0x00006500ff137624 */ /* 0x000fe200078e00ff */
[----:B------:R-:W-:Y:S02]  /*5250*/  IADD3 R245, R245, UR8, RZ ;  /* 0x00000008f5f57c10 */ /* 0x000fe4000fffe0ff */
[----:B------:R-:W-:Y:S02]  /*5260*/  LEA R86, P0, R87, R250, 0x6 ;  /* 0x000000fa57567211 */ /* 0x000fe400078030ff */
[----:B------:R-:W-:Y:S01]  /*5270*/  IADD3 R219, R219, UR8, RZ ;  /* 0x00000008dbdb7c10 */ /* 0x000fe2000fffe0ff */
        /* <DEDUP_REMOVED lines=13> */
.L_x_839:
[----:B------:R-:W-:Y:S01]  /*5350*/  F2FP.BF16.PACK_AB R18, R4, R85 ;  /* 0x000000550412723e */ /* 0x000fe200000010ff */
[----:B------:R-:W-:Y:S01]  /*5360*/  IMAD.SHL.U32 R225, R223, 0x2, RZ ;  /* 0x00000002dfe17824 */ /* 0x000fe200078e00ff */
[----:B------:R-:W-:Y:S02]  /*5370*/  F2FP.BF16.PACK_AB R84, R6, R5 ;  /* 0x000000050654723e */ /* 0x000fe400000010ff */
[----:B-1----:R-:W-:Y:S01]  /*5380*/  F2FP.BF16.PACK_AB R86, R8, R7 ;  /* 0x000000070856723e */ /* 0x002fe200000010ff */
        /* <DEDUP_REMOVED lines=123> */
.L_x_840:
[----:B------:R-:W-:Y:S01]  /*5b40*/  LDSM.16.M88.4 R196, [R220] ;  /* 0x00000000dcc4783b */ /* 0x000fe20000000200 */
[----:B------:R-:W-:Y:S02]  /*5b50*/  ULOP3.LUT UR8, UR6, 0x1, URZ, 0xc0, !UPT ;  /* 0x0000000106087892 */ /* 0x000fe4000f8ec03f */
[----:B------:R-:W-:Y:S02]  /*5b60*/  UISETP.GT.AND UP2, UPT, UR6, UR17, UPT ;  /* 0x000000110600728c */ /* 0x000fe4000bf44270 */
[----:B------:R-:W2:Y:S01]  /*5b70*/  LDSM.16.MT88.4 R16, [R225+0x18000] ;  /* 0x01800000e110783b */ /* 0x000ea20000004200 */
[----:B------:R-:W-:Y:S02]  /*5b80*/  UISETP.NE.U32.AND UP0, UPT, UR8, 0x1, UPT ;  /* 0x000000010800788c */ /* 0x000fe4000bf05070 */
[----:B------:R-:W-:Y:S02]  /*5b90*/  @UP3 UIADD3 UR8, UP1, UR14, -0x100, URZ ;  /* 0xffffff000e083890 */ /* 0x000fe4000ff3e03f */
[----:B------:R-:W3:Y:S01]  /*5ba0*/  LDSM.16.M88.4 R124, [R220+0x1000] ;  /* 0x00100000dc7c783b */ /* 0x000ee20000000200 */
[----:B------:R-:W-:Y:S04]  /*5bb0*/  UIADD3 UR6, UR6, -0x1, URZ ;  /* 0xffffffff06067890 */ /* 0x000fe8000fffe03f */
        /* <DEDUP_REMOVED lines=76> */
[----:B------:R2:W3:Y:S07]  /*6080*/  LDSM.16.MT88.4 R204, [R225+0x1f800] ;  /* 0x01f80000e1cc783b */ /* 0x0004ee0000004200 */
[-C--:B-1----:R-:W-:Y:S08]  /*6090*/  HMMA.16816.F32.BF16 R100, R196, R208.reuse, R100 ;  /* 0x000000d0c464723c */ /* 0x082ff00000041864 */
[C---:B------:R-:W-:Y:S04]  /*60a0*/  HMMA.16816.F32.BF16 R104, R200.reuse, R208, R104 ;  /* 0x000000d0c868723c */ /* 0x040fe80000041868 */
[C---:B--2---:R-:W-:Y:S04]  /*60b0*/  IMAD R225, R252.reuse, 0x38, RZ ;  /* 0x00000038fce17824 */ /* 0x044fe800078e02ff */
[-C--:B------:R-:W-:Y:S08]  /*60c0*/  HMMA.16816.F32.BF16 R108, R200, R210.reuse, R108 ;  /* 0x000000d2c86c723c */ /* 0x080ff0000004186c */
[C---:B------:R-:W-:Y:S07]  /*60d0*/  HMMA.16816.F32.BF16 R112, R196.reuse, R210, R112 ;  /* 0x000000d2c470723c */ /* 0x040fee0000041870 */
[----:B------:R-:W-:Y:S01]  /*60e0*/  IMAD.SHL.U32 R211, R252, 0x20, RZ ;  /* 0x00000020fcd37824 */ /* 0x000fe200078e00ff */
[-C--:B---3--:R-:W-:Y:S08]  /*60f0*/  HMMA.16816.F32.BF16 R116, R196, R204.reuse, R116 ;  /* 0x000000ccc474723c */ /* 0x088ff00000041874 */
[C---:B------:R-:W-:Y:S07]  /*6100*/  HMMA.16816.F32.BF16 R120, R200.reuse, R204, R120 ;  /* 0x000000ccc878723c */ /* 0x040fee0000041878 */
[----:B------:R-:W-:Y:S01]  /*6110*/  @P1 IADD3 R204, P0, R242, UR14, RZ ;  /* 0x0000000ef2cc1c10 */ /* 0x000fe2000ff1e0ff */
[-C--:B------:R-:W-:Y:S01]  /*6120*/  HMMA.16816.F32.BF16 R124, R200, R206.reuse, R124 ;  /* 0x000000cec87c723c */ /* 0x080fe2000004187c */
[----:B------:R-:W-:Y:S02]  /*6130*/  @UP3 UMOV UR14, UR8 ;  /* 0x00000008000e3c82 */ /* 0x000fe40008000000 */
[----:B------:R-:W-:Y:S01]  /*6140*/  @UP3 UIADD3.X UR8, UR13, -0x1, URZ, UP1, !UPT ;  /* 0xffffffff0d083890 */ /* 0x000fe20008ffe43f */
[----:B------:R-:W-:Y:S03]  /*6150*/  @P1 IADD3.X R205, R241, UR13, RZ, P0, !PT ;  /* 0x0000000df1cd1c10 */ /* 0x000fe600087fe4ff */
[C---:B------:R-:W-:Y:S01]  /*6160*/  IMAD.SHL.U32 R201, R252.reuse, 0x8, RZ ;  /* 0x00000008fcc97824 */ /* 0x040fe200078e00ff */
[----:B------:R-:W-:Y:S01]  /*6170*/  HMMA.16816.F32.BF16 R128, R196, R206, R128 ;  /* 0x000000cec480723c */ /* 0x000fe20000041880 */
[----:B------:R1:W5:Y:S01]  /*6180*/  @P1 LDG.E R243, [R204.64+-0x100] ;  /* 0xffff0004ccf31981 */ /* 0x000362000c1e1900 */
[----:B------:R-:W-:Y:S02]  /*6190*/  @UP3 UMOV UR13, UR8 ;  /* 0x00000008000d3c82 */ /* 0x000fe40008000000 */
        /* <DEDUP_REMOVED lines=22> */
[----:B--2---:R-:W-:Y:S03]  /*6300*/  IADD3 R5, R203, 0x20, RZ ;  /* 0x00000020cb057810 */ /* 0x004fe60007ffe0ff */
[----:B------:R2:W-:Y:S05]  /*6310*/  RED.E.ADD.F32.FTZ.RN.STRONG.GPU [R204.64], R9 ;  /* 0x00000009cc00798e */ /* 0x0005ea000c10e784 */
[----:B------:R4:W-:Y:S01]  /*6320*/  RED.E.ADD.F32.FTZ.RN.STRONG.GPU [R206.64], R10 ;  /* 0x0000000ace00798e */ /* 0x0009e2000c10e784 */
[----:B---3--:R-:W-:Y:S01]  /*6330*/  IMAD.IADD R7, R201, 0x1, R5 ;  /* 0x00000001c9077824 */ /* 0x008fe200078e0205 */
[CC--:B-1----:R-:W-:Y:S04]  /*6340*/  LEA R210, P0, R225.reuse, R246.reuse, 0x2 ;  /* 0x000000f6e1d27211 */ /* 0x0c2fe800078010ff */
[-C--:B------:R-:W-:Y:S02]  /*6350*/  LEA.HI.X.SX32 R211, R225, R247.reuse, 0x2, P0 ;  /* 0x000000f7e1d37211 */ /* 0x080fe400000f16ff */
[CC--:B------:R-:W-:Y:S03]  /*6360*/  LEA R198, P0, R5.reuse, R246.reuse, 0x2 ;  /* 0x000000f605c67211 */ /* 0x0c0fe600078010ff */
[----:B------:R1:W-:Y:S01]  /*6370*/  RED.E.ADD.F32.FTZ.RN.STRONG.GPU [R210.64], R11 ;  /* 0x0000000bd200798e */ /* 0x0003e2000c10e784 */
[-C--:B------:R-:W-:Y:S01]  /*6380*/  LEA.HI.X.SX32 R199, R5, R247.reuse, 0x2, P0 ;  /* 0x000000f705c77211 */ /* 0x080fe200000f16ff */
[----:B------:R-:W-:Y:S01]  /*6390*/  IMAD.IADD R5, R201, 0x1, R7 ;  /* 0x00000001c9057824 */ /* 0x000fe200078e0207 */
[CC--:B--2---:R-:W-:Y:S02]  /*63a0*/  LEA R204, P0, R7.reuse, R246.reuse, 0x2 ;  /* 0x000000f607cc7211 */ /* 0x0c4fe400078010ff */
[----:B------:R2:W-:Y:S02]  /*63b0*/  RED.E.ADD.F32.FTZ.RN.STRONG.GPU [R246.64+0x80], R16 ;  /* 0x00008010f600798e */ /* 0x0005e4000c10e784 */
[-C--:B------:R-:W-:Y:S01]  /*63c0*/  LEA.HI.X.SX32 R205, R7, R247.reuse, 0x2, P0 ;  /* 0x000000f707cd7211 */ /* 0x080fe200000f16ff */
[----:B------:R-:W-:Y:S02]  /*63d0*/  IMAD.IADD R7, R201, 0x1, R5 ;  /* 0x00000001c9077824 */ /* 0x000fe400078e0205 */
[----:B------:R3:W-:Y:S01]  /*63e0*/  RED.E.ADD.F32.FTZ.RN.STRONG.GPU [R208.64+0x80], R17 ;  /* 0x00008011d000798e */ /* 0x0007e2000c10e784 */
[-C--:B----4-:R-:W-:Y:S01]  /*63f0*/  LEA R206, P1, R5, R246.reuse, 0x2 ;  /* 0x000000f605ce7211 */ /* 0x090fe200078210ff */
[----:B------:R-:W-:Y:S01]  /*6400*/  IMAD.IADD R9, R201, 0x1, R7 ;  /* 0x00000001c9097824 */ /* 0x000fe200078e0207 */
[-C--:B------:R-:W-:Y:S02]  /*6410*/  LEA R6, P0, R7, R246.reuse, 0x2 ;  /* 0x000000f607067211 */ /* 0x080fe400078010ff */
[----:B------:R4:W-:Y:S01]  /*6420*/  RED.E.ADD.F32.FTZ.RN.STRONG.GPU [R198.64], R18 ;  /* 0x00000012c600798e */ /* 0x0009e2000c10e784 */
[-C--:B------:R-:W-:Y:S01]  /*6430*/  LEA.HI.X.SX32 R207, R5, R247.reuse, 0x2, P1 ;  /* 0x000000f705cf7211 */ /* 0x080fe200008f16ff */
[----:B------:R-:W-:Y:S01]  /*6440*/  IMAD.IADD R5, R201, 0x1, R9 ;  /* 0x00000001c9057824 */ /* 0x000fe200078e0209 */
[-C--:B------:R-:W-:Y:S02]  /*6450*/  LEA.HI.X.SX32 R7, R7, R247.reuse, 0x2, P0 ;  /* 0x000000f707077211 */ /* 0x080fe400000f16ff */
[----:B------:R4:W-:Y:S01]  /*6460*/  RED.E.ADD.F32.FTZ.RN.STRONG.GPU [R204.64], R19 ;  /* 0x00000013cc00798e */ /* 0x0009e2000c10e784 */
[CC--:B------:R-:W-:Y:S04]  /*6470*/  LEA R10, P0, R9.reuse, R246.reuse, 0x2 ;  /* 0x000000f6090a7211 */ /* 0x0c0fe800078010ff */
[----:B------:R-:W-:Y:S01]  /*6480*/  RED.E.ADD.F32.FTZ.RN.STRONG.GPU [R206.64], R12 ;  /* 0x0000000cce00798e */ /* 0x000fe2000c10e784 */
[-C--:B-1----:R-:W-:Y:S02]  /*6490*/  LEA.HI.X.SX32 R11, R9, R247.reuse, 0x2, P0 ;  /* 0x000000f7090b7211 */ /* 0x082fe400000f16ff */
[----:B------:R-:W-:Y:S02]  /*64a0*/  IADD3 R9, R203, 0x40, RZ ;  /* 0x00000040cb097810 */ /* 0x000fe40007ffe0ff */
[----:B------:R1:W-:Y:S01]  /*64b0*/  RED.E.ADD.F32.FTZ.RN.STRONG.GPU [R6.64], R13 ;  /* 0x0000000d0600798e */ /* 0x0003e2000c10e784 */
[CC--:B--2---:R-:W-:Y:S04]  /*64c0*/  LEA R16, P0, R5.reuse, R246.reuse, 0x2 ;  /* 0x000000f605107211 */ /* 0x0c4fe800078010ff */
[----:B------:R2:W-:Y:S01]  /*64d0*/  RED.E.ADD.F32.FTZ.RN.STRONG.GPU [R10.64], R14 ;  /* 0x0000000e0a00798e */ /* 0x0005e2000c10e784 */
[-C--:B---3--:R-:W-:Y:S01]  /*64e0*/  LEA.HI.X.SX32 R17, R5, R247.reuse, 0x2, P0 ;  /* 0x000000f705117211 */ /* 0x088fe200000f16ff */
[----:B------:R-:W-:Y:S04]  /*64f0*/  IMAD.IADD R5, R201, 0x1, R9 ;  /* 0x00000001c9057824 */ /* 0x000fe800078e0209 */
[----:B------:R3:W-:Y:S01]  /*6500*/  RED.E.ADD.F32.FTZ.RN.STRONG.GPU [R16.64], R15 ;  /* 0x0000000f1000798e */ /* 0x0007e2000c10e784 */
[CC--:B----4-:R-:W-:Y:S04]  /*6510*/  LEA R18, P0, R9.reuse, R246.reuse, 0x2 ;  /* 0x000000f609127211 */ /* 0x0d0fe800078010ff */
[----:B------:R-:W-:Y:S01]  /*6520*/  RED.E.ADD.F32.FTZ.RN.STRONG.GPU [R246.64+0x100], R84 ;  /* 0x00010054f600798e */ /* 0x000fe2000c10e784 */
[-C--:B------:R-:W-:Y:S01]  /*6530*/  LEA.HI.X.SX32 R19, R9, R247.reuse, 0x2, P0 ;  /* 0x000000f709137211 */ /* 0x080fe200000f16ff */
[----:B------:R-:W-:Y:S01]  /*6540*/  IMAD.IADD R9, R201, 0x1, R5 ;  /* 0x00000001c9097824 */ /* 0x000fe200078e0205 */
[CC--:B------:R-:W-:Y:S02]  /*6550*/  LEA R204, P0, R5.reuse, R246.reuse, 0x2 ;  /* 0x000000f605cc7211 */ /* 0x0c0fe400078010ff */
[----:B------:R-:W-:Y:S02]  /*6560*/  RED.E.ADD.F32.FTZ.RN.STRONG.GPU [R208.64+0x100], R85 ;  /* 0x00010055d000798e */ /* 0x000fe4000c10e784 */
[-C--:B------:R-:W-:Y:S01]  /*6570*/  LEA.HI.X.SX32 R205, R5, R247.reuse, 0x2, P0 ;  /* 0x000000f705cd7211 */ /* 0x080fe200000f16ff */
[C---:B------:R-:W-:Y:S02]  /*6580*/  IMAD.IADD R5, R201.reuse, 0x1, R9 ;  /* 0x00000001c9057824 */ /* 0x040fe400078e0209 */
[----:B------:R-:W-:Y:S02]  /*6590*/  RED.E.ADD.F32.FTZ.RN.STRONG.GPU [R18.64], R86 ;  /* 0x000000561200798e */ /* 0x000fe4000c10e784 */
[----:B-1----:R-:W-:Y:S01]  /*65a0*/  IMAD.IADD R7, R201, 0x1, R5 ;  /* 0x00000001c9077824 */ /* 0x002fe200078e0205 */
[-C--:B------:R-:W-:Y:S02]  /*65b0*/  LEA R8, P0, R5, R246.reuse, 0x2 ;  /* 0x000000f605087211 */ /* 0x080fe400078010ff */
[CC--:B--2---:R-:W-:Y:S01]  /*65c0*/  LEA R10, P1, R9.reuse, R246.reuse, 0x2 ;  /* 0x000000f6090a7211 */ /* 0x0c4fe200078210ff */
[----:B------:R-:W-:Y:S03]  /*65d0*/  RED.E.ADD.F32.FTZ.RN.STRONG.GPU [R204.64], R87 ;  /* 0x00000057cc00798e */ /* 0x000fe6000c10e784 */
        /* <DEDUP_REMOVED lines=140> */
[C---:B------:R-:W-:Y:S02]  /*6ea0*/  LEA R94, P0, R201.reuse, R246, 0x2 ;  /* 0x000000f6c95e7211 */ /* 0x040fe400078010ff */
[----:B------:R-:W-:Y:S01]  /*6eb0*/  PLOP3.LUT P1, PT, PT, PT, UP0, 0x80, 0x0 ;  /* 0x000000000000781c */ /* 0x000fe20003f2f008 */
[----:B------:R-:W-:Y:S01]  /*6ec0*/  @UP3 UIADD3 UR16, UP0, UR16, -0x100, URZ ;  /* 0xffffff0010103890 */ /* 0x000fe2000ff1e03f */
[----:B------:R-:W1:Y:S01]  /*6ed0*/  LDSM.16.MT88.4 R8, [R218] ;  /* 0x00000000da08783b */ /* 0x000e620000004200 */
[----:B------:R-:W-:Y:S02]  /*6ee0*/  LEA.HI.X.SX32 R95, R201, R247, 0x2, P0 ;  /* 0x000000f7c95f7211 */ /* 0x000fe400000f16ff */
[----:B------:R-:W-:Y:S01]  /*6ef0*/  PLOP3.LUT P0, PT, PT, PT, UP2, 0x80, 0x0 ;  /* 0x000000000000781c */ /* 0x000fe20003f0f028 */
[----:B------:R-:W-:Y:S01]  /*6f00*/  @UP3 UIADD3.X UR15, UR15, -0x1, URZ, UP0, !UPT ;  /* 0xffffffff0f0f3890 */ /* 0x000fe200087fe43f */
        /* <DEDUP_REMOVED lines=70> */
[C---:B------:R-:W-:Y:S01]  /*7370*/  IADD3 R4, R218.reuse, -0x8000, RZ ;  /* 0xffff8000da047810 */ /* 0x040fe20007ffe0ff */
[-C--:B----4-:R-:W-:Y:S05]  /*7380*/  HMMA.16816.F32.BF16 R132, R8, R96.reuse, R132 ;  /* 0x000000600884723c */ /* 0x090fea0000041884 */
[----:B------:R-:W-:Y:S03]  /*7390*/  @P1 IADD3 R4, R218, 0x8000, RZ ;  /* 0x00008000da041810 */ /* 0x000fe60007ffe0ff */
[C---:B------:R-:W-:Y:S04]  /*73a0*/  HMMA.16816.F32.BF16 R136, R100.reuse, R96, R136 ;  /* 0x000000606488723c */ /* 0x040fe80000041888 */
[----:B--2---:R-:W-:Y:S04]  /*73b0*/  IMAD.MOV.U32 R218, RZ, RZ, R4 ;  /* 0x000000ffffda7224 */ /* 0x004fe800078e0004 */
        /* <DEDUP_REMOVED lines=228> */
.L_x_842:
        /* <DEDUP_REMOVED lines=18> */
.L_x_843:
[----:B------:R-:W-:Y:S01]  /*8320*/  BAR.SYNC.DEFER_BLOCKING 0x0 ;  /* 0x0000000000007b1d */ /* 0x000fe20000010000 */
[----:B------:R-:W-:Y:S01]  /*8330*/  USHF.R.S32.HI UR10, URZ, 0x1f, UR23 ;  /* 0x0000001f3f0a7899 */ /* 0x000fe20008011417 */
[--C-:B-1----:R-:W-:Y:S01]  /*8340*/  SHF.R.S32.HI R73, RZ, 0x1f, R232.reuse ;  /* 0x0000001fff497819 */ /* 0x102fe200000114e8 */
[----:B------:R-:W-:Y:S01]  /*8350*/  IMAD.U32 R4, RZ, RZ, UR23 ;  /* 0x00000017ff047e24 */ /* 0x000fe2000f8e00ff */
[----:B------:R-:W-:Y:S01]  /*8360*/  UIMAD UR7, UR22, -0x40, UR7 ;  /* 0xffffffc0160778a4 */ /* 0x000fe2000f8e0207 */
[----:B------:R-:W-:Y:S01]  /*8370*/  IMAD.MOV.U32 R72, RZ, RZ, R232 ;  /* 0x000000ffff487224 */ /* 0x000fe200078e00e8 */
        /* <DEDUP_REMOVED lines=31> */
[----:B------:R-:W-:-:S02]  /*8570*/  IMAD R69, R68, c[0x0][0x3a0], RZ ;  /* 0x0000e80044457a24 */ /* 0x000fc400078e02ff */
[----:B------:R-:W3:Y:S02]  /*8580*/  LDS.128 R8, [R234+0x1a000] ;  /* 0x01a00000ea087984 */ /* 0x000ee40000000c00 */
[C---:B------:R-:W-:Y:S02]  /*8590*/  IMAD.WIDE.U32 R76, R230.reuse, c[0x0][0x3a0], R70 ;  /* 0x0000e800e64c7a25 */ /* 0x040fe400078e0046 */
[----:B------:R-:W4:Y:S02]  /*85a0*/  LDS.128 R4, [R234+0x18000] ;  /* 0x01800000ea047984 */ /* 0x000f240000000c00 */
[----:B------:R-:W-:Y:S01]  /*85b0*/  IMAD R69, R230, c[0x0][0x3a4], R69 ;  /* 0x0000e900e6457a24 */ /* 0x000fe200078e0245 */
[----:B------:R-:W-:Y:S01]  /*85c0*/  LEA R78, P0, R76, c[0x0][0x340], 0x1 ;  /* 0x0000d0004c4e7a11 */ /* 0x000fe200078008ff */
[----:B------:R-:W1:Y:S03]  /*85d0*/  LDS.128 R16, [R234+0x1e000] ;  /* 0x01e00000ea107984 */ /* 0x000e660000000c00 */
[----:B------:R-:W-:-:S04]  /*85e0*/  IADD3 R69, R69, R77, RZ ;  /* 0x0000004d45457210 */ /* 0x000fc80007ffe0ff */
[----:B------:R-:W-:-:S05]  /*85f0*/  LEA.HI.X R79, R76, c[0x0][0x344], R69, 0x1, P0 ;  /* 0x0000d1004c4f7a11 */ /* 0x000fca00000f0c45 */
[----:B--2---:R2:W-:Y:S04]  /*8600*/  STG.E.128 [R78.64+0x100], R12 ;  /* 0x0001000c4e007986 */ /* 0x0045e8000c101d04 */
[----:B---3--:R2:W-:Y:S04]  /*8610*/  STG.E.128 [R78.64+0x80], R8 ;  /* 0x000080084e007986 */ /* 0x0085e8000c101d04 */
[----:B----4-:R2:W-:Y:S04]  /*8620*/  STG.E.128 [R78.64], R4 ;  /* 0x000000044e007986 */ /* 0x0105e8000c101d04 */
[----:B-1----:R2:W-:Y:S02]  /*8630*/  STG.E.128 [R78.64+0x180], R16 ;  /* 0x000180104e007986 */ /* 0x0025e4000c101d04 */
.L_x_845:
[----:B--23--:R-:W-:Y:S05]  /*8640*/  BSYNC B0 ;  /* 0x0000000000007941 */ /* 0x00cfea0003800000 */
.L_x_844:
        /* <DEDUP_REMOVED lines=17> */
.L_x_847:
[----:B------:R-:W-:Y:S05]  /*8760*/  BSYNC B0 ;  /* 0x0000000000007941 */ /* 0x000fea0003800000 */
.L_x_846:
[----:B------:R-:W-:Y:S01]  /*8770*/  ULDC.64 UR6, c[0x0][0x3a8] ;  /* 0x0000ea0000067ab9 */ /* 0x000fe20000000a00 */
[----:B------:R-:W-:Y:S01]  /*8780*/  IMAD.U32 R5, RZ, RZ, UR23 ;  /* 0x00000017ff057e24 */ /* 0x000fe2000f8e00ff */
[----:B------:R-:W-:Y:S01]  /*8790*/  UIMAD UR6, UR10, UR6, URZ ;  /* 0x000000060a0672a4 */ /* 0x000fe2000f8e023f */
[----:B------:R-:W-:Y:S02]  /*87a0*/  BSSY B0, `(.L_x_848) ;  /* 0x0000018000007945 */ /* 0x000fe40003800000 */
[----:B------:R-:W-:Y:S01]  /*87b0*/  IMAD.WIDE.U32 R4, R5, c[0x0][0x3a8], R72 ;  /* 0x0000ea0005047a25 */ /* 0x000fe200078e0048 */
[----:B------:R-:W-:-:S04]  /*87c0*/  UIMAD UR6, UR23, UR7, UR6 ;  /* 0x00000007170672a4 */ /* 0x000fc8000f8e0206 */
[----:B--2---:R-:W-:Y:S02]  /*87d0*/  IADD3 R8, P0, R4, UR11, RZ ;  /* 0x0000000b04087c10 */ /* 0x004fe4000ff1e0ff */
        /* <DEDUP_REMOVED lines=20> */
.L_x_849:
[----:B------:R-:W-:Y:S05]  /*8920*/  BSYNC B0 ;  /* 0x0000000000007941 */ /* 0x000fea0003800000 */
.L_x_848:
        /* <DEDUP_REMOVED lines=13> */
[----:B------:R1:W-:Y:S02]  /*8a00*/  STG.E.128 [R4.64+0x180], R20 ;  /* 0x0001801404007986 */ /* 0x0003e4000c101d04 */
.L_x_830:
[----:B------:R-:W-:Y:S05]  /*8a10*/  BSYNC B1 ;  /* 0x0000000000017941 */ /* 0x000fea0003800000 */
.L_x_816:
        /* <DEDUP_REMOVED lines=11> */
.L_x_850:
[----:B------:R-:W-:Y:S05]  /*8ad0*/  EXIT ;  /* 0x000000000000794d */ /* 0x000fea0003800000 */
.L_x_852:
        /* <DEDUP_REMOVED lines=10> */
.L_x_2022:


//--------------------- .text._ZN5flash44flash_bwd_dq_dk_dv_loop_seqk_parallel_kernelI23Flash_bwd_kernel_traitsILi256ELi64ELi64ELi8ELi4ELi2ELi2ELb0ELb0EN7cutlass10bfloat16_tE19Flash_kernel_traitsILi256ELi64ELi64ELi8ES3_EELb0ELb0ELb1ELb1ELb0ELb0ELb0EEEvNS_16Flash_bwd_paramsE --------------------------
	.section	.text._ZN5flash44flash_bwd_dq_dk_dv_loop_seqk_parallel_kernelI23Flash_bwd_kernel_traitsILi256ELi64ELi64ELi8ELi4ELi2ELi2ELb0ELb0EN7cutlass10bfloat16_tE19Flash_kernel_traitsILi256ELi64ELi64ELi8ES3_EELb0ELb0ELb1ELb1ELb0ELb0ELb0EEEvNS_16Flash_bwd_paramsE,"ax",@progbits
	.sectioninfo	@"SHI_REGISTERS=255"
	.align	128
        .global         _ZN5flash44flash_bwd_dq_dk_dv_loop_seqk_parallel_kernelI23Flash_bwd_kernel_traitsILi256ELi64ELi64ELi8ELi4ELi2ELi2ELb0ELb0EN7cutlass10bfloat16_tE19Flash_kernel_traitsILi256ELi64ELi64ELi8ES3_EELb0ELb0ELb1ELb1ELb0ELb0ELb0EEEvNS_16Flash_bwd_paramsE
        .type           _ZN5flash44flash_bwd_dq_dk_dv_loop_seqk_parallel_kernelI23Flash_bwd_kernel_traitsILi256ELi64ELi64ELi8ELi4ELi2ELi2ELb0ELb0EN7cutlass10bfloat16_tE19Flash_kernel_traitsILi256ELi64ELi64ELi8ES3_EELb0ELb0ELb1ELb1ELb0ELb0ELb0EEEvNS_16Flash_bwd_paramsE,@function
        .size           _ZN5flash44flash_bwd_dq_dk_dv_loop_seqk_parallel_kernelI23Flash_bwd_kernel_traitsILi256ELi64ELi64ELi8ELi4ELi2ELi2ELb0ELb0EN7cutlass10bfloat16_tE19Flash_kernel_traitsILi256ELi64ELi64ELi8ES3_EELb0ELb0ELb1ELb1ELb0ELb0ELb0EEEvNS_16Flash_bwd_paramsE,(.L_x_2023 - _ZN5flash44flash_bwd_dq_dk_dv_loop_seqk_parallel_kernelI23Flash_bwd_kernel_traitsILi256ELi64ELi64ELi8ELi4ELi2ELi2ELb0ELb0EN7cutlass10bfloat16_tE19Flash_kernel_traitsILi256ELi64ELi64ELi8ES3_EELb0ELb0ELb1ELb1ELb0ELb0ELb0EEEvNS_16Flash_bwd_paramsE)
        .other          _ZN5flash44flash_bwd_dq_dk_dv_loop_seqk_parallel_kernelI23Flash_bwd_kernel_traitsILi256ELi64ELi64ELi8ELi4ELi2ELi2ELb0ELb0EN7cutlass10bfloat16_tE19Flash_kernel_traitsILi256ELi64ELi64ELi8ES3_EELb0ELb0ELb1ELb1ELb0ELb0ELb0EEEvNS_16Flash_bwd_paramsE,@"STO_CUDA_ENTRY STV_DEFAULT"
_ZN5flash44flash_bwd_dq_dk_dv_loop_seqk_parallel_kernelI23Flash_bwd_kernel_traitsILi256ELi64ELi64ELi8ELi4ELi2ELi2ELb0ELb0EN7cutlass10bfloat16_tE19Flash_kernel_traitsILi256ELi64ELi64ELi8ES3_EELb0ELb0ELb1ELb1ELb0ELb0ELb0EEEvNS_16Flash_bwd_paramsE:
.text._ZN5flash44flash_bwd_dq_dk_dv_loop_seqk_parallel_kernelI23Flash_bwd_kernel_traitsILi256ELi64ELi64ELi8ELi4ELi2ELi2ELb0ELb0EN7cutlass10bfloat16_tE19Flash_kernel_traitsILi256ELi64ELi64ELi8ES3_EELb0ELb0ELb1ELb1ELb0ELb0ELb0EEEvNS_16Flash_bwd_paramsE:
        /* <DEDUP_REMOVED lines=13> */
[----:B------:R-:W-:Y:S01]  /*00d0*/  IMAD.MOV.U32 R208, RZ, RZ, 0x20 ;  /* 0x00000020ffd07424 */ /* 0x000fe200078e00ff */
[----:B------:R-:W-:Y:S01]  /*00e0*/  UISETP.NE.AND UP5, UPT, UR9, URZ, UPT ;  /* 0x0000003f0900728c */ /* 0x000fe2000bfa5270 */
[----:B------:R-:W-:Y:S01]  /*00f0*/  IMAD.MOV.U32 R238, RZ, RZ, -0x10 ;  /* 0xfffffff0ffee7424 */ /* 0x000fe200078e00ff */
        /* <DEDUP_REMOVED lines=15> */
[-C--:B------:R-:W-:Y:S01]  /*01f0*/  LEA.HI R8, R6, R222.reuse, RZ, 0x2 ;  /* 0x000000de06087211 */ /* 0x080fe200078f10ff */
        /* <DEDUP_REMOVED lines=13> */
[----:B------:R-:W-:Y:S01]  /*02d0*/  LEA.HI R0, R6, R222, RZ, 0x4 ;  /* 0x000000de06007211 */ /* 0x000fe200078f20ff */
[C---:B------:R-:W-:Y:S01]  /*02e0*/  IMAD.IADD R3, R7.reuse, 0x1, -R3 ;  /* 0x0000000107037824 */ /* 0x040fe200078e0a03 */
[----:B------:R-:W-:Y:S01]  /*02f0*/  SHF.R.S32.HI R10, RZ, 0x1f, R8 ;  /* 0x0000001fff0a7819 */ /* 0x000fe20000011408 */
[----:B------:R-:W-:Y:S01]  /*0300*/  IMAD.IADD R220, R7, 0x1, -R220 ;  /* 0x0000000107dc7824 */ /* 0x000fe200078e0adc */
[----:B------:R-:W-:Y:S01]  /*0310*/  SHF.R.S32.HI R7, RZ, 0x2, R8 ;  /* 0x00000002ff077819 */ /* 0x000fe20000011408 */
[----:B------:R-:W-:Y:S01]  /*0320*/  USHF.L.U32 UR43, UR48, 0x6, URZ ;  /* 0x00000006302b7899 */ /* 0x000fe2000800063f */
[----:B------:R-:W-:Y:S01]  /*0330*/  SHF.R.S32.HI R2, RZ, 0x4, R0 ;  /* 0x00000004ff027819 */ /* 0x000fe20000011400 */
[----:B------:R-:W-:Y:S01]  /*0340*/  ULDC UR51, c[0x0][0x214] ;  /* 0x0000850000337ab9 */ /* 0x000fe20000000800 */
[----:B------:R-:W-:Y:S01]  /*0350*/  LEA.HI R10, R10, R7, RZ, 0x3 ;  /* 0x000000070a0a7211 */ /* 0x000fe200078f18ff */
[----:B------:R-:W-:Y:S01]  /*0360*/  IMAD.U32 R225, RZ, RZ, UR14 ;  /* 0x0000000effe17e24 */ /* 0x000fe2000f8e00ff */
[----:B------:R-:W-:Y:S01]  /*0370*/  LEA.HI R4, R0, R2, RZ, 0x1 ;  /* 0x0000000200047211 */ /* 0x000fe200078f08ff */
[----:B------:R-:W-:Y:S01]  /*0380*/  ULDC UR58, c[0x0][0x1c8] ;  /* 0x00007200003a7ab9 */ /* 0x000fe20000000800 */
[----:B------:R-:W-:Y:S01]  /*0390*/  LOP3.LUT R5, R5, 0xffffffe0, RZ, 0xc0, !PT ;  /* 0xffffffe005057812 */ /* 0x000fe200078ec0ff */
[----:B------:R-:W-:Y:S01]  /*03a0*/  ULDC.U8 UR10, c[0x0][0x3d0] ;  /* 0x0000f400000a7ab9 */ /* 0x000fe20000000000 */
[----:B------:R-:W-:Y:S01]  /*03b0*/  LOP3.LUT R10, R10, 0xfffffff8, RZ, 0xc0, !PT ;  /* 0xfffffff80a0a7812 */ /* 0x000fe200078ec0ff */
[----:B------:R-:W-:Y:S01]  /*03c0*/  ULDC UR52, c[0x0][0x224] ;  /* 0x0000890000347ab9 */ /* 0x000fe20000000800 */
[----:B------:R-:W-:Y:S01]  /*03d0*/  LOP3.LUT R4, R4, 0xfffffffe, RZ, 0xc0, !PT ;  /* 0xfffffffe04047812 */ /* 0x000fe200078ec0ff */
[----:B------:R-:W-:Y:S01]  /*03e0*/  IMAD.IADD R5, R222, 0x1, -R5 ;  /* 0x00000001de057824 */ /* 0x000fe200078e0a05 */
[-C--:B------:R-:W-:Y:S01]  /*03f0*/  LEA.HI R13, R6, R222.reuse, RZ, 0x3 ;  /* 0x000000de060d7211 */ /* 0x080fe200078f18ff */
[----:B------:R-:W-:Y:S01]  /*0400*/  IMAD.IADD R10, R7, 0x1, -R10 ;  /* 0x00000001070a7824 */ /* 0x000fe200078e0a0a */
[----:B------:R-:W-:Y:S01]  /*0410*/  LOP3.LUT R0, R0, 0xfffffff0, RZ, 0xc0, !PT ;  /* 0xfffffff000007812 */ /* 0x000fe200078ec0ff */
[----:B------:R-:W-:Y:S01]  /*0420*/  IMAD.IADD R4, R2, 0x1, -R4 ;  /* 0x0000000102047824 */ /* 0x000fe200078e0a04 */
[----:B------:R-:W-:Y:S01]  /*0430*/  SHF.R.S32.HI R9, RZ, 0x3, R13 ;  /* 0x00000003ff097819 */ /* 0x000fe2000001140d */
[----:B------:R-:W-:Y:S01]  /*0440*/  @UP5 UIMAD UR56, UR35, UR51, URZ ;  /* 0x00000033233852a4 */ /* 0x000fe2000f8e023f */
[----:B------:R-:W-:Y:S01]  /*0450*/  LOP3.LUT R7, R13, 0xfffffff8, RZ, 0xc0, !PT ;  /* 0xfffffff80d077812 */ /* 0x000fe200078ec0ff */
[----:B------:R-:W-:Y:S01]  /*0460*/  IMAD.IADD R0, R222, 0x1, -R0 ;  /* 0x00000001de007824 */ /* 0x000fe200078e0a00 */
[----:B------:R-:W-:Y:S01]  /*0470*/  SHF.R.S32.HI R2, RZ, 0x1f, R5 ;  /* 0x0000001fff027819 */ /* 0x000fe20000011405 */
[----:B------:R-:W-:Y:S01]  /*0480*/  IMAD.SHL.U32 R9, R9, 0x40, RZ ;  /* 0x0000004009097824 */ /* 0x000fe200078e00ff */
[----:B------:R-:W-:Y:S01]  /*0490*/  LEA.HI R12, R6, R222, RZ, 0x7 ;  /* 0x000000de060c7211 */ /* 0x000fe200078f38ff */
[----:B------:R-:W-:Y:S01]  /*04a0*/  IMAD.IADD R7, R222, 0x1, -R7 ;  /* 0x00000001de077824 */ /* 0x000fe200078e0a07 */
[----:B------:R-:W-:Y:S01]  /*04b0*/  LEA.HI R2, R2, R5, RZ, 0x2 ;  /* 0x0000000502027211 */ /* 0x000fe200078f10ff */
[----:B------:R-:W-:Y:S01]  /*04c0*/  IMAD.SHL.U32 R219, R4, 0x20, RZ ;  /* 0x0000002004db7824 */ /* 0x000fe200078e00ff */
[----:B------:R-:W-:Y:S01]  /*04d0*/  SHF.R.S32.HI R5, RZ, 0x1f, R0 ;  /* 0x0000001fff057819 */ /* 0x000fe20000011400 */
[----:B------:R-:W-:Y:S01]  /*04e0*/  IMAD.SHL.U32 R226, R7, 0x8, RZ ;  /* 0x0000000807e27824 */ /* 0x000fe200078e00ff */
[----:B------:R-:W-:Y:S01]  /*04f0*/  LOP3.LUT R9, R9, 0x1c0, RZ, 0xc0, !PT ;  /* 0x000001c009097812 */ /* 0x000fe200078ec0ff */
[----:B------:R-:W-:Y:S01]  /*0500*/  UMOV UR40, URZ ;  /* 0x0000003f00287c82 */ /* 0x000fe20008000000 */
[----:B------:R-:W-:Y:S01]  /*0510*/  LEA.HI R5, R5, R0, RZ, 0x3 ;  /* 0x0000000005057211 */ /* 0x000fe200078f18ff */
[----:B------:R-:W-:Y:S01]  /*0520*/  ULDC.64 UR4, c[0x0][0x118] ;  /* 0x0000460000047ab9 */ /* 0x000fe20000000a00 */
[----:B------:R-:W-:Y:S01]  /*0530*/  SHF.R.U32.HI R224, RZ, 0x3, R9 ;  /* 0x00000003ffe07819 */ /* 0x000fe20000011609 */
[----:B------:R-:W-:Y:S01]  /*0540*/  ULDC UR42, c[0x0][0x2e8] ;  /* 0x0000ba00002a7ab9 */ /* 0x000fe20000000800 */
[----:B------:R-:W-:Y:S01]  /*0550*/  LOP3.LUT R9, R9, 0x38, R226, 0xf8, !PT ;  /* 0x0000003809097812 */ /* 0x000fe200078ef8e2 */
[----:B------:R-:W-:Y:S01]  /*0560*/  ULOP3.LUT UR58, UR36, UR58, URZ, 0x3c, !UPT ;  /* 0x0000003a243a7292 */ /* 0x000fe2000f8e3c3f */
[C---:B------:R-:W-:Y:S01]  /*0570*/  LOP3.LUT R11, R5.reuse, 0xfffffff8, RZ, 0xc0, !PT ;  /* 0xfffffff8050b7812 */ /* 0x040fe200078ec0ff */
[----:B------:R-:W-:Y:S01]  /*0580*/  IMAD.SHL.U32 R5, R5, 0x40, RZ ;  /* 0x0000004005057824 */ /* 0x000fe200078e00ff */
[C---:B------:R-:W-:Y:S01]  /*0590*/  LOP3.LUT P4, RZ, R7.reuse, 0x4, RZ, 0xc0, !PT ;  /* 0x0000000407ff7812 */ /* 0x040fe2000788c0ff */
[----:B------:R-:W-:Y:S01]  /*05a0*/  UISETP.NE.AND UP6, UPT, UR10, URZ, UPT ;  /* 0x0000003f0a00728c */ /* 0x000fe2000bfc5270 */
        /* <DEDUP_REMOVED lines=8> */
[----:B------:R-:W-:Y:S01]  /*0630*/  LEA.HI R6, R6, R222, RZ, 0x6 ;  /* 0x000000de06067211 */ /* 0x000fe200078f30ff */
[----:B------:R-:W-:Y:S01]  /*0640*/  USHF.R.S32.HI UR59, URZ, 0x1f, UR36 ;  /* 0x0000001f3f3b7899 */ /* 0x000fe20008011424 */
[----:B------:R-:W-:Y:S01]  /*0650*/  ISETP.NE.U32.AND P0, PT, R9, 0x1, PT ;  /* 0x000000010900780c */ /* 0x000fe20003f05070 */
[----:B------:R-:W-:Y:S01]  /*0660*/  USHF.R.S32.HI UR61, URZ, 0x1f, UR35 ;  /* 0x0000001f3f3d7899 */ /* 0x000fe20008011423 */
[----:B------:R-:W-:Y:S01]  /*0670*/  SHF.R.S32.HI R9, RZ, 0x7, R12 ;  /* 0x00000007ff097819 */ /* 0x000fe2000001140c */
[C---:B------:R-:W-:Y:S01]  /*0680*/  IMAD.SHL.U32 R12, R4.reuse, 0x200, RZ ;  /* 0x00000200040c7824 */ /* 0x040fe200078e00ff */
[C---:B------:R-:W-:Y:S01]  /*0690*/  LOP3.LUT R0, R7.reuse, 0x10, R0, 0xf8, !PT ;  /* 0x0000001007007812 */ /* 0x040fe200078ef800 */
[----:B------:R-:W-:Y:S01]  /*06a0*/  IMAD.SHL.U32 R4, R4, 0x8, RZ ;  /* 0x0000000804047824 */ /* 0x000fe200078e00ff */
[----:B------:R-:W-:Y:S01]  /*06b0*/  LOP3.LUT R8, R8, 0x7ffffffc, RZ, 0xc0, !PT ;  /* 0x7ffffffc08087812 */ /* 0x000fe200078ec0ff */
[----:B------:R-:W-:Y:S01]  /*06c0*/  USHF.R.S32.HI UR60, URZ, 0x1f, UR36 ;  /* 0x0000001f3f3c7899 */ /* 0x000fe20008011424 */
[----:B------:R-:W-:Y:S01]  /*06d0*/  SHF.R.S32.HI R6, RZ, 0x6, R6 ;  /* 0x00000006ff067819 */ /* 0x000fe20000011406 */
[----:B------:R-:W-:Y:S01]  /*06e0*/  UIMAD.WIDE.U32 UR44, UR38, UR46, URZ ;  /* 0x0000002e262c72a5 */ /* 0x000fe2000f8e003f */
[C---:B------:R-:W-:Y:S01]  /*06f0*/  R2P PR, R10.reuse, 0x6 ;  /* 0x000000060a007804 */ /* 0x040fe20000000000 */
[----:B------:R-:W-:Y:S01]  /*0700*/  IMAD.SHL.U32 R10, R10, 0x40, RZ ;  /* 0x000000400a0a7824 */ /* 0x000fe200078e00ff */
[--C-:B------:R-:W-:Y:S01]  /*0710*/  LOP3.LUT R218, R7, 0x8, R13.reuse, 0xf8, !PT ;  /* 0x0000000807da7812 */ /* 0x100fe200078ef80d */
[----:B------:R-:W-:Y:S01]  /*0720*/  IMAD.IADD R8, R222, 0x1, -R8 ;  /* 0x00000001de087824 */ /* 0x000fe200078e0a08 */
[----:B------:R-:W-:Y:S01]  /*0730*/  LOP3.LUT R0, R0, 0x8, R13, 0xf8, !PT ;  /* 0x0000000800007812 */ /* 0x000fe200078ef80d */
[C---:B------:R-:W-:Y:S01]  /*0740*/  IMAD R13, R9.reuse, 0x800, R12 ;  /* 0x00000800090d7824 */ /* 0x040fe200078e020c */
[----:B------:R-:W-:Y:S01]  /*0750*/  SHF.R.U32.HI R7, RZ, 0x3, R7 ;  /* 0x00000003ff077819 */ /* 0x000fe20000011607 */
[----:B------:R-:W-:Y:S01]  /*0760*/  IMAD R224, R6, 0x200, R224 ;  /* 0x0000020006e07824 */ /* 0x000fe200078e02e0 */
[----:B------:R-:W-:Y:S01]  /*0770*/  LOP3.LUT R10, R10, 0x1c0, RZ, 0xc0, !PT ;  /* 0x000001c00a0a7812 */ /* 0x000fe200078ec0ff */
[----:B------:R-:W-:Y:S01]  /*0780*/  IMAD.SHL.U32 R222, R222, 0x2, RZ ;  /* 0x00000002dede7824 */ /* 0x000fe200078e00ff */
[----:B------:R-:W-:Y:S01]  /*0790*/  LOP3.LUT R218, R218, R7, RZ, 0x3c, !PT ;  /* 0x00000007dada7212 */ /* 0x000fe200078e3cff */
[----:B------:R-:W-:Y:S01]  /*07a0*/  IMAD.SHL.U32 R9, R9, 0x20, RZ ;  /* 0x0000002009097824 */ /* 0x000fe200078e00ff */
[----:B------:R-:W-:Y:S01]  /*07b0*/  LOP3.LUT R0, R12, R0, R7, 0xf6, !PT ;  /* 0x000000000c007212 */ /* 0x000fe200078ef607 */
[----:B------:R-:W-:Y:S01]  /*07c0*/  IMAD.SHL.U32 R6, R6, 0x8, RZ ;  /* 0x0000000806067824 */ /* 0x000fe200078e00ff */
[----:B------:R-:W-:Y:S01]  /*07d0*/  SHF.R.U32.HI R7, RZ, 0x3, R10 ;  /* 0x00000003ff077819 */ /* 0x000fe2000001160a */
[----:B------:R-:W-:Y:S01]  /*07e0*/  IMAD.SHL.U32 R8, R8, 0x2, RZ ;  /* 0x0000000208087824 */ /* 0x000fe200078e00ff */
[----:B------:R-:W-:Y:S01]  /*07f0*/  LOP3.LUT R222, R9, 0x6, R222, 0xf8, !PT ;  /* 0x0000000609de7812 */ /* 0x000fe200078ef8de */
[----:B------:R-:W-:Y:S01]  /*0800*/  IMAD.IADD R218, R13, 0x1, R218 ;  /* 0x000000010dda7824 */ /* 0x000fe200078e02da */
[----:B------:R-:W-:Y:S01]  /*0810*/  LOP3.LUT R6, R6, 0x18, RZ, 0xc0, !PT ;  /* 0x0000001806067812 */ /* 0x000fe200078ec0ff */
[--C-:B------:R-:W-:Y:S01]  /*0820*/  IMAD R228, R220, 0x400, R8.reuse ;  /* 0x00000400dce47824 */ /* 0x100fe200078e0208 */
[----:B------:R-:W-:Y:S01]  /*0830*/  LOP3.LUT R9, R10, 0x20, R9, 0xf8, !PT ;  /* 0x000000200a097812 */ /* 0x000fe200078ef809 */
[----:B------:R-:W-:Y:S01]  /*0840*/  IMAD R8, R3, 0x400, R8 ;  /* 0x0000040003087824 */ /* 0x000fe200078e0208 */
[----:B------:R-:W-:Y:S01]  /*0850*/  LOP3.LUT R11, R11, 0x1c0, RZ, 0xc0, !PT ;  /* 0x000001c00b0b7812 */ /* 0x000fe200078ec0ff */
[----:B------:R-:W-:Y:S01]  /*0860*/  IMAD.SHL.U32 R218, R218, 0x2, RZ ;  /* 0x00000002dada7824 */ /* 0x000fe200078e00ff */
[----:B------:R-:W-:Y:S01]  /*0870*/  LOP3.LUT R219, R6, 0x20, R219, 0xf8, !PT ;  /* 0x0000002006db7812 */ /* 0x000fe200078ef8db */
[----:B------:R-:W-:Y:S01]  /*0880*/  IMAD.SHL.U32 R217, R0, 0x2, RZ ;  /* 0x0000000200d97824 */ /* 0x000fe200078e00ff */
[----:B------:R-:W-:Y:S01]  /*0890*/  LOP3.LUT R9, R9, R7, RZ, 0x3c, !PT ;  /* 0x0000000709097212 */ /* 0x000fe200078e3cff */
[----:B------:R-:W-:Y:S01]  /*08a0*/  UIMAD UR53, UR39, UR46, URZ ;  /* 0x0000002e273572a4 */ /* 0x000fe2000f8e023f */
[----:B------:R-:W-:Y:S01]  /*08b0*/  SHF.R.U32.HI R216, RZ, 0x3, R11 ;  /* 0x00000003ffd87819 */ /* 0x000fe2000001160b */
[----:B------:R-:W-:Y:S01]  /*08c0*/  USHF.R.S32.HI UR55, URZ, 0x1f, UR49 ;  /* 0x0000001f3f377899 */ /* 0x000fe20008011431 */
[----:B------:R-:W-:Y:S01]  /*08d0*/  SHF.R.S32.HI R223, RZ, 0x2, R2 ;  /* 0x00000002ffdf7819 */ /* 0x000fe20000011402 */
[----:B------:R-:W-:Y:S01]  /*08e0*/  IMAD.IADD R228, R228, 0x1, R9 ;  /* 0x00000001e4e47824 */ /* 0x000fe200078e0209 */
[----:B------:R-:W-:Y:S01]  /*08f0*/  LOP3.LUT R2, R5, 0xfffffe00, RZ, 0xc0, !PT ;  /* 0xfffffe0005027812 */ /* 0x000fe200078ec0ff */
[----:B------:R-:W-:Y:S01]  /*0900*/  UIMAD UR52, UR6, UR52, URZ ;  /* 0x00000034063472a4 */ /* 0x000fe2000f8e023f */
[----:B------:R-:W-:Y:S01]  /*0910*/  LOP3.LUT R219, R216, R219, R11, 0x1e, !PT ;  /* 0x000000dbd8db7212 */ /* 0x000fe200078e1e0b */
[C---:B------:R-:W-:Y:S01]  /*0920*/  IMAD R223, R220.reuse, 0x10, R223 ;  /* 0x00000010dcdf7824 */ /* 0x040fe200078e02df */
[----:B------:R-:W-:Y:S01]  /*0930*/  LOP3.LUT R229, R7, R10, R6, 0x1e, !PT ;  /* 0x0000000a07e57212 */ /* 0x000fe200078e1e06 */
[----:B------:R-:W-:Y:S01]  /*0940*/  IMAD R220, R220, 0x400, R2 ;  /* 0x00000400dcdc7824 */ /* 0x000fe200078e0202 */
[----:B------:R-:W-:Y:S01]  /*0950*/  LOP3.LUT R4, R11, 0x8, R4, 0xf8, !PT ;  /* 0x000000080b047812 */ /* 0x000fe200078ef804 */
[----:B------:R-:W-:Y:S01]  /*0960*/  IMAD R3, R3, 0x400, R2 ;  /* 0x0000040003037824 */ /* 0x000fe200078e0202 */
        /* <DEDUP_REMOVED lines=10> */
[----:B------:R-:W-:Y:S01]  /*0a10*/  IADD3 R230, R228, 0x20, RZ ;  /* 0x00000020e4e67810 */ /* 0x000fe20007ffe0ff */
[----:B------:R-:W-:Y:S01]  /*0a20*/  IMAD.IADD R208, R218, 0x1, R208 ;  /* 0x00000001dad07824 */ /* 0x000fe200078e02d0 */
[----:B------:R-:W-:Y:S01]  /*0a30*/  LEA R229, R229, 0x18000, 0x1 ;  /* 0x00018000e5e57811 */ /* 0x000fe200078e08ff */
[--C-:B------:R-:W-:Y:S01]  /*0a40*/  IMAD R0, R0, 0x2, R2.reuse ;  /* 0x0000000200007824 */ /* 0x100fe200078e0202 */
[----:B------:R-:W-:Y:S01]  /*0a50*/  @P1 IADD3 R230, R228, -0x20, RZ ;  /* 0xffffffe0e4e61810 */ /* 0x000fe20007ffe0ff */
[----:B------:R-:W-:Y:S01]  /*0a60*/  IMAD.IADD R3, R218, 0x1, R2 ;  /* 0x00000001da037824 */ /* 0x000fe200078e0202 */
[C---:B------:R-:W-:Y:S01]  /*0a70*/  IADD3 R231, R229.reuse, 0x40, RZ ;  /* 0x00000040e5e77810 */ /* 0x040fe20007ffe0ff */
[----:B------:R-:W-:Y:S01]  /*0a80*/  IMAD.IADD R232, R228, 0x1, R238 ;  /* 0x00000001e4e87824 */ /* 0x000fe200078e02ee */
[----:B------:R-:W-:Y:S01]  /*0a90*/  LEA R216, R216, 0x28000, 0x1 ;  /* 0x00028000d8d87811 */ /* 0x000fe200078e08ff */
[----:B------:R-:W-:Y:S01]  /*0aa0*/  IMAD.IADD R2, R2, 0x1, R208 ;  /* 0x0000000102027824 */ /* 0x000fe200078e02d0 */
[----:B------:R-:W-:Y:S01]  /*0ab0*/  @P2 IADD3 R231, R229, -0x40, RZ ;  /* 0xffffffc0e5e72810 */ /* 0x000fe20007ffe0ff */
[----:B------:R-:W-:Y:S01]  /*0ac0*/  IMAD.IADD R238, R238, 0x1, R230 ;  /* 0x00000001eeee7824 */ /* 0x000fe200078e02e6 */
[----:B------:R-:W-:-:S02]  /*0ad0*/  @!UP5 UIMAD UR51, UR7, UR51, URZ ;  /* 0x000000330733d2a4 */ /* 0x000fc4000f8e023f */
[----:B------:R-:W-:Y:S02]  /*0ae0*/  USHF.R.S32.HI UR50, URZ, 0x1f, UR43 ;  /* 0x0000001f3f327899 */ /* 0x000fe4000801142b */
[----:B------:R-:W-:Y:S02]  /*0af0*/  UMOV UR41, 0xffff8000 ;  /* 0xffff800000297882 */ /* 0x000fe40000000000 */
.L_x_901:
[----:B------:R-:W-:Y:S02]  /*0b00*/  ULDC.64 UR6, c[0x0][0x240] ;  /* 0x0000900000067ab9 */ /* 0x000fe40000000a00 */
[----:B------:R-:W-:Y:S02]  /*0b10*/  UISETP.NE.U32.AND UP1, UPT, URZ, UR6, UPT ;  /* 0x000000063f00728c */ /* 0x000fe4000bf25070 */
[----:B------:R-:W-:Y:S02]  /*0b20*/  ULDC.64 UR10, c[0x0][0x250] ;  /* 0x00009400000a7ab9 */ /* 0x000fe40000000a00 */
[----:B------:R-:W-:Y:S02]  /*0b30*/  UISETP.NE.U32.AND UP2, UPT, URZ, UR10, UPT ;  /* 0x0000000a3f00728c */ /* 0x000fe4000bf45070 */
[----:B------:R-:W-:-:S02]  /*0b40*/  USHF.R.S32.HI UR37, URZ, 0x1f, UR35 ;  /* 0x0000001f3f257899 */ /* 0x000fc40008011423 */
[----:B------:R-:W-:Y:S02]  /*0b50*/  USHF.L.U32 UR14, UR35, 0x2, URZ ;  /* 0x00000002230e7899 */ /* 0x000fe4000800063f */
[----:B------:R-:W-:Y:S02]  /*0b60*/  UISETP.NE.AND.EX UP1, UPT, URZ, UR7, UPT, UP1 ;  /* 0x000000073f00728c */ /* 0x000fe4000bf25310 */
[----:B------:R-:W-:Y:S02]  /*0b70*/  UISETP.NE.AND.EX UP2, UPT, URZ, UR11, UPT, UP2 ;  /* 0x0000000b3f00728c */ /* 0x000fe4000bf45320 */
[----:B------:R-:W-:Y:S02]  /*0b80*/  USHF.L.U64.HI UR13, UR35, 0x2, UR37 ;  /* 0x00000002230d7899 */ /* 0x000fe40008010225 */
[----:B------:R-:W-:Y:S01]  /*0b90*/  UIADD3 UR6, UP0, UR14, UR6, URZ ;  /* 0x000000060e067290 */ /* 0x000fe2000ff1e03f */
[----:B------:R-:W-:Y:S01]  /*0ba0*/  PLOP3.LUT P2, PT, PT, PT, UP1, 0x80, 0x0 ;  /* 0x000000000000781c */ /* 0x000fe20003f4f018 */
[----:B------:R-:W-:-:S02]  /*0bb0*/  ULDC.U8 UR12, c[0x0][0x312] ;  /* 0x0000c480000c7ab9 */ /* 0x000fc40000000000 */
[----:B------:R-:W-:Y:S02]  /*0bc0*/  UIADD3.X UR7, UR13, UR7, URZ, UP0, !UPT ;  /* 0x000000070d077290 */ /* 0x000fe400087fe43f */
[----:B------:R-:W-:Y:S01]  /*0bd0*/  ULDC.64 UR8, c[0x0][0x248] ;  /* 0x0000920000087ab9 */ /* 0x000fe20000000a00 */
[----:B---34-:R-:W-:Y:S01]  /*0be0*/  IMAD.U32 R4, RZ, RZ, UR6 ;  /* 0x00000006ff047e24 */ /* 0x018fe2000f8e00ff */
[----:B------:R-:W-:Y:S02]  /*0bf0*/  UISETP.NE.AND UP3, UPT, UR12, URZ, UPT ;  /* 0x0000003f0c00728c */ /* 0x000fe4000bf65270 */
[----:B------:R-:W-:Y:S01]  /*0c00*/  UISETP.EQ.U32.AND UP4, UPT, URZ, UR8, UPT ;  /* 0x000000083f00728c */ /* 0x000fe2000bf82070 */
[----:B------:R-:W-:Y:S01]  /*0c10*/  IMAD.U32 R5, RZ, RZ, UR7 ;  /* 0x00000007ff057e24 */ /* 0x000fe2000f8e00ff */
[----:B------:R-:W-:Y:S02]  /*0c20*/  @UP2 UIADD3 UR6, UP0, UR14, UR10, URZ ;  /* 0x0000000a0e062290 */ /* 0x000fe4000ff1e03f */
[----:B------:R-:W-:-:S02]  /*0c30*/  UISETP.EQ.OR.EX UP4, UPT, URZ, UR9, !UP3, UP4 ;  /* 0x000000093f00728c */ /* 0x000fc4000df82740 */
[----:B------:R-:W-:Y:S01]  /*0c40*/  @UP2 UIADD3.X UR7, UR13, UR11, URZ, UP0, !UPT ;  /* 0x0000000b0d072290 */ /* 0x000fe200087fe43f */
[----:B-12---:R1:W2:Y:S01]  /*0c50*/  @P2 LDG.E R7, [R4.64] ;  /* 0x0000000404072981 */ /* 0x0062a2000c1e1900 */
[----:B------:R-:W-:Y:S02]  /*0c60*/  UIADD3 UR8, UP0, UR14, UR8, URZ ;  /* 0x000000080e087290 */ /* 0x000fe4000ff1e03f */
[----:B------:R-:W-:Y:S02]  /*0c70*/  PLOP3.LUT P1, PT, PT, PT, UP4, 0x80, 0x0 ;  /* 0x000000000000781c */ /* 0x000fe40003f2f048 */
[----:B------:R-:W-:Y:S01]  /*0c80*/  UIADD3.X UR9, UR13, UR9, URZ, UP0, !UPT ;  /* 0x000000090d097290 */ /* 0x000fe200087fe43f */
[----:B------:R-:W-:Y:S01]  /*0c90*/  PLOP3.LUT P0, PT, PT, PT, UP2, 0x80, 0x0 ;  /* 0x000000000000781c */ /* 0x000fe20003f0f028 */
[----:B------:R-:W-:-:S04]  /*0ca0*/  IMAD.U32 R10, RZ, RZ, UR8 ;  /* 0x00000008ff0a7e24 */ /* 0x000fc8000f8e00ff */
[----:B------:R-:W-:Y:S01]  /*0cb0*/  IMAD.U32 R11, RZ, RZ, UR9 ;  /* 0x00000009ff0b7e24 */ /* 0x000fe2000f8e00ff */
[----:B-1----:R1:W3:Y:S01]  /*0cc0*/  @P2 LDG.E R5, [R4.64+0x4] ;  /* 0x0000040404052981 */ /* 0x0022e2000c1e1900 */
[----:B------:R-:W-:Y:S02]  /*0cd0*/  IMAD.U32 R8, RZ, RZ, UR6 ;  /* 0x00000006ff087e24 */ /* 0x000fe4000f8e00ff */
[----:B------:R-:W-:-:S05]  /*0ce0*/  IMAD.U32 R9, RZ, RZ, UR7 ;  /* 0x00000007ff097e24 */ /* 0x000fca000f8e00ff */
[----:B-----5:R4:W5:Y:S04]  /*0cf0*/  @P0 LDG.E R6, [R8.64] ;  /* 0x0000000408060981 */ /* 0x020968000c1e1900 */
[----:B-1----:R-:W5:Y:S01]  /*0d00*/  @!P1 LDG.E R4, [R10.64] ;  /* 0x000000040a049981 */ /* 0x002f62000c1e1900 */
[----:B------:R-:W1:Y:S01]  /*0d10*/  S2UR UR18, SR_CTAID.X ;  /* 0x00000000001279c3 */ /* 0x000e620000002500 */
[----:B------:R-:W-:Y:S02]  /*0d20*/  UMOV UR16, 0xffffffff ;  /* 0xffffffff00107882 */ /* 0x000fe40000000000 */
[----:B------:R-:W-:Y:S02]  /*0d30*/  UMOV UR29, 0xffffffff ;  /* 0xffffffff001d7882 */ /* 0x000fe40000000000 */
[----:B------:R-:W-:Y:S01]  /*0d40*/  UMOV UR23, URZ ;  /* 0x0000003f00177c82 */ /* 0x000fe20008000000 */
[----:B----4-:R-:W4:Y:S01]  /*0d50*/  S2R R8, SR_TID.X ;  /* 0x0000000000087919 */ /* 0x010f220000002100 */
[----:B------:R-:W-:-:S02]  /*0d60*/  ULDC UR7, c[0x0][0xc] ;  /* 0x0000030000077ab9 */ /* 0x000fc40000000800 */
[----:B------:R-:W-:Y:S02]  /*0d70*/  USHF.L.U32 UR7, UR7, 0x6, URZ ;  /* 0x0000000607077899 */ /* 0x000fe4000800063f */
[----:B------:R-:W-:Y:S02]  /*0d80*/  ULDC UR9, c[0x0][0x218] ;  /* 0x0000860000097ab9 */ /* 0x000fe40000000800 */
[----:B-1----:R-:W-:-:S04]  /*0d90*/  USHF.L.U32 UR6, UR18, 0x6, URZ ;  /* 0x0000000612067899 */ /* 0x002fc8000800063f */
[----:B------:R-:W-:-:S06]  /*0da0*/  UIMAD UR6, UR7, UR40, UR6 ;  /* 0x00000028070672a4 */ /* 0x000fcc000f8e0206 */
[----:B------:R-:W-:Y:S01]  /*0db0*/  IMAD.U32 R14, RZ, RZ, UR6 ;  /* 0x00000006ff0e7e24 */ /* 0x000fe2000f8e00ff */
[----:B--2---:R4:W1:Y:S02]  /*0dc0*/  @P2 R2UR UR16, R7 ;  /* 0x00000000071023c2 */ /* 0x00486400000e0000 */
[----:B----4-:R-:W-:-:S06]  /*0dd0*/  SHF.R.S32.HI R7, RZ, 0x1f, R8 ;  /* 0x0000001fff077819 */ /* 0x010fcc0000011408 */
[----:B---3--:R-:W1:Y:S08]  /*0de0*/  @P2 R2UR UR12, R5 ;  /* 0x00000000050c23c2 */ /* 0x008e7000000e0000 */
[----:B-----5:R2:W3:Y:S01]  /*0df0*/  @P0 R2UR UR23, R6 ;  /* 0x00000000061703c2 */ /* 0x0204e200000e0000 */
[----:B-1----:R-:W-:-:S07]  /*0e00*/  @UP1 UIADD3 UR12, UR12, -UR16, URZ ;  /* 0x800000100c0c1290 */ /* 0x002fce000fffe03f */
[----:B------:R1:W4:Y:S01]  /*0e10*/  @!P1 R2UR UR29, R4 ;  /* 0x00000000041d93c2 */ /* 0x00032200000e0000 */
[----:B------:R-:W-:-:S04]  /*0e20*/  ISETP.NE.U32.AND P1, PT, RZ, c[0x0][0x248], PT ;  /* 0x00009200ff007a0c */ /* 0x000fc80003f25070 */
[----:B------:R-:W-:Y:S01]  /*0e30*/  ISETP.NE.AND.EX P1, PT, RZ, c[0x0][0x24c], PT, P1 ;  /* 0x00009300ff007a0c */ /* 0x000fe20003f25310 */
[----:B------:R-:W-:Y:S01]  /*0e40*/  @!UP1 ULDC UR12, c[0x0][0x214] ;  /* 0x00008500000c9ab9 */ /* 0x000fe20000000800 */
[----:B--2---:R-:W-:-:S04]  /*0e50*/  LEA.HI R6, R7, R8, RZ, 0x3 ;  /* 0x0000000807067211 */ /* 0x004fc800078f18ff */
[----:B------:R-:W-:-:S04]  /*0e60*/  SHF.R.S32.HI R6, RZ, 0x3, R6 ;  /* 0x00000003ff067819 */ /* 0x000fc80000011406 */
[----:B------:R-:W-:Y:S02]  /*0e70*/  IADD3 R15, P0, R6, UR6, RZ ;  /* 0x00000006060f7c10 */ /* 0x000fe4000ff1e0ff */
[----:B------:R-:W-:-:S04]  /*0e80*/  SHF.R.S32.HI R5, RZ, 0x1f, R6 ;  /* 0x0000001fff057819 */ /* 0x000fc80000011406 */
[----:B------:R-:W-:Y:S01]  /*0e90*/  LEA.HI.X.SX32 R14, R14, R5, 0x1, P0 ;  /* 0x000000050e0e7211 */ /* 0x000fe200000f0eff */
[----:B------:R-:W-:Y:S05]  /*0ea0*/  @!P1 BRA `(.L_x_853) ;  /* 0x0000007000009947 */ /* 0x000fea0003800000 */
[----:B---3--:R-:W-:-:S13]  /*0eb0*/  PLOP3.LUT P0, PT, PT, PT, UP3, 0x80, 0x0 ;  /* 0x000000000000781c */ /* 0x008fda0003f0f038 */
[----:B-1----:R-:W2:Y:S04]  /*0ec0*/  @P0 LDG.E R4, [R10.64+0x4] ;  /* 0x000004040a040981 */ /* 0x002ea8000c1e1900 */
[----:B------:R-:W3:Y:S01]  /*0ed0*/  @!P0 LDG.E R9, [R10.64] ;  /* 0x000000040a098981 */ /* 0x000ee2000c1e1900 */
[----:B--2---:R-:W1:Y:S02]  /*0ee0*/  @P0 R2UR UR6, R4 ;  /* 0x00000000040603c2 */ /* 0x004e6400000e0000 */
[----:B-1--4-:R-:W-:-:S11]  /*0ef0*/  @UP3 UIADD3 UR9, UR6, -UR29, URZ ;  /* 0x8000001d06093290 */ /* 0x012fd6000fffe03f */
[----:B---3--:R1:W2:Y:S01]  /*0f00*/  @!P0 R2UR UR9, R9 ;  /* 0x00000000090983c2 */ /* 0x0082a200000e0000 */
[----:B------:R-:W-:-:S07]  /*0f10*/  DEPBAR.LE SB1, 0x0, {2} ;  /* 0x000090040000791a */ /* 0x000fce0000000000 */
.L_x_853:
        /* <DEDUP_REMOVED lines=9> */
[----:B-1----:R-:W2:Y:S01]  /*0fb0*/  @P0 LDG.E R4, [R10.64] ;  /* 0x000000040a040981 */ /* 0x002ea2000c1e1900 */
        /* <DEDUP_REMOVED lines=25> */
[----:B----4-:R-:W-:Y:S02]  /*1150*/  UISETP.NE.AND UP0, UPT, UR29, -0x1, UPT ;  /* 0xffffffff1d00788c */ /* 0x010fe4000bf05270 */
        /* <DEDUP_REMOVED lines=24> */
[----:B------:R-:W-:-:S04]  /*12e0*/  UIMAD UR7, UR37, UR10, URZ ;  /* 0x0000000a250772a4 */ /* 0x000fc8000f8e023f */
[----:B------:R-:W-:Y:S02]  /*12f0*/  UIMAD UR11, UR35, UR11, UR7 ;  /* 0x0000000b230b72a4 */ /* 0x000fe4000f8e0207 */
[----:B------:R-:W-:-:S04]  /*1300*/  UIMAD.WIDE.U32 UR6, UR23, UR6, URZ ;  /* 0x00000006170672a5 */ /* 0x000fc8000f8e003f */
[----:B------:R-:W-:-:S04]  /*1310*/  UIADD3 UR7, UR7, UR9, URZ ;  /* 0x0000000907077290 */ /* 0x000fc8000fffe03f */
[----:B------:R-:W-:-:S04]  /*1320*/  UIMAD.WIDE.U32 UR6, UR35, UR10, UR6 ;  /* 0x0000000a230672a5 */ /* 0x000fc8000f8e0006 */
[----:B------:R-:W-:-:S03]  /*1330*/  UIADD3 UR28, UR7, UR11, URZ ;  /* 0x0000000b071c7290 */ /* 0x000fc6000fffe03f */
[----:B------:R-:W-:Y:S02]  /*1340*/  UMOV UR27, UR6 ;  /* 0x00000006001b7c82 */ /* 0x000fe40008000000 */
.L_x_855:
        /* <DEDUP_REMOVED lines=42> */
.L_x_856:
        /* <DEDUP_REMOVED lines=12> */
[----:B------:R-:W-:-:S03]  /*16b0*/  @!UP3 UIADD3 UR24, UR7, UR9, URZ ;  /* 0x000000090718b290 */ /* 0x000fc6000fffe03f */
[----:B------:R-:W-:Y:S02]  /*16c0*/  @!UP3 UMOV UR20, UR6 ;  /* 0x000000060014bc82 */ /* 0x000fe40008000000 */
[----:B------:R-:W-:-:S04]  /*16d0*/  UIMAD.WIDE.U32 UR6, UR18, UR10, URZ ;  /* 0x0000000a120672a5 */ /* 0x000fc8000f8e003f */
[----:B------:R-:W-:Y:S02]  /*16e0*/  UIMAD UR13, UR18, UR11, UR7 ;  /* 0x0000000b120d72a4 */ /* 0x000fe4000f8e0207 */
[----:B------:R-:W-:Y:S02]  /*16f0*/  UIMAD UR7, UR37, UR14, UR54 ;  /* 0x0000000e250772a4 */ /* 0x000fe4000f8e0236 */
[----:B------:R-:W-:Y:S02]  /*1700*/  UIMAD.WIDE.U32 UR10, UR38, UR16, URZ ;  /* 0x00000010260a72a5 */ /* 0x000fe4000f8e003f */
[----:B------:R-:W-:Y:S02]  /*1710*/  UIADD3 UR7, UR47, UR7, URZ ;  /* 0x000000072f077290 */ /* 0x000fe4000fffe03f */
[----:B------:R-:W-:Y:S02]  /*1720*/  USEL UR17, UR6, URZ, UP6 ;  /* 0x0000003f06117287 */ /* 0x000fe4000b000000 */
[----:B------:R-:W-:-:S02]  /*1730*/  UIMAD UR7, UR38, UR7, UR53 ;  /* 0x00000007260772a4 */ /* 0x000fc4000f8e0235 */
[----:B------:R-:W-:Y:S02]  /*1740*/  USHF.L.U64.HI UR6, UR35, 0x7, UR37 ;  /* 0x0000000723067899 */ /* 0x000fe40008010225 */
[----:B------:R-:W-:Y:S02]  /*1750*/  UIADD3 UR14, UR45, UR7, URZ ;  /* 0x000000072d0e7290 */ /* 0x000fe4000fffe03f */
[----:B------:R-:W-:Y:S02]  /*1760*/  UIMAD UR7, UR39, UR16, URZ ;  /* 0x00000010270772a4 */ /* 0x000fe4000f8e023f */
[----:B------:R-:W-:Y:S02]  /*1770*/  USEL UR18, UR44, UR10, !UP3 ;  /* 0x0000000a2c127287 */ /* 0x000fe4000d800000 */
[----:B------:R-:W-:Y:S02]  /*1780*/  @UP3 UIADD3 UR14, UR11, UR7, URZ ;  /* 0x000000070b0e3290 */ /* 0x000fe4000fffe03f */
[----:B------:R-:W-:-:S02]  /*1790*/  USEL UR7, UR6, URZ, UP1 ;  /* 0x0000003f06077287 */ /* 0x000fc40008800000 */
[----:B------:R-:W-:Y:S02]  /*17a0*/  USEL UR6, UR15, URZ, UP1 ;  /* 0x0000003f0f067287 */ /* 0x000fe40008800000 */
[----:B------:R-:W-:Y:S02]  /*17b0*/  USEL UR11, UR13, URZ, UP6 ;  /* 0x0000003f0d0b7287 */ /* 0x000fe4000b000000 */
[----:B------:R-:W-:Y:S02]  /*17c0*/  UIADD3 UR6, UP1, UR19, UR6, URZ ;  /* 0x0000000613067290 */ /* 0x000fe4000ff3e03f */
[----:B------:R-:W-:Y:S02]  /*17d0*/  ULDC UR15, c[0x0][0x234] ;  /* 0x00008d00000f7ab9 */ /* 0x000fe40000000800 */
[----:B------:R-:W-:Y:S02]  /*17e0*/  UIADD3.X UR9, UR33, UR7, URZ, UP1, !UPT ;  /* 0x0000000721097290 */ /* 0x000fe40008ffe43f */
[----:B------:R-:W-:-:S04]  /*17f0*/  UIMAD UR7, UR39, UR6, URZ ;  /* 0x00000006270772a4 */ /* 0x000fc8000f8e023f */
[----:B------:R-:W-:Y:S02]  /*1800*/  UIMAD UR9, UR38, UR9, UR7 ;  /* 0x00000009260972a4 */ /* 0x000fe4000f8e0207 */
[----:B------:R-:W-:-:S04]  /*1810*/  @UP5 USEL UR7, UR56, UR16, !UP3 ;  /* 0x0000001038075287 */ /* 0x000fc8000d800000 */
[----:B------:R-:W-:Y:S02]  /*1820*/  @UP5 UIMAD UR15, UR36, UR15, UR7 ;  /* 0x0000000f240f52a4 */ /* 0x000fe4000f8e0207 */
[----:B------:R-:W-:-:S04]  /*1830*/  UIMAD.WIDE.U32 UR6, UR38, UR6, URZ ;  /* 0x00000006260672a5 */ /* 0x000fc8000f8e003f */
[----:B------:R-:W-:Y:S02]  /*1840*/  UIADD3 UR10, UR7, UR9, URZ ;  /* 0x00000009070a7290 */ /* 0x000fe4000fffe03f */
[----:B------:R-:W-:Y:S01]  /*1850*/  @!UP5 UMOV UR15, UR51 ;  /* 0x00000033000fdc82 */ /* 0x000fe20008000000 */
[----:B------:R-:W-:Y:S05]  /*1860*/  @!P0 BRA `(.L_x_857) ;  /* 0x0000005000008947 */ /* 0x000fea0003800000 */
[----:B------:R-:W-:Y:S02]  /*1870*/  ULDC UR9, c[0x0][0x224] ;  /* 0x0000890000097ab9 */ /* 0x000fe40000000800 */
[----:B------:R-:W-:-:S04]  /*1880*/  @!UP3 UIMAD UR16, UR35, UR9, URZ ;  /* 0x000000092310b2a4 */ /* 0x000fc8000f8e023f */
[----:B------:R-:W-:-:S04]  /*1890*/  ULEA UR9, UR35, UR16, 0x7 ;  /* 0x0000001023097291 */ /* 0x000fc8000f8e383f */
[----:B------:R-:W-:Y:S01]  /*18a0*/  UIMAD UR13, UR57, UR36, UR9 ;  /* 0x00000024390d72a4 */ /* 0x000fe2000f8e0209 */
[----:B------:R-:W-:Y:S05]  /*18b0*/  BRA `(.L_x_858) ;  /* 0x0000001000007947 */ /* 0x000fea0003800000 */
.L_x_857:
[----:B------:R-:W-:-:S04]  /*18c0*/  UMOV UR13, UR52 ;  /* 0x00000034000d7c82 */ /* 0x000fc80008000000 */
.L_x_858:
[----:B------:R-:W-:Y:S01]  /*18d0*/  UIADD3 UR6, UP4, UP3, UR6, UR43, UR49 ;  /* 0x0000002b06067290 */ /* 0x000fe2000fb9e031 */
[----:B------:R-:W-:Y:S01]  /*18e0*/  IMAD.U32 R10, RZ, RZ, UR5 ;  /* 0x00000005ff0a7e24 */ /* 0x000fe2000f8e00ff */
[----:B------:R-:W-:Y:S01]  /*18f0*/  UMOV UR16, 0x4 ;  /* 0x0000000400107882 */ /* 0x000fe20000000000 */
[----:B------:R-:W-:Y:S01]  /*1900*/  IMAD.U32 R4, RZ, RZ, UR4 ;  /* 0x00000004ff047e24 */ /* 0x000fe2000f8e00ff */
[----:B------:R-:W-:Y:S01]  /*1910*/  UIADD3 UR32, UP2, UP1, UR17, UR6, UR18 ;  /* 0x0000000611207290 */ /* 0x000fe2000f95e012 */
[----:B------:R-:W-:Y:S01]  /*1920*/  LEA.HI R11, R7, R8, RZ, 0x5 ;  /* 0x00000008070b7211 */ /* 0x000fe200078f28ff */
[----:B------:R-:W-:Y:S01]  /*1930*/  UIADD3.X UR6, UR10, UR50, UR55, UP4, UP3 ;  /* 0x000000320a067290 */ /* 0x000fe2000a7e6437 */
[----:B------:R-:W-:Y:S01]  /*1940*/  IADD3 R9, P0, R6, UR19, RZ ;  /* 0x0000001306097c10 */ /* 0x000fe2000ff1e0ff */
[----:B------:R-:W-:Y:S01]  /*1950*/  ULDC.64 UR4, c[0x0][0x3c8] ;  /* 0x0000f20000047ab9 */ /* 0x000fe20000000a00 */
[----:B------:R-:W-:Y:S01]  /*1960*/  IMAD.U32 R22, RZ, RZ, UR19 ;  /* 0x00000013ff167e24 */ /* 0x000fe2000f8e00ff */
[----:B------:R-:W-:Y:S01]  /*1970*/  UIADD3.X UR14, UR11, UR6, UR14, UP2, UP1 ;  /* 0x000000060b0e7290 */ /* 0x000fe200097e240e */
[--C-:B------:R-:W-:Y:S01]  /*1980*/  SHF.R.S32.HI R227, RZ, 0x1f, R226.reuse ;  /* 0x0000001fffe37819 */ /* 0x100fe200000114e2 */
[----:B------:R-:W-:Y:S01]  /*1990*/  IMAD R17, R5, c[0x0][0x370], RZ ;  /* 0x0000dc0005117a24 */ /* 0x000fe200078e02ff */
[----:B------:R-:W-:Y:S01]  /*19a0*/  ULDC.64 UR6, c[0x0][0x1a8] ;  /* 0x00006a0000067ab9 */ /* 0x000fe20000000a00 */
[----:B------:R-:W-:Y:S01]  /*19b0*/  IADD3 R18, P2, R226, UR20, RZ ;  /* 0x00000014e2127c10 */ /* 0x000fe2000ff5e0ff */
[----:B------:R-:W-:Y:S01]  /*19c0*/  UIMAD UR6, UR59, UR6, URZ ;  /* 0x000000063b0672a4 */ /* 0x000fe2000f8e023f */
[----:B------:R-:W-:Y:S01]  /*19d0*/  IMAD.WIDE.U32 R20, R9, c[0x0][0x190], R226 ;  /* 0x0000640009147a25 */ /* 0x000fe200078e00e2 */
[----:B------:R-:W-:Y:S01]  /*19e0*/  BSSY B1, `(.L_x_854) ;  /* 0x000092b000017945 */ /* 0x000fe20003800000 */
[----:B------:R-:W-:Y:S01]  /*19f0*/  IADD3.X R19, R227, UR24, RZ, P2, !PT ;  /* 0x00000018e3137c10 */ /* 0x000fe200097fe4ff */
[----:B------:R-:W-:Y:S01]  /*1a00*/  UIMAD UR10, UR36, UR7, UR6 ;  /* 0x00000007240a72a4 */ /* 0x000fe2000f8e0206 */
[----:B------:R-:W-:Y:S01]  /*1a10*/  IMAD R17, R6, c[0x0][0x374], R17 ;  /* 0x0000dd0006117a24 */ /* 0x000fe200078e0211 */
[----:B------:R-:W-:Y:S01]  /*1a20*/  IADD3 R236, R226, 0x40, RZ ;  /* 0x00000040e2ec7810 */ /* 0x000fe20007ffe0ff */
[----:B------:R-:W-:Y:S01]  /*1a30*/  ULDC.64 UR6, c[0x0][0x370] ;  /* 0x0000dc0000067ab9 */ /* 0x000fe20000000a00 */
[----:B------:R-:W-:Y:S01]  /*1a40*/  IMAD.WIDE.U32 R22, R22, c[0x0][0x370], R18 ;  /* 0x0000dc0016167a25 */ /* 0x000fe200078e0012 */
[----:B------:R-:W-:Y:S01]  /*1a50*/  UIMAD UR6, UR33, UR6, URZ ;  /* 0x00000006210672a4 */ /* 0x000fe2000f8e023f */
[----:B------:R-:W-:-:S02]  /*1a60*/  IADD3 R235, R226, 0x80, RZ ;  /* 0x00000080e2eb7810 */ /* 0x000fc40007ffe0ff */
[----:B------:R-:W-:Y:S01]  /*1a70*/  IMAD.U32 R18, RZ, RZ, UR36 ;  /* 0x00000024ff127e24 */ /* 0x000fe2000f8e00ff */
[----:B------:R-:W-:Y:S01]  /*1a80*/  UIMAD UR11, UR19, UR7, UR6 ;  /* 0x00000007130b72a4 */ /* 0x000fe2000f8e0206 */
[----:B------:R-:W-:Y:S02]  /*1a90*/  IADD3 R234, R226, 0xc0, RZ ;  /* 0x000000c0e2ea7810 */ /* 0x000fe40007ffe0ff */
[----:B------:R-:W-:Y:S02]  /*1aa0*/  ULDC.64 UR6, c[0x0][0x378] ;  /* 0x0000de0000067ab9 */ /* 0x000fe40000000a00 */
[----:B------:R-:W-:Y:S01]  /*1ab0*/  UIMAD UR6, UR59, UR6, URZ ;  /* 0x000000063b0672a4 */ /* 0x000fe2000f8e023f */
[----:B------:R-:W-:-:S03]  /*1ac0*/  IADD3 R23, R23, UR11, RZ ;  /* 0x0000000b17177c10 */ /* 0x000fc6000fffe0ff */
[----:B------:R-:W-:Y:S02]  /*1ad0*/  UIMAD UR9, UR36, UR7, UR6 ;  /* 0x00000007240972a4 */ /* 0x000fe4000f8e0206 */
[----:B------:R-:W-:Y:S01]  /*1ae0*/  UIADD3 UR6, UR19, UR13, URZ ;  /* 0x0000000d13067290 */ /* 0x000fe2000fffe03f */
[----:B------:R-:W-:Y:S02]  /*1af0*/  IMAD.WIDE.U32 R18, R18, c[0x0][0x378], R22 ;  /* 0x0000de0012127a25 */ /* 0x000fe400078e0016 */
[----:B------:R-:W-:Y:S02]  /*1b00*/  ULDC UR13, c[0x0][0x2e8] ;  /* 0x0000ba00000d7ab9 */ /* 0x000fe40000000800 */
[----:B------:R-:W-:Y:S01]  /*1b10*/  UIMAD.WIDE UR6, UR6, UR16, UR4 ;  /* 0x00000010060672a5 */ /* 0x000fe2000f8e0204 */
[----:B------:R-:W-:Y:S01]  /*1b20*/  IADD3 R19, R19, UR9, RZ ;  /* 0x0000000913137c10 */ /* 0x000fe2000fffe0ff */
[----:B------:R-:W-:Y:S01]  /*1b30*/  IMAD.U32 R22, RZ, RZ, UR36 ;  /* 0x00000024ff167e24 */ /* 0x000fe2000f8e00ff */
[----:B------:R-:W-:-:S03]  /*1b40*/  ULDC.64 UR4, c[0x0][0x200] ;  /* 0x0000800000047ab9 */ /* 0x000fc60000000a00 */
[----:B------:R-:W-:Y:S01]  /*1b50*/  IMAD.WIDE.U32 R18, R6, c[0x0][0x370], R18 ;  /* 0x0000dc0006127a25 */ /* 0x000fe200078e0012 */
[----:B------:R-:W-:Y:S02]  /*1b60*/  UMOV UR18, UR6 ;  /* 0x0000000600127c82 */ /* 0x000fe40008000000 */
[----:B------:R-:W-:Y:S01]  /*1b70*/  UIADD3 UR6, UR19, UR15, URZ ;  /* 0x0000000f13067290 */ /* 0x000fe2000fffe03f */
[----:B------:R-:W-:Y:S01]  /*1b80*/  IMAD.IADD R17, R19, 0x1, R17 ;  /* 0x0000000113117824 */ /* 0x000fe200078e0211 */
[----:B------:R-:W-:Y:S01]  /*1b90*/  UMOV UR17, UR7 ;  /* 0x0000000700117c82 */ /* 0x000fe20008000000 */
[C---:B------:R-:W-:Y:S01]  /*1ba0*/  LEA R243, P2, R18.reuse, c[0x0][0x330], 0x1 ;  /* 0x0000cc0012f37a11 */ /* 0x040fe200078408ff */
[----:B------:R-:W-:Y:S01]  /*1bb0*/  UIMAD.WIDE UR6, UR6, UR16, UR4 ;  /* 0x00000010060672a5 */ /* 0x000fe2000f8e0204 */
[----:B------:R1:W2:Y:S02]  /*1bc0*/  R2UR UR4, R4 ;  /* 0x00000000040473c2 */ /* 0x0002a400000e0000 */
[----:B------:R-:W-:-:S04]  /*1bd0*/  LEA.HI.X R242, R18, c[0x0][0x334], R17, 0x1, P2 ;  /* 0x0000cd0012f27a11 */ /* 0x000fc800010f0c11 */
[----:B------:R-:W-:Y:S02]  /*1be0*/  UMOV UR16, UR6 ;  /* 0x0000000600107c82 */ /* 0x000fe40008000000 */
[----:B------:R-:W-:Y:S01]  /*1bf0*/  UIADD3 UR6, -UR8, UR12, UR26 ;  /* 0x0000000c08067290 */ /* 0x000fe2000fffe11a */
[----:B------:R3:W4:Y:S01]  /*1c00*/  R2UR UR5, R10 ;  /* 0x000000000a0573c2 */ /* 0x00072200000e0000 */
[----:B------:R-:W-:Y:S02]  /*1c10*/  UMOV UR15, UR7 ;  /* 0x00000007000f7c82 */ /* 0x000fe40008000000 */
[----:B------:R-:W-:Y:S02]  /*1c20*/  UIADD3 UR6, UR6, -UR13, URZ ;  /* 0x8000000d06067290 */ /* 0x000fe4000fffe03f */
[----:B------:R-:W-:Y:S02]  /*1c30*/  UIADD3 UR7, UR34, -0x1, URZ ;  /* 0xffffffff22077890 */ /* 0x000fe4000fffe03f */
[----:B------:R-:W-:-:S04]  /*1c40*/  USHF.R.S32.HI UR19, URZ, 0x1f, UR6 ;  /* 0x0000001f3f137899 */ /* 0x000fc80008011406 */
[----:B------:R-:W-:Y:S01]  /*1c50*/  ULEA.HI UR19, UR19, UR6, URZ, 0x6 ;  /* 0x0000000613137291 */ /* 0x000fe2000f8f303f */
[----:B-1----:R-:W-:-:S03]  /*1c60*/  LOP3.LUT R4, R11, 0xffffffe0, RZ, 0xc0, !PT ;  /* 0xffffffe00b047812 */ /* 0x002fc600078ec0ff */
[----:B------:R-:W-:Y:S01]  /*1c70*/  USHF.R.S32.HI UR19, URZ, 0x6, UR19 ;  /* 0x000000063f137899 */ /* 0x000fe20008011413 */
[----:B------:R-:W-:Y:S01]  /*1c80*/  SHF.R.S32.HI R11, RZ, 0x5, R11 ;  /* 0x00000005ff0b7819 */ /* 0x000fe2000001140b */
[----:B------:R-:W-:Y:S02]  /*1c90*/  IMAD.IADD R4, R8, 0x1, -R4 ;  /* 0x0000000108047824 */ /* 0x000fe400078e0a04 */
[----:B------:R-:W-:Y:S01]  /*1ca0*/  UISETP.LT.AND UP1, UPT, URZ, UR19, UPT ;  /* 0x000000133f00728c */ /* 0x000fe2000bf21270 */
[----:B---3--:R-:W-:Y:S01]  /*1cb0*/  IADD3.X R10, R5, UR33, RZ, P0, !PT ;  /* 0x00000021050a7c10 */ /* 0x008fe200087fe4ff */
[----:B------:R-:W-:Y:S02]  /*1cc0*/  IMAD R4, R11, UR48, R4 ;  /* 0x000000300b047c24 */ /* 0x000fe4000f8e0204 */
[----:B------:R-:W-:Y:S02]  /*1cd0*/  USEL UR19, URZ, UR19, !UP1 ;  /* 0x000000133f137287 */ /* 0x000fe4000c800000 */
[----:B------:R-:W-:Y:S01]  /*1ce0*/  IMAD R11, R10, c[0x0][0x190], RZ ;  /* 0x000064000a0b7a24 */ /* 0x000fe200078e02ff */
[----:B------:R-:W-:Y:S01]  /*1cf0*/  IADD3 R16, P0, R4, UR32, RZ ;  /* 0x0000002004107c10 */ /* 0x000fe2000ff1e0ff */
[----:B------:R-:W-:-:S02]  /*1d00*/  UISETP.GT.AND UP1, UPT, UR34, UR19, UPT ;  /* 0x000000132200728c */ /* 0x000fc4000bf24270 */
[----:B------:R-:W-:Y:S01]  /*1d10*/  IMAD R11, R9, c[0x0][0x194], R11 ;  /* 0x00006500090b7a24 */ /* 0x000fe200078e020b */
[----:B------:R-:W-:Y:S02]  /*1d20*/  LEA.HI.X.SX32 R4, R4, UR14, 0x1, P0 ;  /* 0x0000000e04047c11 */ /* 0x000fe400080f0eff */
[----:B------:R-:W-:-:S04]  /*1d30*/  IADD3 R20, P0, R20, UR31, RZ ;  /* 0x0000001f14147c10 */ /* 0x000fc8000ff1e0ff */
[----:B------:R-:W-:Y:S02]  /*1d40*/  IADD3.X R21, R21, UR30, R11, P0, !PT ;  /* 0x0000001e15157c10 */ /* 0x000fe400087fe40b */
[----:B------:R-:W-:-:S03]  /*1d50*/  LEA R250, P0, R16, c[0x0][0x350], 0x2 ;  /* 0x0000d40010fa7a11 */ /* 0x000fc600078010ff */
[----:B------:R-:W-:Y:S01]  /*1d60*/  IMAD.WIDE.U32 R22, R22, c[0x0][0x1a8], R20 ;  /* 0x00006a0016167a25 */ /* 0x000fe200078e0014 */
[----:B------:R-:W-:Y:S02]  /*1d70*/  LEA.HI.X R251, R16, c[0x0][0x354], R4, 0x2, P0 ;  /* 0x0000d50010fb7a11 */ /* 0x000fe400000f1404 */
[----:B------:R-:W-:Y:S02]  /*1d80*/  PLOP3.LUT P0, PT, PT, PT, UP1, 0x80, 0x0 ;  /* 0x000000000000781c */ /* 0x000fe40003f0f018 */
[----:B------:R-:W-:Y:S02]  /*1d90*/  LEA R240, P3, R22, c[0x0][0x160], 0x1 ;  /* 0x0000580016f07a11 */ /* 0x000fe400078608ff */
[----:B------:R-:W-:-:S04]  /*1da0*/  IADD3 R4, R23, UR10, RZ ;  /* 0x0000000a17047c10 */ /* 0x000fc8000fffe0ff */
[----:B------:R-:W-:-:S05]  /*1db0*/  LEA.HI.X R239, R22, c[0x0][0x164], R4, 0x1, P3 ;  /* 0x0000590016ef7a11 */ /* 0x000fca00018f0c04 */
        /* <DEDUP_REMOVED lines=19> */
.L_x_860:
        /* <DEDUP_REMOVED lines=18> */
.L_x_861:
        /* <DEDUP_REMOVED lines=9> */
[----:B------:R-:W-:Y:S02]  /*20a0*/  IADD3 R8, P0, R8, UR14, RZ ;  /* 0x0000000e08087c10 */ /* 0x000fe4000ff1e0ff */
[----:B------:R-:W-:Y:S02]  /*20b0*/  ISETP.GE.AND P5, PT, R6, UR8, PT ;  /* 0x0000000806007c0c */ /* 0x000fe4000bfa6270 */
        /* <DEDUP_REMOVED lines=14> */
[----:B------:R-:W-:Y:S01]  /*21a0*/  IMAD R8, R6, c[0x0][0x3a4], R8 ;  /* 0x0000e90006087a24 */ /* 0x000fe200078e0208 */
        /* <DEDUP_REMOVED lines=9> */
.L_x_863:
[----:B------:R-:W-:Y:S05]  /*2240*/  BSYNC B0 ;  /* 0x0000000000007941 */ /* 0x000fea0003800000 */
.L_x_862:
        /* <DEDUP_REMOVED lines=21> */
.L_x_865:
[----:B------:R-:W-:Y:S05]  /*23a0*/  BSYNC B0 ;  /* 0x0000000000007941 */ /* 0x000fea0003800000 */
.L_x_864:
[----:B------:R-:W-:Y:S01]  /*23b0*/  ULDC.64 UR6, c[0x0][0x3a8] ;  /* 0x0000ea0000067ab9 */ /* 0x000fe20000000a00 */
[----:B------:R-:W-:Y:S01]  /*23c0*/  IMAD.WIDE.U32 R8, R4, c[0x0][0x3a8], R226 ;  /* 0x0000ea0004087a25 */ /* 0x000fe200078e00e2 */
[----:B------:R-:W-:Y:S01]  /*23d0*/  UIMAD UR6, UR9, UR6, URZ ;  /* 0x00000006090672a4 */ /* 0x000fe2000f8e023f */
[----:B------:R-:W-:Y:S03]  /*23e0*/  BSSY B0, `(.L_x_866) ;  /* 0x000001c000007945 */ /* 0x000fe60003800000 */
[----:B------:R-:W-:Y:S01]  /*23f0*/  UIMAD UR6, UR26, UR7, UR6 ;  /* 0x000000071a0672a4 */ /* 0x000fe2000f8e0206 */
[----:B------:R-:W-:-:S02]  /*2400*/  IADD3 R10, P0, R8, UR10, RZ ;  /* 0x0000000a080a7c10 */ /* 0x000fc4000ff1e0ff */
[----:B------:R-:W-:-:S03]  /*2410*/  MOV R8, UR36 ;  /* 0x0000002400087c02 */ /* 0x000fc60008000f00 */
        /* <DEDUP_REMOVED lines=18> */
[----:B--2---:R-:W-:-:S04]  /*2540*/  LEA R12, P5, R10, c[0x0][0x348], 0x1 ;  /* 0x0000d2000a0c7a11 */ /* 0x004fc800078a08ff */
[----:B------:R-:W-:-:S05]  /*2550*/  LEA.HI.X R13, R10, c[0x0][0x34c], R7, 0x1, P5 ;  /* 0x0000d3000a0d7a11 */ /* 0x000fca00028f0c07 */
[----:B------:R2:W-:Y:S04]  /*2560*/  @!P3 STG.E.128 [R12.64], RZ ;  /* 0x000000ff0c00b986 */ /* 0x0005e8000c101d04 */
[----:B------:R2:W-:Y:S04]  /*2570*/  @!P2 STG.E.128 [R12.64+0x80], RZ ;  /* 0x000080ff0c00a986 */ /* 0x0005e8000c101d04 */
[----:B------:R2:W-:Y:S04]  /*2580*/  @!P1 STG.E.128 [R12.64+0x100], RZ ;  /* 0x000100ff0c009986 */ /* 0x0005e8000c101d04 */
[----:B------:R2:W-:Y:S02]  /*2590*/  @!P0 STG.E.128 [R12.64+0x180], RZ ;  /* 0x000180ff0c008986 */ /* 0x0005e4000c101d04 */
.L_x_867:
[----:B------:R-:W-:Y:S05]  /*25a0*/  BSYNC B0 ;  /* 0x0000000000007941 */ /* 0x000fea0003800000 */
.L_x_866:
        /* <DEDUP_REMOVED lines=8> */
[----:B------:R-:W-:Y:S01]  /*2630*/  IMAD R5, R5, c[0x0][0x3a8], RZ ;  /* 0x0000ea0005057a24 */ /* 0x000fe200078e02ff */
[----:B------:R-:W-:-:S03]  /*2640*/  LEA R4, P3, R8, c[0x0][0x348], 0x1 ;  /* 0x0000d20008047a11 */ /* 0x000fc600078608ff */
[----:B------:R-:W-:-:S04]  /*2650*/  IMAD R5, R6, c[0x0][0x3ac], R5 ;  /* 0x0000eb0006057a24 */ /* 0x000fc800078e0205 */
        /* <DEDUP_REMOVED lines=9> */
.L_x_859:
[----:B------:R-:W-:Y:S01]  /*26f0*/  PLOP3.LUT P0, PT, PT, PT, UP6, 0x80, 0x0 ;  /* 0x000000000000781c */ /* 0x000fe20003f0f068 */
[----:B------:R-:W-:Y:S01]  /*2700*/  ULEA.HI UR6, UR7, UR7, URZ, 0x1 ;  /* 0x0000000707067291 */ /* 0x000fe2000f8f083f */
[----:B------:R-:W-:Y:S01]  /*2710*/  IMAD.SHL.U32 R233, R224, 0x2, RZ ;  /* 0x00000002e0e97824 */ /* 0x000fe200078e00ff */
[----:B------:R-:W-:Y:S02]  /*2720*/  BSSY B0, `(.L_x_869) ;  /* 0x0000034000007945 */ /* 0x000fe40003800000 */
[----:B------:R-:W-:-:S04]  /*2730*/  ULOP3.LUT UR6, UR6, 0xfffffffe, URZ, 0xc0, !UPT ;  /* 0xfffffffe06067892 */ /* 0x000fc8000f8ec03f */
[----:B------:R-:W-:-:S04]  /*2740*/  UIADD3 UR6, UR7, -UR6, URZ ;  /* 0x8000000607067290 */ /* 0x000fc8000fffe03f */
[----:B------:R-:W-:Y:S01]  /*2750*/  @P0 BAR.SYNC.DEFER_BLOCKING 0x0 ;  /* 0x0000000000000b1d */ /* 0x000fe20000010000 */
[----:B------:R-:W-:Y:S02]  /*2760*/  UISETP.NE.AND UP0, UPT, UR6, 0x1, UPT ;  /* 0x000000010600788c */ /* 0x000fe4000bf05270 */
[----:B------:R-:W-:-:S06]  /*2770*/  UIMAD UR6, UR7, -0x40, UR12 ;  /* 0xffffffc0070678a4 */ /* 0x000fcc000f8e020c */
        /* <DEDUP_REMOVED lines=46> */
.L_x_870:
[----:B------:R-:W-:Y:S05]  /*2a60*/  BSYNC B0 ;  /* 0x0000000000007941 */ /* 0x000fea0003800000 */
.L_x_869:
        /* <DEDUP_REMOVED lines=16> */
[----:B------:R-:W-:Y:S01]  /*2b70*/  @!P4 IMAD.MOV.U32 R19, RZ, RZ, c[0x0][0x370] ;  /* 0x0000dc00ff13c624 */ /* 0x000fe200078e00ff */
[----:B------:R2:W-:Y:S01]  /*2b80*/  @P4 STS.128 [R233+0x11000], RZ ;  /* 0x011000ffe9004388 */ /* 0x0005e20000000c00 */
[----:B------:R-:W-:-:S03]  /*2b90*/  @!P4 IMAD.MOV.U32 R18, RZ, RZ, c[0x0][0x374] ;  /* 0x0000dd00ff12c624 */ /* 0x000fc600078e00ff */
[----:B---3--:R-:W-:-:S04]  /*2ba0*/  @!P4 LEA R24, P0, R19, R243, 0x6 ;  /* 0x000000f31318c211 */ /* 0x008fc800078030ff */
        /* <DEDUP_REMOVED lines=28> */
.L_x_872:
[----:B------:R-:W-:Y:S05]  /*2d70*/  BSYNC B0 ;  /* 0x0000000000007941 */ /* 0x000fea0003800000 */
.L_x_871:
        /* <DEDUP_REMOVED lines=23> */
.L_x_874:
[----:B------:R-:W-:Y:S01]  /*2ef0*/  IMAD.U32 R16, RZ, RZ, UR31 ;  /* 0x0000001fff107e24 */ /* 0x000fe2000f8e00ff */
[----:B------:R-:W-:Y:S01]  /*2f00*/  ISETP.GE.AND P1, PT, R226, c[0x0][0x220], PT ;  /* 0x00008800e2007a0c */ /* 0x000fe20003f26270 */
[----:B------:R-:W-:Y:S01]  /*2f10*/  IMAD.U32 R17, RZ, RZ, UR30 ;  /* 0x0000001eff117e24 */ /* 0x000fe2000f8e00ff */
[----:B------:R-:W-:-:S02]  /*2f20*/  ISETP.GE.AND P3, PT, R236, c[0x0][0x220], PT ;  /* 0x00008800ec007a0c */ /* 0x000fc40003f66270 */
[----:B------:R-:W-:Y:S01]  /*2f30*/  ISETP.GE.AND P2, PT, R235, c[0x0][0x220], PT ;  /* 0x00008800eb007a0c */ /* 0x000fe20003f46270 */
[----:B------:R-:W-:-:S04]  /*2f40*/  IMAD.WIDE.U32 R16, R9, c[0x0][0x190], R16 ;  /* 0x0000640009107a25 */ /* 0x000fc800078e0010 */
[----:B------:R-:W-:Y:S01]  /*2f50*/  IMAD.U32 R9, RZ, RZ, UR36 ;  /* 0x00000024ff097e24 */ /* 0x000fe2000f8e00ff */
[----:B------:R-:W-:Y:S02]  /*2f60*/  IADD3 R17, R11, R17, RZ ;  /* 0x000000110b117210 */ /* 0x000fe40007ffe0ff */
[----:B------:R-:W-:Y:S01]  /*2f70*/  MOV R11, 0x2 ;  /* 0x00000002000b7802 */ /* 0x000fe20000000f00 */
[----:B--2---:R-:W-:Y:S01]  /*2f80*/  @!P1 IMAD.MOV.U32 R20, RZ, RZ, R240 ;  /* 0x000000ffff149224 */ /* 0x004fe200078e00f0 */
        /* <DEDUP_REMOVED lines=40> */
.L_x_875:
[----:B------:R-:W-:Y:S05]  /*3210*/  BSYNC B0 ;  /* 0x0000000000007941 */ /* 0x000fea0003800000 */
.L_x_873:
        /* <DEDUP_REMOVED lines=21> */
.L_x_877:
[----:B------:R-:W-:Y:S02]  /*3370*/  ISETP.GE.AND P4, PT, R226, c[0x0][0x220], PT ;  /* 0x00008800e2007a0c */ /* 0x000fe40003f86270 */
[----:B------:R-:W-:-:S02]  /*3380*/  ISETP.GE.AND P2, PT, R235, c[0x0][0x220], PT ;  /* 0x00008800eb007a0c */ /* 0x000fc40003f46270 */
[----:B------:R-:W-:Y:S02]  /*3390*/  ISETP.GE.AND P3, PT, R236, c[0x0][0x220], PT ;  /* 0x00008800ec007a0c */ /* 0x000fe40003f66270 */
[----:B------:R-:W-:-:S04]  /*33a0*/  IADD3 R22, P5, R22, R16, RZ ;  /* 0x0000001016167210 */ /* 0x000fc80007fbe0ff */
[----:B------:R-:W-:-:S03]  /*33b0*/  IADD3.X R11, R4, R17, R11, P5, !PT ;  /* 0x00000011040b7210 */ /* 0x000fc60002ffe40b */
[----:B------:R-:W-:Y:S01]  /*33c0*/  @!P4 IMAD.MOV.U32 R9, RZ, RZ, c[0x0][0x190] ;  /* 0x00006400ff09c624 */ /* 0x000fe200078e00ff */
[----:B------:R1:W-:Y:S01]  /*33d0*/  @P4 STS [R249+0x1000], RZ ;  /* 0x001000fff9004388 */ /* 0x0003e20000000800 */
[----:B------:R-:W-:Y:S02]  /*33e0*/  @!P4 IMAD.MOV.U32 R16, RZ, RZ, c[0x0][0x194] ;  /* 0x00006500ff10c624 */ /* 0x000fe400078e00ff */
[C---:B--2---:R-:W-:Y:S01]  /*33f0*/  @!P3 LEA R20, P5, R22.reuse, c[0x0][0x160], 0x1 ;  /* 0x000058001614ba11 */ /* 0x044fe200078a08ff */
[----:B------:R1:W-:Y:S02]  /*3400*/  @P4 STS [R249+0x1004], RZ ;  /* 0x001004fff9004388 */ /* 0x0003e40000000800 */
[C---:B-1----:R-:W-:Y:S02]  /*3410*/  @!P4 LEA R18, P1, R9.reuse, R240, 0x6 ;  /* 0x000000f00912c211 */ /* 0x042fe400078230ff */
        /* <DEDUP_REMOVED lines=32> */
[----:B-1----:R-:W-:-:S04]  /*3620*/  LEA R16, P1, R22, c[0x0][0x160], 0x1 ;  /* 0x0000580016107a11 */ /* 0x002fc800078208ff */
[----:B------:R-:W-:-:S05]  /*3630*/  LEA.HI.X R17, R22, c[0x0][0x164], R11, 0x1, P1 ;  /* 0x0000590016117a11 */ /* 0x000fca00008f0c0b */
[----:B------:R-:W-:Y:S01]  /*3640*/  @!PT LDS RZ, [RZ] ;  /* 0x00000000fffff984 */ /* 0x000fe20000000800 */
[----:B------:R-:W-:Y:S01]  /*3650*/  @!PT LDS RZ, [RZ] ;  /* 0x00000000fffff984 */ /* 0x000fe20000000800 */
[----:B------:R-:W-:Y:S01]  /*3660*/  @!PT LDS RZ, [RZ] ;  /* 0x00000000fffff984 */ /* 0x000fe20000000800 */
[----:B------:R1:W-:Y:S04]  /*3670*/  LDGSTS.E.BYPASS.LTC128B.128 [R249+0x7000], [R16.64+0x180] ;  /* 0x0700018010f97fae */ /* 0x0003e8000b901d44 */
.L_x_878:
[----:B------:R-:W-:Y:S05]  /*3680*/  BSYNC B0 ;  /* 0x0000000000007941 */ /* 0x000fea0003800000 */
.L_x_876:
[C---:B------:R-:W-:Y:S01]  /*3690*/  IADD3 R4, R223.reuse, 0x8, RZ ;  /* 0x00000008df047810 */ /* 0x040fe20007ffe0ff */
[C---:B------:R-:W-:Y:S01]  /*36a0*/  IMAD.SHL.U32 R245, R223.reuse, 0x4, RZ ;  /* 0x00000004dff57824 */ /* 0x040fe200078e00ff */
[----:B------:R-:W-:Y:S01]  /*36b0*/  ISETP.GE.AND P3, PT, R223, UR6, PT ;  /* 0x00000006df007c0c */ /* 0x000fe2000bf66270 */
[----:B------:R-:W-:Y:S01]  /*36c0*/  USHF.R.S32.HI UR9, URZ, 0x1f, UR26 ;  /* 0x0000001f3f097899 */ /* 0x000fe2000801141a */
[----:B------:R-:W-:Y:S01]  /*36d0*/  ISETP.GE.AND P2, PT, R4, UR6, PT ;  /* 0x0000000604007c0c */ /* 0x000fe2000bf46270 */
[----:B------:R-:W-:Y:S01]  /*36e0*/  UIADD3 UR6, -UR26, UR8, URZ ;  /* 0x000000081a067290 */ /* 0x000fe2000fffe13f */
[----:B------:R-:W-:Y:S01]  /*36f0*/  SHF.R.S32.HI R244, RZ, 0x1f, R223 ;  /* 0x0000001ffff47819 */ /* 0x000fe200000114df */
[----:B------:R-:W-:Y:S01]  /*3700*/  ULDC.64 UR10, c[0x0][0x198] ;  /* 0x00006600000a7ab9 */ /* 0x000fe20000000a00 */
[----:B-1----:R-:W-:Y:S01]  /*3710*/  IADD3 R16, P1, R245, UR16, RZ ;  /* 0x00000010f5107c10 */ /* 0x002fe2000ff3e0ff */
[----:B------:R-:W-:Y:S01]  /*3720*/  IMAD.MOV.U32 R247, RZ, RZ, 0x7f800000 ;  /* 0x7f800000fff77424 */ /* 0x000fe200078e00ff */
[----:B------:R-:W-:Y:S01]  /*3730*/  SHF.L.U64.HI R244, R223, 0x2, R244 ;  /* 0x00000002dff47819 */ /* 0x000fe200000102f4 */
[----:B------:R-:W-:Y:S01]  /*3740*/  IMAD.MOV.U32 R248, RZ, RZ, 0x7f800000 ;  /* 0x7f800000fff87424 */ /* 0x000fe200078e00ff */
[----:B------:R-:W-:Y:S01]  /*3750*/  ISETP.GE.AND P6, PT, R6, UR6, PT ;  /* 0x0000000606007c0c */ /* 0x000fe2000bfc6270 */
[----:B------:R-:W-:Y:S01]  /*3760*/  UIMAD UR10, UR9, UR10, URZ ;  /* 0x0000000a090a72a4 */ /* 0x000fe2000f8e023f */
[----:B------:R-:W-:Y:S01]  /*3770*/  IADD3.X R17, R244, UR15, RZ, P1, !PT ;  /* 0x0000000ff4117c10 */ /* 0x000fe20008ffe4ff */
[----:B------:R-:W-:-:S02]  /*3780*/  IMAD.U32 R4, RZ, RZ, UR26 ;  /* 0x0000001aff047e24 */ /* 0x000fc4000f8e00ff */
[----:B------:R-:W-:Y:S02]  /*3790*/  UIMAD UR10, UR26, UR11, UR10 ;  /* 0x0000000b1a0a72a4 */ /* 0x000fe4000f8e020a */
[----:B------:R1:W5:Y:S04]  /*37a0*/  @!P3 LDG.E R247, [R16.64] ;  /* 0x0000000410f7b981 */ /* 0x000368000c1e1900 */
[----:B------:R1:W5:Y:S01]  /*37b0*/  @!P2 LDG.E R248, [R16.64+0x20] ;  /* 0x0000200410f8a981 */ /* 0x000362000c1e1900 */
[----:B------:R-:W-:-:S03]  /*37c0*/  IMAD.U32 R9, RZ, RZ, UR10 ;  /* 0x0000000aff097e24 */ /* 0x000fc6000f8e00ff */
[----:B------:R2:W-:Y:S04]  /*37d0*/  @P6 STS.128 [R233+0x18000], RZ ;  /* 0x018000ffe9006388 */ /* 0x0005e80000000c00 */
[----:B------:R2:W-:Y:S04]  /*37e0*/  @P6 STS.128 [R233+0x1a000], RZ ;  /* 0x01a000ffe9006388 */ /* 0x0005e80000000c00 */
[----:B------:R2:W-:Y:S04]  /*37f0*/  @P6 STS.128 [R233+0x1c000], RZ ;  /* 0x01c000ffe9006388 */ /* 0x0005e80000000c00 */
[----:B------:R2:W-:Y:S01]  /*3800*/  @P6 STS.128 [R233+0x1e000], RZ ;  /* 0x01e000ffe9006388 */ /* 0x0005e20000000c00 */
[----:B-1----:R-:W-:-:S05]  /*3810*/  IMAD.WIDE.U32 R16, R4, c[0x0][0x198], R226 ;  /* 0x0000660004107a25 */ /* 0x002fca00078e00e2 */
[----:B--2---:R-:W-:-:S04]  /*3820*/  IADD3 R18, P1, R16, UR27, RZ ;  /* 0x0000001b10127c10 */ /* 0x004fc8000ff3e0ff */
        /* <DEDUP_REMOVED lines=25> */
[----:B---3--:R-:W-:-:S03]  /*39c0*/  @!P4 LEA R24, P1, R22, c[0x0][0x168], 0x1 ;  /* 0x00005a001618ca11 */ /* 0x008fc600078208ff */
        /* <DEDUP_REMOVED lines=26> */
.L_x_880:
[----:B------:R-:W-:Y:S05]  /*3b70*/  BSYNC B0 ;  /* 0x0000000000007941 */ /* 0x000fea0003800000 */
.L_x_879:
        /* <DEDUP_REMOVED lines=9> */
[----:B------:R-:W-:Y:S01]  /*3c10*/  MOV R20, UR27 ;  /* 0x0000001b00147c02 */ /* 0x000fe20008000f00 */
[----:B------:R-:W-:Y:S01]  /*3c20*/  IMAD.MOV.U32 R19, RZ, RZ, R11 ;  /* 0x000000ffff137224 */ /* 0x000fe200078e000b */
[----:B------:R-:W-:Y:S01]  /*3c30*/  ISETP.GE.AND P4, PT, R226, c[0x0][0x220], PT ;  /* 0x00008800e2007a0c */ /* 0x000fe20003f86270 */
[----:B------:R-:W-:Y:S01]  /*3c40*/  IMAD.X R9, RZ, RZ, R14, P1 ;  /* 0x000000ffff097224 */ /* 0x000fe200008e060e */
[----:B------:R-:W-:Y:S01]  /*3c50*/  IADD3 R16, P1, R6, 0x20, RZ ;  /* 0x0000002006107810 */ /* 0x000fe20007f3e0ff */
[----:B------:R-:W-:Y:S01]  /*3c60*/  IMAD.WIDE.U32 R20, R10, c[0x0][0x198], R20 ;  /* 0x000066000a147a25 */ /* 0x000fe200078e0014 */
[----:B------:R-:W-:-:S03]  /*3c70*/  ISETP.GE.AND P3, PT, R236, c[0x0][0x220], PT ;  /* 0x00008800ec007a0c */ /* 0x000fc60003f66270 */
[----:B------:R-:W-:Y:S02]  /*3c80*/  IMAD R9, R9, c[0x0][0x198], RZ ;  /* 0x0000660009097a24 */ /* 0x000fe400078e02ff */
[----:B------:R-:W-:-:S04]  /*3c90*/  IMAD.WIDE.U32 R18, R16, c[0x0][0x198], R18 ;  /* 0x0000660010127a25 */ /* 0x000fc800078e0012 */
[----:B------:R-:W-:Y:S01]  /*3ca0*/  IMAD R9, R10, c[0x0][0x19c], R9 ;  /* 0x000067000a097a24 */ /* 0x000fe200078e0209 */
[----:B------:R1:W-:Y:S01]  /*3cb0*/  @P4 STS.128 [R233+0x19000], RZ ;  /* 0x019000ffe9004388 */ /* 0x0003e20000000c00 */
[----:B------:R-:W-:-:S03]  /*3cc0*/  IMAD.X R10, RZ, RZ, R5, P1 ;  /* 0x000000ffff0a7224 */ /* 0x000fc600008e0605 */
[----:B------:R-:W-:Y:S01]  /*3cd0*/  IADD3 R21, R21, R9, RZ ;  /* 0x0000000915157210 */ /* 0x000fe20007ffe0ff */
[----:B------:R-:W-:Y:S01]  /*3ce0*/  IMAD R10, R10, c[0x0][0x198], RZ ;  /* 0x000066000a0a7a24 */ /* 0x000fe200078e02ff */
[----:B------:R-:W-:-:S03]  /*3cf0*/  MOV R9, 0x2 ;  /* 0x0000000200097802 */ /* 0x000fc60000000f00 */
[----:B------:R-:W-:-:S04]  /*3d00*/  IMAD.WIDE.U32 R20, R13, c[0x0][0x1b0], R20 ;  /* 0x00006c000d147a25 */ /* 0x000fc800078e0014 */
[----:B-12---:R-:W-:Y:S01]  /*3d10*/  IMAD.WIDE R22, R226, R9, c[0x0][0x168] ;  /* 0x00005a00e2167625 */ /* 0x006fe200078e0209 */
        /* <DEDUP_REMOVED lines=29> */
.L_x_882:
[----:B------:R-:W-:Y:S05]  /*3ef0*/  BSYNC B0 ;  /* 0x0000000000007941 */ /* 0x000fea0003800000 */
.L_x_881:
[----:B------:R-:W-:Y:S01]  /*3f00*/  ULDC.64 UR10, c[0x0][0x1a0] ;  /* 0x00006800000a7ab9 */ /* 0x000fe20000000a00 */
[----:B------:R1:W-:Y:S01]  /*3f10*/  @P6 STS.128 [R233+0x20000], RZ ;  /* 0x020000ffe9006388 */ /* 0x0003e20000000c00 */
[----:B------:R-:W-:Y:S01]  /*3f20*/  UIMAD UR6, UR9, UR10, URZ ;  /* 0x0000000a090672a4 */ /* 0x000fe2000f8e023f */
[----:B------:R-:W-:Y:S01]  /*3f30*/  IMAD.WIDE.U32 R10, R4, c[0x0][0x1a0], R226 ;  /* 0x00006800040a7a25 */ /* 0x000fe200078e00e2 */
[----:B------:R-:W-:Y:S01]  /*3f40*/  BSSY B0, `(.L_x_883) ;  /* 0x000003a000007945 */ /* 0x000fe20003800000 */
[----:B------:R1:W-:Y:S01]  /*3f50*/  @P6 STS.128 [R233+0x22000], RZ ;  /* 0x022000ffe9006388 */ /* 0x0003e20000000c00 */
[----:B------:R-:W-:-:S02]  /*3f60*/  UIMAD UR6, UR26, UR11, UR6 ;  /* 0x0000000b1a0672a4 */ /* 0x000fc4000f8e0206 */
[----:B-12---:R-:W-:Y:S01]  /*3f70*/  IADD3 R16, P1, R10, UR21, RZ ;  /* 0x000000150a107c10 */ /* 0x006fe2000ff3e0ff */
        /* <DEDUP_REMOVED lines=28> */
[----:B---3--:R-:W-:Y:S01]  /*4140*/  IMAD.WIDE R24, R226, R4, c[0x0][0x170] ;  /* 0x00005c00e2187625 */ /* 0x008fe200078e0204 */
        /* <DEDUP_REMOVED lines=25> */
.L_x_884:
[----:B------:R-:W-:Y:S05]  /*42e0*/  BSYNC B0 ;  /* 0x0000000000007941 */ /* 0x000fea0003800000 */
.L_x_883:
        /* <DEDUP_REMOVED lines=8> */
[----:B------:R-:W-:Y:S01]  /*4370*/  MOV R19, UR25 ;  /* 0x0000001900137c02 */ /* 0x000fe20008000f00 */
[----:B------:R-:W-:Y:S01]  /*4380*/  IMAD.MOV.U32 R4, RZ, RZ, 0x2 ;  /* 0x00000002ff047424 */ /* 0x000fe200078e00ff */
[----:B------:R-:W-:Y:S01]  /*4390*/  IADD3 R6, P2, R6, 0x20, RZ ;  /* 0x0000002006067810 */ /* 0x000fe20007f5e0ff */
[----:B------:R-:W-:Y:S01]  /*43a0*/  IMAD.X R14, RZ, RZ, R14, P1 ;  /* 0x000000ffff0e7224 */ /* 0x000fe200008e060e */
[----:B------:R-:W-:Y:S01]  /*43b0*/  ISETP.GE.AND P4, PT, R226, c[0x0][0x220], PT ;  /* 0x00008800e2007a0c */ /* 0x000fe20003f86270 */
[----:B------:R-:W-:Y:S01]  /*43c0*/  IMAD.WIDE.U32 R18, R15, c[0x0][0x1a0], R18 ;  /* 0x000068000f127a25 */ /* 0x000fe200078e0012 */
[----:B------:R-:W-:-:S02]  /*43d0*/  ISETP.GE.AND P3, PT, R236, c[0x0][0x220], PT ;  /* 0x00008800ec007a0c */ /* 0x000fc40003f66270 */
[----:B------:R-:W-:Y:S01]  /*43e0*/  ISETP.GE.AND P1, PT, R234, c[0x0][0x220], PT ;  /* 0x00008800ea007a0c */ /* 0x000fe20003f26270 */
[----:B------:R-:W-:Y:S02]  /*43f0*/  IMAD R14, R14, c[0x0][0x1a0], RZ ;  /* 0x000068000e0e7a24 */ /* 0x000fe400078e02ff */
[----:B------:R-:W-:Y:S01]  /*4400*/  IMAD.X R5, RZ, RZ, R5, P2 ;  /* 0x000000ffff057224 */ /* 0x000fe200010e0605 */
[----:B------:R-:W-:Y:S01]  /*4410*/  ISETP.GE.AND P2, PT, R235, c[0x0][0x220], PT ;  /* 0x00008800eb007a0c */ /* 0x000fe20003f46270 */
[----:B------:R-:W-:Y:S01]  /*4420*/  IMAD R14, R15, c[0x0][0x1a4], R14 ;  /* 0x000069000f0e7a24 */ /* 0x000fe200078e020e */
[----:B------:R-:W-:Y:S01]  /*4430*/  MOV R15, R9 ;  /* 0x00000009000f7202 */ /* 0x000fe20000000f00 */
[----:B------:R-:W-:Y:S02]  /*4440*/  IMAD R5, R5, c[0x0][0x1a0], RZ ;  /* 0x0000680005057a24 */ /* 0x000fe400078e02ff */
[----:B------:R1:W-:Y:S01]  /*4450*/  @P4 STS.128 [R233+0x21000], RZ ;  /* 0x021000ffe9004388 */ /* 0x0003e20000000c00 */
[----:B------:R-:W-:Y:S01]  /*4460*/  IADD3 R19, R19, R14, RZ ;  /* 0x0000000e13137210 */ /* 0x000fe20007ffe0ff */
[----:B------:R-:W-:-:S02]  /*4470*/  IMAD.MOV.U32 R14, RZ, RZ, R16 ;  /* 0x000000ffff0e7224 */ /* 0x000fc400078e0010 */
[C---:B------:R-:W-:Y:S02]  /*4480*/  IMAD R5, R6.reuse, c[0x0][0x1a4], R5 ;  /* 0x0000690006057a24 */ /* 0x040fe400078e0205 */
        /* <DEDUP_REMOVED lines=29> */
.L_x_886:
[----:B------:R-:W-:Y:S05]  /*4660*/  BSYNC B0 ;  /* 0x0000000000007941 */ /* 0x000fea0003800000 */
.L_x_885:
        /* <DEDUP_REMOVED lines=15> */
[----:B------:R-:W-:-:S05]  /*4760*/  IMAD.U32 R5, RZ, RZ, UR21 ;  /* 0x00000015ff057e24 */ /* 0x000fca000f8e00ff */
[----:B--2---:R1:W2:Y:S01]  /*4770*/  @P3 LDG.E R4, [R4.64] ;  /* 0x0000000404043981 */ /* 0x0042a2000c1e1900 */
[----:B------:R-:W2:Y:S01]  /*4780*/  @P3 MUFU.RCP R6, c[0x0][0x238] ;  /* 0x00008e0000063b08 */ /* 0x000ea20000001000 */
[----:B------:R-:W-:Y:S01]  /*4790*/  IMAD.U32 R237, RZ, RZ, UR22 ;  /* 0x00000016ffed7e24 */ /* 0x000fe2000f8e00ff */
[----:B------:R-:W-:Y:S01]  /*47a0*/  IADD3 R215, R219, 0x4000, RZ ;  /* 0x00004000dbd77810 */ /* 0x000fe20007ffe0ff */
[----:B------:R-:W-:Y:S01]  /*47b0*/  IMAD.MOV.U32 R212, RZ, RZ, 0x40 ;  /* 0x00000040ffd47424 */ /* 0x000fe200078e00ff */
[----:B------:R-:W-:Y:S01]  /*47c0*/  IADD3 R214, R220, 0x4000, RZ ;  /* 0x00004000dcd67810 */ /* 0x000fe20007ffe0ff */
[----:B------:R-:W-:Y:S01]  /*47d0*/  IMAD R237, R237, 0x40, R222 ;  /* 0x00000040eded7824 */ /* 0x000fe200078e02de */
[----:B------:R-:W-:Y:S01]  /*47e0*/  UIADD3 UR9, UR26, UR12, URZ ;  /* 0x0000000c1a097290 */ /* 0x000fe2000fffe03f */
[----:B------:R-:W-:Y:S01]  /*47f0*/  SEL R215, R215, R219, !P0 ;  /* 0x000000dbd7d77207 */ /* 0x000fe20004000000 */
[----:B------:R-:W-:Y:S01]  /*4800*/  IMAD.MOV.U32 R246, RZ, RZ, R249 ;  /* 0x000000fffff67224 */ /* 0x000fe200078e00f9 */
[----:B------:R-:W-:Y:S01]  /*4810*/  SEL R214, R214, R220, !P0 ;  /* 0x000000dcd6d67207 */ /* 0x000fe20004000000 */
[----:B------:R-:W-:Y:S01]  /*4820*/  UIADD3 UR9, -UR8, 0x40, UR9 ;  /* 0x0000004008097890 */ /* 0x000fe2000fffe109 */
        /* <DEDUP_REMOVED lines=13> */
[----:B-1----:R-:W-:Y:S01]  /*4900*/  LEA.HI R5, R7, R8, RZ, 0x4 ;  /* 0x0000000807057211 */ /* 0x002fe200078f20ff */
        /* <DEDUP_REMOVED lines=31> */
[----:B------:R-:W-:Y:S01]  /*4b00*/  R2P PR, R5, 0x6 ;  /* 0x0000000605007804 */ /* 0x000fe20000000000 */
[----:B------:R-:W-:Y:S01]  /*4b10*/  CS2R R72, SRZ ;  /* 0x0000000000487805 */ /* 0x000fe2000001ff00 */
[----:B------:R-:W-:Y:S01]  /*4b20*/  CS2R R70, SRZ ;  /* 0x0000000000467805 */ /* 0x000fe2000001ff00 */
[----:B------:R-:W-:Y:S01]  /*4b30*/  CS2R R68, SRZ ;  /* 0x0000000000447805 */ /* 0x000fe2000001ff00 */
[----:B------:R-:W-:Y:S01]  /*4b40*/  CS2R R62, SRZ ;  /* 0x00000000003e7805 */ /* 0x000fe2000001ff00 */
[----:B------:R-:W-:Y:S01]  /*4b50*/  SEL R213, R213, 0xffffffe0, !P1 ;  /* 0xffffffe0d5d57807 */ /* 0x000fe20004800000 */
[----:B------:R-:W-:Y:S01]  /*4b60*/  CS2R R60, SRZ ;  /* 0x00000000003c7805 */ /* 0x000fe2000001ff00 */
[----:B------:R-:W-:Y:S01]  /*4b70*/  SEL R212, R212, 0xffffffc0, !P2 ;  /* 0xffffffc0d4d47807 */ /* 0x000fe20005000000 */
[----:B------:R-:W-:Y:S01]  /*4b80*/  CS2R R66, SRZ ;  /* 0x0000000000427805 */ /* 0x000fe2000001ff00 */
[----:B------:R-:W-:Y:S01]  /*4b90*/  CS2R R64, SRZ ;  /* 0x0000000000407805 */ /* 0x000fe2000001ff00 */
        /* <DEDUP_REMOVED lines=21> */
[----:B------:R-:W-:Y:S01]  /*4cf0*/  IMAD.SHL.U32 R215, R215, 0x2, RZ ;  /* 0x00000002d7d77824 */ /* 0x000fe200078e00ff */
[----:B------:R-:W-:Y:S01]  /*4d00*/  IADD3 R237, R237, UR8, RZ ;  /* 0x00000008eded7c10 */ /* 0x000fe2000fffe0ff */
[----:B------:R-:W-:Y:S01]  /*4d10*/  IMAD.SHL.U32 R214, R214, 0x2, RZ ;  /* 0x00000002d6d67824 */ /* 0x000fe200078e00ff */
[----:B------:R-:W-:Y:S01]  /*4d20*/  ULDC UR13, c[0x0][0x2e8] ;  /* 0x0000ba00000d7ab9 */ /* 0x000fe20000000800 */
[----:B------:R-:W-:Y:S01]  /*4d30*/  IMAD.IADD R209, R216, 0x1, R212 ;  /* 0x00000001d8d17824 */ /* 0x000fe200078e02d4 */
[----:B------:R-:W-:Y:S01]  /*4d40*/  UMOV UR6, URZ ;  /* 0x0000003f00067c82 */ /* 0x000fe20008000000 */
[----:B------:R-:W-:Y:S01]  /*4d50*/  IMAD.IADD R210, R212, 0x1, R211 ;  /* 0x00000001d4d27824 */ /* 0x000fe200078e02d3 */
[----:B------:R-:W-:-:S02]  /*4d60*/  ULDC UR14, c[0x0][0x2e4] ;  /* 0x0000b900000e7ab9 */ /* 0x000fc40000000800 */
[----:B------:R-:W-:Y:S01]  /*4d70*/  UIADD3 UR20, UR9, -UR13, URZ ;  /* 0x8000000d09147290 */ /* 0x000fe2000fffe03f */
[----:B--2---:R-:W-:-:S04]  /*4d80*/  @P3 FMUL.FTZ R4, R4, R6 ;  /* 0x0000000604043220 */ /* 0x004fc80000410000 */
[----:B------:R-:W1:Y:S02]  /*4d90*/  @P3 R2UR UR10, R4 ;  /* 0x00000000040a33c2 */ /* 0x000e6400000e0000 */
[----:B-1----:R-:W-:-:S05]  /*4da0*/  @UP1 UMOV UR6, UR10 ;  /* 0x0000000a00061c82 */ /* 0x002fca0008000000 */
.L_x_891:
[----:B------:R-:W0:Y:S01]  /*4db0*/  LDGDEPBAR ;  /* 0x00000000000079af */ /* 0x000e220000000000 */
[C---:B------:R-:W-:Y:S01]  /*4dc0*/  IMAD.IADD R118, R214.reuse, 0x1, R213 ;  /* 0x00000001d6767824 */ /* 0x040fe200078e02d5 */
[----:B------:R-:W-:Y:S01]  /*4dd0*/  USHF.L.U32 UR9, UR7, 0x6, URZ ;  /* 0x0000000607097899 */ /* 0x000fe2000800063f */
[--C-:B------:R-:W-:Y:S01]  /*4de0*/  IMAD.IADD R117, R214, 0x1, R212.reuse ;  /* 0x00000001d6757824 */ /* 0x100fe200078e02d4 */
[----:B------:R-:W-:Y:S01]  /*4df0*/  ULDC UR10, c[0x0][0x2e4] ;  /* 0x0000b900000a7ab9 */ /* 0x000fe20000000800 */
[----:B------:R-:W-:Y:S01]  /*4e00*/  IMAD.IADD R116, R118, 0x1, R212 ;  /* 0x0000000176747824 */ /* 0x000fe200078e02d4 */
[----:B------:R-:W-:Y:S01]  /*4e10*/  UISETP.GE.AND UP0, UPT, UR9, UR20, UPT ;  /* 0x000000140900728c */ /* 0x000fe2000bf06270 */
[----:B------:R-:W-:Y:S04]  /*4e20*/  DEPBAR.LE SB0, 0x0 ;  /* 0x000080000000791a */ /* 0x000fe80000000000 */
[----:B------:R-:W-:Y:S06]  /*4e30*/  BAR.SYNC.DEFER_BLOCKING 0x0 ;  /* 0x0000000000007b1d */ /* 0x000fec0000010000 */
[----:B------:R-:W-:Y:S05]  /*4e40*/  LDSM.16.M88.4 R16, [R214] ;  /* 0x00000000d610783b */ /* 0x000fea0000000200 */
[----:B------:R-:W1:Y:S05]  /*4e50*/  LDSM.16.M88.4 R8, [R218+0x18000] ;  /* 0x01800000da08783b */ /* 0x000e6a0000000200 */
[----:B------:R-:W2:Y:S05]  /*4e60*/  LDSM.16.M88.4 R84, [R218+0x18800] ;  /* 0x01880000da54783b */ /* 0x000eaa0000000200 */
[----:B------:R-:W-:Y:S05]  /*4e70*/  LDSM.16.M88.4 R88, [R118] ;  /* 0x000000007658783b */ /* 0x000fea0000000200 */
[----:B------:R-:W3:Y:S05]  /*4e80*/  LDSM.16.M88.4 R92, [R208+0x18000] ;  /* 0x01800000d05c783b */ /* 0x000eea0000000200 */
[----:B------:R-:W4:Y:S05]  /*4e90*/  LDSM.16.M88.4 R96, [R208+0x18800] ;  /* 0x01880000d060783b */ /* 0x000f2a0000000200 */
[----:B------:R-:W-:Y:S05]  /*4ea0*/  LDSM.16.M88.4 R100, [R117] ;  /* 0x000000007564783b */ /* 0x000fea0000000200 */
[----:B------:R-:W3:Y:S05]  /*4eb0*/  LDSM.16.M88.4 R104, [R3+0x18000] ;  /* 0x018000000368783b */ /* 0x000eea0000000200 */
[----:B------:R-:W4:Y:S01]  /*4ec0*/  LDSM.16.M88.4 R108, [R3+0x18800] ;  /* 0x01880000036c783b */ /* 0x000f220000000200 */
[C---:B-1----:R-:W-:Y:S04]  /*4ed0*/  HMMA.16816.F32.BF16 R4, R16.reuse, R8, RZ ;  /* 0x000000081004723c */ /* 0x042fe800000418ff */
[----:B------:R-:W-:Y:S04]  /*4ee0*/  LDSM.16.M88.4 R112, [R2+0x18800] ;  /* 0x018800000270783b */ /* 0x000fe80000000200 */
[C---:B------:R-:W-:Y:S08]  /*4ef0*/  HMMA.16816.F32.BF16 R8, R16.reuse, R10, RZ ;  /* 0x0000000a1008723c */ /* 0x040ff000000418ff */
[C---:B--2---:R-:W-:Y:S08]  /*4f00*/  HMMA.16816.F32.BF16 R12, R16.reuse, R84, RZ ;  /* 0x00000054100c723c */ /* 0x044ff000000418ff */
[----:B------:R-:W-:Y:S01]  /*4f10*/  HMMA.16816.F32.BF16 R16, R16, R86, RZ ;  /* 0x000000561010723c */ /* 0x000fe200000418ff */
[----:B------:R-:W-:Y:S07]  /*4f20*/  LDSM.16.M88.4 R84, [R116] ;  /* 0x000000007454783b */ /* 0x000fee0000000200 */
        /* <DEDUP_REMOVED lines=9> */
[----:B------:R-:W3:Y:S07]  /*4fc0*/  LDSM.16.M88.4 R104, [R218+0x1a800] ;  /* 0x01a80000da68783b */ /* 0x000eee0000000200 */
[C---:B------:R-:W-:Y:S08]  /*4fd0*/  HMMA.16816.F32.BF16 R12, R100.reuse, R108, R12 ;  /* 0x0000006c640c723c */ /* 0x040ff0000004180c */
[----:B------:R-:W-:Y:S01]  /*4fe0*/  HMMA.16816.F32.BF16 R16, R100, R110, R16 ;  /* 0x0000006e6410723c */ /* 0x000fe20000041810 */
[----:B------:R-:W-:Y:S05]  /*4ff0*/  LDSM.16.M88.4 R100, [R208+0x1a000] ;  /* 0x01a00000d064783b */ /* 0x000fea0000000200 */
[----:B------:R-:W-:Y:S02]  /*5000*/  LDSM.16.M88.4 R108, [R208+0x1a800] ;  /* 0x01a80000d06c783b */ /* 0x000fe40000000200 */
[C---:B-1----:R-:W-:Y:S08]  /*5010*/  HMMA.16816.F32.BF16 R4, R84.reuse, R92, R4 ;  /* 0x0000005c5404723c */ /* 0x042ff00000041804 */
[C---:B------:R-:W-:Y:S01]  /*5020*/  HMMA.16816.F32.BF16 R8, R84.reuse, R94, R8 ;  /* 0x0000005e5408723c */ /* 0x040fe20000041808 */
[----:B------:R-:W1:Y:S07]  /*5030*/  LDSM.16.M88.4 R92, [R118+0x2000] ;  /* 0x00200000765c783b */ /* 0x000e6e0000000200 */
[C---:B------:R-:W-:Y:S08]  /*5040*/  HMMA.16816.F32.BF16 R12, R84.reuse, R112, R12 ;  /* 0x00000070540c723c */ /* 0x040ff0000004180c */
[----:B------:R-:W-:Y:S01]  /*5050*/  HMMA.16816.F32.BF16 R16, R84, R114, R16 ;  /* 0x000000725410723c */ /* 0x000fe20000041810 */
[----:B------:R-:W-:Y:S07]  /*5060*/  LDSM.16.M88.4 R84, [R117+0x2000] ;  /* 0x002000007554783b */ /* 0x000fee0000000200 */
[C---:B--2---:R-:W-:Y:S08]  /*5070*/  HMMA.16816.F32.BF16 R4, R88.reuse, R96, R4 ;  /* 0x000000605804723c */ /* 0x044ff00000041804 */
[C---:B------:R-:W-:Y:S01]  /*5080*/  HMMA.16816.F32.BF16 R8, R88.reuse, R98, R8 ;  /* 0x000000625808723c */ /* 0x040fe20000041808 */
[----:B------:R-:W2:Y:S07]  /*5090*/  LDSM.16.M88.4 R96, [R3+0x1a000] ;  /* 0x01a000000360783b */ /* 0x000eae0000000200 */
[C---:B---3--:R-:W-:Y:S08]  /*50a0*/  HMMA.16816.F32.BF16 R12, R88.reuse, R104, R12 ;  /* 0x00000068580c723c */ /* 0x048ff0000004180c */
        /* <DEDUP_REMOVED lines=9> */
[----:B------:R-:W4:Y:S03]  /*5140*/  LDSM.16.M88.4 R92, [R2+0x1a800] ;  /* 0x01a80000025c783b */ /* 0x000f260000000200 */
[----:B------:R-:W-:Y:S04]  /*5150*/  IADD3.X R109, R244, UR17, RZ, P0, !PT ;  /* 0x00000011f46d7c10 */ /* 0x000fe800087fe4ff */
[C---:B--2---:R-:W-:Y:S01]  /*5160*/  HMMA.16816.F32.BF16 R4, R84.reuse, R96, R4 ;  /* 0x000000605404723c */ /* 0x044fe20000041804 */
[----:B-----5:R2:W5:Y:S05]  /*5170*/  LDG.E R121, [R108.64] ;  /* 0x000000046c797981 */ /* 0x02056a000c1e1900 */
[----:B------:R2:W5:Y:S02]  /*5180*/  LDG.E R120, [R108.64+0x20] ;  /* 0x000020046c787981 */ /* 0x000564000c1e1900 */
[C---:B------:R-:W-:Y:S03]  /*5190*/  HMMA.16816.F32.BF16 R8, R84.reuse, R98, R8 ;  /* 0x000000625408723c */ /* 0x040fe60000041808 */
[----:B------:R-:W-:Y:S05]  /*51a0*/  LDSM.16.M88.4 R96, [R214+0x4000] ;  /* 0x00400000d660783b */ /* 0x000fea0000000200 */
[C---:B---3--:R-:W-:Y:S08]  /*51b0*/  HMMA.16816.F32.BF16 R12, R84.reuse, R88, R12 ;  /* 0x00000058540c723c */ /* 0x048ff0000004180c */
[----:B------:R-:W-:Y:S01]  /*51c0*/  HMMA.16816.F32.BF16 R16, R84, R90, R16 ;  /* 0x0000005a5410723c */ /* 0x000fe20000041810 */
[----:B------:R-:W-:Y:S05]  /*51d0*/  LDSM.16.M88.4 R84, [R218+0x1c800] ;  /* 0x01c80000da54783b */ /* 0x000fea0000000200 */
[----:B------:R-:W-:Y:S02]  /*51e0*/  LDSM.16.M88.4 R88, [R118+0x4000] ;  /* 0x004000007658783b */ /* 0x000fe40000000200 */
[C---:B-1----:R-:W-:Y:S03]  /*51f0*/  HMMA.16816.F32.BF16 R4, R100.reuse, R104, R4 ;  /* 0x000000686404723c */ /* 0x042fe60000041804 */
[----:B--2---:R-:W1:Y:S05]  /*5200*/  LDSM.16.M88.4 R108, [R218+0x1c000] ;  /* 0x01c00000da6c783b */ /* 0x004e6a0000000200 */
[C---:B------:R-:W-:Y:S01]  /*5210*/  HMMA.16816.F32.BF16 R8, R100.reuse, R106, R8 ;  /* 0x0000006a6408723c */ /* 0x040fe20000041808 */
[----:B------:R-:W2:Y:S07]  /*5220*/  LDSM.16.M88.4 R104, [R208+0x1c000] ;  /* 0x01c00000d068783b */ /* 0x000eae0000000200 */
[C---:B----4-:R-:W-:Y:S08]  /*5230*/  HMMA.16816.F32.BF16 R12, R100.reuse, R92, R12 ;  /* 0x0000005c640c723c */ /* 0x050ff0000004180c */
        /* <DEDUP_REMOVED lines=32> */
[C---:B------:R-:W-:Y:S08]  /*5440*/  HMMA.16816.F32.BF16 R8, R92.reuse, R110, R8 ;  /* 0x0000006e5c08723c */ /* 0x040ff00000041808 */
[C---:B----4-:R-:W-:Y:S08]  /*5450*/  HMMA.16816.F32.BF16 R12, R92.reuse, R84, R12 ;  /* 0x000000545c0c723c */ /* 0x050ff0000004180c */
[----:B------:R-:W-:Y:S01]  /*5460*/  HMMA.16816.F32.BF16 R16, R92, R86, R16 ;  /* 0x000000565c10723c */ /* 0x000fe20000041810 */
[----:B------:R-:W-:Y:S05]  /*5470*/  LDSM.16.M88.4 R84, [R117+0x6000] ;  /* 0x006000007554783b */ /* 0x000fea0000000200 */
[----:B------:R-:W1:Y:S02]  /*5480*/  LDSM.16.M88.4 R92, [R3+0x1e000] ;  /* 0x01e00000035c783b */ /* 0x000e640000000200 */
[C---:B--2---:R-:W-:Y:S07]  /*5490*/  HMMA.16816.F32.BF16 R4, R100.reuse, R104, R4 ;  /* 0x000000686404723c */ /* 0x044fee0000041804 */
[----:B------:R-:W-:Y:S01]  /*54a0*/  IADD3 R104, R237, UR9, RZ ;  /* 0x00000009ed687c10 */ /* 0x000fe2000fffe0ff */
[C---:B------:R-:W-:Y:S04]  /*54b0*/  HMMA.16816.F32.BF16 R8, R100.reuse, R106, R8 ;  /* 0x0000006a6408723c */ /* 0x040fe80000041808 */
[C---:B------:R-:W-:Y:S02]  /*54c0*/  IADD3 R108, R104.reuse, 0x8, RZ ;  /* 0x00000008686c7810 */ /* 0x040fe40007ffe0ff */
[----:B------:R-:W-:Y:S02]  /*54d0*/  IADD3 R109, R104, -0x1, RZ ;  /* 0xffffffff686d7810 */ /* 0x000fe40007ffe0ff */
[C---:B---3--:R-:W-:Y:S03]  /*54e0*/  HMMA.16816.F32.BF16 R12, R100.reuse, R88, R12 ;  /* 0x00000058640c723c */ /* 0x048fe6000004180c */
[----:B------:R-:W-:Y:S02]  /*54f0*/  ISETP.GE.AND P1, PT, R108, RZ, PT ;  /* 0x000000ff6c00720c */ /* 0x000fe40003f26270 */
[C---:B------:R-:W-:Y:S02]  /*5500*/  IADD3 R107, R104.reuse, 0x7, RZ ;  /* 0x00000007686b7810 */ /* 0x040fe40007ffe0ff */
[C---:B------:R-:W-:Y:S01]  /*5510*/  IADD3 R110, R104.reuse, -0x8, RZ ;  /* 0xfffffff8686e7810 */ /* 0x040fe20007ffe0ff */
[----:B------:R-:W-:Y:S01]  /*5520*/  HMMA.16816.F32.BF16 R16, R100, R90, R16 ;  /* 0x0000005a6410723c */ /* 0x000fe20000041810 */
[----:B------:R-:W-:Y:S02]  /*5530*/  LDSM.16.M88.4 R88, [R116+0x6000] ;  /* 0x006000007458783b */ /* 0x000fe40000000200 */
[----:B------:R-:W-:Y:S02]  /*5540*/  ISETP.GE.AND P0, PT, R107, RZ, PT ;  /* 0x000000ff6b00720c */ /* 0x000fe40003f06270 */
[C---:B------:R-:W-:Y:S01]  /*5550*/  IADD3 R111, R104.reuse, -0x9, RZ ;  /* 0xfffffff7686f7810 */ /* 0x040fe20007ffe0ff */
[----:B------:R-:W2:Y:S01]  /*5560*/  LDSM.16.M88.4 R100, [R2+0x1e000] ;  /* 0x01e000000264783b */ /* 0x000ea20000000200 */
[----:B------:R-:W-:Y:S02]  /*5570*/  IABS R105, R104 ;  /* 0x0000006800697213 */ /* 0x000fe40000000000 */
[C---:B------:R-:W-:Y:S02]  /*5580*/  @!P1 IADD3 R108, -R104.reuse, -0x8, RZ ;  /* 0xfffffff8686c9810 */ /* 0x040fe40007ffe1ff */
[----:B------:R-:W-:Y:S02]  /*5590*/  ISETP.GE.AND P1, PT, R109, RZ, PT ;  /* 0x000000ff6d00720c */ /* 0x000fe40003f26270 */
[----:B------:R-:W-:Y:S01]  /*55a0*/  I2F R105, R105 ;  /* 0x0000006900697306 */ /* 0x000fe20000201400 */
[C---:B-1----:R-:W-:Y:S05]  /*55b0*/  HMMA.16816.F32.BF16 R4, R84.reuse, R92, R4 ;  /* 0x0000005c5404723c */ /* 0x042fea0000041804 */
[----:B------:R-:W-:Y:S02]  /*55c0*/  @!P0 IADD3 R107, -R104, -0x7, RZ ;  /* 0xfffffff9686b8810 */ /* 0x000fe40007ffe1ff */
[----:B------:R-:W-:Y:S01]  /*55d0*/  ISETP.GE.AND P0, PT, R110, RZ, PT ;  /* 0x000000ff6e00720c */ /* 0x000fe20003f06270 */
[C---:B------:R-:W-:Y:S01]  /*55e0*/  HMMA.16816.F32.BF16 R8, R84.reuse, R94, R8 ;  /* 0x0000005e5408723c */ /* 0x040fe20000041808 */
[----:B------:R-:W1:Y:S01]  /*55f0*/  I2F R106, R108 ;  /* 0x0000006c006a7306 */ /* 0x000e620000201400 */
[----:B------:R-:W3:Y:S02]  /*5600*/  LDSM.16.M88.4 R92, [R2+0x1e800] ;  /* 0x01e80000025c783b */ /* 0x000ee40000000200 */
[C---:B------:R-:W-:Y:S02]  /*5610*/  @!P1 IADD3 R109, -R104.reuse, 0x1, RZ ;  /* 0x00000001686d9810 */ /* 0x040fe40007ffe1ff */
[----:B------:R-:W-:Y:S02]  /*5620*/  ISETP.GE.AND P1, PT, R111, RZ, PT ;  /* 0x000000ff6f00720c */ /* 0x000fe40003f26270 */
[C---:B------:R-:W-:Y:S03]  /*5630*/  HMMA.16816.F32.BF16 R12, R84.reuse, R96, R12 ;  /* 0x00000060540c723c */ /* 0x040fe6000004180c */
[----:B------:R-:W4:Y:S01]  /*5640*/  I2F R107, R107 ;  /* 0x0000006b006b7306 */ /* 0x000f220000201400 */
[C---:B------:R-:W-:Y:S03]  /*5650*/  @!P0 IADD3 R110, -R104.reuse, 0x8, RZ ;  /* 0x00000008686e8810 */ /* 0x040fe60007ffe1ff */
[C---:B------:R-:W-:Y:S01]  /*5660*/  IADD3 R97, R104.reuse, -0x10, RZ ;  /* 0xfffffff068617810 */ /* 0x040fe20007ffe0ff */
[----:B------:R-:W-:Y:S03]  /*5670*/  HMMA.16816.F32.BF16 R16, R84, R98, R16 ;  /* 0x000000625410723c */ /* 0x000fe60000041810 */
[----:B------:R-:W-:Y:S02]  /*5680*/  ISETP.GE.AND P0, PT, R97, RZ, PT ;  /* 0x000000ff6100720c */ /* 0x000fe40003f06270 */
[----:B------:R-:W1:Y:S01]  /*5690*/  I2F R108, R109 ;  /* 0x0000006d006c7306 */ /* 0x000e620000201400 */
[C---:B------:R-:W-:Y:S02]  /*56a0*/  @!P1 IADD3 R111, -R104.reuse, 0x9, RZ ;  /* 0x00000009686f9810 */ /* 0x040fe40007ffe1ff */
[C---:B--2---:R-:W-:Y:S05]  /*56b0*/  HMMA.16816.F32.BF16 R4, R88.reuse, R100, R4 ;  /* 0x000000645804723c */ /* 0x044fea0000041804 */
[C---:B------:R-:W-:Y:S02]  /*56c0*/  IADD3 R85, R104.reuse, -0x11, RZ ;  /* 0xffffffef68557810 */ /* 0x040fe40007ffe0ff */
[----:B------:R-:W2:Y:S01]  /*56d0*/  I2F R96, R110 ;  /* 0x0000006e00607306 */ /* 0x000ea20000201400 */
[C---:B------:R-:W-:Y:S01]  /*56e0*/  IADD3 R86, R104.reuse, -0x18, RZ ;  /* 0xffffffe868567810 */ /* 0x040fe20007ffe0ff */
[C---:B------:R-:W-:Y:S03]  /*56f0*/  HMMA.16816.F32.BF16 R8, R88.reuse, R102, R8 ;  /* 0x000000665808723c */ /* 0x040fe60000041808 */
[C---:B------:R-:W-:Y:S02]  /*5700*/  IADD3 R84, R104.reuse, -0x19, RZ ;  /* 0xffffffe768547810 */ /* 0x040fe40007ffe0ff */
[----:B------:R-:W-:Y:S02]  /*5710*/  ISETP.GE.AND P2, PT, R85, RZ, PT ;  /* 0x000000ff5500720c */ /* 0x000fe40003f46270 */
[----:B------:R-:W-:Y:S01]  /*5720*/  @!P0 IADD3 R97, -R104, 0x10, RZ ;  /* 0x0000001068618810 */ /* 0x000fe20007ffe1ff */
[----:B------:R-:W2:Y:S01]  /*5730*/  I2F R111, R111 ;  /* 0x0000006f006f7306 */ /* 0x000ea20000201400 */
[----:B------:R-:W-:Y:S01]  /*5740*/  ISETP.GE.AND P1, PT, R86, RZ, PT ;  /* 0x000000ff5600720c */ /* 0x000fe20003f26270 */
[C---:B---3--:R-:W-:Y:S03]  /*5750*/  HMMA.16816.F32.BF16 R12, R88.reuse, R92, R12 ;  /* 0x0000005c580c723c */ /* 0x048fe6000004180c */
[----:B------:R-:W-:Y:S02]  /*5760*/  ISETP.GE.AND P0, PT, R84, RZ, PT ;  /* 0x000000ff5400720c */ /* 0x000fe40003f06270 */
[----:B-1----:R-:W-:Y:S02]  /*5770*/  FFMA.FTZ R6, R106, -UR6, R6 ;  /* 0x800000066a067c23 */ /* 0x002fe40008010006 */
[----:B----4-:R-:W-:Y:S01]  /*5780*/  FFMA.FTZ R7, R107, -UR6, R7 ;  /* 0x800000066b077c23 */ /* 0x010fe20008010007 */
[----:B------:R-:W1:Y:S01]  /*5790*/  I2F R97, R97 ;  /* 0x0000006100617306 */ /* 0x000e620000201400 */
[C---:B------:R-:W-:Y:S01]  /*57a0*/  @!P2 IADD3 R85, -R104.reuse, 0x11, RZ ;  /* 0x000000116855a810 */ /* 0x040fe20007ffe1ff */
[----:B------:R-:W-:Y:S03]  /*57b0*/  HMMA.16816.F32.BF16 R16, R88, R94, R16 ;  /* 0x0000005e5810723c */ /* 0x000fe60000041810 */
[----:B------:R-:W-:Y:S01]  /*57c0*/  @!P1 IADD3 R86, -R104, 0x18, RZ ;  /* 0x0000001868569810 */ /* 0x000fe20007ffe1ff */
[----:B------:R-:W-:Y:S02]  /*57d0*/  FFMA.FTZ R5, R108, -UR6, R5 ;  /* 0x800000066c057c23 */ /* 0x000fe40008010005 */
[----:B------:R-:W-:Y:S01]  /*57e0*/  @!P0 IADD3 R84, -R104, 0x19, RZ ;  /* 0x0000001968548810 */ /* 0x000fe20007ffe1ff */
[C---:B------:R-:W-:Y:S01]  /*57f0*/  FFMA.FTZ R4, R105.reuse, -UR6, R4 ;  /* 0x8000000669047c23 */ /* 0x040fe20008010004 */
[----:B------:R-:W3:Y:S01]  /*5800*/  I2F R85, R85 ;  /* 0x0000005500557306 */ /* 0x000ee20000201400 */
[----:B------:R-:W-:Y:S01]  /*5810*/  FFMA.FTZ R11, R108, -UR6, R11 ;  /* 0x800000066c0b7c23 */ /* 0x000fe2000801000b */
[----:B------:R-:W-:Y:S02]  /*5820*/  PLOP3.LUT P0, PT, PT, PT, UP0, 0x80, 0x0 ;  /* 0x000000000000781c */ /* 0x000fe40003f0f008 */
[----:B------:R-:W-:Y:S02]  /*5830*/  FFMA.FTZ R10, R105, -UR6, R10 ;  /* 0x80000006690a7c23 */ /* 0x000fe4000801000a */
[C---:B--2---:R-:W-:Y:S02]  /*5840*/  FFMA.FTZ R8, R96.reuse, -UR6, R8 ;  /* 0x8000000660087c23 */ /* 0x044fe40008010008 */
[C---:B------:R-:W-:Y:S02]  /*5850*/  FFMA.FTZ R9, R111.reuse, -UR6, R9 ;  /* 0x800000066f097c23 */ /* 0x040fe40008010009 */
[----:B------:R-:W2:Y:S01]  /*5860*/  I2F R86, R86 ;  /* 0x0000005600567306 */ /* 0x000ea20000201400 */
[----:B------:R-:W-:Y:S02]  /*5870*/  FFMA.FTZ R14, R96, -UR6, R14 ;  /* 0x80000006600e7c23 */ /* 0x000fe4000801000e */
[----:B------:R-:W-:Y:S02]  /*5880*/  FFMA.FTZ R15, R111, -UR6, R15 ;  /* 0x800000066f0f7c23 */ /* 0x000fe4000801000f */
[C---:B-1----:R-:W-:Y:S02]  /*5890*/  FFMA.FTZ R12, R97.reuse, -UR6, R12 ;  /* 0x80000006610c7c23 */ /* 0x042fe4000801000c */
[----:B------:R-:W-:Y:S03]  /*58a0*/  FFMA.FTZ R18, R97, -UR6, R18 ;  /* 0x8000000661127c23 */ /* 0x000fe60008010012 */
[----:B------:R-:W1:Y:S01]  /*58b0*/  I2F R84, R84 ;  /* 0x0000005400547306 */ /* 0x000e620000201400 */
[C---:B---3--:R-:W-:Y:S02]  /*58c0*/  FFMA.FTZ R13, R85.reuse, -UR6, R13 ;  /* 0x80000006550d7c23 */ /* 0x048fe4000801000d */
[----:B------:R-:W-:Y:S02]  /*58d0*/  FFMA.FTZ R19, R85, -UR6, R19 ;  /* 0x8000000655137c23 */ /* 0x000fe40008010013 */
[----:B--2---:R-:W-:Y:S02]  /*58e0*/  FFMA.FTZ R16, R86, -UR6, R16 ;  /* 0x8000000656107c23 */ /* 0x004fe40008010010 */
[----:B-1----:R-:W-:Y:S01]  /*58f0*/  FFMA.FTZ R17, R84, -UR6, R17 ;  /* 0x8000000654117c23 */ /* 0x002fe20008010011 */
[----:B------:R-:W-:-:S05]  /*5900*/  @!P0 BRA `(.L_x_887) ;  /* 0x000000c000008947 */ /* 0x000fca0003800000 */
[----:B------:R-:W-:Y:S04]  /*5910*/  USHF.L.U32 UR10, UR22, 0x6, URZ ;  /* 0x00000006160a7899 */ /* 0x000fe8000800063f */
[----:B------:R-:W-:Y:S02]  /*5920*/  UIADD3 UR11, UR10, UR12, URZ ;  /* 0x0000000c0a0b7290 */ /* 0x000fe4000fffe03f */
[----:B------:R-:W-:Y:S02]  /*5930*/  UIADD3 UR10, UR10, 0x40, URZ ;  /* 0x000000400a0a7890 */ /* 0x000fe4000fffe03f */
[----:B------:R-:W-:Y:S02]  /*5940*/  UIADD3 UR13, UR14, UR11, -UR8 ;  /* 0x0000000b0e0d7290 */ /* 0x000fe4000fffe808 */
[----:B------:R-:W-:Y:S02]  /*5950*/  UIADD3 UR11, UR9, 0x40, URZ ;  /* 0x00000040090b7890 */ /* 0x000fe4000fffe03f */
[----:B------:R-:W-:Y:S01]  /*5960*/  IMAD.U32 R84, RZ, RZ, UR10 ;  /* 0x0000000aff547e24 */ /* 0x000fe2000f8e00ff */
[----:B------:R-:W-:Y:S02]  /*5970*/  UMOV UR10, UR14 ;  /* 0x0000000e000a7c82 */ /* 0x000fe40008000000 */
[----:B------:R-:W-:Y:S02]  /*5980*/  UISETP.GE.AND UP0, UPT, UR11, UR13, UPT ;  /* 0x0000000d0b00728c */ /* 0x000fe4000bf06270 */
[----:B------:R-:W-:Y:S04]  /*5990*/  ISETP.LT.AND P0, PT, R84, UR8, PT ;  /* 0x0000000854007c0c */ /* 0x000fe8000bf01270 */
[----:B------:R-:W-:Y:S11]  /*59a0*/  PLOP3.LUT P1, PT, PT, PT, UP0, 0x80, 0x0 ;  /* 0x000000000000781c */ /* 0x000ff60003f2f008 */
[----:B------:R-:W-:Y:S02]  /*59b0*/  @!UPT UIADD3 URZ, URZ, URZ, URZ ;  /* 0x0000003f3f3ff290 */ /* 0x000fe4000fffe03f */
[----:B------:R-:W-:-:S05]  /*59c0*/  @!P1 BRA P0, `(.L_x_888) ;  /* 0x0000047000009947 */ /* 0x000fca0000000000 */
.L_x_887:
        /* <DEDUP_REMOVED lines=14> */
[CC--:B------:R-:W-:Y:S02]  /*5ab0*/  ISETP.GE.AND P1, PT, R84.reuse, R95.reuse, PT ;  /* 0x0000005f5400720c */ /* 0x0c0fe40003f26270 */
[-C--:B------:R-:W-:Y:S02]  /*5ac0*/  ISETP.GE.AND P0, PT, R93, R95.reuse, PT ;  /* 0x0000005f5d00720c */ /* 0x080fe40003f06270 */
        /* <DEDUP_REMOVED lines=55> */
.L_x_888:
        /* <DEDUP_REMOVED lines=15> */
[--C-:B------:R-:W-:Y:S01]  /*5f30*/  FFMA.FTZ R198, R9, c[0x0][0x23c], -R84.reuse ;  /* 0x00008f0009c67a23 */ /* 0x100fe20000010854 */
[----:B------:R-:W-:Y:S01]  /*5f40*/  MUFU.EX2 R201, R201 ;  /* 0x000000c900c97308 */ /* 0x000fe20000000800 */
[----:B------:R-:W-:Y:S01]  /*5f50*/  FFMA.FTZ R197, R12, c[0x0][0x23c], -R84 ;  /* 0x00008f000cc57a23 */ /* 0x000fe20000010854 */
[----:B------:R-:W-:Y:S01]  /*5f60*/  PLOP3.LUT P1, PT, PT, PT, UP3, 0x80, 0x0 ;  /* 0x000000000000781c */ /* 0x000fe20003f2f038 */
[--C-:B------:R-:W-:Y:S02]  /*5f70*/  FFMA.FTZ R129, R6, c[0x0][0x23c], -R4.reuse ;  /* 0x00008f0006817a23 */ /* 0x100fe40000010804 */
[--C-:B------:R-:W-:Y:S02]  /*5f80*/  FFMA.FTZ R128, R7, c[0x0][0x23c], -R4.reuse ;  /* 0x00008f0007807a23 */ /* 0x100fe40000010804 */
[--C-:B------:R-:W-:Y:S02]  /*5f90*/  FFMA.FTZ R127, R10, c[0x0][0x23c], -R4.reuse ;  /* 0x00008f000a7f7a23 */ /* 0x100fe40000010804 */
[--C-:B------:R-:W-:Y:S01]  /*5fa0*/  FFMA.FTZ R126, R11, c[0x0][0x23c], -R4.reuse ;  /* 0x00008f000b7e7a23 */ /* 0x100fe20000010804 */
[----:B------:R-:W1:Y:S01]  /*5fb0*/  MUFU.EX2 R200, R200 ;  /* 0x000000c800c87308 */ /* 0x000e620000000800 */
[--C-:B------:R-:W-:Y:S02]  /*5fc0*/  FFMA.FTZ R123, R18, c[0x0][0x23c], -R4.reuse ;  /* 0x00008f00127b7a23 */ /* 0x100fe40000010804 */
[--C-:B------:R-:W-:Y:S02]  /*5fd0*/  FFMA.FTZ R125, R14, c[0x0][0x23c], -R4.reuse ;  /* 0x00008f000e7d7a23 */ /* 0x100fe40000010804 */
[--C-:B------:R-:W-:Y:S02]  /*5fe0*/  FFMA.FTZ R124, R15, c[0x0][0x23c], -R4.reuse ;  /* 0x00008f000f7c7a23 */ /* 0x100fe40000010804 */
[----:B------:R-:W-:Y:S02]  /*5ff0*/  FFMA.FTZ R4, R19, c[0x0][0x23c], -R4 ;  /* 0x00008f0013047a23 */ /* 0x000fe40000010804 */
[--C-:B------:R-:W-:Y:S01]  /*6000*/  FFMA.FTZ R196, R13, c[0x0][0x23c], -R84.reuse ;  /* 0x00008f000dc47a23 */ /* 0x100fe20000010854 */
[----:B------:R-:W-:Y:S01]  /*6010*/  MUFU.EX2 R129, R129 ;  /* 0x0000008100817308 */ /* 0x000fe20000000800 */
[--C-:B------:R-:W-:Y:S02]  /*6020*/  FFMA.FTZ R131, R16, c[0x0][0x23c], -R84.reuse ;  /* 0x00008f0010837a23 */ /* 0x100fe40000010854 */
[----:B------:R-:W-:Y:S02]  /*6030*/  FFMA.FTZ R84, R17, c[0x0][0x23c], -R84 ;  /* 0x00008f0011547a23 */ /* 0x000fe40000010854 */
[----:B------:R-:W-:Y:S05]  /*6040*/  IMAD R252, R252, c[0x0][0x1c0], RZ ;  /* 0x00007000fcfc7a24 */ /* 0x000fea00078e02ff */
[----:B------:R-:W2:Y:S10]  /*6050*/  MUFU.EX2 R128, R128 ;  /* 0x0000008000807308 */ /* 0x000eb40000000800 */
[----:B------:R-:W-:Y:S10]  /*6060*/  MUFU.EX2 R199, R199 ;  /* 0x000000c700c77308 */ /* 0x000ff40000000800 */
[----:B------:R-:W3:Y:S10]  /*6070*/  MUFU.EX2 R198, R198 ;  /* 0x000000c600c67308 */ /* 0x000ef40000000800 */
[----:B------:R-:W-:Y:S10]  /*6080*/  MUFU.EX2 R127, R127 ;  /* 0x0000007f007f7308 */ /* 0x000ff40000000800 */
[----:B------:R-:W4:Y:S10]  /*6090*/  MUFU.EX2 R126, R126 ;  /* 0x0000007e007e7308 */ /* 0x000f340000000800 */
[----:B------:R4:W-:Y:S10]  /*60a0*/  MUFU.EX2 R122, R4 ;  /* 0x00000004007a7308 */ /* 0x0009f40000000800 */
[----:B------:R-:W-:Y:S10]  /*60b0*/  MUFU.EX2 R197, R197 ;  /* 0x000000c500c57308 */ /* 0x000ff40000000800 */
[----:B------:R-:W1:Y:S10]  /*60c0*/  MUFU.EX2 R196, R196 ;  /* 0x000000c400c47308 */ /* 0x000e740000000800 */
[----:B------:R-:W-:Y:S10]  /*60d0*/  MUFU.EX2 R125, R125 ;  /* 0x0000007d007d7308 */ /* 0x000ff40000000800 */
[----:B------:R-:W1:Y:S10]  /*60e0*/  MUFU.EX2 R124, R124 ;  /* 0x0000007c007c7308 */ /* 0x000e740000000800 */
[----:B------:R-:W-:Y:S10]  /*60f0*/  MUFU.EX2 R130, R84 ;  /* 0x0000005400827308 */ /* 0x000ff40000000800 */
[----:B------:R-:W4:Y:S10]  /*6100*/  MUFU.EX2 R131, R131 ;  /* 0x0000008300837308 */ /* 0x000f340000000800 */
[----:B------:R-:W4:Y:S01]  /*6110*/  MUFU.EX2 R123, R123 ;  /* 0x0000007b007b7308 */ /* 0x000f220000000800 */
[----:B-1----:R-:W-:Y:S02]  /*6120*/  F2FP.BF16.PACK_AB R7, R200, R201 ;  /* 0x000000c9c807723e */ /* 0x002fe400000010ff */
[----:B--2---:R-:W-:Y:S02]  /*6130*/  F2FP.BF16.PACK_AB R6, R128, R129 ;  /* 0x000000818006723e */ /* 0x004fe400000010ff */
[----:B---3--:R-:W-:Y:S01]  /*6140*/  F2FP.BF16.PACK_AB R5, R198, R199 ;  /* 0x000000c7c605723e */ /* 0x008fe200000010ff */
[----:B------:R1:W-:Y:S01]  /*6150*/  STS [R228+0x2a000], R7 ;  /* 0x02a00007e4007388 */ /* 0x0003e20000000800 */
[----:B----4-:R-:W-:Y:S05]  /*6160*/  F2FP.BF16.PACK_AB R4, R126, R127 ;  /* 0x0000007f7e04723e */ /* 0x010fea00000010ff */
[----:B------:R2:W-:Y:S06]  /*6170*/  STS [R228+0x2a400], R6 ;  /* 0x02a40006e4007388 */ /* 0x0005ec0000000800 */
[----:B------:R3:W-:Y:S06]  /*6180*/  STS [R232+0x2a000], R5 ;  /* 0x02a00005e8007388 */ /* 0x0007ec0000000800 */
[----:B------:R4:W-:Y:S01]  /*6190*/  STS [R232+0x2a400], R4 ;  /* 0x02a40004e8007388 */ /* 0x0009e20000000800 */
[----:B-1----:R-:W-:Y:S05]  /*61a0*/  F2FP.BF16.PACK_AB R7, R196, R197 ;  /* 0x000000c5c407723e */ /* 0x002fea00000010ff */
[----:B------:R-:W-:Y:S01]  /*61b0*/  STS [R230+0x2a000], R7 ;  /* 0x02a00007e6007388 */ /* 0x000fe20000000800 */
[----:B--2---:R-:W-:Y:S05]  /*61c0*/  F2FP.BF16.PACK_AB R6, R124, R125 ;  /* 0x0000007d7c06723e */ /* 0x004fea00000010ff */
[----:B------:R-:W-:Y:S01]  /*61d0*/  STS [R230+0x2a400], R6 ;  /* 0x02a40006e6007388 */ /* 0x000fe20000000800 */
[----:B---3--:R-:W-:Y:S05]  /*61e0*/  F2FP.BF16.PACK_AB R5, R130, R131 ;  /* 0x000000838205723e */ /* 0x008fea00000010ff */
[----:B------:R-:W-:Y:S01]  /*61f0*/  STS [R238+0x2a000], R5 ;  /* 0x02a00005ee007388 */ /* 0x000fe20000000800 */
[----:B----4-:R-:W-:Y:S05]  /*6200*/  F2FP.BF16.PACK_AB R4, R122, R123 ;  /* 0x0000007b7a04723e */ /* 0x010fea00000010ff */
        /* <DEDUP_REMOVED lines=154> */
[C---:B------:R-:W-:Y:S01]  /*6bb0*/  IMAD.U32 R86, R85.reuse, -0x40, RZ ;  /* 0xffffffc055567824 */ /* 0x040fe200078e00ff */
[----:B------:R-:W-:Y:S01]  /*6bc0*/  ISETP.GE.AND P2, PT, R234, c[0x0][0x220], PT ;  /* 0x00008800ea007a0c */ /* 0x000fe20003f46270 */
[----:B------:R-:W-:Y:S01]  /*6bd0*/  IMAD.MOV.U32 R84, RZ, RZ, c[0x0][0x194] ;  /* 0x00006500ff547624 */ /* 0x000fe200078e00ff */
[----:B------:R-:W-:Y:S02]  /*6be0*/  ULOP3.LUT UR9, UR7, 0x1, URZ, 0xc0, !UPT ;  /* 0x0000000107097892 */ /* 0x000fe4000f8ec03f */
[C---:B------:R-:W-:Y:S02]  /*6bf0*/  LEA R90, P0, R86.reuse, R240, 0x1 ;  /* 0x000000f0565a7211 */ /* 0x040fe400078008ff */
[----:B------:R-:W-:Y:S01]  /*6c00*/  SHF.R.S32.HI R87, RZ, 0x1f, R86 ;  /* 0x0000001fff577819 */ /* 0x000fe20000011456 */
[----:B------:R-:W-:Y:S01]  /*6c10*/  UISETP.NE.U32.AND UP0, UPT, UR9, 0x1, UPT ;  /* 0x000000010900788c */ /* 0x000fe2000bf05070 */
[----:B------:R-:W-:Y:S02]  /*6c20*/  LEA.HI.X.SX32 R91, R86, R241, 0x1, P0 ;  /* 0x000000f1565b7211 */ /* 0x000fe400000f0eff */
[C---:B------:R-:W-:Y:S01]  /*6c30*/  LEA R88, P6, R85.reuse, R86, 0x5 ;  /* 0x0000005655587211 */ /* 0x040fe200078c28ff */
[----:B------:R-:W-:Y:S03]  /*6c40*/  USEL UR9, UR41, 0x8000, !UP0 ;  /* 0x0000800029097887 */ /* 0x000fe6000c000000 */
[----:B------:R-:W-:Y:S02]  /*6c50*/  @!P3 LEA R94, P0, R88, R240, 0x1 ;  /* 0x000000f0585eb211 */ /* 0x000fe400078008ff */
[--C-:B------:R-:W-:Y:S02]  /*6c60*/  LEA.HI.X R87, R85, R87, R84.reuse, 0x5, P6 ;  /* 0x0000005755577211 */ /* 0x100fe400030f2c54 */
[----:B------:R-:W-:Y:S02]  /*6c70*/  IADD3 R249, R249, UR9, RZ ;  /* 0x00000009f9f97c10 */ /* 0x000fe4000fffe0ff */
[----:B------:R-:W-:Y:S02]  /*6c80*/  IADD3 R246, R246, UR9, RZ ;  /* 0x00000009f6f67c10 */ /* 0x000fe4000fffe0ff */
[C-C-:B------:R-:W-:Y:S01]  /*6c90*/  @!P3 LEA.HI.X R95, R88.reuse, R239, R87.reuse, 0x1, P0 ;  /* 0x000000ef585fb211 */ /* 0x140fe200000f0c57 */
[----:B------:R1:W-:Y:S01]  /*6ca0*/  @P5 STS [R249], RZ ;  /* 0x000000fff9005388 */ /* 0x0003e20000000800 */
[C---:B------:R-:W-:Y:S02]  /*6cb0*/  @!P5 LEA R96, P0, R85.reuse, R90, 0x6 ;  /* 0x0000005a5560d211 */ /* 0x040fe400078030ff */
[CC--:B------:R-:W-:Y:S01]  /*6cc0*/  @!P4 LEA R92, P6, R88.reuse, R240.reuse, 0x1 ;  /* 0x000000f0585cc211 */ /* 0x0c0fe200078c08ff */
[----:B------:R1:W-:Y:S01]  /*6cd0*/  @P5 STS [R249+0x4], RZ ;  /* 0x000004fff9005388 */ /* 0x0003e20000000800 */
[----:B------:R-:W-:Y:S02]  /*6ce0*/  @!P5 LEA.HI.X R97, R85, R91, R84, 0x6, P0 ;  /* 0x0000005b5561d211 */ /* 0x000fe400000f3454 */
[CCC-:B------:R-:W-:Y:S01]  /*6cf0*/  @!P4 LEA.HI.X R93, R88.reuse, R239.reuse, R87.reuse, 0x1, P6 ;  /* 0x000000ef585dc211 */ /* 0x1c0fe200030f0c57 */
[----:B------:R1:W-:Y:S01]  /*6d00*/  @P5 STS [R249+0x8], RZ ;  /* 0x000008fff9005388 */ /* 0x0003e20000000800 */
[----:B------:R-:W-:Y:S01]  /*6d10*/  @!P2 LEA R86, P6, R88, R240, 0x1 ;  /* 0x000000f05856a211 */ /* 0x000fe200078c08ff */
        /* <DEDUP_REMOVED lines=66> */
.L_x_889:
[----:B------:R-:W-:Y:S01]  /*7140*/  F2FP.BF16.PACK_AB R4, R5, R4 ;  /* 0x000000040504723e */ /* 0x000fe200000010ff */
        /* <DEDUP_REMOVED lines=18> */
[----:B------:R-:W2:Y:S06]  /*7270*/  LDSM.16.MT88.4 R8, [R221+0x10000] ;  /* 0x01000000dd08783b */ /* 0x000eac0000004200 */
[----:B------:R-:W3:Y:S06]  /*7280*/  LDSM.16.MT88.4 R12, [R0+0x2a000] ;  /* 0x02a00000000c783b */ /* 0x000eec0000004200 */
[----:B------:R-:W4:Y:S06]  /*7290*/  LDSM.16.MT88.4 R16, [R221+0x12000] ;  /* 0x01200000dd10783b */ /* 0x000f2c0000004200 */
[----:B-1----:R-:W1:Y:S06]  /*72a0*/  LDSM.16.MT88.4 R84, [R221+0x14000] ;  /* 0x01400000dd54783b */ /* 0x002e6c0000004200 */
[----:B------:R-:W5:Y:S06]  /*72b0*/  LDSM.16.MT88.4 R88, [R221+0x16000] ;  /* 0x01600000dd58783b */ /* 0x000f6c0000004200 */
[----:B------:R-:W-:Y:S06]  /*72c0*/  LDSM.16.MT88.4 R92, [R221+0x10800] ;  /* 0x01080000dd5c783b */ /* 0x000fec0000004200 */
[----:B------:R-:W-:Y:S01]  /*72d0*/  LDSM.16.MT88.4 R96, [R0+0x2a800] ;  /* 0x02a800000060783b */ /* 0x000fe20000004200 */
[-C--:B--2---:R-:W-:Y:S05]  /*72e0*/  HMMA.16816.F32.BF16 R20, R4, R8.reuse, R20 ;  /* 0x000000080414723c */ /* 0x084fea0000041814 */
[----:B------:R-:W-:Y:S03]  /*72f0*/  LDSM.16.MT88.4 R100, [R221+0x12800] ;  /* 0x01280000dd64783b */ /* 0x000fe60000004200 */
[C---:B---3--:R-:W-:Y:S03]  /*7300*/  HMMA.16816.F32.BF16 R24, R12.reuse, R8, R24 ;  /* 0x000000080c18723c */ /* 0x048fe60000041818 */
[----:B------:R-:W-:Y:S06]  /*7310*/  LDSM.16.MT88.4 R104, [R221+0x14800] ;  /* 0x01480000dd68783b */ /* 0x000fec0000004200 */
[----:B------:R-:W-:Y:S01]  /*7320*/  LDSM.16.MT88.4 R108, [R221+0x16800] ;  /* 0x01680000dd6c783b */ /* 0x000fe20000004200 */
[-C--:B------:R-:W-:Y:S08]  /*7330*/  HMMA.16816.F32.BF16 R28, R12, R10.reuse, R28 ;  /* 0x0000000a0c1c723c */ /* 0x080ff0000004181c */
[C---:B------:R-:W-:Y:S01]  /*7340*/  HMMA.16816.F32.BF16 R32, R4.reuse, R10, R32 ;  /* 0x0000000a0420723c */ /* 0x040fe20000041820 */
[----:B------:R-:W2:Y:S07]  /*7350*/  LDSM.16.MT88.4 R8, [R217+0x2a800] ;  /* 0x02a80000d908783b */ /* 0x000eae0000004200 */
[-C--:B----4-:R-:W-:Y:S08]  /*7360*/  HMMA.16816.F32.BF16 R36, R4, R16.reuse, R36 ;  /* 0x000000100424723c */ /* 0x090ff00000041824 */
[C---:B------:R-:W-:Y:S08]  /*7370*/  HMMA.16816.F32.BF16 R40, R12.reuse, R16, R40 ;  /* 0x000000100c28723c */ /* 0x040ff00000041828 */
[-C--:B------:R-:W-:Y:S08]  /*7380*/  HMMA.16816.F32.BF16 R44, R12, R18.reuse, R44 ;  /* 0x000000120c2c723c */ /* 0x080ff0000004182c */
[C---:B------:R-:W-:Y:S01]  /*7390*/  HMMA.16816.F32.BF16 R48, R4.reuse, R18, R48 ;  /* 0x000000120430723c */ /* 0x040fe20000041830 */
[----:B------:R-:W-:Y:S07]  /*73a0*/  LDSM.16.MT88.4 R16, [R0+0x2b000] ;  /* 0x02b000000010783b */ /* 0x000fee0000004200 */
[-C--:B-1----:R-:W-:Y:S08]  /*73b0*/  HMMA.16816.F32.BF16 R52, R4, R84.reuse, R52 ;  /* 0x000000540434723c */ /* 0x082ff00000041834 */
        /* <DEDUP_REMOVED lines=9> */
[----:B------:R-:W1:Y:S06]  /*7450*/  LDSM.16.MT88.4 R4, [R217+0x2b000] ;  /* 0x02b00000d904783b */ /* 0x000e6c0000004200 */
[----:B------:R-:W3:Y:S01]  /*7460*/  LDSM.16.MT88.4 R88, [R221+0x15000] ;  /* 0x01500000dd58783b */ /* 0x000ee20000004200 */
        /* <DEDUP_REMOVED lines=22> */
[-C--:B-1----:R-:W-:Y:S08]  /*75d0*/  HMMA.16816.F32.BF16 R20, R4, R12.reuse, R20 ;  /* 0x0000000c0414723c */ /* 0x082ff00000041814 */
[C---:B------:R-:W-:Y:S08]  /*75e0*/  HMMA.16816.F32.BF16 R24, R16.reuse, R12, R24 ;  /* 0x0000000c1018723c */ /* 0x040ff00000041818 */
[-C--:B------:R-:W-:Y:S08]  /*75f0*/  HMMA.16816.F32.BF16 R28, R16, R14.reuse, R28 ;  /* 0x0000000e101c723c */ /* 0x080ff0000004181c */
[C---:B------:R-:W-:Y:S01]  /*7600*/  HMMA.16816.F32.BF16 R32, R4.reuse, R14, R32 ;  /* 0x0000000e0420723c */ /* 0x040fe20000041820 */
[----:B------:R-:W1:Y:S06]  /*7610*/  LDSM.16.MT88.4 R12, [R221+0x17800] ;  /* 0x01780000dd0c783b */ /* 0x000e6c0000004200 */
        /* <DEDUP_REMOVED lines=9> */
[-C--:B--2---:R-:W-:Y:S08]  /*76b0*/  HMMA.16816.F32.BF16 R68, R4, R92.reuse, R68 ;  /* 0x0000005c0444723c */ /* 0x084ff00000041844 */
        /* <DEDUP_REMOVED lines=15> */
[-C--:B-1----:R-:W-:Y:S08]  /*77b0*/  HMMA.16816.F32.BF16 R68, R8, R12.reuse, R68 ;  /* 0x0000000c0844723c */ /* 0x082ff00000041844 */
        /* <DEDUP_REMOVED lines=32> */
[CCC-:B------:R-:W-:Y:S01]  /*79c0*/  @!P4 LEA.HI.X R13, R8.reuse, R242.reuse, R7.reuse, 0x1, P6 ;  /* 0x000000f2080dc211 */ /* 0x1c0fe200030f0c07 */
        /* <DEDUP_REMOVED lines=36> */
.L_x_890:
[----:B------:R-:W-:Y:S01]  /*7c10*/  LDSM.16.M88.4 R128, [R216] ;  /* 0x00000000d880783b */ /* 0x000fe20000000200 */
[----:B------:R-:W-:Y:S02]  /*7c20*/  ULOP3.LUT UR9, UR7, 0x1, URZ, 0xc0, !UPT ;  /* 0x0000000107097892 */ /* 0x000fe4000f8ec03f */
[----:B------:R-:W-:Y:S02]  /*7c30*/  UISETP.GT.AND UP2, UPT, UR7, UR19, UPT ;  /* 0x000000130700728c */ /* 0x000fe4000bf44270 */
[----:B-1----:R-:W1:Y:S01]  /*7c40*/  LDSM.16.MT88.4 R16, [R221+0x18000] ;  /* 0x01800000dd10783b */ /* 0x002e620000004200 */
[----:B------:R-:W-:Y:S02]  /*7c50*/  UISETP.NE.U32.AND UP0, UPT, UR9, 0x1, UPT ;  /* 0x000000010900788c */ /* 0x000fe4000bf05070 */
[----:B------:R-:W-:Y:S02]  /*7c60*/  @UP3 UIADD3 UR10, UP1, UR16, -0x100, URZ ;  /* 0xffffff00100a3890 */ /* 0x000fe4000ff3e03f */
[----:B------:R-:W2:Y:S01]  /*7c70*/  LDSM.16.M88.4 R124, [R216+0x1000] ;  /* 0x00100000d87c783b */ /* 0x000ea20000000200 */
[----:B------:R-:W-:Y:S02]  /*7c80*/  UIADD3 UR7, UR7, -0x1, URZ ;  /* 0xffffffff07077890 */ /* 0x000fe4000fffe03f */
[----:B------:R-:W-:Y:S02]  /*7c90*/  @UP3 UIADD3.X UR9, UR15, -0x1, URZ, UP1, !UPT ;  /* 0xffffffff0f093890 */ /* 0x000fe40008ffe43f */
[----:B------:R-:W3:Y:S05]  /*7ca0*/  LDSM.16.MT88.4 R96, [R221+0x1a000] ;  /* 0x01a00000dd60783b */ /* 0x000eea0000004200 */
[----:B------:R-:W4:Y:S05]  /*7cb0*/  LDSM.16.MT88.4 R112, [R221+0x1c000] ;  /* 0x01c00000dd70783b */ /* 0x000f2a0000004200 */
[----:B------:R-:W3:Y:S05]  /*7cc0*/  LDSM.16.MT88.4 R196, [R221+0x1e000] ;  /* 0x01e00000ddc4783b */ /* 0x000eea0000004200 */
[----:B------:R-:W-:Y:S05]  /*7cd0*/  LDSM.16.M88.4 R200, [R211] ;  /* 0x00000000d3c8783b */ /* 0x000fea0000000200 */
[----:B------:R-:W3:Y:S01]  /*7ce0*/  LDSM.16.MT88.4 R204, [R221+0x18800] ;  /* 0x01880000ddcc783b */ /* 0x000ee20000004200 */
        /* <DEDUP_REMOVED lines=16> */
[----:B------:R-:W1:Y:S07]  /*7df0*/  LDSM.16.M88.4 R196, [R211+0x1000] ;  /* 0x00100000d3c4783b */ /* 0x000e6e0000000200 */
[-C--:B------:R-:W-:Y:S08]  /*7e00*/  HMMA.16816.F32.BF16 R4, R200, R204.reuse, R4 ;  /* 0x000000ccc804723c */ /* 0x080ff00000041804 */
[C---:B-1----:R-:W-:Y:S08]  /*7e10*/  HMMA.16816.F32.BF16 R8, R196.reuse, R204, R8 ;  /* 0x000000ccc408723c */ /* 0x042ff00000041808 */
[-C--:B------:R-:W-:Y:S08]  /*7e20*/  HMMA.16816.F32.BF16 R12, R196, R206.reuse, R12 ;  /* 0x000000cec40c723c */ /* 0x080ff0000004180c */
[C---:B------:R-:W-:Y:S01]  /*7e30*/  HMMA.16816.F32.BF16 R16, R200.reuse, R206, R16 ;  /* 0x000000cec810723c */ /* 0x040fe20000041810 */
[----:B------:R-:W1:Y:S07]  /*7e40*/  LDSM.16.MT88.4 R204, [R221+0x1a800] ;  /* 0x01a80000ddcc783b */ /* 0x000e6e0000004200 */
[-C--:B-1----:R-:W-:Y:S08]  /*7e50*/  HMMA.16816.F32.BF16 R84, R200, R204.reuse, R84 ;  /* 0x000000ccc854723c */ /* 0x082ff00000041854 */
[C---:B------:R-:W-:Y:S08]  /*7e60*/  HMMA.16816.F32.BF16 R88, R196.reuse, R204, R88 ;  /* 0x000000ccc458723c */ /* 0x040ff00000041858 */
        /* <DEDUP_REMOVED lines=10> */
[-C--:B------:R-:W-:Y:S01]  /*7f10*/  HMMA.16816.F32.BF16 R124, R196, R206.reuse, R124 ;  /* 0x000000cec47c723c */ /* 0x080fe2000004187c */
[----:B------:R-:W-:Y:S07]  /*7f20*/  LDSM.16.M88.4 R196, [R209] ;  /* 0x00000000d1c4783b */ /* 0x000fee0000000200 */
[----:B------:R-:W-:Y:S01]  /*7f30*/  HMMA.16816.F32.BF16 R128, R200, R206, R128 ;  /* 0x000000cec880723c */ /* 0x000fe20000041880 */
[----:B------:R-:W1:Y:S05]  /*7f40*/  LDSM.16.MT88.4 R200, [R221+0x19000] ;  /* 0x01900000ddc8783b */ /* 0x000e6a0000004200 */
[----:B------:R-:W2:Y:S02]  /*7f50*/  LDSM.16.M88.4 R204, [R209+0x1000] ;  /* 0x00100000d1cc783b */ /* 0x000ea40000000200 */
[-C--:B-1----:R-:W-:Y:S08]  /*7f60*/  HMMA.16816.F32.BF16 R4, R196, R200.reuse, R4 ;  /* 0x000000c8c404723c */ /* 0x082ff00000041804 */
[C---:B--2---:R-:W-:Y:S08]  /*7f70*/  HMMA.16816.F32.BF16 R8, R204.reuse, R200, R8 ;  /* 0x000000c8cc08723c */ /* 0x044ff00000041808 */
        /* <DEDUP_REMOVED lines=45> */
[CC--:B------:R-:W-:Y:S02]  /*8250*/  LEA R202, P0, R200.reuse, R250.reuse, 0x2 ;  /* 0x000000fac8ca7211 */ /* 0x0c0fe400078010ff */
[----:B------:R1:W5:Y:S02]  /*8260*/  @P1 LDG.E R248, [R196.64+-0xe0] ;  /* 0xffff2004c4f81981 */ /* 0x000364000c1e1900 */
[-C--:B------:R-:W-:Y:S03]  /*8270*/  LEA.HI.X.SX32 R203, R200, R251.reuse, 0x2, P0 ;  /* 0x000000fbc8cb7211 */ /* 0x080fe600000f16ff */
[----:B------:R2:W-:Y:S05]  /*8280*/  RED.E.ADD.F32.FTZ.RN.STRONG.GPU [R250.64], R4 ;  /* 0x00000004fa00798e */ /* 0x0005ea000c10e784 */
[----:B------:R3:W-:Y:S01]  /*8290*/  RED.E.ADD.F32.FTZ.RN.STRONG.GPU [R202.64], R5 ;  /* 0x00000005ca00798e */ /* 0x0007e2000c10e784 */
[C---:B-1----:R-:W-:Y:S02]  /*82a0*/  IMAD.SHL.U32 R196, R252.reuse, 0x10, RZ ;  /* 0x00000010fcc47824 */ /* 0x042fe400078e00ff */
[----:B------:R-:W-:Y:S03]  /*82b0*/  IMAD R197, R252, 0x18, RZ ;  /* 0x00000018fcc57824 */ /* 0x000fe600078e02ff */
[-C--:B------:R-:W-:Y:S02]  /*82c0*/  LEA R204, P1, R196, R250.reuse, 0x2 ;  /* 0x000000fac4cc7211 */ /* 0x080fe400078210ff */
[CC--:B------:R-:W-:Y:S01]  /*82d0*/  LEA R198, P0, R197.reuse, R250.reuse, 0x2 ;  /* 0x000000fac5c67211 */ /* 0x0c0fe200078010ff */
[----:B--2---:R-:W-:Y:S01]  /*82e0*/  IMAD.SHL.U32 R4, R252, 0x20, RZ ;  /* 0x00000020fc047824 */ /* 0x004fe200078e00ff */
[-C--:B------:R-:W-:Y:S02]  /*82f0*/  LEA.HI.X.SX32 R205, R196, R251.reuse, 0x2, P1 ;  /* 0x000000fbc4cd7211 */ /* 0x080fe400008f16ff */
[-C--:B------:R-:W-:Y:S01]  /*8300*/  LEA.HI.X.SX32 R199, R197, R251.reuse, 0x2, P0 ;  /* 0x000000fbc5c77211 */ /* 0x080fe200000f16ff */
[----:B---3--:R-:W-:Y:S01]  /*8310*/  IMAD R5, R252, 0x28, RZ ;  /* 0x00000028fc057824 */ /* 0x008fe200078e02ff */
[CC--:B------:R-:W-:Y:S01]  /*8320*/  LEA R206, P1, R4.reuse, R250.reuse, 0x2 ;  /* 0x000000fa04ce7211 */ /* 0x0c0fe200078210ff */
[----:B------:R1:W-:Y:S03]  /*8330*/  RED.E.ADD.F32.FTZ.RN.STRONG.GPU [R204.64], R6 ;  /* 0x00000006cc00798e */ /* 0x0003e6000c10e784 */
[-C--:B------:R-:W-:Y:S02]  /*8340*/  LEA.HI.X.SX32 R207, R4, R251.reuse, 0x2, P1 ;  /* 0x000000fb04cf7211 */ /* 0x080fe400008f16ff */
[----:B------:R-:W-:Y:S05]  /*8350*/  RED.E.ADD.F32.FTZ.RN.STRONG.GPU [R198.64], R7 ;  /* 0x00000007c600798e */ /* 0x000fea000c10e784 */
[----:B------:R2:W-:Y:S01]  /*8360*/  RED.E.ADD.F32.FTZ.RN.STRONG.GPU [R206.64], R8 ;  /* 0x00000008ce00798e */ /* 0x0005e2000c10e784 */
[CC--:B-1----:R-:W-:Y:S01]  /*8370*/  LEA R204, P0, R5.reuse, R250.reuse, 0x2 ;  /* 0x000000fa05cc7211 */ /* 0x0c2fe200078010ff */
[C---:B------:R-:W-:Y:S02]  /*8380*/  IMAD R6, R252.reuse, 0x30, RZ ;  /* 0x00000030fc067824 */ /* 0x040fe400078e02ff */
[----:B------:R-:W-:Y:S01]  /*8390*/  IMAD R252, R252, 0x38, RZ ;  /* 0x00000038fcfc7824 */ /* 0x000fe200078e02ff */
[-C--:B------:R-:W-:Y:S02]  /*83a0*/  LEA.HI.X.SX32 R205, R5, R251.reuse, 0x2, P0 ;  /* 0x000000fb05cd7211 */ /* 0x080fe400000f16ff */
[CC--:B------:R-:W-:Y:S03]  /*83b0*/  LEA R4, P1, R6.reuse, R250.reuse, 0x2 ;  /* 0x000000fa06047211 */ /* 0x0c0fe600078210ff */
[----:B------:R1:W-:Y:S01]  /*83c0*/  RED.E.ADD.F32.FTZ.RN.STRONG.GPU [R204.64], R9 ;  /* 0x00000009cc00798e */ /* 0x0003e2000c10e784 */
[-C--:B------:R-:W-:Y:S02]  /*83d0*/  LEA.HI.X.SX32 R5, R6, R251.reuse, 0x2, P1 ;  /* 0x000000fb06057211 */ /* 0x080fe400008f16ff */
[-C--:B--2---:R-:W-:Y:S02]  /*83e0*/  LEA R8, P0, R252, R250.reuse, 0x2 ;  /* 0x000000fafc087211 */ /* 0x084fe400078010ff */
[----:B------:R-:W-:Y:S01]  /*83f0*/  IADD3 R6, R196, 0x20, RZ ;  /* 0x00000020c4067810 */ /* 0x000fe20007ffe0ff */
[----:B------:R2:W-:Y:S01]  /*8400*/  RED.E.ADD.F32.FTZ.RN.STRONG.GPU [R4.64], R10 ;  /* 0x0000000a0400798e */ /* 0x0005e2000c10e784 */
[-C--:B-1----:R-:W-:Y:S05]  /*8410*/  LEA.HI.X.SX32 R9, R252, R251.reuse, 0x2, P0 ;  /* 0x000000fbfc097211 */ /* 0x082fea00000f16ff */
[----:B------:R1:W-:Y:S01]  /*8420*/  RED.E.ADD.F32.FTZ.RN.STRONG.GPU [R8.64], R11 ;  /* 0x0000000b0800798e */ /* 0x0003e2000c10e784 */
[-C--:B--2---:R-:W-:Y:S01]  /*8430*/  LEA R10, P0, R6, R250.reuse, 0x2 ;  /* 0x000000fa060a7211 */ /* 0x084fe200078010ff */
[C---:B------:R-:W-:Y:S03]  /*8440*/  IMAD.IADD R4, R200.reuse, 0x1, R6 ;  /* 0x00000001c8047824 */ /* 0x040fe600078e0206 */
[----:B------:R2:W-:Y:S01]  /*8450*/  RED.E.ADD.F32.FTZ.RN.STRONG.GPU [R250.64+0x80], R16 ;  /* 0x00008010fa00798e */ /* 0x0005e2000c10e784 */
[----:B------:R-:W-:Y:S04]  /*8460*/  IMAD.IADD R5, R200, 0x1, R4 ;  /* 0x00000001c8057824 */ /* 0x000fe800078e0204 */
[----:B------:R3:W-:Y:S01]  /*8470*/  RED.E.ADD.F32.FTZ.RN.STRONG.GPU [R202.64+0x80], R17 ;  /* 0x00008011ca00798e */ /* 0x0007e2000c10e784 */
[-C--:B-1----:R-:W-:Y:S02]  /*8480*/  LEA.HI.X.SX32 R11, R6, R251.reuse, 0x2, P0 ;  /* 0x000000fb060b7211 */ /* 0x082fe400000f16ff */
[CC--:B------:R-:W-:Y:S03]  /*8490*/  LEA R6, P0, R4.reuse, R250.reuse, 0x2 ;  /* 0x000000fa04067211 */ /* 0x0c0fe600078010ff */
[----:B------:R1:W-:Y:S01]  /*84a0*/  RED.E.ADD.F32.FTZ.RN.STRONG.GPU [R10.64], R18 ;  /* 0x000000120a00798e */ /* 0x0003e2000c10e784 */
[-C--:B------:R-:W-:Y:S01]  /*84b0*/  LEA.HI.X.SX32 R7, R4, R251.reuse, 0x2, P0 ;  /* 0x000000fb04077211 */ /* 0x080fe200000f16ff */
[C---:B------:R-:W-:Y:S01]  /*84c0*/  IMAD.IADD R4, R200.reuse, 0x1, R5 ;  /* 0x00000001c8047824 */ /* 0x040fe200078e0205 */
[CC--:B--2---:R-:W-:Y:S03]  /*84d0*/  LEA R16, P1, R5.reuse, R250.reuse, 0x2 ;  /* 0x000000fa05107211 */ /* 0x0c4fe600078210ff */
[----:B------:R2:W-:Y:S01]  /*84e0*/  RED.E.ADD.F32.FTZ.RN.STRONG.GPU [R6.64], R19 ;  /* 0x000000130600798e */ /* 0x0005e2000c10e784 */
[-C--:B---3--:R-:W-:Y:S01]  /*84f0*/  LEA.HI.X.SX32 R17, R5, R251.reuse, 0x2, P1 ;  /* 0x000000fb05117211 */ /* 0x088fe200008f16ff */
[----:B------:R-:W-:Y:S01]  /*8500*/  IMAD.IADD R8, R200, 0x1, R4 ;  /* 0x00000001c8087824 */ /* 0x000fe200078e0204 */
[----:B------:R-:W-:Y:S03]  /*8510*/  IADD3 R5, R196, 0x40, RZ ;  /* 0x00000040c4057810 */ /* 0x000fe60007ffe0ff */
[----:B------:R-:W-:Y:S01]  /*8520*/  RED.E.ADD.F32.FTZ.RN.STRONG.GPU [R16.64], R12 ;  /* 0x0000000c1000798e */ /* 0x000fe2000c10e784 */
[CC--:B-1----:R-:W-:Y:S04]  /*8530*/  LEA R10, P0, R4.reuse, R250.reuse, 0x2 ;  /* 0x000000fa040a7211 */ /* 0x0c2fe800078010ff */
[-C--:B------:R-:W-:Y:S01]  /*8540*/  LEA.HI.X.SX32 R11, R4, R251.reuse, 0x2, P0 ;  /* 0x000000fb040b7211 */ /* 0x080fe200000f16ff */
[----:B------:R-:W-:Y:S01]  /*8550*/  IMAD.IADD R4, R200, 0x1, R8 ;  /* 0x00000001c8047824 */ /* 0x000fe200078e0208 */
[CC--:B--2---:R-:W-:Y:S03]  /*8560*/  LEA R6, P0, R8.reuse, R250.reuse, 0x2 ;  /* 0x000000fa08067211 */ /* 0x0c4fe600078010ff */
[----:B------:R-:W-:Y:S01]  /*8570*/  RED.E.ADD.F32.FTZ.RN.STRONG.GPU [R10.64], R13 ;  /* 0x0000000d0a00798e */ /* 0x000fe2000c10e784 */
[-C--:B------:R-:W-:Y:S02]  /*8580*/  LEA.HI.X.SX32 R7, R8, R251.reuse, 0x2, P0 ;  /* 0x000000fb08077211 */ /* 0x080fe400000f16ff */
[CC--:B------:R-:W-:Y:S03]  /*8590*/  LEA R8, P0, R4.reuse, R250.reuse, 0x2 ;  /* 0x000000fa04087211 */ /* 0x0c0fe600078010ff */
[----:B------:R1:W-:Y:S01]  /*85a0*/  RED.E.ADD.F32.FTZ.RN.STRONG.GPU [R6.64], R14 ;  /* 0x0000000e0600798e */ /* 0x0003e2000c10e784 */
[-C--:B------:R-:W-:Y:S01]  /*85b0*/  LEA.HI.X.SX32 R9, R4, R251.reuse, 0x2, P0 ;  /* 0x000000fb04097211 */ /* 0x080fe200000f16ff */
[C---:B------:R-:W-:Y:S04]  /*85c0*/  IMAD.IADD R4, R200.reuse, 0x1, R5 ;  /* 0x00000001c8047824 */ /* 0x040fe800078e0205 */
[----:B------:R2:W-:Y:S05]  /*85d0*/  RED.E.ADD.F32.FTZ.RN.STRONG.GPU [R8.64], R15 ;  /* 0x0000000f0800798e */ /* 0x0005ea000c10e784 */
[----:B------:R-:W-:Y:S05]  /*85e0*/  RED.E.ADD.F32.FTZ.RN.STRONG.GPU [R250.64+0x100], R84 ;  /* 0x00010054fa00798e */ /* 0x000fea000c10e784 */
[----:B------:R-:W-:Y:S01]  /*85f0*/  RED.E.ADD.F32.FTZ.RN.STRONG.GPU [R202.64+0x100], R85 ;  /* 0x00010055ca00798e */ /* 0x000fe2000c10e784 */
[CC--:B-1----:R-:W-:Y:S04]  /*8600*/  LEA R6, P0, R5.reuse, R250.reuse, 0x2 ;  /* 0x000000fa05067211 */ /* 0x0c2fe800078010ff */
[-C--:B------:R-:W-:Y:S01]  /*8610*/  LEA.HI.X.SX32 R7, R5, R251.reuse, 0x2, P0 ;  /* 0x000000fb05077211 */ /* 0x080fe200000f16ff */
[----:B------:R-:W-:Y:S01]  /*8620*/  IMAD.IADD R5, R200, 0x1, R4 ;  /* 0x00000001c8057824 */ /* 0x000fe200078e0204 */
[CC--:B--2---:R-:W-:Y:S03]  /*8630*/  LEA R8, P0, R4.reuse, R250.reuse, 0x2 ;  /* 0x000000fa04087211 */ /* 0x0c4fe600078010ff */
[----:B------:R1:W-:Y:S01]  /*8640*/  RED.E.ADD.F32.FTZ.RN.STRONG.GPU [R6.64], R86 ;  /* 0x000000560600798e */ /* 0x0003e2000c10e784 */
[-C--:B------:R-:W-:Y:S01]  /*8650*/  LEA.HI.X.SX32 R9, R4, R251.reuse, 0x2, P0 ;  /* 0x000000fb04097211 */ /* 0x080fe200000f16ff */
[----:B------:R-:W-:Y:S01]  /*8660*/  IMAD.IADD R4, R200, 0x1, R5 ;  /* 0x00000001c8047824 */ /* 0x000fe200078e0205 */
[CC--:B------:R-:W-:Y:S03]  /*8670*/  LEA R12, P1, R5.reuse, R250.reuse, 0x2 ;  /* 0x000000fa050c7211 */ /* 0x0c0fe600078210ff */
[----:B------:R2:W-:Y:S01]  /*8680*/  RED.E.ADD.F32.FTZ.RN.STRONG.GPU [R8.64], R87 ;  /* 0x000000570800798e */ /* 0x0005e2000c10e784 */
[-C--:B------:R-:W-:Y:S02]  /*8690*/  LEA.HI.X.SX32 R13, R5, R251.reuse, 0x2, P1 ;  /* 0x000000fb050d7211 */ /* 0x080fe400008f16ff */
[-C--:B------:R-:W-:Y:S02]  /*86a0*/  LEA R10, P0, R4, R250.reuse, 0x2 ;  /* 0x000000fa040a7211 */ /* 0x080fe400078010ff */
[----:B------:R-:W-:Y:S01]  /*86b0*/  IADD3 R5, R196, 0x60, RZ ;  /* 0x00000060c4057810 */ /* 0x000fe20007ffe0ff */
[----:B------:R-:W-:Y:S01]  /*86c0*/  RED.E.ADD.F32.FTZ.RN.STRONG.GPU [R12.64], R88 ;  /* 0x000000580c00798e */ /* 0x000fe2000c10e784 */
[-C--:B------:R-:W-:Y:S04]  /*86d0*/  LEA.HI.X.SX32 R11, R4, R251.reuse, 0x2, P0 ;  /* 0x000000fb040b7211 */ /* 0x080fe800000f16ff */
[----:B------:R-:W-:Y:S05]  /*86e0*/  LDSM.16.MT88.4 R84, [R215+0x4000] ;  /* 0x00400000d754783b */ /* 0x000fea0000004200 */
[----:B------:R-:W-:Y:S01]  /*86f0*/  RED.E.ADD.F32.FTZ.RN.STRONG.GPU [R10.64], R89 ;  /* 0x000000590a00798e */ /* 0x000fe2000c10e784 */
[C---:B-1----:R-:W-:Y:S04]  /*8700*/  IMAD.IADD R6, R200.reuse, 0x1, R4 ;  /* 0x00000001c8067824 */ /* 0x042fe800078e0204 */
[----:B------:R-:W-:Y:S01]  /*8710*/  IMAD.IADD R4, R200, 0x1, R6 ;  /* 0x00000001c8047824 */ /* 0x000fe200078e0206 */
[CC--:B--2---:R-:W-:Y:S04]  /*8720*/  LEA R8, P0, R6.reuse, R250.reuse, 0x2 ;  /* 0x000000fa06087211 */ /* 0x0c4fe800078010ff */
[-C--:B------:R-:W-:Y:S02]  /*8730*/  LEA.HI.X.SX32 R9, R6, R251.reuse, 0x2, P0 ;  /* 0x000000fb06097211 */ /* 0x080fe400000f16ff */
[CC--:B------:R-:W-:Y:S03]  /*8740*/  LEA R6, P0, R4.reuse, R250.reuse, 0x2 ;  /* 0x000000fa04067211 */ /* 0x0c0fe600078010ff */
[----:B------:R1:W-:Y:S01]  /*8750*/  RED.E.ADD.F32.FTZ.RN.STRONG.GPU [R8.64], R90 ;  /* 0x0000005a0800798e */ /* 0x0003e2000c10e784 */
[-C--:B------:R-:W-:Y:S01]  /*8760*/  LEA.HI.X.SX32 R7, R4, R251.reuse, 0x2, P0 ;  /* 0x000000fb04077211 */ /* 0x080fe200000f16ff */
[C---:B------:R-:W-:Y:S04]  /*8770*/  IMAD.IADD R4, R200.reuse, 0x1, R5 ;  /* 0x00000001c8047824 */ /* 0x040fe800078e0205 */
[----:B------:R2:W-:Y:S05]  /*8780*/  RED.E.ADD.F32.FTZ.RN.STRONG.GPU [R6.64], R91 ;  /* 0x0000005b0600798e */ /* 0x0005ea000c10e784 */
[----:B------:R-:W-:Y:S05]  /*8790*/  RED.E.ADD.F32.FTZ.RN.STRONG.GPU [R250.64+0x180], R96 ;  /* 0x00018060fa00798e */ /* 0x000fea000c10e784 */
[----:B------:R-:W-:Y:S05]  /*87a0*/  RED.E.ADD.F32.FTZ.RN.STRONG.GPU [R202.64+0x180], R97 ;  /* 0x00018061ca00798e */ /* 0x000fea000c10e784 */
[----:B------:R-:W-:Y:S01]  /*87b0*/  LDSM.16.MT88.4 R88, [R215+0x6000] ;  /* 0x00600000d758783b */ /* 0x000fe20000004200 */
        /* <DEDUP_REMOVED lines=69> */
[-C--:B------:R-:W-:Y:S02]  /*8c10*/  LEA.HI.X.SX32 R11, R4, R251.reuse, 0x2, P0 ;  /* 0x000000fb040b7211 */ /* 0x080fe400000f16ff */
[----:B------:R-:W-:Y:S03]  /*8c20*/  IADD3 R196, R196, 0xe0, RZ ;  /* 0x000000e0c4c47810 */ /* 0x000fe60007ffe0ff */
        /* <DEDUP_REMOVED lines=23> */
[CC--:B------:R-:W-:Y:S03]  /*8da0*/  LEA R10, P0, R4.reuse, R250.reuse, 0x2 ;  /* 0x000000fa040a7211 */ /* 0x0c0fe600078010ff */
[----:B------:R-:W-:Y:S01]  /*8db0*/  RED.E.ADD.F32.FTZ.RN.STRONG.GPU [R12.64], R120 ;  /* 0x000000780c00798e */ /* 0x000fe2000c10e784 */
[-C--:B------:R-:W-:Y:S05]  /*8dc0*/  LEA.HI.X.SX32 R11, R4, R251.reuse, 0x2, P0 ;  /* 0x000000fb040b7211 */ /* 0x080fea00000f16ff */
        /* <DEDUP_REMOVED lines=9> */
[----:B------:R2:W-:Y:S01]  /*8e60*/  RED.E.ADD.F32.FTZ.RN.STRONG.GPU [R6.64], R123 ;  /* 0x0000007b0600798e */ /* 0x0005e2000c10e784 */
[----:B------:R-:W-:Y:S04]  /*8e70*/  IMAD.IADD R5, R200, 0x1, R4 ;  /* 0x00000001c8057824 */ /* 0x000fe800078e0204 */
[----:B------:R-:W-:Y:S05]  /*8e80*/  RED.E.ADD.F32.FTZ.RN.STRONG.GPU [R250.64+0x380], R128 ;  /* 0x00038080fa00798e */ /* 0x000fea000c10e784 */
[----:B------:R-:W-:Y:S01]  /*8e90*/  RED.E.ADD.F32.FTZ.RN.STRONG.GPU [R202.64+0x380], R129 ;  /* 0x00038081ca00798e */ /* 0x000fe2000c10e784 */
[CC--:B-1----:R-:W-:Y:S04]  /*8ea0*/  LEA R8, P0, R196.reuse, R250.reuse, 0x2 ;  /* 0x000000fac4087211 */ /* 0x0c2fe800078010ff */
[-C--:B------:R-:W-:Y:S02]  /*8eb0*/  LEA.HI.X.SX32 R9, R196, R251.reuse, 0x2, P0 ;  /* 0x000000fbc4097211 */ /* 0x080fe400000f16ff */
[-C--:B------:R-:W-:Y:S01]  /*8ec0*/  LEA R10, P0, R4, R250.reuse, 0x2 ;  /* 0x000000fa040a7211 */ /* 0x080fe200078010ff */
[----:B--2---:R-:W-:Y:S02]  /*8ed0*/  IMAD.IADD R6, R200, 0x1, R5 ;  /* 0x00000001c8067824 */ /* 0x004fe400078e0205 */
[----:B------:R1:W-:Y:S01]  /*8ee0*/  RED.E.ADD.F32.FTZ.RN.STRONG.GPU [R8.64], R130 ;  /* 0x000000820800798e */ /* 0x0003e2000c10e784 */
[-C--:B------:R-:W-:Y:S01]  /*8ef0*/  LEA.HI.X.SX32 R11, R4, R251.reuse, 0x2, P0 ;  /* 0x000000fb040b7211 */ /* 0x080fe200000f16ff */
[----:B------:R-:W-:Y:S01]  /*8f00*/  IMAD.IADD R4, R200, 0x1, R6 ;  /* 0x00000001c8047824 */ /* 0x000fe200078e0206 */
[CC--:B------:R-:W-:Y:S02]  /*8f10*/  LEA R12, P0, R5.reuse, R250.reuse, 0x2 ;  /* 0x000000fa050c7211 */ /* 0x0c0fe400078010ff */
[-C--:B------:R-:W-:Y:S01]  /*8f20*/  LEA R16, P2, R6, R250.reuse, 0x2 ;  /* 0x000000fa06107211 */ /* 0x080fe200078410ff */
[----:B------:R-:W-:Y:S01]  /*8f30*/  RED.E.ADD.F32.FTZ.RN.STRONG.GPU [R10.64], R131 ;  /* 0x000000830a00798e */ /* 0x000fe2000c10e784 */
[-C--:B------:R-:W-:Y:S01]  /*8f40*/  LEA.HI.X.SX32 R13, R5, R251.reuse, 0x2, P0 ;  /* 0x000000fb050d7211 */ /* 0x080fe200000f16ff */
[----:B------:R-:W-:Y:S01]  /*8f50*/  IMAD.IADD R200, R200, 0x1, R4 ;  /* 0x00000001c8c87824 */ /* 0x000fe200078e0204 */
[-C--:B------:R-:W-:Y:S02]  /*8f60*/  LEA.HI.X.SX32 R17, R6, R251.reuse, 0x2, P2 ;  /* 0x000000fb06117211 */ /* 0x080fe400010f16ff */
[CC--:B------:R-:W-:Y:S01]  /*8f70*/  LEA R14, P1, R4.reuse, R250.reuse, 0x2 ;  /* 0x000000fa040e7211 */ /* 0x0c0fe200078210ff */
[----:B------:R-:W-:Y:S03]  /*8f80*/  RED.E.ADD.F32.FTZ.RN.STRONG.GPU [R12.64], R124 ;  /* 0x0000007c0c00798e */ /* 0x000fe6000c10e784 */
[-C--:B------:R-:W-:Y:S02]  /*8f90*/  LEA.HI.X.SX32 R15, R4, R251.reuse, 0x2, P1 ;  /* 0x000000fb040f7211 */ /* 0x080fe400008f16ff */
[----:B------:R-:W-:Y:S01]  /*8fa0*/  RED.E.ADD.F32.FTZ.RN.STRONG.GPU [R16.64], R125 ;  /* 0x0000007d1000798e */ /* 0x000fe2000c10e784 */
[----:B------:R-:W-:Y:S01]  /*8fb0*/  PLOP3.LUT P1, PT, PT, PT, UP0, 0x80, 0x0 ;  /* 0x000000000000781c */ /* 0x000fe20003f2f008 */
[----:B------:R-:W-:Y:S03]  /*8fc0*/  @UP3 UIADD3 UR18, UP0, UR18, -0x100, URZ ;  /* 0xffffff0012123890 */ /* 0x000fe6000ff1e03f */
[----:B------:R-:W-:Y:S01]  /*8fd0*/  RED.E.ADD.F32.FTZ.RN.STRONG.GPU [R14.64], R126 ;  /* 0x0000007e0e00798e */ /* 0x000fe2000c10e784 */
[----:B------:R-:W-:Y:S01]  /*8fe0*/  @UP3 UIADD3.X UR17, UR17, -0x1, URZ, UP0, !UPT ;  /* 0xffffffff11113890 */ /* 0x000fe200087fe43f */
[C---:B-1----:R-:W-:Y:S03]  /*8ff0*/  LEA R8, P0, R200.reuse, R250, 0x2 ;  /* 0x000000fac8087211 */ /* 0x042fe600078010ff */
[----:B------:R-:W-:Y:S01]  /*9000*/  LDSM.16.MT88.4 R4, [R217+0x28000] ;  /* 0x02800000d904783b */ /* 0x000fe20000004200 */
[----:B------:R-:W-:Y:S04]  /*9010*/  LEA.HI.X.SX32 R9, R200, R251, 0x2, P0 ;  /* 0x000000fbc8097211 */ /* 0x000fe800000f16ff */
[----:B------:R-:W-:Y:S01]  /*9020*/  LDSM.16.MT88.4 R12, [R0+0x28000] ;  /* 0x02800000000c783b */ /* 0x000fe20000004200 */
[----:B------:R-:W-:Y:S04]  /*9030*/  PLOP3.LUT P0, PT, PT, PT, UP2, 0x80, 0x0 ;  /* 0x000000000000781c */ /* 0x000fe80003f0f028 */
[----:B------:R-:W-:Y:S05]  /*9040*/  RED.E.ADD.F32.FTZ.RN.STRONG.GPU [R8.64], R127 ;  /* 0x0000007f0800798e */ /* 0x000fea000c10e784 */
[----:B------:R-:W1:Y:S05]  /*9050*/  LDSM.16.MT88.4 R8, [R215] ;  /* 0x00000000d708783b */ /* 0x000e6a0000004200 */
[----:B------:R-:W2:Y:S01]  /*9060*/  LDSM.16.MT88.4 R16, [R215+0x2000] ;  /* 0x00200000d710783b */ /* 0x000ea20000004200 */
        /* <DEDUP_REMOVED lines=294> */
.L_x_892:
        /* <DEDUP_REMOVED lines=18> */
.L_x_893:
[----:B------:R-:W-:Y:S01]  /*a3f0*/  BAR.SYNC.DEFER_BLOCKING 0x0 ;  /* 0x0000000000007b1d */ /* 0x000fe20000010000 */
[----:B-1----:R-:W-:Y:S01]  /*a400*/  IMAD.SHL.U32 R76, R224, 0x2, RZ ;  /* 0x00000002e04c7824 */ /* 0x002fe200078e00ff */
[----:B------:R-:W-:Y:S01]  /*a410*/  USHF.L.U32 UR6, UR22, 0x6, URZ ;  /* 0x0000000616067899 */ /* 0x000fe2000800063f */
[--C-:B------:R-:W-:Y:S01]  /*a420*/  SHF.R.S32.HI R79, RZ, 0x1f, R226.reuse ;  /* 0x0000001fff4f7819 */ /* 0x100fe200000114e2 */
[----:B------:R-:W-:Y:S01]  /*a430*/  IMAD.MOV.U32 R78, RZ, RZ, R226 ;  /* 0x000000ffff4e7224 */ /* 0x000fe200078e00e2 */
[----:B------:R-:W-:Y:S01]  /*a440*/  UIMAD UR8, UR22, -0x40, UR8 ;  /* 0xffffffc0160878a4 */ /* 0x000fe2000f8e0208 */
[----:B------:R-:W1:Y:S01]  /*a450*/  S2R R6, SR_TID.X ;  /* 0x0000000000067919 */ /* 0x000e620000002100 */
[----:B------:R-:W-:Y:S01]  /*a460*/  USHF.R.S32.HI UR12, URZ, 0x1f, UR6 ;  /* 0x0000001f3f0c7899 */ /* 0x000fe20008011406 */
[----:B------:R-:W-:Y:S01]  /*a470*/  IMAD.U32 R68, RZ, RZ, UR6 ;  /* 0x00000006ff447e24 */ /* 0x000fe2000f8e00ff */
[----:B------:R-:W-:Y:S01]  /*a480*/  ULDC.64 UR10, c[0x0][0x3a0] ;  /* 0x0000e800000a7ab9 */ /* 0x000fe20000000a00 */
[----:B------:R-:W-:Y:S01]  /*a490*/  BSSY B0, `(.L_x_894) ;  /* 0x0000036000007945 */ /* 0x000fe20003800000 */
[----:B------:R-:W-:Y:S01]  /*a4a0*/  UIMAD UR7, UR12, UR10, URZ ;  /* 0x0000000a0c0772a4 */ /* 0x000fe2000f8e023f */
[----:B------:R-:W-:Y:S01]  /*a4b0*/  IMAD.WIDE.U32 R8, R68, c[0x0][0x3a0], R78 ;  /* 0x0000e80044087a25 */ /* 0x000fe200078e004e */
[----:B------:R-:W-:-:S02]  /*a4c0*/  IADD3 R73, R226, 0x40, RZ ;  /* 0x00000040e2497810 */ /* 0x000fc40007ffe0ff */
[----:B------:R-:W-:Y:S01]  /*a4d0*/  UIMAD UR7, UR6, UR11, UR7 ;  /* 0x0000000b060772a4 */ /* 0x000fe2000f8e0207 */
[----:B------:R-:W-:Y:S02]  /*a4e0*/  IADD3 R72, R226, 0x80, RZ ;  /* 0x00000080e2487810 */ /* 0x000fe40007ffe0ff */
[----:B------:R-:W-:Y:S01]  /*a4f0*/  IADD3 R80, P0, R8, UR15, RZ ;  /* 0x0000000f08507c10 */ /* 0x000fe2000ff1e0ff */
[----:B------:R-:W-:Y:S01]  /*a500*/  ULDC.64 UR10, c[0x0][0x3b8] ;  /* 0x0000ee00000a7ab9 */ /* 0x000fe20000000a00 */
[----:B------:R-:W-:Y:S01]  /*a510*/  IADD3 R69, R226, 0xc0, RZ ;  /* 0x000000c0e2457810 */ /* 0x000fe20007ffe0ff */
[----:B------:R-:W-:Y:S01]  /*a520*/  IMAD.U32 R4, RZ, RZ, UR7 ;  /* 0x00000007ff047e24 */ /* 0x000fe2000f8e00ff */
[----:B------:R-:W-:Y:S01]  /*a530*/  UIMAD UR7, UR60, UR10, URZ ;  /* 0x0000000a3c0772a4 */ /* 0x000fe2000f8e023f */
[----:B------:R2:W3:Y:S03]  /*a540*/  LDS.128 R64, [R76+0x19000] ;  /* 0x019000004c407984 */ /* 0x0004e60000000c00 */
[----:B------:R-:W-:Y:S01]  /*a550*/  IADD3.X R81, R9, UR16, R4, P0, !PT ;  /* 0x0000001009517c10 */ /* 0x000fe200087fe404 */
[----:B------:R-:W-:Y:S01]  /*a560*/  IMAD.U32 R4, RZ, RZ, UR36 ;  /* 0x00000024ff047e24 */ /* 0x000fe2000f8e00ff */
[----:B------:R2:W4:Y:S01]  /*a570*/  LDS.128 R60, [R76+0x1b000] ;  /* 0x01b000004c3c7984 */ /* 0x0005220000000c00 */
[----:B------:R-:W-:Y:S01]  /*a580*/  UIMAD UR7, UR36, UR11, UR7 ;  /* 0x0000000b240772a4 */ /* 0x000fe2000f8e0207 */
[----:B-1----:R-:W-:Y:S01]  /*a590*/  SHF.R.S32.HI R5, RZ, 0x1f, R6 ;  /* 0x0000001fff057819 */ /* 0x002fe20000011406 */
[----:B------:R-:W-:Y:S01]  /*a5a0*/  IMAD.WIDE.U32 R80, R4, c[0x0][0x3b8], R80 ;  /* 0x0000ee0004507a25 */ /* 0x000fe200078e0050 */
[----:B------:R2:W1:Y:S02]  /*a5b0*/  LDS.128 R56, [R76+0x1d000] ;  /* 0x01d000004c387984 */ /* 0x0004640000000c00 */
[----:B------:R-:W-:-:S02]  /*a5c0*/  LEA.HI R5, R5, R6, RZ, 0x3 ;  /* 0x0000000605057211 */ /* 0x000fc400078f18ff */
[----:B------:R2:W1:Y:S01]  /*a5d0*/  LDS.128 R52, [R76+0x1f000] ;  /* 0x01f000004c347984 */ /* 0x0004620000000c00 */
[----:B------:R-:W-:Y:S02]  /*a5e0*/  IADD3 R75, R81, UR7, RZ ;  /* 0x00000007514b7c10 */ /* 0x000fe4000fffe0ff */
[----:B------:R-:W-:Y:S01]  /*a5f0*/  SHF.R.S32.HI R71, RZ, 0x3, R5 ;  /* 0x00000003ff477819 */ /* 0x000fe20000011405 */
[----:B------:R2:W1:Y:S03]  /*a600*/  LDS.128 R48, [R76+0x20000] ;  /* 0x020000004c307984 */ /* 0x0004660000000c00 */
[----:B------:R-:W-:Y:S01]  /*a610*/  ISETP.GE.AND P5, PT, R71, UR8, PT ;  /* 0x0000000847007c0c */ /* 0x000fe2000bfa6270 */
        /* <DEDUP_REMOVED lines=10> */
[----:B------:R-:W3:Y:S01]  /*a6c0*/  LDS.128 R16, [R76+0x1a000] ;  /* 0x01a000004c107984 */ /* 0x000ee20000000c00 */
[----:B------:R-:W-:Y:S01]  /*a6d0*/  IMAD R74, R70, c[0x0][0x3a0], RZ ;  /* 0x0000e800464a7a24 */ /* 0x000fe200078e02ff */
[----:B------:R-:W-:Y:S01]  /*a6e0*/  ISETP.GE.AND P2, PT, R73, c[0x0][0x220], PT ;  /* 0x0000880049007a0c */ /* 0x000fe20003f46270 */
[----:B------:R-:W-:Y:S01]  /*a6f0*/  IMAD.MOV.U32 R77, RZ, RZ, R75 ;  /* 0x000000ffff4d7224 */ /* 0x000fe200078e004b */
[----:B------:R-:W4:Y:S01]  /*a700*/  LDS.128 R12, [R76+0x1c000] ;  /* 0x01c000004c0c7984 */ /* 0x000f220000000c00 */
[----:B------:R-:W-:Y:S01]  /*a710*/  IMAD R74, R71, c[0x0][0x3a4], R74 ;  /* 0x0000e900474a7a24 */ /* 0x000fe200078e024a */
[----:B------:R-:W-:-:S02]  /*a720*/  ISETP.GE.AND P1, PT, R72, c[0x0][0x220], PT ;  /* 0x0000880048007a0c */ /* 0x000fc40003f26270 */
[----:B------:R-:W-:Y:S01]  /*a730*/  LDS.128 R8, [R76+0x1e000] ;  /* 0x01e000004c087984 */ /* 0x000fe20000000c00 */
[----:B------:R-:W-:-:S03]  /*a740*/  ISETP.GE.AND P0, PT, R69, c[0x0][0x220], PT ;  /* 0x0000880045007a0c */ /* 0x000fc60003f06270 */
[----:B------:R2:W1:Y:S02]  /*a750*/  @!P3 LDS.128 R4, [R76+0x18000] ;  /* 0x018000004c04b984 */ /* 0x0004640000000c00 */
[----:B--2---:R-:W-:-:S04]  /*a760*/  IMAD.MOV.U32 R76, RZ, RZ, R80 ;  /* 0x000000ffff4c7224 */ /* 0x004fc800078e0050 */
[----:B------:R-:W-:-:S04]  /*a770*/  IMAD.WIDE.U32 R76, R71, c[0x0][0x3a0], R76 ;  /* 0x0000e800474c7a25 */ /* 0x000fc800078e004c */
[----:B------:R-:W-:Y:S01]  /*a780*/  IMAD.IADD R74, R74, 0x1, R77 ;  /* 0x000000014a4a7824 */ /* 0x000fe200078e024d */
[----:B------:R-:W-:-:S04]  /*a790*/  LEA R82, P4, R76, c[0x0][0x340], 0x1 ;  /* 0x0000d0004c527a11 */ /* 0x000fc800078808ff */
[----:B------:R-:W-:-:S05]  /*a7a0*/  LEA.HI.X R83, R76, c[0x0][0x344], R74, 0x1, P4 ;  /* 0x0000d1004c537a11 */ /* 0x000fca00020f0c4a */
[----:B---3--:R2:W-:Y:S04]  /*a7b0*/  @!P2 STG.E.128 [R82.64+0x80], R16 ;  /* 0x000080105200a986 */ /* 0x0085e8000c101d04 */
[----:B----4-:R2:W-:Y:S04]  /*a7c0*/  @!P1 STG.E.128 [R82.64+0x100], R12 ;  /* 0x0001000c52009986 */ /* 0x0105e8000c101d04 */
[----:B-1----:R2:W-:Y:S04]  /*a7d0*/  @!P3 STG.E.128 [R82.64], R4 ;  /* 0x000000045200b986 */ /* 0x0025e8000c101d04 */
[----:B------:R2:W-:Y:S02]  /*a7e0*/  @!P0 STG.E.128 [R82.64+0x180], R8 ;  /* 0x0001800852008986 */ /* 0x0005e4000c101d04 */
.L_x_895:
[----:B---34-:R-:W-:Y:S05]  /*a7f0*/  BSYNC B0 ;  /* 0x0000000000007941 */ /* 0x018fea0003800000 */
.L_x_894:
[----:B--2---:R-:W-:Y:S01]  /*a800*/  IADD3 R4, R71, 0x20, RZ ;  /* 0x0000002047047810 */ /* 0x004fe20007ffe0ff */
        /* <DEDUP_REMOVED lines=19> */
[----:B-1----:R2:W-:Y:S04]  /*a940*/  @!P1 STG.E.128 [R8.64+0x100], R56 ;  /* 0x0001003808009986 */ /* 0x0025e8000c101d04 */
[----:B------:R2:W-:Y:S02]  /*a950*/  @!P0 STG.E.128 [R8.64+0x180], R52 ;  /* 0x0001803408008986 */ /* 0x0005e4000c101d04 */
.L_x_897:
[----:B------:R-:W-:Y:S05]  /*a960*/  BSYNC B0 ;  /* 0x0000000000007941 */ /* 0x000fea0003800000 */
.L_x_896:
        /* <DEDUP_REMOVED lines=17> */
[----:B--2---:R-:W-:Y:S01]  /*aa80*/  IMAD.MOV.U32 R8, RZ, RZ, R6 ;  /* 0x000000ffff087224 */ /* 0x004fe200078e0006 */
        /* <DEDUP_REMOVED lines=9> */
[----:B-1----:R1:W-:Y:S04]  /*ab20*/  @!P3 STG.E.128 [R10.64], R48 ;  /* 0x000000300a00b986 */ /* 0x0023e8000c101d04 */
[----:B------:R1:W-:Y:S04]  /*ab30*/  @!P2 STG.E.128 [R10.64+0x80], R40 ;  /* 0x000080280a00a986 */ /* 0x0003e8000c101d04 */
[----:B------:R1:W-:Y:S04]  /*ab40*/  @!P1 STG.E.128 [R10.64+0x100], R32 ;  /* 0x000100200a009986 */ /* 0x0003e8000c101d04 */
[----:B------:R1:W-:Y:S02]  /*ab50*/  @!P0 STG.E.128 [R10.64+0x180], R24 ;  /* 0x000180180a008986 */ /* 0x0003e4000c101d04 */
.L_x_899:
[----:B------:R-:W-:Y:S05]  /*ab60*/  BSYNC B0 ;  /* 0x0000000000007941 */ /* 0x000fea0003800000 */
.L_x_898:
        /* <DEDUP_REMOVED lines=10> */
[----:B--2---:R-:W-:-:S03]  /*ac10*/  LEA R8, P4, R6, c[0x0][0x348], 0x1 ;  /* 0x0000d20006087a11 */ /* 0x004fc600078808ff */
[----:B------:R-:W-:-:S04]  /*ac20*/  IMAD R4, R71, c[0x0][0x3ac], R4 ;  /* 0x0000eb0047047a24 */ /* 0x000fc800078e0204 */
[----:B------:R-:W-:-:S05]  /*ac30*/  IMAD.IADD R4, R4, 0x1, R7 ;  /* 0x0000000104047824 */ /* 0x000fca00078e0207 */
[----:B------:R-:W-:-:S05]  /*ac40*/  LEA.HI.X R9, R6, c[0x0][0x34c], R4, 0x1, P4 ;  /* 0x0000d30006097a11 */ /* 0x000fca00020f0c04 */
[----:B-1----:R1:W-:Y:S04]  /*ac50*/  @!P3 STG.E.128 [R8.64], R44 ;  /* 0x0000002c0800b986 */ /* 0x0023e8000c101d04 */
[----:B------:R1:W-:Y:S04]  /*ac60*/  @!P2 STG.E.128 [R8.64+0x80], R36 ;  /* 0x000080240800a986 */ /* 0x0003e8000c101d04 */
[----:B------:R1:W-:Y:S04]  /*ac70*/  @!P1 STG.E.128 [R8.64+0x100], R28 ;  /* 0x0001001c08009986 */ /* 0x0003e8000c101d04 */
[----:B------:R1:W-:Y:S02]  /*ac80*/  @!P0 STG.E.128 [R8.64+0x180], R20 ;  /* 0x0001801408008986 */ /* 0x0003e4000c101d04 */
.L_x_868:
[----:B------:R-:W-:Y:S05]  /*ac90*/  BSYNC B1 ;  /* 0x0000000000017941 */ /* 0x000fea0003800000 */
.L_x_854:
        /* <DEDUP_REMOVED lines=12> */
.L_x_900:
[----:B------:R-:W-:Y:S05]  /*ad60*/  EXIT ;  /* 0x000000000000794d */ /* 0x000fea0003800000 */
.L_x_902:
        /* <DEDUP_REMOVED lines=9> */
.L_x_2023:


//--------------------- .text._ZN5flash27flash_bwd_convert_dq_kernelI23Flash_bwd_kernel_traitsILi256ELi64ELi64ELi8ELi4ELi2ELi2ELb0ELb1EN7cutlass10bfloat16_tE19Flash_kernel_traitsILi256ELi64ELi64ELi8ES3_EEEEvNS_16Flash_bwd_paramsEi --------------------------
	.section	.text._ZN5flash27flash_bwd_convert_dq_kernelI23Flash_bwd_kernel_traitsILi256ELi64ELi64ELi8ELi4ELi2ELi2ELb0ELb1EN7cutlass10bfloat16_tE19Flash_kernel_traitsILi256ELi64ELi64ELi8ES3_EEEEvNS_16Flash_bwd_paramsEi,"ax",@progbits
	.sectioninfo	@"SHI_REGISTERS=96"
	.align	128
        .global         _ZN5flash27flash_bwd_convert_dq_kernelI23Flash_bwd_kernel_traitsILi256ELi64ELi64ELi8ELi4ELi2ELi2ELb0ELb1EN7cutlass10bfloat16_tE19Flash_kernel_traitsILi256ELi64ELi64ELi8ES3_EEEEvNS_16Flash_bwd_paramsEi
        .type           _ZN5flash27flash_bwd_convert_dq_kernelI23Flash_bwd_kernel_traitsILi256ELi64ELi64ELi8ELi4ELi2ELi2ELb0ELb1EN7cutlass10bfloat16_tE19Flash_kernel_traitsILi256ELi64ELi64ELi8ES3_EEEEvNS_16Flash_bwd_paramsEi,@function
        .size           _ZN5flash27flash_bwd_convert_dq_kernelI23Flash_bwd_kernel_traitsILi256ELi64ELi64ELi8ELi4ELi2ELi2ELb0ELb1EN7cutlass10bfloat16_tE19Flash_kernel_traitsILi256ELi64ELi64ELi8ES3_EEEEvNS_16Flash_bwd_paramsEi,(.L_x_2024 - _ZN5flash27flash_bwd_convert_dq_kernelI23Flash_bwd_kernel_traitsILi256ELi64ELi64ELi8ELi4ELi2ELi2ELb0ELb1EN7cutlass10bfloat16_tE19Flash_kernel_traitsILi256ELi64ELi64ELi8ES3_EEEEvNS_16Flash_bwd_paramsEi)
        .other          _ZN5flash27flash_bwd_convert_dq_kernelI23Flash_bwd_kernel_traitsILi256ELi64ELi64ELi8ELi4ELi2ELi2ELb0ELb1EN7cutlass10bfloat16_tE19Flash_kernel_traitsILi256ELi64ELi64ELi8ES3_EEEEvNS_16Flash_bwd_paramsEi,@"STO_CUDA_ENTRY STV_DEFAULT"
_ZN5flash27flash_bwd_convert_dq_kernelI23Flash_bwd_kernel_traitsILi256ELi64ELi64ELi8ELi4ELi2ELi2ELb0ELb1EN7cutlass10bfloat16_tE19Flash_kernel_traitsILi256ELi64ELi64ELi8ES3_EEEEvNS_16Flash_bwd_paramsEi:
.text._ZN5flash27flash_bwd_convert_dq_kernelI23Flash_bwd_kernel_traitsILi256ELi64ELi64ELi8ELi4ELi2ELi2ELb0ELb1EN7cutlass10bfloat16_tE19Flash_kernel_traitsILi256ELi64ELi64ELi8ES3_EEEEvNS_16Flash_bwd_paramsEi:
        /* <DEDUP_REMOVED lines=185> */
.L_x_904:
        /* <DEDUP_REMOVED lines=171> */
.L_x_903:
        /* <DEDUP_REMOVED lines=181> */
.L_x_906:
[----:B------:R-:W-:Y:S05]  /*2190*/  BSYNC B0 ;  /* 0x0000000000007941 */ /* 0x000fea0003800000 */
.L_x_905:
        /* <DEDUP_REMOVED lines=22> */
.L_x_907:
        /* <DEDUP_REMOVED lines=16> */
.L_x_2024:


//--------------------- .text._ZN5flash44flash_bwd_dq_dk_dv_loop_seqk_parallel_kernelI23Flash_bwd_kernel_traitsILi256ELi64ELi64ELi8ELi4ELi2ELi2ELb0ELb1EN7cutlass10bfloat16_tE19Flash_kernel_traitsILi256ELi64ELi64ELi8ES3_EELb1ELb0ELb0ELb0ELb0ELb0ELb0EEEvNS_16Flash_bwd_paramsE --------------------------
	.section	.text._ZN5flash44flash_bwd_dq_dk_dv_loop_seqk_parallel_kernelI23Flash_bwd_kernel_traitsILi256ELi64ELi64ELi8ELi4ELi2ELi2ELb0ELb1EN7cutlass10bfloat16_tE19Flash_kernel_traitsILi256ELi64ELi64ELi8ES3_EELb1ELb0ELb0ELb0ELb0ELb0ELb0EEEvNS_16Flash_bwd_paramsE,"ax",@progbits
	.sectioninfo	@"SHI_REGISTERS=255"
	.align	128
        .global         _ZN5flash44flash_bwd_dq_dk_dv_loop_seqk_parallel_kernelI23Flash_bwd_kernel_traitsILi256ELi64ELi64ELi8ELi4ELi2ELi2ELb0ELb1EN7cutlass10bfloat16_tE19Flash_kernel_traitsILi256ELi64ELi64ELi8ES3_EELb1ELb0ELb0ELb0ELb0ELb0ELb0EEEvNS_16Flash_bwd_paramsE
        .type           _ZN5flash44flash_bwd_dq_dk_dv_loop_seqk_parallel_kernelI23Flash_bwd_kernel_traitsILi256ELi64ELi64ELi8ELi4ELi2ELi2ELb0ELb1EN7cutlass10bfloat16_tE19Flash_kernel_traitsILi256ELi64ELi64ELi8ES3_EELb1ELb0ELb0ELb0ELb0ELb0ELb0EEEvNS_16Flash_bwd_paramsE,@function
        .size           _ZN5flash44flash_bwd_dq_dk_dv_loop_seqk_parallel_kernelI23Flash_bwd_kernel_traitsILi256ELi64ELi64ELi8ELi4ELi2ELi2ELb0ELb1EN7cutlass10bfloat16_tE19Flash_kernel_traitsILi256ELi64ELi64ELi8ES3_EELb1ELb0ELb0ELb0ELb0ELb0ELb0EEEvNS_16Flash_bwd_paramsE,(.L_x_2025 - _ZN5flash44flash_bwd_dq_dk_dv_loop_seqk_parallel_kernelI23Flash_bwd_kernel_traitsILi256ELi64ELi64ELi8ELi4ELi2ELi2ELb0ELb1EN7cutlass10bfloat16_tE19Flash_kernel_traitsILi256ELi64ELi64ELi8ES3_EELb1ELb0ELb0ELb0ELb0ELb0ELb0EEEvNS_16Flash_bwd_paramsE)
        .other          _ZN5flash44flash_bwd_dq_dk_dv_loop_seqk_parallel_kernelI23Flash_bwd_kernel_traitsILi256ELi64ELi64ELi8ELi4ELi2ELi2ELb0ELb1EN7cutlass10bfloat16_tE19Flash_kernel_traitsILi256ELi64ELi64ELi8ES3_EELb1ELb0ELb0ELb0ELb0ELb0ELb0EEEvNS_16Flash_bwd_paramsE,@"STO_CUDA_ENTRY STV_DEFAULT"
_ZN5flash44flash_bwd_dq_dk_dv_loop_seqk_parallel_kernelI23Flash_bwd_kernel_traitsILi256ELi64ELi64ELi8ELi4ELi2ELi2ELb0ELb1EN7cutlass10bfloat16_tE19Flash_kernel_traitsILi256ELi64ELi64ELi8ES3_EELb1ELb0ELb0ELb0ELb0ELb0ELb0EEEvNS_16Flash_bwd_paramsE:
.text._ZN5flash44flash_bwd_dq_dk_dv_loop_seqk_parallel_kernelI23Flash_bwd_kernel_traitsILi256ELi64ELi64ELi8ELi4ELi2ELi2ELb0ELb1EN7cutlass10bfloat16_tE19Flash_kernel_traitsILi256ELi64ELi64ELi8ES3_EELb1ELb0ELb0ELb0ELb0ELb0ELb0EEEvNS_16Flash_bwd_paramsE:
        /* <DEDUP_REMOVED lines=21> */
[----:B------:R-:W-:Y:S02]  /*0150*/  ULDC.U8 UR9, c[0x0][0x328] ;  /* 0x0000ca0000097ab9 */ /* 0x000fe40000000000 */
[----:B------:R-:W-:Y:S02]  /*0160*/  UIMAD UR57, UR7, UR6, UR57 ;  /* 0x00000006073972a4 */ /* 0x000fe4000f8e0239 */
        /* <DEDUP_REMOVED lines=10> */
[----:B------:R-:W-:Y:S01]  /*0210*/  UIMAD.WIDE UR38, UR47, UR38, URZ ;  /* 0x000000262f2672a5 */ /* 0x000fe2000f8e023f */
[CC--:B------:R-:W-:Y:S01]  /*0220*/  LEA.HI R3, R6.reuse, R5.reuse, RZ, 0x4 ;  /* 0x0000000506037211 */ /* 0x0c0fe200078f20ff */
[----:B---3--:R-:W-:Y:S01]  /*0230*/  USHF.R.S32.HI UR6, URZ, 0x1f, UR36 ;  /* 0x0000001f3f067899 */ /* 0x008fe20008011424 */
[CC--:B------:R-:W-:Y:S01]  /*0240*/  LEA.HI R245, R6.reuse, R5.reuse, RZ, 0x7 ;  /* 0x0000000506f57211 */ /* 0x0c0fe200078f38ff */
[----:B------:R-:W-:Y:S01]  /*0250*/  UIMAD UR48, UR36, UR47, URZ ;  /* 0x0000002f243072a4 */ /* 0x000fe2000f8e023f */
[CC--:B------:R-:W-:Y:S01]  /*0260*/  LEA.HI R13, R6.reuse, R5.reuse, RZ, 0x6 ;  /* 0x00000005060d7211 */ /* 0x0c0fe200078f30ff */
[----:B------:R-:W-:Y:S01]  /*0270*/  USHF.R.S32.HI UR9, URZ, 0x1f, UR34 ;  /* 0x0000001f3f097899 */ /* 0x000fe20008011422 */
[----:B------:R-:W-:Y:S01]  /*0280*/  LEA.HI R6, R6, R5, RZ, 0x2 ;  /* 0x0000000506067211 */ /* 0x000fe200078f10ff */
[----:B------:R-:W-:Y:S01]  /*0290*/  IMAD.U32 R252, RZ, RZ, UR6 ;  /* 0x00000006fffc7e24 */ /* 0x000fe2000f8e00ff */
[----:B------:R-:W-:Y:S01]  /*02a0*/  LOP3.LUT R4, R2, 0xffffffe0, RZ, 0xc0, !PT ;  /* 0xffffffe002047812 */ /* 0x000fe200078ec0ff */
[----:B------:R-:W-:Y:S01]  /*02b0*/  UIMAD UR47, UR47, UR12, URZ ;  /* 0x0000000c2f2f72a4 */ /* 0x000fe2000f8e023f */
[--C-:B------:R-:W-:Y:S01]  /*02c0*/  SHF.R.S32.HI R0, RZ, 0x5, R2.reuse ;  /* 0x00000005ff007819 */ /* 0x100fe20000011402 */
[----:B------:R-:W-:Y:S01]  /*02d0*/  UIMAD UR6, UR34, UR13, UR36 ;  /* 0x0000000d220672a4 */ /* 0x000fe2000f8e0224 */
[----:B------:R-:W-:Y:S01]  /*02e0*/  SHF.R.S32.HI R12, RZ, 0x1f, R2 ;  /* 0x0000001fff0c7819 */ /* 0x000fe20000011402 */
[----:B------:R-:W-:Y:S01]  /*02f0*/  IMAD.IADD R9, R5, 0x1, -R4 ;  /* 0x0000000105097824 */ /* 0x000fe200078e0a04 */
[----:B------:R-:W-:Y:S01]  /*0300*/  LOP3.LUT R7, R10, 0xfffffff8, RZ, 0xc0, !PT ;  /* 0xfffffff80a077812 */ /* 0x000fe200078ec0ff */
[----:B------:R-:W-:Y:S01]  /*0310*/  ULDC UR14, c[0x0][0x1c0] ;  /* 0x00007000000e7ab9 */ /* 0x000fe20000000800 */
[----:B------:R-:W-:Y:S01]  /*0320*/  LOP3.LUT R8, R3, 0xfffffff0, RZ, 0xc0, !PT ;  /* 0xfffffff003087812 */ /* 0x000fe200078ec0ff */
[----:B------:R-:W-:Y:S01]  /*0330*/  ULDC UR11, c[0x0][0x1c0] ;  /* 0x00007000000b7ab9 */ /* 0x000fe20000000800 */
[----:B------:R-:W-:Y:S01]  /*0340*/  LOP3.LUT R11, R6, 0x7ffffffc, RZ, 0xc0, !PT ;  /* 0x7ffffffc060b7812 */ /* 0x000fe200078ec0ff */
[C---:B------:R-:W-:Y:S01]  /*0350*/  IMAD.IADD R7, R5.reuse, 0x1, -R7 ;  /* 0x0000000105077824 */ /* 0x040fe200078e0a07 */
[-C--:B------:R-:W-:Y:S01]  /*0360*/  LEA.HI R4, R12, R0.reuse, RZ, 0x2 ;  /* 0x000000000c047211 */ /* 0x080fe200078f10ff */
[C---:B------:R-:W-:Y:S01]  /*0370*/  IMAD.IADD R8, R5.reuse, 0x1, -R8 ;  /* 0x0000000105087824 */ /* 0x040fe200078e0a08 */
[----:B------:R-:W-:Y:S01]  /*0380*/  LEA.HI R2, R2, R0, RZ, 0x1 ;  /* 0x0000000002027211 */ /* 0x000fe200078f08ff */
[----:B------:R-:W-:Y:S01]  /*0390*/  IMAD.IADD R14, R5, 0x1, -R11 ;  /* 0x00000001050e7824 */ /* 0x000fe200078e0a0b */
[----:B------:R-:W-:Y:S01]  /*03a0*/  LOP3.LUT R5, R4, 0xfffffffc, RZ, 0xc0, !PT ;  /* 0xfffffffc04057812 */ /* 0x000fe200078ec0ff */
[----:B------:R-:W-:Y:S01]  /*03b0*/  IMAD.SHL.U32 R228, R7, 0x8, RZ ;  /* 0x0000000807e47824 */ /* 0x000fe200078e00ff */
[----:B------:R-:W-:Y:S01]  /*03c0*/  LOP3.LUT R2, R2, 0xfffffffe, RZ, 0xc0, !PT ;  /* 0xfffffffe02027812 */ /* 0x000fe200078ec0ff */
[----:B------:R-:W-:Y:S01]  /*03d0*/  UIMAD UR54, UR8, UR34, URZ ;  /* 0x00000022083672a4 */ /* 0x000fe2000f8e023f */
[----:B------:R-:W-:Y:S01]  /*03e0*/  SHF.R.S32.HI R4, RZ, 0x4, R3 ;  /* 0x00000004ff047819 */ /* 0x000fe20000011403 */
[C---:B------:R-:W-:Y:S01]  /*03f0*/  IMAD.IADD R246, R0.reuse, 0x1, -R5 ;  /* 0x0000000100f67824 */ /* 0x040fe200078e0a05 */
[----:B------:R-:W-:Y:S01]  /*0400*/  SHF.R.S32.HI R239, RZ, 0x3, R10 ;  /* 0x00000003ffef7819 */ /* 0x000fe2000001140a */
[----:B------:R-:W-:Y:S01]  /*0410*/  IMAD.IADD R216, R0, 0x1, -R2 ;  /* 0x0000000100d87824 */ /* 0x000fe200078e0a02 */
[----:B------:R-:W-:Y:S01]  /*0420*/  LEA.HI R0, R3, R4, RZ, 0x1 ;  /* 0x0000000403007211 */ /* 0x000fe200078f08ff */
[----:B------:R-:W-:Y:S01]  /*0430*/  UIMAD UR7, UR34, UR11, UR36 ;  /* 0x0000000b220772a4 */ /* 0x000fe2000f8e0224 */
[--C-:B------:R-:W-:Y:S01]  /*0440*/  SHF.R.S32.HI R3, RZ, 0x2, R6.reuse ;  /* 0x00000002ff037819 */ /* 0x100fe20000011406 */
[----:B------:R-:W-:Y:S01]  /*0450*/  @!UP2 UIMAD UR8, UR34, UR14, UR36 ;  /* 0x0000000e2208a2a4 */ /* 0x000fe2000f8e0224 */
[----:B------:R-:W-:Y:S01]  /*0460*/  LOP3.LUT R2, R0, 0xfffffffe, RZ, 0xc0, !PT ;  /* 0xfffffffe00027812 */ /* 0x000fe200078ec0ff */
[----:B------:R-:W-:Y:S01]  /*0470*/  USHF.L.U32 UR46, UR47, 0x6, URZ ;  /* 0x000000062f2e7899 */ /* 0x000fe2000800063f */
[----:B------:R-:W-:Y:S01]  /*0480*/  SHF.R.S32.HI R0, RZ, 0x1f, R6 ;  /* 0x0000001fff007819 */ /* 0x000fe20000011406 */
[----:B------:R-:W-:Y:S01]  /*0490*/  USHF.L.U32 UR41, UR6, 0x5, URZ ;  /* 0x0000000506297899 */ /* 0x000fe2000800063f */
[----:B------:R-:W-:Y:S01]  /*04a0*/  SHF.R.S32.HI R5, RZ, 0x1f, R8 ;  /* 0x0000001fff057819 */ /* 0x000fe20000011408 */
[----:B------:R-:W-:Y:S01]  /*04b0*/  IMAD.IADD R11, R4, 0x1, -R2 ;  /* 0x00000001040b7824 */ /* 0x000fe200078e0a02 */
[----:B------:R-:W-:Y:S01]  /*04c0*/  LEA.HI R0, R0, R3, RZ, 0x3 ;  /* 0x0000000300007211 */ /* 0x000fe200078f18ff */
[----:B------:R-:W-:Y:S01]  /*04d0*/  IMAD.SHL.U32 R2, R239, 0x40, RZ ;  /* 0x00000040ef027824 */ /* 0x000fe200078e00ff */
[----:B------:R-:W-:Y:S01]  /*04e0*/  SHF.R.S32.HI R245, RZ, 0x7, R245 ;  /* 0x00000007fff57819 */ /* 0x000fe200000114f5 */
[----:B------:R-:W-:Y:S01]  /*04f0*/  IMAD.SHL.U32 R213, R11, 0x200, RZ ;  /* 0x000002000bd57824 */ /* 0x000fe200078e00ff */
[----:B------:R-:W-:Y:S01]  /*0500*/  LOP3.LUT R0, R0, 0xfffffff8, RZ, 0xc0, !PT ;  /* 0xfffffff800007812 */ /* 0x000fe200078ec0ff */
[----:B------:R-:W-:Y:S01]  /*0510*/  ULDC UR51, c[0x0][0x214] ;  /* 0x0000850000337ab9 */ /* 0x000fe20000000800 */
[C---:B------:R-:W-:Y:S01]  /*0520*/  LOP3.LUT P4, RZ, R7.reuse, 0x4, RZ, 0xc0, !PT ;  /* 0x0000000407ff7812 */ /* 0x040fe2000788c0ff */
[----:B------:R-:W-:Y:S01]  /*0530*/  IMAD.U32 R251, RZ, RZ, UR9 ;  /* 0x00000009fffb7e24 */ /* 0x000fe2000f8e00ff */
[----:B------:R-:W-:Y:S01]  /*0540*/  LOP3.LUT P3, RZ, R7, 0x2, RZ, 0xc0, !PT ;  /* 0x0000000207ff7812 */ /* 0x000fe2000786c0ff */
[----:B------:R-:W-:Y:S01]  /*0550*/  IMAD.IADD R4, R3, 0x1, -R0 ;  /* 0x0000000103047824 */ /* 0x000fe200078e0a00 */
[----:B------:R-:W-:Y:S01]  /*0560*/  LOP3.LUT R0, R2, 0x1c0, RZ, 0xc0, !PT ;  /* 0x000001c002007812 */ /* 0x000fe200078ec0ff */
[----:B------:R-:W-:Y:S01]  /*0570*/  ULDC UR58, c[0x0][0x1c8] ;  /* 0x00007200003a7ab9 */ /* 0x000fe20000000800 */
[----:B------:R-:W-:Y:S01]  /*0580*/  SHF.R.S32.HI R3, RZ, 0x1f, R9 ;  /* 0x0000001fff037819 */ /* 0x000fe20000011409 */
[----:B------:R-:W-:Y:S01]  /*0590*/  ULDC.U8 UR10, c[0x0][0x3d0] ;  /* 0x0000f400000a7ab9 */ /* 0x000fe20000000000 */
[----:B------:R-:W-:Y:S01]  /*05a0*/  LOP3.LUT R2, R0, 0x38, R228, 0xf8, !PT ;  /* 0x0000003800027812 */ /* 0x000fe200078ef8e4 */
[----:B------:R-:W-:Y:S01]  /*05b0*/  ULDC UR52, c[0x0][0x224] ;  /* 0x0000890000347ab9 */ /* 0x000fe20000000800 */
[----:B------:R-:W-:Y:S01]  /*05c0*/  SHF.R.U32.HI R0, RZ, 0x3, R0 ;  /* 0x00000003ff007819 */ /* 0x000fe20000011600 */
[----:B------:R-:W-:Y:S01]  /*05d0*/  @UP2 UIMAD UR56, UR34, UR51, URZ ;  /* 0x00000033223822a4 */ /* 0x000fe2000f8e023f */
[----:B------:R-:W-:Y:S01]  /*05e0*/  LEA.HI R238, R3, R9, RZ, 0x2 ;  /* 0x0000000903ee7211 */ /* 0x000fe200078f10ff */
[----:B------:R-:W-:Y:S01]  /*05f0*/  IMAD.U32 R3, RZ, RZ, UR15 ;  /* 0x0000000fff037e24 */ /* 0x000fe2000f8e00ff */
[----:B------:R-:W-:Y:S01]  /*0600*/  LEA.HI R9, R5, R8, RZ, 0x3 ;  /* 0x0000000805097211 */ /* 0x000fe200078f18ff */
[----:B------:R-:W-:Y:S01]  /*0610*/  UMOV UR40, URZ ;  /* 0x0000003f00287c82 */ /* 0x000fe20008000000 */
[----:B------:R-:W-:Y:S01]  /*0620*/  LOP3.LUT R6, R2, R0, RZ, 0x3c, !PT ;  /* 0x0000000002067212 */ /* 0x000fe200078e3cff */
[----:B------:R-:W-:Y:S01]  /*0630*/  IMAD.SHL.U32 R0, R7, 0x40, RZ ;  /* 0x0000004007007824 */ /* 0x000fe200078e00ff */
[----:B------:R-:W-:Y:S01]  /*0640*/  LOP3.LUT R2, R9, 0xfffffff8, RZ, 0xc0, !PT ;  /* 0xfffffff809027812 */ /* 0x000fe200078ec0ff */
[----:B------:R-:W-:Y:S01]  /*0650*/  ULDC.64 UR4, c[0x0][0x118] ;  /* 0x0000460000047ab9 */ /* 0x000fe20000000a00 */
[----:B------:R-:W-:Y:S01]  /*0660*/  LOP3.LUT R3, R4, 0x1, RZ, 0xc0, !PT ;  /* 0x0000000104037812 */ /* 0x000fe200078ec0ff */
[----:B------:R-:W-:Y:S01]  /*0670*/  ULOP3.LUT UR58, UR36, UR58, URZ, 0x3c, !UPT ;  /* 0x0000003a243a7292 */ /* 0x000fe2000f8e3c3f */
[----:B------:R-:W-:Y:S01]  /*0680*/  LOP3.LUT R0, R0, 0x1c0, RZ, 0xc0, !PT ;  /* 0x000001c000007812 */ /* 0x000fe200078ec0ff */
[----:B------:R-:W-:Y:S01]  /*0690*/  IMAD.IADD R8, R8, 0x1, -R2 ;  /* 0x0000000108087824 */ /* 0x000fe200078e0a02 */
[----:B------:R-:W-:Y:S01]  /*06a0*/  ISETP.NE.U32.AND P0, PT, R3, 0x1, PT ;  /* 0x000000010300780c */ /* 0x000fe20003f05070 */
[----:B------:R-:W-:Y:S01]  /*06b0*/  IMAD.SHL.U32 R2, R216, 0x10, RZ ;  /* 0x00000010d8027824 */ /* 0x000fe200078e00ff */
[----:B------:R-:W-:Y:S01]  /*06c0*/  LOP3.LUT R208, R0, 0x8, R10, 0xf8, !PT ;  /* 0x0000000800d07812 */ /* 0x000fe200078ef80a */
[C---:B------:R-:W-:Y:S01]  /*06d0*/  IMAD.SHL.U32 R3, R4.reuse, 0x40, RZ ;  /* 0x0000004004037824 */ /* 0x040fe200078e00ff */
[----:B------:R-:W-:Y:S01]  /*06e0*/  R2P PR, R4, 0x6 ;  /* 0x0000000604007804 */ /* 0x000fe20000000000 */
[----:B------:R-:W-:Y:S01]  /*06f0*/  IMAD.SHL.U32 R4, R11, 0x20, RZ ;  /* 0x000000200b047824 */ /* 0x000fe200078e00ff */
[----:B------:R-:W-:Y:S01]  /*0700*/  LOP3.LUT R5, R0, 0x10, R2, 0xf8, !PT ;  /* 0x0000001000057812 */ /* 0x000fe200078ef802 */
[----:B------:R-:W-:Y:S01]  /*0710*/  IMAD R2, R245, 0x800, R213 ;  /* 0x00000800f5027824 */ /* 0x000fe200078e02d5 */
[----:B------:R-:W-:Y:S01]  /*0720*/  SHF.R.U32.HI R0, RZ, 0x3, R0 ;  /* 0x00000003ff007819 */ /* 0x000fe20000011600 */
[----:B------:R-:W-:Y:S01]  /*0730*/  UISETP.NE.AND UP3, UPT, UR10, URZ, UPT ;  /* 0x0000003f0a00728c */ /* 0x000fe2000bf65270 */
[----:B------:R-:W-:Y:S01]  /*0740*/  LOP3.LUT R5, R5, 0x8, R10, 0xf8, !PT ;  /* 0x0000000805057812 */ /* 0x000fe200078ef80a */
[----:B------:R-:W-:Y:S01]  /*0750*/  USHF.R.S32.HI UR61, URZ, 0x1f, UR36 ;  /* 0x0000001f3f3d7899 */ /* 0x000fe20008011424 */
[----:B------:R-:W-:Y:S01]  /*0760*/  LOP3.LUT R208, R208, R0, RZ, 0x3c, !PT ;  /* 0x00000000d0d07212 */ /* 0x000fe200078e3cff */
[----:B------:R-:W-:Y:S01]  /*0770*/  USHF.R.S32.HI UR60, URZ, 0x1f, UR34 ;  /* 0x0000001f3f3c7899 */ /* 0x000fe20008011422 */
[----:B------:R-:W-:Y:S01]  /*0780*/  LOP3.LUT R213, R213, R5, R0, 0xf6, !PT ;  /* 0x00000005d5d57212 */ /* 0x000fe200078ef600 */
[----:B------:R-:W-:Y:S01]  /*0790*/  IMAD.SHL.U32 R5, R245, 0x20, RZ ;  /* 0x00000020f5057824 */ /* 0x000fe200078e00ff */
[----:B------:R-:W-:Y:S01]  /*07a0*/  LOP3.LUT R0, R3, 0x1c0, RZ, 0xc0, !PT ;  /* 0x000001c003007812 */ /* 0x000fe200078ec0ff */
[----:B------:R-:W-:Y:S01]  /*07b0*/  IMAD.IADD R208, R2, 0x1, R208 ;  /* 0x0000000102d07824 */ /* 0x000fe200078e02d0 */
[----:B------:R-:W-:Y:S01]  /*07c0*/  SHF.R.S32.HI R2, RZ, 0x6, R13 ;  /* 0x00000006ff027819 */ /* 0x000fe2000001140d */
[----:B------:R-:W-:Y:S01]  /*07d0*/  USHF.R.S32.HI UR59, URZ, 0x1f, UR36 ;  /* 0x0000001f3f3b7899 */ /* 0x000fe20008011424 */
[----:B------:R-:W-:Y:S01]  /*07e0*/  SHF.R.U32.HI R3, RZ, 0x3, R0 ;  /* 0x00000003ff037819 */ /* 0x000fe20000011600 */
[----:B------:R-:W-:Y:S01]  /*07f0*/  IMAD.SHL.U32 R209, R208, 0x2, RZ ;  /* 0x00000002d0d17824 */ /* 0x000fe200078e00ff */
[----:B------:R-:W-:Y:S01]  /*0800*/  LOP3.LUT P6, RZ, R8, 0x4, RZ, 0xc0, !PT ;  /* 0x0000000408ff7812 */ /* 0x000fe200078cc0ff */
[----:B------:R-:W-:Y:S01]  /*0810*/  IMAD R222, R2, 0x200, R6 ;  /* 0x0000020002de7824 */ /* 0x000fe200078e0206 */
[----:B------:R-:W-:Y:S01]  /*0820*/  LOP3.LUT P5, RZ, R8, 0x2, RZ, 0xc0, !PT ;  /* 0x0000000208ff7812 */ /* 0x000fe200078ac0ff */
[----:B------:R-:W-:Y:S01]  /*0830*/  IMAD.SHL.U32 R2, R2, 0x8, RZ ;  /* 0x0000000802027824 */ /* 0x000fe200078e00ff */
[----:B------:R-:W-:Y:S01]  /*0840*/  SEL R212, R214, 0xffffffc0, !P4 ;  /* 0xffffffc0d6d47807 */ /* 0x000fe20006000000 */
[----:B------:R-:W-:Y:S01]  /*0850*/  IMAD.SHL.U32 R222, R222, 0x2, RZ ;  /* 0x00000002dede7824 */ /* 0x000fe200078e00ff */
[----:B------:R-:W-:Y:S01]  /*0860*/  SEL R214, R214, 0xffffffc0, !P6 ;  /* 0xffffffc0d6d67807 */ /* 0x000fe20007000000 */
[----:B------:R-:W-:Y:S01]  /*0870*/  UIMAD.WIDE.U32 UR42, UR38, UR44, URZ ;  /* 0x0000002c262a72a5 */ /* 0x000fe2000f8e003f */
[----:B------:R-:W-:Y:S01]  /*0880*/  LOP3.LUT R2, R2, 0x18, RZ, 0xc0, !PT ;  /* 0x0000001802027812 */ /* 0x000fe200078ec0ff */
[----:B------:R-:W-:Y:S01]  /*0890*/  UIMAD UR53, UR39, UR44, URZ ;  /* 0x0000002c273572a4 */ /* 0x000fe2000f8e023f */
[----:B------:R-:W-:Y:S01]  /*08a0*/  SEL R231, R231, 0x10, !P0 ;  /* 0x00000010e7e77807 */ /* 0x000fe20004000000 */
[----:B------:R-:W-:Y:S01]  /*08b0*/  USHF.R.S32.HI UR55, URZ, 0x1f, UR48 ;  /* 0x0000001f3f377899 */ /* 0x000fe20008011430 */
[----:B------:R-:W-:Y:S01]  /*08c0*/  LOP3.LUT R7, R2, 0x20, R4, 0xf8, !PT ;  /* 0x0000002002077812 */ /* 0x000fe200078ef804 */
[----:B------:R-:W-:Y:S01]  /*08d0*/  UIMAD UR52, UR7, UR52, URZ ;  /* 0x00000034073472a4 */ /* 0x000fe2000f8e023f */
[----:B------:R-:W-:Y:S01]  /*08e0*/  LOP3.LUT R4, R0, 0x20, R5, 0xf8, !PT ;  /* 0x0000002000047812 */ /* 0x000fe200078ef805 */
[----:B------:R-:W-:Y:S01]  /*08f0*/  IMAD.SHL.U32 R5, R8, 0x40, RZ ;  /* 0x0000004008057824 */ /* 0x000fe200078e00ff */
[----:B------:R-:W-:Y:S01]  /*0900*/  LOP3.LUT R6, R3, R0, R2, 0x1e, !PT ;  /* 0x0000000003067212 */ /* 0x000fe200078e1e02 */
[----:B------:R-:W-:Y:S01]  /*0910*/  IMAD.SHL.U32 R0, R14, 0x2, RZ ;  /* 0x000000020e007824 */ /* 0x000fe200078e00ff */
[----:B------:R-:W-:Y:S01]  /*0920*/  LOP3.LUT R3, R4, R3, RZ, 0x3c, !PT ;  /* 0x0000000304037212 */ /* 0x000fe200078e3cff */
[----:B------:R-:W-:Y:S01]  /*0930*/  @!UP2 UIMAD UR51, UR8, UR51, URZ ;  /* 0x000000330833a2a4 */ /* 0x000fe2000f8e023f */
[----:B------:R-:W-:Y:S01]  /*0940*/  SHF.R.S32.HI R238, RZ, 0x2, R238 ;  /* 0x00000002ffee7819 */ /* 0x000fe200000114ee */
[--C-:B------:R-:W-:Y:S01]  /*0950*/  IMAD R4, R246, 0x400, R0.reuse ;  /* 0x00000400f6047824 */ /* 0x100fe200078e0200 */
[----:B------:R-:W-:Y:S01]  /*0960*/  IADD3 R236, R228, 0x40, RZ ;  /* 0x00000040e4ec7810 */ /* 0x000fe20007ffe0ff */
[----:B------:R-:W-:Y:S01]  /*0970*/  IMAD R2, R216, 0x400, R0 ;  /* 0x00000400d8027824 */ /* 0x000fe200078e0200 */
[----:B------:R-:W-:Y:S01]  /*0980*/  LOP3.LUT R0, R5, 0x1c0, RZ, 0xc0, !PT ;  /* 0x000001c005007812 */ /* 0x000fe200078ec0ff */
[----:B------:R-:W-:Y:S01]  /*0990*/  IMAD.IADD R227, R4, 0x1, R3 ;  /* 0x0000000104e37824 */ /* 0x000fe200078e0203 */
[----:B------:R-:W-:Y:S01]  /*09a0*/  IADD3 R235, R228, 0x80, RZ ;  /* 0x00000080e4eb7810 */ /* 0x000fe20007ffe0ff */
        /* <DEDUP_REMOVED lines=8> */
[----:B------:R-:W-:Y:S01]  /*0a30*/  IMAD R238, R246, 0x10, R238 ;  /* 0x00000010f6ee7824 */ /* 0x000fe200078e02ee */
[----:B------:R-:W-:Y:S01]  /*0a40*/  LOP3.LUT R0, R3, 0xfffffe00, RZ, 0xc0, !PT ;  /* 0xfffffe0003007812 */ /* 0x000fe200078ec0ff */
[C---:B------:R-:W-:Y:S01]  /*0a50*/  IMAD.IADD R232, R227.reuse, 0x1, R231 ;  /* 0x00000001e3e87824 */ /* 0x040fe200078e02e7 */
[----:B------:R-:W-:Y:S01]  /*0a60*/  LOP3.LUT R2, R4, R2, RZ, 0x3c, !PT ;  /* 0x0000000204027212 */ /* 0x000fe200078e3cff */
[----:B------:R-:W-:Y:S01]  /*0a70*/  USHF.R.S32.HI UR50, URZ, 0x1f, UR46 ;  /* 0x0000001f3f327899 */ /* 0x000fe2000801142e */
[----:B------:R-:W-:Y:S01]  /*0a80*/  IADD3 R230, R227, 0x20, RZ ;  /* 0x00000020e3e67810 */ /* 0x000fe20007ffe0ff */
[--C-:B------:R-:W-:Y:S01]  /*0a90*/  IMAD R216, R216, 0x400, R0.reuse ;  /* 0x00000400d8d87824 */ /* 0x100fe200078e0200 */
        /* <DEDUP_REMOVED lines=11> */
[----:B------:R-:W-:Y:S01]  /*0b50*/  IMAD R2, R208, 0x2, R2 ;  /* 0x00000002d0027824 */ /* 0x000fe200078e0202 */
[----:B------:R-:W-:Y:S01]  /*0b60*/  IADD3 R243, R242, 0x40, RZ ;  /* 0x00000040f2f37810 */ /* 0x000fe20007ffe0ff */
[----:B------:R-:W-:Y:S01]  /*0b70*/  IMAD.IADD R211, R210, 0x1, R218 ;  /* 0x00000001d2d37824 */ /* 0x000fe200078e02da */
[----:B------:R-:W-:Y:S01]  /*0b80*/  @P2 IADD3 R243, R242, -0x40, RZ ;  /* 0xffffffc0f2f32810 */ /* 0x000fe20007ffe0ff */
[----:B------:R-:W-:Y:S01]  /*0b90*/  IMAD.IADD R217, R214, 0x1, R216 ;  /* 0x00000001d6d97824 */ /* 0x000fe200078e02d8 */
[----:B------:R-:W-:Y:S01]  /*0ba0*/  USHF.R.S32.HI UR49, URZ, 0x1f, UR41 ;  /* 0x0000001f3f317899 */ /* 0x000fe20008011429 */
[----:B------:R-:W-:Y:S01]  /*0bb0*/  IMAD R208, R208, 0x2, R212 ;  /* 0x00000002d0d07824 */ /* 0x000fe200078e02d4 */
[----:B------:R-:W-:Y:S01]  /*0bc0*/  ULDC.U8 UR29, c[0x0][0x2d8] ;  /* 0x0000b600001d7ab9 */ /* 0x000fe20000000000 */
[----:B------:R-:W-:-:S02]  /*0bd0*/  IMAD.IADD R3, R212, 0x1, R2 ;  /* 0x00000001d4037824 */ /* 0x000fc400078e0202 */
[C---:B------:R-:W-:Y:S02]  /*0be0*/  IMAD R212, R213.reuse, 0x2, R212 ;  /* 0x00000002d5d47824 */ /* 0x040fe400078e02d4 */
[----:B------:R-:W-:Y:S02]  /*0bf0*/  IMAD.IADD R215, R210, 0x1, R214 ;  /* 0x00000001d2d77824 */ /* 0x000fe400078e02d6 */
[----:B------:R-:W-:Y:S02]  /*0c00*/  IMAD.IADD R219, R218, 0x1, R216 ;  /* 0x00000001dadb7824 */ /* 0x000fe400078e02d8 */
[----:B------:R-:W-:Y:S02]  /*0c10*/  IMAD.SHL.U32 R213, R213, 0x2, RZ ;  /* 0x00000002d5d57824 */ /* 0x000fe400078e00ff */
[----:B------:R-:W-:Y:S02]  /*0c20*/  IMAD.IADD R231, R231, 0x1, R230 ;  /* 0x00000001e7e77824 */ /* 0x000fe400078e02e6 */
[----:B------:R-:W-:-:S02]  /*0c30*/  IMAD.IADD R214, R211, 0x1, R214 ;  /* 0x00000001d3d67824 */ /* 0x000fc400078e02d6 */
[----:B------:R-:W-:Y:S02]  /*0c40*/  IMAD.IADD R218, R218, 0x1, R217 ;  /* 0x00000001dada7824 */ /* 0x000fe400078e02d9 */
.L_x_952:
        /* <DEDUP_REMOVED lines=21> */
[----:B------:R1:W2:Y:S01]  /*0da0*/  @P2 LDG.E R9, [R4.64] ;  /* 0x0000000404092981 */ /* 0x0002a2000c1e1900 */
[----:B------:R-:W-:Y:S01]  /*0db0*/  UIADD3 UR8, UP0, UR13, UR8, URZ ;  /* 0x000000080d087290 */ /* 0x000fe2000ff1e03f */
[----:B------:R-:W-:-:S02]  /*0dc0*/  PLOP3.LUT P0, PT, PT, PT, UP4, 0x80, 0x0 ;  /* 0x000000000000781c */ /* 0x000fc40003f0f048 */
[----:B------:R1:W3:Y:S01]  /*0dd0*/  @P2 LDG.E R8, [R4.64+0x4] ;  /* 0x0000040404082981 */ /* 0x0002e2000c1e1900 */
[----:B------:R-:W-:Y:S01]  /*0de0*/  PLOP3.LUT P1, PT, PT, PT, UP1, 0x80, 0x0 ;  /* 0x000000000000781c */ /* 0x000fe20003f2f018 */
[----:B------:R-:W-:Y:S01]  /*0df0*/  UIADD3.X UR9, UR12, UR9, URZ, UP0, !UPT ;  /* 0x000000090c097290 */ /* 0x000fe200087fe43f */
[----:B------:R-:W-:Y:S02]  /*0e00*/  IMAD.U32 R6, RZ, RZ, UR6 ;  /* 0x00000006ff067e24 */ /* 0x000fe4000f8e00ff */
[----:B----4-:R-:W-:-:S06]  /*0e10*/  IMAD.U32 R7, RZ, RZ, UR7 ;  /* 0x00000007ff077e24 */ /* 0x010fcc000f8e00ff */
        /* <DEDUP_REMOVED lines=33> */
.L_x_908:
        /* <DEDUP_REMOVED lines=21> */
[----:B------:R-:W-:Y:S02]  /*1180*/  ULDC.64 UR8, c[0x0][0x178] ;  /* 0x00005e0000087ab9 */ /* 0x000fe40000000a00 */
[----:B------:R-:W-:Y:S02]  /*1190*/  UIMAD UR12, UR37, UR8, URZ ;  /* 0x00000008250c72a4 */ /* 0x000fe4000f8e023f */
[----:B------:R-:W-:Y:S02]  /*11a0*/  UIADD3 UR7, UR27, 0x3f, URZ ;  /* 0x0000003f1b077890 */ /* 0x000fe4000fffe03f */
[----:B------:R-:W-:Y:S02]  /*11b0*/  UISETP.NE.AND UP1, UPT, UR14, -0x1, UPT ;  /* 0xffffffff0e00788c */ /* 0x000fe4000bf25270 */
[----:B------:R-:W-:Y:S02]  /*11c0*/  UIMAD.WIDE.U32 UR10, UR34, UR8, URZ ;  /* 0x00000008220a72a5 */ /* 0x000fe4000f8e003f */
[----:B------:R-:W-:-:S02]  /*11d0*/  UISETP.NE.AND UP0, UPT, UR31, -0x1, UPT ;  /* 0xffffffff1f00788c */ /* 0x000fc4000bf05270 */
[----:B------:R-:W-:Y:S02]  /*11e0*/  USHF.R.S32.HI UR8, URZ, 0x1f, UR7 ;  /* 0x0000001f3f087899 */ /* 0x000fe40008011407 */
[----:B------:R-:W-:Y:S02]  /*11f0*/  UIMAD UR15, UR34, UR9, UR12 ;  /* 0x00000009220f72a4 */ /* 0x000fe4000f8e020c */
[----:B------:R-:W-:Y:S01]  /*1200*/  ULEA.HI UR35, UR8, UR7, URZ, 0x6 ;  /* 0x0000000708237291 */ /* 0x000fe2000f8f303f */
[----:B------:R-:W-:Y:S01]  /*1210*/  PLOP3.LUT P0, PT, PT, PT, UP0, 0x80, 0x0 ;  /* 0x000000000000781c */ /* 0x000fe20003f0f008 */
[----:B------:R-:W-:Y:S02]  /*1220*/  ULDC.64 UR12, c[0x0][0x190] ;  /* 0x00006400000c7ab9 */ /* 0x000fe40000000a00 */
[----:B------:R-:W-:Y:S02]  /*1230*/  UIMAD.WIDE.U32 UR8, UR14, UR12, URZ ;  /* 0x0000000c0e0872a5 */ /* 0x000fe4000f8e003f */
[----:B------:R-:W-:-:S02]  /*1240*/  UIMAD UR7, UR14, UR13, URZ ;  /* 0x0000000d0e0772a4 */ /* 0x000fc4000f8e023f */
[----:B------:R-:W-:Y:S02]  /*1250*/  UIADD3 UR26, UR11, UR15, URZ ;  /* 0x0000000f0b1a7290 */ /* 0x000fe4000fffe03f */
[----:B------:R-:W-:Y:S02]  /*1260*/  @UP1 UIADD3 UR26, UR9, UR7, URZ ;  /* 0x00000007091a1290 */ /* 0x000fe4000fffe03f */
[----:B------:R-:W-:Y:S02]  /*1270*/  @UP0 UIADD3 UR7, UR30, UR31, URZ ;  /* 0x0000001f1e070290 */ /* 0x000fe4000fffe03f */
[----:B------:R-:W-:Y:S02]  /*1280*/  USEL UR32, UR10, UR8, !UP1 ;  /* 0x000000080a207287 */ /* 0x000fe4000c800000 */
[----:B------:R-:W-:Y:S02]  /*1290*/  ULDC.64 UR12, c[0x0][0x198] ;  /* 0x00006600000c7ab9 */ /* 0x000fe40000000a00 */
        /* <DEDUP_REMOVED lines=10> */
[----:B------:R-:W-:Y:S02]  /*1340*/  ULDC.64 UR10, c[0x0][0x180] ;  /* 0x00006000000a7ab9 */ /* 0x000fe40000000a00 */
[----:B------:R-:W-:Y:S02]  /*1350*/  UIMAD UR12, UR30, UR9, UR7 ;  /* 0x000000091e0c72a4 */ /* 0x000fe4000f8e0207 */
[----:B------:R-:W-:Y:S02]  /*1360*/  UIMAD.WIDE.U32 UR8, UR30, UR8, URZ ;  /* 0x000000081e0872a5 */ /* 0x000fe4000f8e003f */
[----:B------:R-:W-:Y:S02]  /*1370*/  UIMAD UR7, UR37, UR10, URZ ;  /* 0x0000000a250772a4 */ /* 0x000fe4000f8e023f */
[----:B------:R-:W-:-:S02]  /*1380*/  UIADD3 UR9, UR9, UR12, URZ ;  /* 0x0000000c09097290 */ /* 0x000fc4000fffe03f */
[----:B------:R-:W-:Y:S02]  /*1390*/  UIMAD UR7, UR34, UR11, UR7 ;  /* 0x0000000b220772a4 */ /* 0x000fe4000f8e0207 */
[----:B------:R-:W-:-:S04]  /*13a0*/  UIMAD.WIDE.U32 UR8, UR34, UR10, UR8 ;  /* 0x0000000a220872a5 */ /* 0x000fc8000f8e0008 */
[----:B------:R-:W-:-:S03]  /*13b0*/  UIADD3 UR23, UR9, UR7, URZ ;  /* 0x0000000709177290 */ /* 0x000fc6000fffe03f */
[----:B------:R-:W-:Y:S02]  /*13c0*/  UMOV UR21, UR8 ;  /* 0x0000000800157c82 */ /* 0x000fe40008000000 */
.L_x_910:
        /* <DEDUP_REMOVED lines=43> */
.L_x_911:
        /* <DEDUP_REMOVED lines=45> */
.L_x_912:
[----:B------:R-:W-:-:S03]  /*1950*/  UMOV UR11, UR52 ;  /* 0x00000034000b7c82 */ /* 0x000fc60008000000 */
.L_x_913:
[----:B------:R-:W1:Y:S01]  /*1960*/  S2R R21, SR_TID.X ;  /* 0x0000000000157919 */ /* 0x000e620000002100 */
[--C-:B------:R-:W-:Y:S01]  /*1970*/  SHF.R.S32.HI R229, RZ, 0x1f, R228.reuse ;  /* 0x0000001fffe57819 */ /* 0x100fe200000114e4 */
        /* <DEDUP_REMOVED lines=9> */
[----:B------:R-:W-:Y:S01]  /*1a10*/  IMAD.WIDE.U32 R8, R14, c[0x0][0x190], R228 ;  /* 0x000064000e087a25 */ /* 0x000fe200078e00e4 */
[----:B------:R-:W-:Y:S01]  /*1a20*/  ULDC.64 UR8, c[0x0][0x370] ;  /* 0x0000dc0000087ab9 */ /* 0x000fe20000000a00 */
[----:B------:R-:W-:Y:S01]  /*1a30*/  BSSY B1, `(.L_x_909) ;  /* 0x0000912000017945 */ /* 0x000fe20003800000 */
[----:B------:R-:W-:Y:S01]  /*1a40*/  UIADD3.X UR12, UR12, UR7, UR15, UP1, UP0 ;  /* 0x000000070c0c7290 */ /* 0x000fe20008fe040f */
[----:B------:R-:W-:Y:S01]  /*1a50*/  IMAD.WIDE.U32 R4, R6, c[0x0][0x370], R4 ;  /* 0x0000dc0006047a25 */ /* 0x000fe200078e0004 */
[----:B------:R-:W-:Y:S01]  /*1a60*/  UISETP.GE.AND UP0, UPT, UR27, 0x1, UPT ;  /* 0x000000011b00788c */ /* 0x000fe2000bf06270 */
[----:B------:R-:W-:Y:S01]  /*1a70*/  IADD3 R8, P1, R8, UR32, RZ ;  /* 0x0000002008087c10 */ /* 0x000fe2000ff3e0ff */
[----:B------:R-:W-:-:S02]  /*1a80*/  UIMAD UR7, UR33, UR8, URZ ;  /* 0x00000008210772a4 */ /* 0x000fc4000f8e023f */
[----:B------:R-:W-:Y:S02]  /*1a90*/  UMOV UR15, 0x4 ;  /* 0x00000004000f7882 */ /* 0x000fe40000000000 */
[----:B------:R-:W-:Y:S01]  /*1aa0*/  UIMAD UR10, UR16, UR9, UR7 ;  /* 0x00000009100a72a4 */ /* 0x000fe2000f8e0207 */
[----:B-1----:R-:W-:Y:S02]  /*1ab0*/  SHF.R.S32.HI R6, RZ, 0x1f, R21 ;  /* 0x0000001fff067819 */ /* 0x002fe40000011415 */
[----:B------:R-:W-:Y:S02]  /*1ac0*/  ULDC.64 UR8, c[0x0][0x378] ;  /* 0x0000de0000087ab9 */ /* 0x000fe40000000a00 */
[----:B------:R-:W-:Y:S01]  /*1ad0*/  UIMAD UR7, UR14, UR8, URZ ;  /* 0x000000080e0772a4 */ /* 0x000fe2000f8e023f */
[----:B------:R-:W-:Y:S01]  /*1ae0*/  LEA.HI R6, R6, R21, RZ, 0x5 ;  /* 0x0000001506067211 */ /* 0x000fe200078f28ff */
[----:B------:R-:W-:Y:S01]  /*1af0*/  UIADD3 UR8, UR16, UR11, URZ ;  /* 0x0000000b10087290 */ /* 0x000fe2000fffe03f */
[----:B------:R-:W-:Y:S01]  /*1b00*/  IADD3 R5, R5, UR10, RZ ;  /* 0x0000000a05057c10 */ /* 0x000fe2000fffe0ff */
[----:B------:R-:W-:Y:S01]  /*1b10*/  UIMAD UR14, UR36, UR9, UR7 ;  /* 0x00000009240e72a4 */ /* 0x000fe2000f8e0207 */
[----:B------:R-:W-:Y:S01]  /*1b20*/  LOP3.LUT R7, R6, 0xffffffe0, RZ, 0xc0, !PT ;  /* 0xffffffe006077812 */ /* 0x000fe200078ec0ff */
[----:B------:R-:W-:Y:S01]  /*1b30*/  UIADD3 UR7, UR16, UR13, URZ ;  /* 0x0000000d10077290 */ /* 0x000fe2000fffe03f */
[----:B------:R-:W-:Y:S01]  /*1b40*/  SHF.R.S32.HI R6, RZ, 0x5, R6 ;  /* 0x00000005ff067819 */ /* 0x000fe20000011406 */
[----:B------:R-:W-:-:S02]  /*1b50*/  ULDC.64 UR10, c[0x0][0x200] ;  /* 0x00008000000a7ab9 */ /* 0x000fc40000000a00 */
[----:B------:R-:W-:Y:S02]  /*1b60*/  IMAD.IADD R21, R21, 0x1, -R7 ;  /* 0x0000000115157824 */ /* 0x000fe400078e0a07 */
[----:B------:R-:W-:Y:S02]  /*1b70*/  IMAD.U32 R7, RZ, RZ, UR36 ;  /* 0x00000024ff077e24 */ /* 0x000fe4000f8e00ff */
[----:B------:R-:W-:Y:S02]  /*1b80*/  IMAD R6, R6, UR47, R21 ;  /* 0x0000002f06067c24 */ /* 0x000fe4000f8e0215 */
[----:B------:R-:W-:-:S03]  /*1b90*/  IMAD.WIDE.U32 R4, R7, c[0x0][0x378], R4 ;  /* 0x0000de0007047a25 */ /* 0x000fc600078e0004 */
[C---:B------:R-:W-:Y:S01]  /*1ba0*/  IADD3 R10, P0, R6.reuse, UR17, RZ ;  /* 0x00000011060a7c10 */ /* 0x040fe2000ff1e0ff */
[----:B------:R-:W-:Y:S01]  /*1bb0*/  ULDC.64 UR16, c[0x0][0x3c8] ;  /* 0x0000f20000107ab9 */ /* 0x000fe20000000a00 */
[----:B------:R-:W-:Y:S01]  /*1bc0*/  IADD3 R7, R5, UR14, RZ ;  /* 0x0000000e05077c10 */ /* 0x000fe2000fffe0ff */
[----:B------:R-:W-:Y:S01]  /*1bd0*/  UIMAD.WIDE UR8, UR8, UR15, UR16 ;  /* 0x0000000f080872a5 */ /* 0x000fe2000f8e0210 */
[----:B------:R-:W-:Y:S01]  /*1be0*/  LEA.HI.X.SX32 R12, R6, UR12, 0x1, P0 ;  /* 0x0000000c060c7c11 */ /* 0x000fe200080f0eff */
[----:B------:R-:W-:Y:S01]  /*1bf0*/  IMAD R6, R11, c[0x0][0x190], RZ ;  /* 0x000064000b067a24 */ /* 0x000fe200078e02ff */
[----:B------:R-:W-:Y:S01]  /*1c00*/  LEA R220, P0, R10, c[0x0][0x350], 0x2 ;  /* 0x0000d4000adc7a11 */ /* 0x000fe200078010ff */
[----:B------:R-:W-:Y:S02]  /*1c10*/  ULEA.HI.SX32 UR12, UR35, 0xffffffff, 0x1a ;  /* 0xffffffff230c7891 */ /* 0x000fe4000f8fd23f */
[----:B------:R-:W-:Y:S01]  /*1c20*/  IMAD R17, R14, c[0x0][0x194], R6 ;  /* 0x000065000e117a24 */ /* 0x000fe200078e0206 */
[----:B------:R-:W-:Y:S01]  /*1c30*/  LEA.HI.X R221, R10, c[0x0][0x354], R12, 0x2, P0 ;  /* 0x0000d5000add7a11 */ /* 0x000fe200000f140c */
[----:B------:R-:W-:Y:S01]  /*1c40*/  UIMAD.WIDE UR16, UR7, UR15, UR10 ;  /* 0x0000000f071072a5 */ /* 0x000fe2000f8e020a */
[----:B------:R-:W-:Y:S01]  /*1c50*/  PLOP3.LUT P0, PT, PT, PT, UP0, 0x80, 0x0 ;  /* 0x000000000000781c */ /* 0x000fe20003f0f008 */
[----:B------:R-:W-:Y:S01]  /*1c60*/  IMAD.MOV.U32 R6, RZ, RZ, R4 ;  /* 0x000000ffff067224 */ /* 0x000fe200078e0004 */
[----:B------:R-:W-:-:S11]  /*1c70*/  IADD3.X R9, R9, UR26, R17, P1, !PT ;  /* 0x0000001a09097c10 */ /* 0x000fd60008ffe411 */
[----:B------:R-:W-:Y:S05]  /*1c80*/  @!P0 BRA `(.L_x_914) ;  /* 0x0000858000008947 */ /* 0x000fea0003800000 */
        /* <DEDUP_REMOVED lines=10> */
[----:B------:R-:W-:-:S02]  /*1d30*/  IMAD.WIDE.U32 R12, R12, c[0x0][0x1a8], R8 ;  /* 0x00006a000c0c7a25 */ /* 0x000fc400078e0008 */
[----:B------:R-:W-:Y:S01]  /*1d40*/  UMOV UR7, UR12 ;  /* 0x0000000c00077c82 */ /* 0x000fe20008000000 */
        /* <DEDUP_REMOVED lines=8> */
[----:B------:R-:W-:Y:S01]  /*1dd0*/  LEA R223, P1, R12, c[0x0][0x160], 0x1 ;  /* 0x000058000cdf7a11 */ /* 0x000fe200078208ff */
[----:B------:R-:W-:Y:S01]  /*1de0*/  UMOV UR9, UR17 ;  /* 0x0000001100097c82 */ /* 0x000fe20008000000 */
        /* <DEDUP_REMOVED lines=48> */
.L_x_916:
[----:B------:R-:W-:Y:S05]  /*20f0*/  BSYNC B0 ;  /* 0x0000000000007941 */ /* 0x000fea0003800000 */
.L_x_915:
        /* <DEDUP_REMOVED lines=48> */
.L_x_918:
[----:B------:R-:W-:Y:S05]  /*2400*/  BSYNC B0 ;  /* 0x0000000000007941 */ /* 0x000fea0003800000 */
.L_x_917:
        /* <DEDUP_REMOVED lines=44> */
.L_x_920:
[----:B------:R-:W-:Y:S05]  /*26d0*/  BSYNC B0 ;  /* 0x0000000000007941 */ /* 0x000fea0003800000 */
.L_x_919:
        /* <DEDUP_REMOVED lines=45> */
.L_x_922:
[----:B------:R-:W-:Y:S05]  /*29b0*/  BSYNC B0 ;  /* 0x0000000000007941 */ /* 0x000fea0003800000 */
.L_x_921:
[C---:B--23--:R-:W-:Y:S01]  /*29c0*/  IADD3 R4, R238.reuse, 0x8, RZ ;  /* 0x00000008ee047810 */ /* 0x04cfe20007ffe0ff */
[----:B------:R-:W-:Y:S01]  /*29d0*/  ULDC.64 UR14, c[0x0][0x198] ;  /* 0x00006600000e7ab9 */ /* 0x000fe20000000a00 */
[----:B------:R-:W-:Y:S01]  /*29e0*/  ISETP.GE.AND P1, PT, R238, UR12, PT ;  /* 0x0000000cee007c0c */ /* 0x000fe2000bf26270 */
[----:B------:R-:W-:Y:S01]  /*29f0*/  IMAD.MOV.U32 R233, RZ, RZ, 0x7f800000 ;  /* 0x7f800000ffe97424 */ /* 0x000fe200078e00ff */
[----:B------:R-:W-:Y:S01]  /*2a00*/  ISETP.GE.AND P0, PT, R4, UR12, PT ;  /* 0x0000000c04007c0c */ /* 0x000fe2000bf06270 */
[----:B------:R-:W-:Y:S01]  /*2a10*/  USHF.R.S32.HI UR12, URZ, 0x1f, UR24 ;  /* 0x0000001f3f0c7899 */ /* 0x000fe20008011418 */
[----:B------:R-:W-:Y:S01]  /*2a20*/  IMAD.MOV.U32 R4, RZ, RZ, 0x4 ;  /* 0x00000004ff047424 */ /* 0x000fe200078e00ff */
[----:B------:R-:W-:Y:S02]  /*2a30*/  MOV R234, 0x7f800000 ;  /* 0x7f80000000ea7802 */ /* 0x000fe40000000f00 */
[----:B------:R-:W-:Y:S01]  /*2a40*/  UIMAD UR13, UR12, UR14, URZ ;  /* 0x0000000e0c0d72a4 */ /* 0x000fe2000f8e023f */
[----:B------:R-:W-:-:S03]  /*2a50*/  IMAD.WIDE R4, R238, R4, UR8 ;  /* 0x00000008ee047e25 */ /* 0x000fc6000f8e0204 */
[----:B------:R-:W-:Y:S02]  /*2a60*/  UIMAD UR14, UR24, UR15, UR13 ;  /* 0x0000000f180e72a4 */ /* 0x000fe4000f8e020d */
[----:B------:R-:W-:Y:S01]  /*2a70*/  UIADD3 UR13, -UR24, UR6, URZ ;  /* 0x00000006180d7290 */ /* 0x000fe2000fffe13f */
[----:B------:R-:W-:Y:S01]  /*2a80*/  IMAD.U32 R17, RZ, RZ, UR24 ;  /* 0x00000018ff117e24 */ /* 0x000fe2000f8e00ff */
[----:B------:R2:W5:Y:S04]  /*2a90*/  @!P1 LDG.E R233, [R4.64] ;  /* 0x0000000404e99981 */ /* 0x000568000c1e1900 */
[----:B------:R-:W-:Y:S01]  /*2aa0*/  ISETP.GE.AND P5, PT, R239, UR13, PT ;  /* 0x0000000def007c0c */ /* 0x000fe2000bfa6270 */
[----:B------:R2:W5:Y:S01]  /*2ab0*/  @!P0 LDG.E R234, [R4.64+0x20] ;  /* 0x0000200404ea8981 */ /* 0x000562000c1e1900 */
[----:B------:R-:W-:Y:S01]  /*2ac0*/  MOV R6, UR14 ;  /* 0x0000000e00067c02 */ /* 0x000fe20008000f00 */
[----:B------:R-:W-:Y:S10]  /*2ad0*/  BSSY B0, `(.L_x_923) ;  /* 0x000003a000007945 */ /* 0x000ff40003800000 */
[----:B------:R3:W-:Y:S04]  /*2ae0*/  @P5 STS.128 [R222+0x10000], RZ ;  /* 0x010000ffde005388 */ /* 0x0007e80000000c00 */
[----:B------:R3:W-:Y:S04]  /*2af0*/  @P5 STS.128 [R222+0x12000], RZ ;  /* 0x012000ffde005388 */ /* 0x0007e80000000c00 */
[----:B------:R3:W-:Y:S04]  /*2b00*/  @P5 STS.128 [R222+0x14000], RZ ;  /* 0x014000ffde005388 */ /* 0x0007e80000000c00 */
[----:B------:R3:W-:Y:S01]  /*2b10*/  @P5 STS.128 [R222+0x16000], RZ ;  /* 0x016000ffde005388 */ /* 0x0007e20000000c00 */
[----:B--2---:R-:W-:-:S05]  /*2b20*/  IMAD.WIDE.U32 R4, R17, c[0x0][0x198], R228 ;  /* 0x0000660011047a25 */ /* 0x004fca00078e00e4 */
[----:B------:R-:W-:-:S04]  /*2b30*/  IADD3 R4, P0, R4, UR21, RZ ;  /* 0x0000001504047c10 */ /* 0x000fc8000ff1e0ff */
[----:B------:R-:W-:Y:S01]  /*2b40*/  IADD3.X R5, R5, UR23, R6, P0, !PT ;  /* 0x0000001705057c10 */ /* 0x000fe200087fe406 */
[----:B------:R-:W-:-:S04]  /*2b50*/  IMAD R6, R22, c[0x0][0x1b0], RZ ;  /* 0x00006c0016067a24 */ /* 0x000fc800078e02ff */
[C---:B------:R-:W-:Y:S02]  /*2b60*/  IMAD R14, R15.reuse, c[0x0][0x1b4], R6 ;  /* 0x00006d000f0e7a24 */ /* 0x040fe400078e0206 */
[----:B------:R-:W-:-:S05]  /*2b70*/  IMAD.WIDE.U32 R10, R15, c[0x0][0x1b0], R4 ;  /* 0x00006c000f0a7a25 */ /* 0x000fca00078e0004 */
[----:B------:R-:W-:Y:S01]  /*2b80*/  IADD3 R16, R11, R14, RZ ;  /* 0x0000000e0b107210 */ /* 0x000fe20007ffe0ff */
[----:B------:R-:W-:Y:S05]  /*2b90*/  @P5 BRA `(.L_x_924) ;  /* 0x000002d000005947 */ /* 0x000fea0003800000 */
[----:B---3--:R-:W-:Y:S01]  /*2ba0*/  ISETP.GE.AND P3, PT, R228, c[0x0][0x220], PT ;  /* 0x00008800e4007a0c */ /* 0x008fe20003f66270 */
        /* <DEDUP_REMOVED lines=44> */
.L_x_924:
[----:B---3--:R-:W-:Y:S05]  /*2e70*/  BSYNC B0 ;  /* 0x0000000000007941 */ /* 0x008fea0003800000 */
.L_x_923:
        /* <DEDUP_REMOVED lines=55> */
.L_x_926:
[----:B------:R-:W-:Y:S05]  /*31f0*/  BSYNC B0 ;  /* 0x0000000000007941 */ /* 0x000fea0003800000 */
.L_x_925:
        /* <DEDUP_REMOVED lines=62> */
.L_x_928:
[----:B------:R-:W-:Y:S05]  /*35e0*/  BSYNC B0 ;  /* 0x0000000000007941 */ /* 0x000fea0003800000 */
.L_x_927:
        /* <DEDUP_REMOVED lines=52> */
[----:B------:R1:W-:Y:S02]  /*3930*/  @!P0 LDGSTS.E.BYPASS.LTC128B.128 [R222+0x1f000], [R4.64+0x180] ;  /* 0x1f00018004de8fae */ /* 0x0003e4000b901d44 */
.L_x_930:
[----:B------:R-:W-:Y:S05]  /*3940*/  BSYNC B0 ;  /* 0x0000000000007941 */ /* 0x000fea0003800000 */
.L_x_929:
[----:B------:R-:W-:Y:S01]  /*3950*/  IMAD.MOV.U32 R6, RZ, RZ, c[0x0][0x308] ;  /* 0x0000c200ff067624 */ /* 0x000fe200078e00ff */
[----:B------:R-:W-:Y:S01]  /*3960*/  MOV R7, c[0x0][0x30c] ;  /* 0x0000c30000077a02 */ /* 0x000fe20000000f00 */
[----:B------:R-:W0:Y:S04]  /*3970*/  LDGDEPBAR ;  /* 0x00000000000079af */ /* 0x000e280000000000 */
[----:B-12---:R1:W2:Y:S04]  /*3980*/  LDG.E.64 R4, [R6.64+0x8] ;  /* 0x0000080406047981 */ /* 0x0062a8000c1e1b00 */
[----:B-1-3--:R-:W3:Y:S01]  /*3990*/  LDG.E.64 R6, [R6.64] ;  /* 0x0000000406067981 */ /* 0x00aee2000c1e1b00 */
[----:B------:R-:W-:Y:S01]  /*39a0*/  IMAD.MOV.U32 R247, RZ, RZ, c[0x0][0x22c] ;  /* 0x00008b00fff77624 */ /* 0x000fe200078e00ff */
[--C-:B------:R-:W-:Y:S01]  /*39b0*/  SHF.R.S32.HI R8, RZ, 0x1f, R21.reuse ;  /* 0x0000001fff087819 */ /* 0x100fe20000011415 */
[----:B------:R-:W-:Y:S01]  /*39c0*/  UIADD3 UR12, UR24, 0x40, URZ ;  /* 0x00000040180c7890 */ /* 0x000fe2000fffe03f */
        /* <DEDUP_REMOVED lines=65> */
[----:B------:R-:W-:Y:S01]  /*3de0*/  IMAD.U32 R249, R247, -0x40, RZ ;  /* 0xffffffc0f7f97824 */ /* 0x000fe200078e00ff */
[----:B------:R-:W-:Y:S01]  /*3df0*/  UISETP.GE.AND UP0, UPT, UR12, UR6, UPT ;  /* 0x000000060c00728c */ /* 0x000fe2000bf06270 */
[----:B--2---:R-:W-:-:S02]  /*3e00*/  IADD3 R240, P1, P0, R4, UR41, R21 ;  /* 0x0000002904f07c10 */ /* 0x004fc4000f83e015 */
[----:B------:R-:W-:Y:S02]  /*3e10*/  CS2R R20, SRZ ;  /* 0x0000000000147805 */ /* 0x000fe4000001ff00 */
[----:B------:R-:W-:Y:S01]  /*3e20*/  IADD3.X R244, R5, UR49, R8, P1, P0 ;  /* 0x0000003105f47c10 */ /* 0x000fe20008fe0408 */
[----:B------:R-:W-:Y:S01]  /*3e30*/  IMAD.WIDE.U32 R240, R240, -0x2daee0ad, RZ ;  /* 0xd2511f53f0f07825 */ /* 0x000fe200078e00ff */
[----:B---3--:R-:W1:Y:S08]  /*3e40*/  R2UR UR14, R7 ;  /* 0x00000000070e73c2 */ /* 0x008e7000000e0000 */
[----:B------:R-:W2:Y:S01]  /*3e50*/  R2UR UR15, R6 ;  /* 0x00000000060f73c2 */ /* 0x000ea200000e0000 */
[----:B-1----:R-:W-:-:S02]  /*3e60*/  UIADD3 UR26, UR14, -0x4498517b, URZ ;  /* 0xbb67ae850e1a7890 */ /* 0x002fc4000fffe03f */
[----:B------:R-:W-:Y:S02]  /*3e70*/  UIADD3 UR24, UR14, 0x76cf5d0a, URZ ;  /* 0x76cf5d0a0e187890 */ /* 0x000fe4000fffe03f */
[----:B------:R-:W-:Y:S02]  /*3e80*/  UIADD3 UR22, UR14, 0x32370b8f, URZ ;  /* 0x32370b8f0e167890 */ /* 0x000fe4000fffe03f */
[----:B------:R-:W-:Y:S02]  /*3e90*/  UIADD3 UR20, UR14, -0x126145ec, URZ ;  /* 0xed9eba140e147890 */ /* 0x000fe4000fffe03f */
[----:B--2---:R-:W-:Y:S02]  /*3ea0*/  UIADD3 UR27, UR15, -0x61c88647, URZ ;  /* 0x9e3779b90f1b7890 */ /* 0x004fe4000fffe03f */
[----:B------:R-:W-:Y:S02]  /*3eb0*/  UIADD3 UR25, UR15, 0x3c6ef372, URZ ;  /* 0x3c6ef3720f197890 */ /* 0x000fe4000fffe03f */
[----:B------:R-:W-:-:S02]  /*3ec0*/  UIADD3 UR23, UR15, -0x255992d5, URZ ;  /* 0xdaa66d2b0f177890 */ /* 0x000fc4000fffe03f */
[----:B------:R-:W-:Y:S02]  /*3ed0*/  UIADD3 UR21, UR15, 0x78dde6e4, URZ ;  /* 0x78dde6e40f157890 */ /* 0x000fe4000fffe03f */
[----:B------:R-:W-:Y:S02]  /*3ee0*/  UIADD3 UR19, UR15, 0x1715609d, URZ ;  /* 0x1715609d0f137890 */ /* 0x000fe4000fffe03f */
[----:B------:R-:W-:Y:S02]  /*3ef0*/  UIADD3 UR18, UR14, -0x56f99767, URZ ;  /* 0xa90668990e127890 */ /* 0x000fe4000fffe03f */
[----:B------:R-:W-:Y:S02]  /*3f00*/  UIADD3 UR17, UR15, -0x4ab325aa, URZ ;  /* 0xb54cda560f117890 */ /* 0x000fe4000fffe03f */
[----:B------:R-:W-:Y:S02]  /*3f10*/  UIADD3 UR16, UR14, 0x646e171e, URZ ;  /* 0x646e171e0e107890 */ /* 0x000fe4000fffe03f */
.L_x_933:
[----:B------:R-:W0:Y:S01]  /*3f20*/  LDGDEPBAR ;  /* 0x00000000000079af */ /* 0x000e220000000000 */
[----:B------:R-:W-:Y:S01]  /*3f30*/  PLOP3.LUT P5, PT, PT, PT, UP0, 0x80, 0x0 ;  /* 0x000000000000781c */ /* 0x000fe20003faf008 */
[----:B------:R-:W-:Y:S01]  /*3f40*/  UISETP.GE.AND UP4, UPT, UR7, 0x1, UPT ;  /* 0x000000010700788c */ /* 0x000fe2000bf86270 */
[----:B------:R-:W-:Y:S02]  /*3f50*/  PLOP3.LUT P2, PT, PT, PT, UP0, 0x80, 0x0 ;  /* 0x000000000000781c */ /* 0x000fe40003f4f008 */
[----:B------:R-:W-:Y:S02]  /*3f60*/  PLOP3.LUT P6, PT, PT, PT, UP0, 0x80, 0x0 ;  /* 0x000000000000781c */ /* 0x000fe40003fcf008 */
[----:B------:R-:W-:Y:S02]  /*3f70*/  PLOP3.LUT P3, PT, PT, PT, UP0, 0x80, 0x0 ;  /* 0x000000000000781c */ /* 0x000fe40003f6f008 */
[C---:B-----5:R-:W-:Y:S02]  /*3f80*/  FSETP.NEU.FTZ.AND P4, PT, R233.reuse, -INF , PT ;  /* 0xff800000e900780b */ /* 0x060fe40003f9d000 */
[----:B------:R-:W-:Y:S02]  /*3f90*/  PLOP3.LUT P0, PT, PT, PT, UP0, 0x80, 0x0 ;  /* 0x000000000000781c */ /* 0x000fe40003f0f008 */
[----:B------:R-:W-:Y:S01]  /*3fa0*/  PLOP3.LUT P1, PT, PT, PT, UP0, 0x80, 0x0 ;  /* 0x000000000000781c */ /* 0x000fe20003f2f008 */
[----:B------:R-:W-:Y:S04]  /*3fb0*/  DEPBAR.LE SB0, 0x0 ;  /* 0x000080000000791a */ /* 0x000fe80000000000 */
[----:B------:R-:W-:Y:S06]  /*3fc0*/  BAR.SYNC.DEFER_BLOCKING 0x0 ;  /* 0x0000000000007b1d */ /* 0x000fec0000010000 */
[----:B------:R-:W-:Y:S06]  /*3fd0*/  LDSM.16.M88.4 R16, [R210] ;  /* 0x00000000d210783b */ /* 0x000fec0000000200 */
[----:B-1----:R-:W1:Y:S06]  /*3fe0*/  LDSM.16.M88.4 R8, [R209+0x10000] ;  /* 0x01000000d108783b */ /* 0x002e6c0000000200 */
[----:B------:R-:W2:Y:S06]  /*3ff0*/  LDSM.16.M88.4 R84, [R209+0x10800] ;  /* 0x01080000d154783b */ /* 0x000eac0000000200 */
[----:B------:R-:W-:Y:S06]  /*4000*/  LDSM.16.M88.4 R88, [R211] ;  /* 0x00000000d358783b */ /* 0x000fec0000000200 */
[----:B------:R-:W3:Y:S06]  /*4010*/  LDSM.16.M88.4 R92, [R2+0x10000] ;  /* 0x01000000025c783b */ /* 0x000eec0000000200 */
[----:B------:R-:W4:Y:S06]  /*4020*/  LDSM.16.M88.4 R96, [R2+0x10800] ;  /* 0x010800000260783b */ /* 0x000f2c0000000200 */
[----:B------:R-:W-:Y:S06]  /*4030*/  LDSM.16.M88.4 R100, [R215] ;  /* 0x00000000d764783b */ /* 0x000fec0000000200 */
[----:B------:R-:W4:Y:S01]  /*4040*/  LDSM.16.M88.4 R104, [R208+0x10000] ;  /* 0x01000000d068783b */ /* 0x000f220000000200 */
[C---:B-1----:R-:W-:Y:S05]  /*4050*/  HMMA.16816.F32.BF16 R4, R16.reuse, R8, RZ ;  /* 0x000000081004723c */ /* 0x042fea00000418ff */
[----:B------:R-:W1:Y:S03]  /*4060*/  LDSM.16.M88.4 R108, [R208+0x10800] ;  /* 0x01080000d06c783b */ /* 0x000e660000000200 */
[C---:B------:R-:W-:Y:S03]  /*4070*/  HMMA.16816.F32.BF16 R8, R16.reuse, R10, RZ ;  /* 0x0000000a1008723c */ /* 0x040fe600000418ff */
[----:B------:R-:W-:Y:S05]  /*4080*/  LDSM.16.M88.4 R112, [R3+0x10800] ;  /* 0x010800000370783b */ /* 0x000fea0000000200 */
[C---:B--2---:R-:W-:Y:S08]  /*4090*/  HMMA.16816.F32.BF16 R12, R16.reuse, R84, RZ ;  /* 0x00000054100c723c */ /* 0x044ff000000418ff */
[----:B------:R-:W-:Y:S01]  /*40a0*/  HMMA.16816.F32.BF16 R16, R16, R86, RZ ;  /* 0x000000561010723c */ /* 0x000fe200000418ff */
[----:B------:R-:W-:Y:S07]  /*40b0*/  LDSM.16.M88.4 R84, [R214] ;  /* 0x00000000d654783b */ /* 0x000fee0000000200 */
[C---:B---3--:R-:W-:Y:S08]  /*40c0*/  HMMA.16816.F32.BF16 R4, R88.reuse, R92, R4 ;  /* 0x0000005c5804723c */ /* 0x048ff00000041804 */
[C---:B------:R-:W-:Y:S01]  /*40d0*/  HMMA.16816.F32.BF16 R8, R88.reuse, R94, R8 ;  /* 0x0000005e5808723c */ /* 0x040fe20000041808 */
[----:B------:R-:W2:Y:S07]  /*40e0*/  LDSM.16.M88.4 R92, [R3+0x10000] ;  /* 0x01000000035c783b */ /* 0x000eae0000000200 */
[C---:B----4-:R-:W-:Y:S08]  /*40f0*/  HMMA.16816.F32.BF16 R12, R88.reuse, R96, R12 ;  /* 0x00000060580c723c */ /* 0x050ff0000004180c */
[----:B------:R-:W-:Y:S01]  /*4100*/  HMMA.16816.F32.BF16 R16, R88, R98, R16 ;  /* 0x000000625810723c */ /* 0x000fe20000041810 */
[----:B------:R-:W-:Y:S06]  /*4110*/  LDSM.16.M88.4 R88, [R210+0x2000] ;  /* 0x00200000d258783b */ /* 0x000fec0000000200 */
[----:B------:R-:W3:Y:S01]  /*4120*/  LDSM.16.M88.4 R96, [R209+0x12000] ;  /* 0x01200000d160783b */ /* 0x000ee20000000200 */
[C---:B------:R-:W-:Y:S08]  /*4130*/  HMMA.16816.F32.BF16 R4, R100.reuse, R104, R4 ;  /* 0x000000686404723c */ /* 0x040ff00000041804 */
[C---:B------:R-:W-:Y:S01]  /*4140*/  HMMA.16816.F32.BF16 R8, R100.reuse, R106, R8 ;  /* 0x0000006a6408723c */ /* 0x040fe20000041808 */
[----:B------:R-:W4:Y:S07]  /*4150*/  LDSM.16.M88.4 R104, [R209+0x12800] ;  /* 0x01280000d168783b */ /* 0x000f2e0000000200 */
[C---:B-1----:R-:W-:Y:S08]  /*4160*/  HMMA.16816.F32.BF16 R12, R100.reuse, R108, R12 ;  /* 0x0000006c640c723c */ /* 0x042ff0000004180c */
[----:B------:R-:W-:Y:S01]  /*4170*/  HMMA.16816.F32.BF16 R16, R100, R110, R16 ;  /* 0x0000006e6410723c */ /* 0x000fe20000041810 */
[----:B------:R-:W-:Y:S06]  /*4180*/  LDSM.16.M88.4 R100, [R2+0x12000] ;  /* 0x012000000264783b */ /* 0x000fec0000000200 */
[----:B------:R-:W-:Y:S01]  /*4190*/  LDSM.16.M88.4 R108, [R2+0x12800] ;  /* 0x01280000026c783b */ /* 0x000fe20000000200 */
[C---:B--2---:R-:W-:Y:S08]  /*41a0*/  HMMA.16816.F32.BF16 R4, R84.reuse, R92, R4 ;  /* 0x0000005c5404723c */ /* 0x044ff00000041804 */
[C---:B------:R-:W-:Y:S01]  /*41b0*/  HMMA.16816.F32.BF16 R8, R84.reuse, R94, R8 ;  /* 0x0000005e5408723c */ /* 0x040fe20000041808 */
[----:B------:R-:W1:Y:S07]  /*41c0*/  LDSM.16.M88.4 R92, [R211+0x2000] ;  /* 0x00200000d35c783b */ /* 0x000e6e0000000200 */
[C---:B------:R-:W-:Y:S08]  /*41d0*/  HMMA.16816.F32.BF16 R12, R84.reuse, R112, R12 ;  /* 0x00000070540c723c */ /* 0x040ff0000004180c */
[----:B------:R-:W-:Y:S01]  /*41e0*/  HMMA.16816.F32.BF16 R16, R84, R114, R16 ;  /* 0x000000725410723c */ /* 0x000fe20000041810 */
[----:B------:R-:W-:Y:S06]  /*41f0*/  LDSM.16.M88.4 R84, [R215+0x2000] ;  /* 0x00200000d754783b */ /* 0x000fec0000000200 */
[----:B------:R-:W-:Y:S01]  /*4200*/  LDSM.16.M88.4 R112, [R208+0x12800] ;  /* 0x01280000d070783b */ /* 0x000fe20000000200 */
[C---:B---3--:R-:W-:Y:S08]  /*4210*/  HMMA.16816.F32.BF16 R4, R88.reuse, R96, R4 ;  /* 0x000000605804723c */ /* 0x048ff00000041804 */
[C---:B------:R-:W-:Y:S01]  /*4220*/  HMMA.16816.F32.BF16 R8, R88.reuse, R98, R8 ;  /* 0x000000625808723c */ /* 0x040fe20000041808 */
[----:B------:R-:W2:Y:S07]  /*4230*/  LDSM.16.M88.4 R96, [R208+0x12000] ;  /* 0x01200000d060783b */ /* 0x000eae0000000200 */
[C---:B----4-:R-:W-:Y:S08]  /*4240*/  HMMA.16816.F32.BF16 R12, R88.reuse, R104, R12 ;  /* 0x00000068580c723c */ /* 0x050ff0000004180c */
[----:B------:R-:W-:Y:S01]  /*4250*/  HMMA.16816.F32.BF16 R16, R88, R106, R16 ;  /* 0x0000006a5810723c */ /* 0x000fe20000041810 */
[----:B------:R-:W-:Y:S06]  /*4260*/  LDSM.16.M88.4 R88, [R214+0x2000] ;  /* 0x00200000d658783b */ /* 0x000fec0000000200 */
[----:B------:R-:W-:Y:S01]  /*4270*/  LDSM.16.M88.4 R104, [R3+0x12800] ;  /* 0x012800000368783b */ /* 0x000fe20000000200 */
[C---:B-1----:R-:W-:Y:S08]  /*4280*/  HMMA.16816.F32.BF16 R4, R92.reuse, R100, R4 ;  /* 0x000000645c04723c */ /* 0x042ff00000041804 */
[C---:B------:R-:W-:Y:S01]  /*4290*/  HMMA.16816.F32.BF16 R8, R92.reuse, R102, R8 ;  /* 0x000000665c08723c */ /* 0x040fe20000041808 */
[----:B------:R-:W1:Y:S07]  /*42a0*/  LDSM.16.M88.4 R100, [R3+0x12000] ;  /* 0x012000000364783b */ /* 0x000e6e0000000200 */
[C---:B------:R-:W-:Y:S08]  /*42b0*/  HMMA.16816.F32.BF16 R12, R92.reuse, R108, R12 ;  /* 0x0000006c5c0c723c */ /* 0x040ff0000004180c */
[----:B------:R-:W-:Y:S01]  /*42c0*/  HMMA.16816.F32.BF16 R16, R92, R110, R16 ;  /* 0x0000006e5c10723c */ /* 0x000fe20000041810 */
[----:B------:R-:W-:Y:S06]  /*42d0*/  LDSM.16.M88.4 R92, [R210+0x4000] ;  /* 0x00400000d25c783b */ /* 0x000fec0000000200 */
[----:B------:R-:W-:Y:S01]  /*42e0*/  LDSM.16.M88.4 R108, [R209+0x14800] ;  /* 0x01480000d16c783b */ /* 0x000fe20000000200 */
[C---:B--2---:R-:W-:Y:S08]  /*42f0*/  HMMA.16816.F32.BF16 R4, R84.reuse, R96, R4 ;  /* 0x000000605404723c */ /* 0x044ff00000041804 */
[C---:B------:R-:W-:Y:S01]  /*4300*/  HMMA.16816.F32.BF16 R8, R84.reuse, R98, R8 ;  /* 0x000000625408723c */ /* 0x040fe20000041808 */
[----:B------:R-:W2:Y:S07]  /*4310*/  LDSM.16.M88.4 R96, [R209+0x14000] ;  /* 0x01400000d160783b */ /* 0x000eae0000000200 */
[C---:B------:R-:W-:Y:S08]  /*4320*/  HMMA.16816.F32.BF16 R12, R84.reuse, R112, R12 ;  /* 0x00000070540c723c */ /* 0x040ff0000004180c */
        /* <DEDUP_REMOVED lines=43> */
[----:B------:R-:W3:Y:S07]  /*45e0*/  LDSM.16.M88.4 R84, [R208+0x16800] ;  /* 0x01680000d054783b */ /* 0x000eee0000000200 */
[C---:B-1----:R-:W-:Y:S08]  /*45f0*/  HMMA.16816.F32.BF16 R4, R88.reuse, R100, R4 ;  /* 0x000000645804723c */ /* 0x042ff00000041804 */
[C---:B------:R-:W-:Y:S01]  /*4600*/  HMMA.16816.F32.BF16 R8, R88.reuse, R102, R8 ;  /* 0x000000665808723c */ /* 0x040fe20000041808 */
[----:B------:R-:W1:Y:S07]  /*4610*/  LDSM.16.M88.4 R100, [R214+0x6000] ;  /* 0x00600000d664783b */ /* 0x000e6e0000000200 */
[C---:B------:R-:W-:Y:S08]  /*4620*/  HMMA.16816.F32.BF16 R12, R88.reuse, R104, R12 ;  /* 0x00000068580c723c */ /* 0x040ff0000004180c */
[----:B------:R-:W-:Y:S01]  /*4630*/  HMMA.16816.F32.BF16 R16, R88, R106, R16 ;  /* 0x0000006a5810723c */ /* 0x000fe20000041810 */
[----:B------:R-:W4:Y:S01]  /*4640*/  @P0 S2R R88, SR_TID.X ;  /* 0x0000000000580919 */ /* 0x000f220000002100 */
[----:B------:R-:W-:Y:S05]  /*4650*/  PLOP3.LUT P0, PT, PT, PT, UP0, 0x80, 0x0 ;  /* 0x000000000000781c */ /* 0x000fea0003f0f008 */
[----:B------:R-:W-:Y:S01]  /*4660*/  FMUL.FTZ R89, R233, 1.4426950216293334961 ;  /* 0x3fb8aa3be9597820 */ /* 0x000fe20000410000 */
[C---:B--2---:R-:W-:Y:S05]  /*4670*/  HMMA.16816.F32.BF16 R4, R92.reuse, R96, R4 ;  /* 0x000000605c04723c */ /* 0x044fea0000041804 */
[----:B------:R-:W-:Y:S02]  /*4680*/  FSEL R89, R89, RZ, P4 ;  /* 0x000000ff59597208 */ /* 0x000fe40002000000 */
[----:B------:R-:W-:Y:S01]  /*4690*/  FSETP.NEU.FTZ.AND P4, PT, R234, -INF , PT ;  /* 0xff800000ea00780b */ /* 0x000fe20003f9d000 */
[C---:B------:R-:W-:Y:S08]  /*46a0*/  HMMA.16816.F32.BF16 R8, R92.reuse, R98, R8 ;  /* 0x000000625c08723c */ /* 0x040ff00000041808 */
[C---:B---3--:R-:W-:Y:S07]  /*46b0*/  HMMA.16816.F32.BF16 R12, R92.reuse, R84, R12 ;  /* 0x000000545c0c723c */ /* 0x048fee000004180c */
[----:B----4-:R-:W-:Y:S01]  /*46c0*/  @P2 IMAD.SHL.U32 R84, R88, 0x2, RZ ;  /* 0x0000000258542824 */ /* 0x010fe200078e00ff */
[----:B------:R-:W-:Y:S01]  /*46d0*/  HMMA.16816.F32.BF16 R16, R92, R86, R16 ;  /* 0x000000565c10723c */ /* 0x000fe20000041810 */
[----:B------:R-:W-:Y:S01]  /*46e0*/  IMAD.U32 R88, RZ, RZ, UR28 ;  /* 0x0000001cff587e24 */ /* 0x000fe2000f8e00ff */
[----:B------:R-:W-:Y:S02]  /*46f0*/  PLOP3.LUT P2, PT, PT, PT, UP0, 0x80, 0x0 ;  /* 0x000000000000781c */ /* 0x000fe40003f4f008 */
[----:B------:R-:W-:Y:S01]  /*4700*/  @P1 LOP3.LUT R84, R250, 0x6, R84, 0xf8, !PT ;  /* 0x00000006fa541812 */ /* 0x000fe200078ef854 */
[----:B------:R-:W-:Y:S01]  /*4710*/  IMAD.U32 R85, RZ, RZ, UR7 ;  /* 0x00000007ff557e24 */ /* 0x000fe2000f8e00ff */
[----:B------:R-:W-:Y:S02]  /*4720*/  PLOP3.LUT P1, PT, PT, PT, UP0, 0x80, 0x0 ;  /* 0x000000000000781c */ /* 0x000fe40003f2f008 */
[C---:B-1----:R-:W-:Y:S05]  /*4730*/  HMMA.16816.F32.BF16 R4, R100.reuse, R108, R4 ;  /* 0x0000006c6404723c */ /* 0x042fea0000041804 */
[----:B------:R-:W-:Y:S01]  /*4740*/  @P0 IMAD R88, R88, 0x40, R84 ;  /* 0x0000004058580824 */ /* 0x000fe200078e0254 */
[----:B------:R-:W-:Y:S01]  /*4750*/  PLOP3.LUT P0, PT, PT, PT, UP0, 0x80, 0x0 ;  /* 0x000000000000781c */ /* 0x000fe20003f0f008 */
[----:B------:R-:W-:Y:S01]  /*4760*/  IMAD.U32 R84, RZ, RZ, UR28 ;  /* 0x0000001cff547e24 */ /* 0x000fe2000f8e00ff */
[C---:B------:R-:W-:Y:S03]  /*4770*/  HMMA.16816.F32.BF16 R8, R100.reuse, R110, R8 ;  /* 0x0000006e6408723c */ /* 0x040fe60000041808 */
[----:B------:R-:W-:Y:S01]  /*4780*/  @P3 ISETP.GE.AND P3, PT, R88, UR6, PT ;  /* 0x0000000658003c0c */ /* 0x000fe2000bf66270 */
[----:B------:R-:W-:Y:S01]  /*4790*/  IMAD R84, R84, 0x2, R245 ;  /* 0x0000000254547824 */ /* 0x000fe200078e02f5 */
[----:B------:R-:W-:Y:S01]  /*47a0*/  @P1 IADD3 R86, R88, 0x1, RZ ;  /* 0x0000000158561810 */ /* 0x000fe20007ffe0ff */
[----:B------:R-:W-:Y:S01]  /*47b0*/  IMAD R85, R85, 0x4, R246 ;  /* 0x0000000455557824 */ /* 0x000fe200078e02f6 */
[----:B------:R-:W-:Y:S02]  /*47c0*/  PLOP3.LUT P1, PT, PT, PT, UP0, 0x80, 0x0 ;  /* 0x000000000000781c */ /* 0x000fe40003f2f008 */
[----:B------:R-:W-:Y:S03]  /*47d0*/  @P6 ISETP.GE.AND P6, PT, R86, UR6, PT ;  /* 0x0000000656006c0c */ /* 0x000fe6000bfc6270 */
[----:B------:R-:W-:Y:S01]  /*47e0*/  LOP3.LUT R96, R241, UR14, R84, 0x96, !PT ;  /* 0x0000000ef1607c12 */ /* 0x000fe2000f8e9654 */
[----:B------:R-:W-:Y:S01]  /*47f0*/  IMAD.WIDE.U32 R84, R85, -0x326172a9, RZ ;  /* 0xcd9e8d5755547825 */ /* 0x000fe200078e00ff */
[----:B------:R-:W-:Y:S02]  /*4800*/  @P2 IADD3 R86, R88, 0x8, RZ ;  /* 0x0000000858562810 */ /* 0x000fe40007ffe0ff */
[----:B------:R-:W-:Y:S01]  /*4810*/  @P0 FSEL R4, R4, -INF , !P3 ;  /* 0xff80000004040808 */ /* 0x000fe20005800000 */
[----:B------:R-:W-:Y:S01]  /*4820*/  IMAD.WIDE.U32 R96, R96, -0x326172a9, RZ ;  /* 0xcd9e8d5760607825 */ /* 0x000fe200078e00ff */
[----:B------:R-:W-:Y:S02]  /*4830*/  PLOP3.LUT P0, PT, PT, PT, UP0, 0x80, 0x0 ;  /* 0x000000000000781c */ /* 0x000fe40003f0f008 */
[----:B------:R-:W-:Y:S01]  /*4840*/  LOP3.LUT R90, R85, UR15, R244, 0x96, !PT ;  /* 0x0000000f555a7c12 */ /* 0x000fe2000f8e96f4 */
[--C-:B------:R-:W-:Y:S01]  /*4850*/  FFMA.FTZ R4, R4, c[0x0][0x23c], -R89.reuse ;  /* 0x00008f0004047a23 */ /* 0x100fe20000010859 */
[----:B------:R-:W-:Y:S02]  /*4860*/  @P1 FSEL R5, R5, -INF , !P6 ;  /* 0xff80000005051808 */ /* 0x000fe40007000000 */
[----:B------:R-:W-:Y:S01]  /*4870*/  PLOP3.LUT P1, PT, PT, PT, UP0, 0x80, 0x0 ;  /* 0x000000000000781c */ /* 0x000fe20003f2f008 */
[----:B------:R1:W2:Y:S01]  /*4880*/  MUFU.EX2 R131, R4 ;  /* 0x0000000400837308 */ /* 0x0002a20000000800 */
[----:B------:R-:W-:Y:S01]  /*4890*/  LOP3.LUT R92, R97, UR27, R84, 0x96, !PT ;  /* 0x0000001b615c7c12 */ /* 0x000fe2000f8e9654 */
[--C-:B------:R-:W-:Y:S01]  /*48a0*/  FFMA.FTZ R5, R5, c[0x0][0x23c], -R89.reuse ;  /* 0x00008f0005057a23 */ /* 0x100fe20000010859 */
[----:B------:R-:W-:Y:S01]  /*48b0*/  @P5 ISETP.GE.AND P5, PT, R86, UR6, PT ;  /* 0x0000000656005c0c */ /* 0x000fe2000bfa6270 */
[----:B------:R-:W-:Y:S01]  /*48c0*/  IMAD.WIDE.U32 R90, R90, -0x2daee0ad, RZ ;  /* 0xd2511f535a5a7825 */ /* 0x000fe200078e00ff */
[----:B------:R-:W3:Y:S01]  /*48d0*/  LDSM.16.M88.4 R84, [R3+0x16800] ;  /* 0x016800000354783b */ /* 0x000ee20000000200 */
[----:B------:R-:W-:Y:S02]  /*48e0*/  PLOP3.LUT P2, PT, PT, PT, UP0, 0x80, 0x0 ;  /* 0x000000000000781c */ /* 0x000fe40003f4f008 */
[----:B------:R-:W-:Y:S01]  /*48f0*/  @P0 FSEL R6, R6, -INF , !P3 ;  /* 0xff80000006060808 */ /* 0x000fe20005800000 */
[----:B------:R-:W-:Y:S01]  /*4900*/  IMAD.WIDE.U32 R92, R92, -0x2daee0ad, RZ ;  /* 0xd2511f535c5c7825 */ /* 0x000fe200078e00ff */
[----:B------:R4:W-:Y:S01]  /*4910*/  MUFU.EX2 R130, R5 ;  /* 0x0000000500827308 */ /* 0x0009e20000000800 */
[----:B------:R-:W-:Y:S02]  /*4920*/  PLOP3.LUT P0, PT, PT, PT, UP0, 0x80, 0x0 ;  /* 0x000000000000781c */ /* 0x000fe40003f0f008 */
[----:B------:R-:W-:Y:S02]  /*4930*/  PLOP3.LUT P3, PT, PT, PT, UP0, 0x80, 0x0 ;  /* 0x000000000000781c */ /* 0x000fe40003f6f008 */
[----:B------:R-:W-:Y:S04]  /*4940*/  LOP3.LUT R94, R93, UR24, R90, 0x96, !PT ;  /* 0x000000185d5e7c12 */ /* 0x000fe8000f8e965a */
[----:B------:R-:W-:Y:S01]  /*4950*/  @P2 FSEL R7, R7, -INF , !P6 ;  /* 0xff80000007072808 */ /* 0x000fe20007000000 */
[----:B------:R-:W-:Y:S01]  /*4960*/  IMAD.WIDE.U32 R94, R94, -0x326172a9, RZ ;  /* 0xcd9e8d575e5e7825 */ /* 0x000fe200078e00ff */
[----:B------:R-:W-:Y:S03]  /*4970*/  PLOP3.LUT P6, PT, PT, PT, UP0, 0x80, 0x0 ;  /* 0x000000000000781c */ /* 0x000fe60003fcf008 */
[----:B-1----:R-:W-:Y:S01]  /*4980*/  FMUL.FTZ R4, R234, 1.4426950216293334961 ;  /* 0x3fb8aa3bea047820 */ /* 0x002fe20000410000 */
[----:B------:R-:W-:Y:S02]  /*4990*/  @P0 IADD3 R90, R88, 0x10, RZ ;  /* 0x00000010585a0810 */ /* 0x000fe40007ffe0ff */
[----:B------:R-:W-:Y:S02]  /*49a0*/  PLOP3.LUT P0, PT, PT, PT, UP0, 0x80, 0x0 ;  /* 0x000000000000781c */ /* 0x000fe40003f0f008 */
[----:B------:R-:W-:Y:S02]  /*49b0*/  FSEL R4, R4, RZ, P4 ;  /* 0x000000ff04047208 */ /* 0x000fe40002000000 */
[----:B------:R-:W-:Y:S02]  /*49c0*/  PLOP3.LUT P4, PT, PT, PT, UP0, 0x80, 0x0 ;  /* 0x000000000000781c */ /* 0x000fe40003f8f008 */
[----:B------:R-:W-:Y:S01]  /*49d0*/  @P3 ISETP.GE.AND P3, PT, R90, UR6, PT ;  /* 0x000000065a003c0c */ /* 0x000fe2000bf66270 */
[--C-:B------:R-:W-:Y:S01]  /*49e0*/  FFMA.FTZ R6, R6, c[0x0][0x23c], -R4.reuse ;  /* 0x00008f0006067a23 */ /* 0x100fe20000010804 */
[----:B----4-:R-:W-:Y:S02]  /*49f0*/  @P1 IADD3 R5, R88, 0x9, RZ ;  /* 0x0000000958051810 */ /* 0x010fe40007ffe0ff */
[----:B------:R-:W-:Y:S01]  /*4a00*/  PLOP3.LUT P1, PT, PT, PT, UP0, 0x80, 0x0 ;  /* 0x000000000000781c */ /* 0x000fe20003f2f008 */
[----:B------:R1:W4:Y:S06]  /*4a10*/  MUFU.EX2 R197, R6 ;  /* 0x0000000600c57308 */ /* 0x00032c0000000800 */
[----:B------:R-:W-:Y:S01]  /*4a20*/  @P4 ISETP.GE.AND P2, PT, R5, UR6, PT ;  /* 0x0000000605004c0c */ /* 0x000fe2000bf46270 */
[C---:B---3--:R-:W-:Y:S01]  /*4a30*/  HMMA.16816.F32.BF16 R12, R100.reuse, R84, R12 ;  /* 0x00000054640c723c */ /* 0x048fe2000004180c */
[----:B------:R-:W-:Y:S02]  /*4a40*/  PLOP3.LUT P4, PT, PT, PT, UP0, 0x80, 0x0 ;  /* 0x000000000000781c */ /* 0x000fe40003f8f008 */
[----:B------:R-:W-:Y:S02]  /*4a50*/  FFMA.FTZ R5, R7, c[0x0][0x23c], -R4 ;  /* 0x00008f0007057a23 */ /* 0x000fe40000010804 */
[----:B------:R-:W-:Y:S02]  /*4a60*/  @P1 FSEL R8, R8, -INF , !P5 ;  /* 0xff80000008081808 */ /* 0x000fe40006800000 */
[----:B------:R3:W2:Y:S01]  /*4a70*/  MUFU.EX2 R196, R5 ;  /* 0x0000000500c47308 */ /* 0x0006a20000000800 */
[----:B------:R-:W-:Y:S01]  /*4a80*/  HMMA.16816.F32.BF16 R16, R100, R86, R16 ;  /* 0x000000566410723c */ /* 0x000fe20000041810 */
[----:B------:R-:W-:Y:S03]  /*4a90*/  PLOP3.LUT P1, PT, PT, PT, UP0, 0x80, 0x0 ;  /* 0x000000000000781c */ /* 0x000fe60003f2f008 */
[--C-:B------:R-:W-:Y:S01]  /*4aa0*/  FFMA.FTZ R8, R8, c[0x0][0x23c], -R89.reuse ;  /* 0x00008f0008087a23 */ /* 0x100fe20000010859 */
[----:B------:R-:W-:Y:S02]  /*4ab0*/  @P0 FSEL R9, R9, -INF , !P2 ;  /* 0xff80000009090808 */ /* 0x000fe40005000000 */
[----:B------:R-:W-:Y:S02]  /*4ac0*/  PLOP3.LUT P0, PT, PT, PT, UP0, 0x80, 0x0 ;  /* 0x000000000000781c */ /* 0x000fe40003f0f008 */
[----:B------:R2:W2:Y:S03]  /*4ad0*/  MUFU.EX2 R127, R8 ;  /* 0x00000008007f7308 */ /* 0x0004a60000000800 */
[----:B------:R-:W-:Y:S01]  /*4ae0*/  @P4 FSEL R10, R10, -INF , !P5 ;  /* 0xff8000000a0a4808 */ /* 0x000fe20006800000 */
[--C-:B------:R-:W-:Y:S01]  /*4af0*/  FFMA.FTZ R9, R9, c[0x0][0x23c], -R89.reuse ;  /* 0x00008f0009097a23 */ /* 0x100fe20000010859 */
[----:B------:R-:W-:Y:S02]  /*4b00*/  PLOP3.LUT P4, PT, PT, PT, UP0, 0x80, 0x0 ;  /* 0x000000000000781c */ /* 0x000fe40003f8f008 */
[----:B-1----:R-:W-:Y:S01]  /*4b10*/  LOP3.LUT R6, R91, UR26, R240, 0x96, !PT ;  /* 0x0000001a5b067c12 */ /* 0x002fe2000f8e96f0 */
[----:B------:R-:W-:Y:S01]  /*4b20*/  FFMA.FTZ R10, R10, c[0x0][0x23c], -R4 ;  /* 0x00008f000a0a7a23 */ /* 0x000fe20000010804 */
[----:B------:R-:W-:Y:S01]  /*4b30*/  @P1 FSEL R11, R11, -INF , !P2 ;  /* 0xff8000000b0b1808 */ /* 0x000fe20005000000 */
[----:B------:R-:W-:Y:S01]  /*4b40*/  MUFU.EX2 R126, R9 ;  /* 0x00000009007e7308 */ /* 0x000fe20000000800 */
[----:B------:R-:W-:Y:S01]  /*4b50*/  PLOP3.LUT P1, PT, PT, PT, UP0, 0x80, 0x0 ;  /* 0x000000000000781c */ /* 0x000fe20003f2f008 */
[----:B------:R-:W-:Y:S01]  /*4b60*/  IMAD.WIDE.U32 R6, R6, -0x326172a9, RZ ;  /* 0xcd9e8d5706067825 */ /* 0x000fe200078e00ff */
[----:B------:R-:W-:Y:S02]  /*4b70*/  PLOP3.LUT P5, PT, PT, PT, UP0, 0x80, 0x0 ;  /* 0x000000000000781c */ /* 0x000fe40003faf008 */
[C---:B---3--:R-:W-:Y:S02]  /*4b80*/  @P0 IADD3 R5, R88.reuse, 0x18, RZ ;  /* 0x0000001858050810 */ /* 0x048fe40007ffe0ff */
[----:B------:R-:W-:Y:S02]  /*4b90*/  PLOP3.LUT P0, PT, PT, PT, UP0, 0x80, 0x0 ;  /* 0x000000000000781c */ /* 0x000fe40003f0f008 */
[----:B------:R-:W-:Y:S01]  /*4ba0*/  LOP3.LUT R7, R7, UR25, R96, 0x96, !PT ;  /* 0x0000001907077c12 */ /* 0x000fe2000f8e9660 */
[----:B------:R1:W-:Y:S01]  /*4bb0*/  MUFU.EX2 R129, R10 ;  /* 0x0000000a00817308 */ /* 0x0003e20000000800 */
[----:B------:R-:W-:Y:S02]  /*4bc0*/  LOP3.LUT R90, R95, UR23, R6, 0x96, !PT ;  /* 0x000000175f5a7c12 */ /* 0x000fe4000f8e9606 */
[----:B------:R-:W-:Y:S01]  /*4bd0*/  PLOP3.LUT P2, PT, PT, PT, UP0, 0x80, 0x0 ;  /* 0x000000000000781c */ /* 0x000fe20003f4f008 */
[----:B------:R-:W-:Y:S01]  /*4be0*/  IMAD.WIDE.U32 R6, R7, -0x2daee0ad, RZ ;  /* 0xd2511f5307067825 */ /* 0x000fe200078e00ff */
[----:B--2---:R-:W-:Y:S02]  /*4bf0*/  @P6 IADD3 R8, R88, 0x11, RZ ;  /* 0x0000001158086810 */ /* 0x004fe40007ffe0ff */
[----:B------:R-:W-:Y:S01]  /*4c00*/  @P1 FSEL R12, R12, -INF , !P3 ;  /* 0xff8000000c0c1808 */ /* 0x000fe20005800000 */
[----:B------:R-:W-:Y:S01]  /*4c10*/  IMAD.WIDE.U32 R90, R90, -0x2daee0ad, RZ ;  /* 0xd2511f535a5a7825 */ /* 0x000fe200078e00ff */
[----:B------:R-:W-:Y:S02]  /*4c20*/  @P4 ISETP.GE.AND P4, PT, R8, UR6, PT ;  /* 0x0000000608004c0c */ /* 0x000fe4000bf86270 */
[----:B------:R-:W-:Y:S01]  /*4c30*/  LOP3.LUT R7, R7, UR22, R92, 0x96, !PT ;  /* 0x0000001607077c12 */ /* 0x000fe2000f8e965c */
[--C-:B------:R-:W-:Y:S01]  /*4c40*/  FFMA.FTZ R12, R12, c[0x0][0x23c], -R89.reuse ;  /* 0x00008f000c0c7a23 */ /* 0x100fe20000010859 */
[----:B------:R-:W-:Y:S01]  /*4c50*/  @P5 ISETP.GE.AND P5, PT, R5, UR6, PT ;  /* 0x0000000605005c0c */ /* 0x000fe2000bfa6270 */
[----:B------:R-:W-:Y:S01]  /*4c60*/  FFMA.FTZ R5, R11, c[0x0][0x23c], -R4 ;  /* 0x00008f000b057a23 */ /* 0x000fe20000010804 */
[----:B------:R-:W-:Y:S01]  /*4c70*/  LOP3.LUT R91, R91, UR20, R6, 0x96, !PT ;  /* 0x000000145b5b7c12 */ /* 0x000fe2000f8e9606 */
[----:B------:R-:W-:Y:S01]  /*4c80*/  IMAD.WIDE.U32 R6, R7, -0x326172a9, RZ ;  /* 0xcd9e8d5707067825 */ /* 0x000fe200078e00ff */
[----:B------:R-:W2:Y:S01]  /*4c90*/  MUFU.EX2 R123, R12 ;  /* 0x0000000c007b7308 */ /* 0x000ea20000000800 */
[----:B------:R-:W-:Y:S02]  /*4ca0*/  @P2 IADD3 R88, R88, 0x19, RZ ;  /* 0x0000001958582810 */ /* 0x000fe40007ffe0ff */
[----:B------:R-:W-:Y:S01]  /*4cb0*/  IMAD.WIDE.U32 R84, R91, -0x326172a9, RZ ;  /* 0xcd9e8d575b547825 */ /* 0x000fe200078e00ff */
[----:B------:R-:W-:Y:S02]  /*4cc0*/  PLOP3.LUT P6, PT, PT, PT, UP0, 0x80, 0x0 ;  /* 0x000000000000781c */ /* 0x000fe40003fcf008 */
[----:B------:R-:W-:Y:S02]  /*4cd0*/  @P0 FSEL R13, R13, -INF , !P4 ;  /* 0xff8000000d0d0808 */ /* 0x000fe40006000000 */
[----:B-1----:R-:W-:Y:S02]  /*4ce0*/  LOP3.LUT R10, R7, UR21, R94, 0x96, !PT ;  /* 0x00000015070a7c12 */ /* 0x002fe4000f8e965e */
[----:B------:R1:W3:Y:S01]  /*4cf0*/  MUFU.EX2 R128, R5 ;  /* 0x0000000500807308 */ /* 0x0002e20000000800 */
[----:B------:R-:W-:Y:S01]  /*4d00*/  FFMA.FTZ R13, R13, c[0x0][0x23c], -R89 ;  /* 0x00008f000d0d7a23 */ /* 0x000fe20000010859 */
[----:B------:R-:W-:Y:S01]  /*4d10*/  PLOP3.LUT P2, PT, PT, PT, UP0, 0x80, 0x0 ;  /* 0x000000000000781c */ /* 0x000fe20003f4f008 */
[----:B------:R-:W-:Y:S01]  /*4d20*/  IMAD.WIDE.U32 R10, R10, -0x2daee0ad, RZ ;  /* 0xd2511f530a0a7825 */ /* 0x000fe200078e00ff */
[----:B------:R-:W-:Y:S02]  /*4d30*/  LOP3.LUT R8, R85, UR19, R6, 0x96, !PT ;  /* 0x0000001355087c12 */ /* 0x000fe4000f8e9606 */
[----:B------:R-:W-:Y:S02]  /*4d40*/  PLOP3.LUT P1, PT, PT, PT, UP0, 0x80, 0x0 ;  /* 0x000000000000781c */ /* 0x000fe40003f2f008 */
[----:B------:R-:W-:Y:S01]  /*4d50*/  LOP3.LUT R6, R11, UR18, R90, 0x96, !PT ;  /* 0x000000120b067c12 */ /* 0x000fe2000f8e965a */
[----:B------:R-:W-:Y:S01]  /*4d60*/  IMAD.WIDE.U32 R8, R8, -0x2daee0ad, RZ ;  /* 0xd2511f5308087825 */ /* 0x000fe200078e00ff */
[----:B------:R2:W-:Y:S01]  /*4d70*/  MUFU.EX2 R122, R13 ;  /* 0x0000000d007a7308 */ /* 0x0005e20000000800 */
[----:B------:R-:W-:Y:S02]  /*4d80*/  PLOP3.LUT P0, PT, PT, PT, UP0, 0x80, 0x0 ;  /* 0x000000000000781c */ /* 0x000fe40003f0f008 */
[----:B------:R-:W-:Y:S01]  /*4d90*/  IMAD.WIDE.U32 R6, R6, -0x326172a9, RZ ;  /* 0xcd9e8d5706067825 */ /* 0x000fe200078e00ff */
[----:B------:R-:W-:Y:S02]  /*4da0*/  @P6 ISETP.GE.AND P6, PT, R88, UR6, PT ;  /* 0x0000000658006c0c */ /* 0x000fe4000bfc6270 */
[----:B------:R-:W-:Y:S02]  /*4db0*/  @P2 FSEL R14, R14, -INF , !P3 ;  /* 0xff8000000e0e2808 */ /* 0x000fe40005800000 */
[----:B------:R-:W-:Y:S02]  /*4dc0*/  PLOP3.LUT P3, PT, PT, PT, UP0, 0x80, 0x0 ;  /* 0x000000000000781c */ /* 0x000fe40003f6f008 */
[----:B------:R-:W-:Y:S01]  /*4dd0*/  PLOP3.LUT P2, PT, PT, PT, UP0, 0x80, 0x0 ;  /* 0x000000000000781c */ /* 0x000fe20003f4f008 */
[----:B------:R-:W-:Y:S01]  /*4de0*/  FFMA.FTZ R14, R14, c[0x0][0x23c], -R4 ;  /* 0x00008f000e0e7a23 */ /* 0x000fe20000010804 */
[----:B------:R-:W-:Y:S02]  /*4df0*/  @P1 FSEL R15, R15, -INF , !P4 ;  /* 0xff8000000f0f1808 */ /* 0x000fe40006000000 */
[----:B-1----:R-:W-:Y:S01]  /*4e00*/  LOP3.LUT R5, R7, UR17, R84, 0x96, !PT ;  /* 0x0000001107057c12 */ /* 0x002fe2000f8e9654 */
[----:B------:R-:W-:Y:S01]  /*4e10*/  MUFU.EX2 R125, R14 ;  /* 0x0000000e007d7308 */ /* 0x000fe20000000800 */
[----:B------:R-:W-:Y:S01]  /*4e20*/  PLOP3.LUT P1, PT, PT, PT, UP0, 0x80, 0x0 ;  /* 0x000000000000781c */ /* 0x000fe20003f2f008 */
[----:B------:R-:W-:Y:S01]  /*4e30*/  FFMA.FTZ R15, R15, c[0x0][0x23c], -R4 ;  /* 0x00008f000f0f7a23 */ /* 0x000fe20000010804 */
[C---:B------:R-:W-:Y:S02]  /*4e40*/  LOP3.LUT R11, R8.reuse, 0xff, RZ, 0xc0, !PT ;  /* 0x000000ff080b7812 */ /* 0x040fe400078ec0ff */
[--C-:B------:R-:W-:Y:S02]  /*4e50*/  SHF.R.U32.HI R85, RZ, 0x18, R8.reuse ;  /* 0x00000018ff557819 */ /* 0x100fe40000011608 */
[----:B------:R-:W-:Y:S02]  /*4e60*/  LOP3.LUT R87, R8, 0xffff, RZ, 0xc0, !PT ;  /* 0x0000ffff08577812 */ /* 0x000fe400078ec0ff */
[----:B------:R-:W-:Y:S01]  /*4e70*/  SHF.R.U32.HI R86, RZ, 0x10, R8 ;  /* 0x00000010ff567819 */ /* 0x000fe20000011608 */
[----:B------:R-:W1:Y:S01]  /*4e80*/  MUFU.EX2 R124, R15 ;  /* 0x0000000f007c7308 */ /* 0x000e620000000800 */
[----:B------:R-:W-:Y:S02]  /*4e90*/  LOP3.LUT R10, R9, UR16, R10, 0x96, !PT ;  /* 0x00000010090a7c12 */ /* 0x000fe4000f8e960a */
[--C-:B------:R-:W-:Y:S02]  /*4ea0*/  SHF.R.U32.HI R9, RZ, 0x18, R6.reuse ;  /* 0x00000018ff097819 */ /* 0x100fe40000011606 */
[C---:B------:R-:W-:Y:S02]  /*4eb0*/  LOP3.LUT R12, R6.reuse, 0xff, RZ, 0xc0, !PT ;  /* 0x000000ff060c7812 */ /* 0x040fe400078ec0ff */
[----:B------:R-:W-:Y:S02]  /*4ec0*/  LOP3.LUT R8, R6, 0xffff, RZ, 0xc0, !PT ;  /* 0x0000ffff06087812 */ /* 0x000fe400078ec0ff */
[----:B--2---:R-:W-:Y:S02]  /*4ed0*/  SHF.R.U32.HI R13, RZ, 0x10, R6 ;  /* 0x00000010ff0d7819 */ /* 0x004fe40000011606 */
[C---:B------:R-:W-:Y:S02]  /*4ee0*/  LOP3.LUT R7, R5.reuse, 0xff, RZ, 0xc0, !PT ;  /* 0x000000ff05077812 */ /* 0x040fe400078ec0ff */
[----:B------:R-:W-:Y:S02]  /*4ef0*/  LOP3.LUT R6, R5, 0xffff, RZ, 0xc0, !PT ;  /* 0x0000ffff05067812 */ /* 0x000fe400078ec0ff */
[----:B------:R-:W-:Y:S02]  /*4f00*/  @P0 FSEL R16, R16, -INF , !P5 ;  /* 0xff80000010100808 */ /* 0x000fe40006800000 */
[----:B------:R-:W-:Y:S02]  /*4f10*/  ISETP.LE.U32.AND P0, PT, R7, UR29, PT ;  /* 0x0000001d07007c0c */ /* 0x000fe4000bf03070 */
[----:B------:R-:W-:Y:S01]  /*4f20*/  SHF.R.U32.HI R7, RZ, 0x10, R5 ;  /* 0x00000010ff077819 */ /* 0x000fe20000011605 */
[----:B------:R-:W-:Y:S01]  /*4f30*/  FFMA.FTZ R16, R16, c[0x0][0x23c], -R89 ;  /* 0x00008f0010107a23 */ /* 0x000fe20000010859 */
[----:B------:R-:W-:Y:S02]  /*4f40*/  SHF.R.U32.HI R6, RZ, 0x8, R6 ;  /* 0x00000008ff067819 */ /* 0x000fe40000011606 */
[----:B------:R-:W-:Y:S01]  /*4f50*/  @P2 FSEL R19, R19, -INF , !P6 ;  /* 0xff80000013132808 */ /* 0x000fe20007000000 */
[----:B------:R-:W-:Y:S01]  /*4f60*/  MUFU.EX2 R119, R16 ;  /* 0x0000001000777308 */ /* 0x000fe20000000800 */
[----:B------:R-:W-:Y:S02]  /*4f70*/  @P3 FSEL R18, R18, -INF , !P5 ;  /* 0xff80000012123808 */ /* 0x000fe40006800000 */
[----:B------:R-:W-:Y:S02]  /*4f80*/  LOP3.LUT R7, R7, 0xff, RZ, 0xc0, !PT ;  /* 0x000000ff07077812 */ /* 0x000fe400078ec0ff */
[----:B------:R-:W-:Y:S01]  /*4f90*/  LOP3.LUT R6, R6, 0xffff, RZ, 0xc0, !PT ;  /* 0x0000ffff06067812 */ /* 0x000fe200078ec0ff */
[--C-:B------:R-:W-:Y:S01]  /*4fa0*/  FFMA.FTZ R18, R18, c[0x0][0x23c], -R4.reuse ;  /* 0x00008f0012127a23 */ /* 0x100fe20000010804 */
[----:B------:R-:W-:Y:S01]  /*4fb0*/  @P1 FSEL R17, R17, -INF , !P6 ;  /* 0xff80000011111808 */ /* 0x000fe20007000000 */
[----:B------:R-:W-:Y:S01]  /*4fc0*/  FFMA.FTZ R4, R19, c[0x0][0x23c], -R4 ;  /* 0x00008f0013047a23 */ /* 0x000fe20000010804 */
[----:B------:R-:W-:Y:S01]  /*4fd0*/  ISETP.LE.U32.AND P1, PT, R7, UR29, PT ;  /* 0x0000001d07007c0c */ /* 0x000fe2000bf23070 */
[----:B------:R-:W-:Y:S01]  /*4fe0*/  @!P0 FADD.FTZ R131, -R131, -RZ ;  /* 0x800000ff83838221 */ /* 0x000fe20000010100 */
[----:B------:R-:W-:Y:S01]  /*4ff0*/  ISETP.LE.U32.AND P5, PT, R6, UR29, PT ;  /* 0x0000001d06007c0c */ /* 0x000fe2000bfa3070 */
[----:B------:R2:W-:Y:S01]  /*5000*/  MUFU.EX2 R120, R4 ;  /* 0x0000000400787308 */ /* 0x0005e20000000800 */
[----:B------:R-:W-:Y:S01]  /*5010*/  SHF.R.U32.HI R5, RZ, 0x18, R5 ;  /* 0x00000018ff057819 */ /* 0x000fe20000011605 */
[----:B------:R-:W-:Y:S01]  /*5020*/  FFMA.FTZ R89, R17, c[0x0][0x23c], -R89 ;  /* 0x00008f0011597a23 */ /* 0x000fe20000010859 */
[----:B------:R-:W-:Y:S02]  /*5030*/  SHF.R.U32.HI R6, RZ, 0x8, R8 ;  /* 0x00000008ff067819 */ /* 0x000fe40000011608 */
[----:B------:R-:W-:Y:S02]  /*5040*/  ISETP.LE.U32.AND P6, PT, R5, UR29, PT ;  /* 0x0000001d05007c0c */ /* 0x000fe4000bfc3070 */
[----:B------:R-:W-:Y:S02]  /*5050*/  ISETP.LE.U32.AND P2, PT, R12, UR29, PT ;  /* 0x0000001d0c007c0c */ /* 0x000fe4000bf43070 */
[----:B------:R-:W-:Y:S01]  /*5060*/  LOP3.LUT R5, R10, 0xff, RZ, 0xc0, !PT ;  /* 0x000000ff0a057812 */ /* 0x000fe200078ec0ff */
[----:B----4-:R-:W-:Y:S01]  /*5070*/  @!P1 FADD.FTZ R197, -R197, -RZ ;  /* 0x800000ffc5c59221 */ /* 0x010fe20000010100 */
[----:B------:R-:W-:Y:S01]  /*5080*/  LOP3.LUT R6, R6, 0xffff, RZ, 0xc0, !PT ;  /* 0x0000ffff06067812 */ /* 0x000fe200078ec0ff */
[----:B------:R-:W-:Y:S01]  /*5090*/  @!P5 FADD.FTZ R130, -R130, -RZ ;  /* 0x800000ff8282d221 */ /* 0x000fe20000010100 */
[----:B------:R-:W-:Y:S01]  /*50a0*/  ISETP.LE.U32.AND P5, PT, R5, UR29, PT ;  /* 0x0000001d05007c0c */ /* 0x000fe2000bfa3070 */
[----:B------:R-:W-:Y:S01]  /*50b0*/  MUFU.EX2 R118, R89 ;  /* 0x0000005900767308 */ /* 0x000fe20000000800 */
[----:B------:R-:W-:Y:S02]  /*50c0*/  LOP3.LUT R5, R13, 0xff, RZ, 0xc0, !PT ;  /* 0x000000ff0d057812 */ /* 0x000fe400078ec0ff */
[----:B------:R-:W-:Y:S01]  /*50d0*/  ISETP.LE.U32.AND P1, PT, R6, UR29, PT ;  /* 0x0000001d06007c0c */ /* 0x000fe2000bf23070 */
[----:B------:R-:W-:Y:S01]  /*50e0*/  @!P6 FADD.FTZ R196, -R196, -RZ ;  /* 0x800000ffc4c4e221 */ /* 0x000fe20000010100 */
[----:B------:R-:W-:Y:S01]  /*50f0*/  ISETP.LE.U32.AND P0, PT, R9, UR29, PT ;  /* 0x0000001d09007c0c */ /* 0x000fe2000bf03070 */
[----:B------:R-:W-:Y:S01]  /*5100*/  @!P2 FADD.FTZ R127, -R127, -RZ ;  /* 0x800000ff7f7fa221 */ /* 0x000fe20000010100 */
[----:B------:R-:W-:Y:S02]  /*5110*/  ISETP.LE.U32.AND P6, PT, R5, UR29, PT ;  /* 0x0000001d05007c0c */ /* 0x000fe4000bfc3070 */
[--C-:B------:R-:W-:Y:S01]  /*5120*/  SHF.R.U32.HI R5, RZ, 0x18, R10.reuse ;  /* 0x00000018ff057819 */ /* 0x100fe2000001160a */
[----:B------:R-:W4:Y:S01]  /*5130*/  MUFU.EX2 R121, R18 ;  /* 0x0000001200797308 */ /* 0x000f220000000800 */
[----:B------:R-:W-:Y:S01]  /*5140*/  SHF.R.U32.HI R6, RZ, 0x10, R10 ;  /* 0x00000010ff067819 */ /* 0x000fe2000001160a */
[----:B------:R-:W-:Y:S01]  /*5150*/  @!P5 FADD.FTZ R123, -R123, -RZ ;  /* 0x800000ff7b7bd221 */ /* 0x000fe20000010100 */
[----:B------:R-:W-:Y:S02]  /*5160*/  LOP3.LUT R10, R10, 0xffff, RZ, 0xc0, !PT ;  /* 0x0000ffff0a0a7812 */ /* 0x000fe400078ec0ff */
[----:B------:R-:W-:Y:S01]  /*5170*/  ISETP.LE.U32.AND P2, PT, R5, UR29, PT ;  /* 0x0000001d05007c0c */ /* 0x000fe2000bf43070 */
[----:B------:R-:W-:Y:S01]  /*5180*/  @!P1 FADD.FTZ R126, -R126, -RZ ;  /* 0x800000ff7e7e9221 */ /* 0x000fe20000010100 */
[----:B------:R-:W-:Y:S01]  /*5190*/  SHF.R.U32.HI R5, RZ, 0x8, R10 ;  /* 0x00000008ff057819 */ /* 0x000fe2000001160a */
[----:B---3--:R-:W-:Y:S01]  /*51a0*/  @!P0 FADD.FTZ R128, -R128, -RZ ;  /* 0x800000ff80808221 */ /* 0x008fe20000010100 */
[----:B------:R-:W-:Y:S01]  /*51b0*/  LOP3.LUT R6, R6, 0xff, RZ, 0xc0, !PT ;  /* 0x000000ff06067812 */ /* 0x000fe200078ec0ff */
[----:B------:R-:W-:Y:S01]  /*51c0*/  @!P6 FADD.FTZ R129, -R129, -RZ ;  /* 0x800000ff8181e221 */ /* 0x000fe20000010100 */
[----:B------:R-:W-:Y:S02]  /*51d0*/  LOP3.LUT R5, R5, 0xffff, RZ, 0xc0, !PT ;  /* 0x0000ffff05057812 */ /* 0x000fe400078ec0ff */
[----:B------:R-:W-:Y:S02]  /*51e0*/  ISETP.LE.U32.AND P1, PT, R6, UR29, PT ;  /* 0x0000001d06007c0c */ /* 0x000fe4000bf23070 */
[----:B------:R-:W-:Y:S02]  /*51f0*/  LOP3.LUT R6, R86, 0xff, RZ, 0xc0, !PT ;  /* 0x000000ff56067812 */ /* 0x000fe400078ec0ff */
[----:B--2---:R-:W-:Y:S01]  /*5200*/  SHF.R.U32.HI R4, RZ, 0x8, R87 ;  /* 0x00000008ff047819 */ /* 0x004fe20000011657 */
[----:B-1----:R-:W-:Y:S01]  /*5210*/  @!P2 FADD.FTZ R124, -R124, -RZ ;  /* 0x800000ff7c7ca221 */ /* 0x002fe20000010100 */
[----:B------:R-:W-:Y:S02]  /*5220*/  ISETP.LE.U32.AND P0, PT, R6, UR29, PT ;  /* 0x0000001d06007c0c */ /* 0x000fe4000bf03070 */
[----:B------:R-:W-:Y:S02]  /*5230*/  F2FP.RELU.BF16.PACK_AB R6, R130, R131 ;  /* 0x000000838206723e */ /* 0x000fe400000018ff */
[----:B------:R-:W-:Y:S02]  /*5240*/  ISETP.LE.U32.AND P6, PT, R5, UR29, PT ;  /* 0x0000001d05007c0c */ /* 0x000fe4000bfc3070 */
[----:B------:R-:W-:Y:S01]  /*5250*/  F2FP.RELU.BF16.PACK_AB R5, R196, R197 ;  /* 0x000000c5c405723e */ /* 0x000fe200000018ff */
[----:B------:R1:W-:Y:S01]  /*5260*/  STS [R227+0x22000], R6 ;  /* 0x02200006e3007388 */ /* 0x0003e20000000800 */
[----:B------:R-:W-:Y:S01]  /*5270*/  LOP3.LUT R4, R4, 0xffff, RZ, 0xc0, !PT ;  /* 0x0000ffff04047812 */ /* 0x000fe200078ec0ff */
[----:B------:R-:W-:Y:S01]  /*5280*/  @!P1 FADD.FTZ R125, -R125, -RZ ;  /* 0x800000ff7d7d9221 */ /* 0x000fe20000010100 */
[----:B------:R-:W-:Y:S02]  /*5290*/  ISETP.LE.U32.AND P4, PT, R11, UR29, PT ;  /* 0x0000001d0b007c0c */ /* 0x000fe4000bf83070 */
[----:B------:R-:W-:Y:S01]  /*52a0*/  ISETP.LE.U32.AND P5, PT, R4, UR29, PT ;  /* 0x0000001d04007c0c */ /* 0x000fe2000bfa3070 */
[----:B------:R2:W-:Y:S01]  /*52b0*/  STS [R227+0x22400], R5 ;  /* 0x02240005e3007388 */ /* 0x0005e20000000800 */
[----:B------:R-:W-:Y:S01]  /*52c0*/  F2FP.RELU.BF16.PACK_AB R4, R126, R127 ;  /* 0x0000007f7e04723e */ /* 0x000fe200000018ff */
[----:B----4-:R-:W-:Y:S01]  /*52d0*/  @!P0 FADD.FTZ R121, -R121, -RZ ;  /* 0x800000ff79798221 */ /* 0x010fe20000010100 */
[----:B------:R-:W-:Y:S01]  /*52e0*/  ISETP.LE.U32.AND P3, PT, R85, UR29, PT ;  /* 0x0000001d55007c0c */ /* 0x000fe2000bf63070 */
[----:B------:R-:W-:Y:S01]  /*52f0*/  @!P6 FADD.FTZ R122, -R122, -RZ ;  /* 0x800000ff7a7ae221 */ /* 0x000fe20000010100 */
[----:B------:R-:W-:Y:S01]  /*5300*/  F2FP.RELU.BF16.PACK_AB R8, R128, R129 ;  /* 0x000000818008723e */ /* 0x000fe200000018ff */
[----:B------:R3:W-:Y:S01]  /*5310*/  STS [R232+0x22000], R4 ;  /* 0x02200004e8007388 */ /* 0x0007e20000000800 */
[----:B------:R-:W-:Y:S02]  /*5320*/  FSETP.GE.FTZ.AND P2, PT, R131, RZ, PT ;  /* 0x000000ff8300720b */ /* 0x000fe40003f56000 */
[----:B------:R-:W-:Y:S01]  /*5330*/  F2FP.RELU.BF16.PACK_AB R7, R122, R123 ;  /* 0x0000007b7a07723e */ /* 0x000fe200000018ff */
[----:B------:R-:W-:Y:S01]  /*5340*/  @!P4 FADD.FTZ R119, -R119, -RZ ;  /* 0x800000ff7777c221 */ /* 0x000fe20000010100 */
[----:B------:R-:W-:Y:S01]  /*5350*/  FSETP.GE.FTZ.AND P1, PT, R130, RZ, PT ;  /* 0x000000ff8200720b */ /* 0x000fe20003f36000 */
[----:B------:R-:W-:Y:S01]  /*5360*/  STS [R232+0x22400], R8 ;  /* 0x02240008e8007388 */ /* 0x000fe20000000800 */
[----:B------:R-:W-:Y:S03]  /*5370*/  @!P5 FADD.FTZ R118, -R118, -RZ ;  /* 0x800000ff7676d221 */ /* 0x000fe60000010100 */
[----:B------:R-:W-:Y:S01]  /*5380*/  @!P3 FADD.FTZ R120, -R120, -RZ ;  /* 0x800000ff7878b221 */ /* 0x000fe20000010100 */
[----:B------:R-:W-:Y:S01]  /*5390*/  FSETP.GE.FTZ.AND P3, PT, R123, RZ, PT ;  /* 0x000000ff7b00720b */ /* 0x000fe20003f76000 */
[----:B------:R-:W-:Y:S01]  /*53a0*/  STS [R230+0x22000], R7 ;  /* 0x02200007e6007388 */ /* 0x000fe20000000800 */
[----:B-1----:R-:W-:Y:S05]  /*53b0*/  F2FP.RELU.BF16.PACK_AB R6, R124, R125 ;  /* 0x0000007d7c06723e */ /* 0x002fea00000018ff */
[----:B------:R-:W-:Y:S01]  /*53c0*/  STS [R230+0x22400], R6 ;  /* 0x02240006e6007388 */ /* 0x000fe20000000800 */
[----:B--2---:R-:W-:Y:S05]  /*53d0*/  F2FP.RELU.BF16.PACK_AB R5, R118, R119 ;  /* 0x000000777605723e */ /* 0x004fea00000018ff */
[----:B------:R-:W-:Y:S01]  /*53e0*/  STS [R231+0x22000], R5 ;  /* 0x02200005e7007388 */ /* 0x000fe20000000800 */
[----:B---3--:R-:W-:Y:S05]  /*53f0*/  F2FP.RELU.BF16.PACK_AB R4, R120, R121 ;  /* 0x000000797804723e */ /* 0x008fea00000018ff */
        /* <DEDUP_REMOVED lines=29> */
[----:B------:R-:W-:Y:S01]  /*55d0*/  IMAD.U32 R100, RZ, RZ, UR11 ;  /* 0x0000000bff647e24 */ /* 0x000fe2000f8e00ff */
[C---:B------:R-:W-:Y:S01]  /*55e0*/  HMMA.16816.F32.BF16 R4, R108.reuse, R112, R4 ;  /* 0x000000706c04723c */ /* 0x040fe20000041804 */
[----:B------:R-:W-:Y:S04]  /*55f0*/  IMAD.U32 R101, RZ, RZ, UR10 ;  /* 0x0000000aff657e24 */ /* 0x000fe8000f8e00ff */
[C---:B------:R-:W-:Y:S03]  /*5600*/  LEA R116, P0, R238.reuse, R100, 0x2 ;  /* 0x00000064ee747211 */ /* 0x040fe600078010ff */
[C---:B------:R-:W-:Y:S04]  /*5610*/  HMMA.16816.F32.BF16 R8, R108.reuse, R114, R8 ;  /* 0x000000726c08723c */ /* 0x040fe80000041808 */
[----:B------:R-:W-:Y:S02]  /*5620*/  LEA.HI.X.SX32 R117, R238, R101, 0x2, P0 ;  /* 0x00000065ee757211 */ /* 0x000fe400000f16ff */
[----:B------:R-:W4:Y:S01]  /*5630*/  LDSM.16.M88.4 R100, [R211+0xa000] ;  /* 0x00a00000d364783b */ /* 0x000f220000000200 */
[----:B------:R-:W-:Y:S01]  /*5640*/  FSETP.GE.FTZ.AND P0, PT, R127, RZ, PT ;  /* 0x000000ff7f00720b */ /* 0x000fe20003f16000 */
[C---:B--2---:R-:W-:Y:S04]  /*5650*/  HMMA.16816.F32.BF16 R12, R108.reuse, R88, R12 ;  /* 0x000000586c0c723c */ /* 0x044fe8000004180c */
[----:B------:R-:W2:Y:S04]  /*5660*/  LDG.E R113, [R116.64] ;  /* 0x0000000474717981 */ /* 0x000ea8000c1e1900 */
[----:B------:R-:W-:Y:S02]  /*5670*/  HMMA.16816.F32.BF16 R16, R108, R90, R16 ;  /* 0x0000005a6c10723c */ /* 0x000fe40000041810 */
[----:B------:R-:W4:Y:S06]  /*5680*/  LDSM.16.M88.4 R88, [R2+0x1a800] ;  /* 0x01a800000258783b */ /* 0x000f2c0000000200 */
[C---:B---3--:R-:W-:Y:S01]  /*5690*/  HMMA.16816.F32.BF16 R4, R92.reuse, R96, R4 ;  /* 0x000000605c04723c */ /* 0x048fe20000041804 */
[----:B------:R-:W3:Y:S06]  /*56a0*/  LDG.E R112, [R116.64+0x20] ;  /* 0x0000200474707981 */ /* 0x000eec000c1e1900 */
[----:B------:R-:W-:Y:S01]  /*56b0*/  LDSM.16.M88.4 R108, [R208+0x1a000] ;  /* 0x01a00000d06c783b */ /* 0x000fe20000000200 */
[C---:B------:R-:W-:Y:S05]  /*56c0*/  HMMA.16816.F32.BF16 R8, R92.reuse, R98, R8 ;  /* 0x000000625c08723c */ /* 0x040fea0000041808 */
[----:B------:R-:W4:Y:S03]  /*56d0*/  LDSM.16.M88.4 R96, [R215+0xa000] ;  /* 0x00a00000d760783b */ /* 0x000f260000000200 */
[C---:B-1----:R-:W-:Y:S08]  /*56e0*/  HMMA.16816.F32.BF16 R12, R92.reuse, R84, R12 ;  /* 0x000000545c0c723c */ /* 0x042ff0000004180c */
[----:B------:R-:W-:Y:S01]  /*56f0*/  HMMA.16816.F32.BF16 R16, R92, R86, R16 ;  /* 0x000000565c10723c */ /* 0x000fe20000041810 */
[----:B------:R-:W1:Y:S06]  /*5700*/  LDSM.16.M88.4 R84, [R208+0x1a800] ;  /* 0x01a80000d054783b */ /* 0x000e6c0000000200 */
[----:B------:R-:W-:Y:S01]  /*5710*/  LDSM.16.M88.4 R92, [R214+0xa000] ;  /* 0x00a00000d65c783b */ /* 0x000fe20000000200 */
[C---:B----4-:R-:W-:Y:S08]  /*5720*/  HMMA.16816.F32.BF16 R4, R100.reuse, R104, R4 ;  /* 0x000000686404723c */ /* 0x050ff00000041804 */
[C---:B------:R-:W-:Y:S01]  /*5730*/  HMMA.16816.F32.BF16 R8, R100.reuse, R106, R8 ;  /* 0x0000006a6408723c */ /* 0x040fe20000041808 */
[----:B------:R-:W4:Y:S07]  /*5740*/  LDSM.16.M88.4 R104, [R3+0x1a000] ;  /* 0x01a000000368783b */ /* 0x000f2e0000000200 */
[C---:B------:R-:W-:Y:S08]  /*5750*/  HMMA.16816.F32.BF16 R12, R100.reuse, R88, R12 ;  /* 0x00000058640c723c */ /* 0x040ff0000004180c */
[----:B------:R-:W-:Y:S01]  /*5760*/  HMMA.16816.F32.BF16 R16, R100, R90, R16 ;  /* 0x0000005a6410723c */ /* 0x000fe20000041810 */
[----:B------:R-:W4:Y:S06]  /*5770*/  LDSM.16.M88.4 R88, [R3+0x1a800] ;  /* 0x01a800000358783b */ /* 0x000f2c0000000200 */
        /* <DEDUP_REMOVED lines=41> */
[----:B------:R-:W2:Y:S06]  /*5a10*/  LDSM.16.M88.4 R88, [R2+0x1e800] ;  /* 0x01e800000258783b */ /* 0x000eac0000000200 */
[----:B------:R-:W-:Y:S01]  /*5a20*/  LDSM.16.M88.4 R100, [R215+0xe000] ;  /* 0x00e00000d764783b */ /* 0x000fe20000000200 */
[C---:B------:R-:W-:Y:S08]  /*5a30*/  HMMA.16816.F32.BF16 R4, R96.reuse, R108, R4 ;  /* 0x0000006c6004723c */ /* 0x040ff00000041804 */
[C---:B------:R-:W-:Y:S01]  /*5a40*/  HMMA.16816.F32.BF16 R8, R96.reuse, R110, R8 ;  /* 0x0000006e6008723c */ /* 0x040fe20000041808 */
[----:B------:R-:W3:Y:S07]  /*5a50*/  LDSM.16.M88.4 R108, [R208+0x1e000] ;  /* 0x01e00000d06c783b */ /* 0x000eee0000000200 */
[C---:B-1----:R-:W-:Y:S08]  /*5a60*/  HMMA.16816.F32.BF16 R12, R96.reuse, R84, R12 ;  /* 0x00000054600c723c */ /* 0x042ff0000004180c */
[----:B------:R-:W-:Y:S01]  /*5a70*/  HMMA.16816.F32.BF16 R16, R96, R86, R16 ;  /* 0x000000566010723c */ /* 0x000fe20000041810 */
[----:B------:R-:W1:Y:S06]  /*5a80*/  LDSM.16.M88.4 R84, [R208+0x1e800] ;  /* 0x01e80000d054783b */ /* 0x000e6c0000000200 */
[----:B------:R-:W-:Y:S01]  /*5a90*/  LDSM.16.M88.4 R96, [R214+0xe000] ;  /* 0x00e00000d660783b */ /* 0x000fe20000000200 */
[C---:B----4-:R-:W-:Y:S08]  /*5aa0*/  HMMA.16816.F32.BF16 R4, R92.reuse, R104, R4 ;  /* 0x000000685c04723c */ /* 0x050ff00000041804 */
[C---:B------:R-:W-:Y:S01]  /*5ab0*/  HMMA.16816.F32.BF16 R8, R92.reuse, R106, R8 ;  /* 0x0000006a5c08723c */ /* 0x040fe20000041808 */
[----:B------:R-:W4:Y:S07]  /*5ac0*/  LDSM.16.M88.4 R104, [R3+0x1e000] ;  /* 0x01e000000368783b */ /* 0x000f2e0000000200 */
[C---:B--2---:R-:W-:Y:S08]  /*5ad0*/  HMMA.16816.F32.BF16 R12, R92.reuse, R88, R12 ;  /* 0x000000585c0c723c */ /* 0x044ff0000004180c */
[----:B------:R-:W-:Y:S01]  /*5ae0*/  HMMA.16816.F32.BF16 R16, R92, R90, R16 ;  /* 0x0000005a5c10723c */ /* 0x000fe20000041810 */
[----:B------:R-:W2:Y:S07]  /*5af0*/  LDSM.16.M88.4 R88, [R3+0x1e800] ;  /* 0x01e800000358783b */ /* 0x000eae0000000200 */
[C---:B---3--:R-:W-:Y:S08]  /*5b00*/  HMMA.16816.F32.BF16 R4, R100.reuse, R108, R4 ;  /* 0x0000006c6404723c */ /* 0x048ff00000041804 */
[C---:B------:R-:W-:Y:S08]  /*5b10*/  HMMA.16816.F32.BF16 R8, R100.reuse, R110, R8 ;  /* 0x0000006e6408723c */ /* 0x040ff00000041808 */
[C---:B-1----:R-:W-:Y:S08]  /*5b20*/  HMMA.16816.F32.BF16 R12, R100.reuse, R84, R12 ;  /* 0x00000054640c723c */ /* 0x042ff0000004180c */
[----:B------:R-:W-:Y:S08]  /*5b30*/  HMMA.16816.F32.BF16 R16, R100, R86, R16 ;  /* 0x000000566410723c */ /* 0x000ff00000041810 */
[C---:B----4-:R-:W-:Y:S08]  /*5b40*/  HMMA.16816.F32.BF16 R4, R96.reuse, R104, R4 ;  /* 0x000000686004723c */ /* 0x050ff00000041804 */
[C---:B------:R-:W-:Y:S08]  /*5b50*/  HMMA.16816.F32.BF16 R8, R96.reuse, R106, R8 ;  /* 0x0000006a6008723c */ /* 0x040ff00000041808 */
[C---:B--2---:R-:W-:Y:S08]  /*5b60*/  HMMA.16816.F32.BF16 R12, R96.reuse, R88, R12 ;  /* 0x00000058600c723c */ /* 0x044ff0000004180c */
[----:B------:R-:W-:Y:S04]  /*5b70*/  HMMA.16816.F32.BF16 R16, R96, R90, R16 ;  /* 0x0000005a6010723c */ /* 0x000fe80000041810 */
[C---:B------:R-:W-:Y:S02]  /*5b80*/  FADD.FTZ R84, -R113.reuse, R4 ;  /* 0x0000000471547221 */ /* 0x040fe40000010100 */
[C---:B------:R-:W-:Y:S02]  /*5b90*/  FADD.FTZ R5, -R113.reuse, R5 ;  /* 0x0000000571057221 */ /* 0x040fe40000010100 */
[C---:B------:R-:W-:Y:S01]  /*5ba0*/  FADD.FTZ R4, -R113.reuse, R8 ;  /* 0x0000000871047221 */ /* 0x040fe20000010100 */
[-C--:B------:R-:W-:Y:S02]  /*5bb0*/  FSEL R8, R84, R113.reuse, P2 ;  /* 0x0000007154087208 */ /* 0x080fe40001000000 */
[----:B------:R-:W-:Y:S01]  /*5bc0*/  FSETP.GE.FTZ.AND P2, PT, R122, RZ, PT ;  /* 0x000000ff7a00720b */ /* 0x000fe20003f56000 */
[----:B------:R-:W-:Y:S01]  /*5bd0*/  FADD.FTZ R9, -R113, R9 ;  /* 0x0000000971097221 */ /* 0x000fe20000010100 */
[-C--:B------:R-:W-:Y:S01]  /*5be0*/  FSEL R5, R5, R113.reuse, P1 ;  /* 0x0000007105057208 */ /* 0x080fe20000800000 */
[----:B------:R-:W-:Y:S01]  /*5bf0*/  FMUL.FTZ R8, R131, R8 ;  /* 0x0000000883087220 */ /* 0x000fe20000410000 */
[----:B------:R-:W-:Y:S01]  /*5c00*/  FSEL R4, R4, R113, P0 ;  /* 0x0000007104047208 */ /* 0x000fe20000000000 */
[----:B------:R-:W-:Y:S01]  /*5c10*/  FADD.FTZ R12, -R113, R12 ;  /* 0x0000000c710c7221 */ /* 0x000fe20000010100 */
[----:B------:R-:W-:Y:S01]  /*5c20*/  FSETP.GE.FTZ.AND P0, PT, R118, RZ, PT ;  /* 0x000000ff7600720b */ /* 0x000fe20003f16000 */
[----:B------:R-:W-:Y:S01]  /*5c30*/  FMUL.FTZ R5, R130, R5 ;  /* 0x0000000582057220 */ /* 0x000fe20000410000 */
[----:B------:R-:W-:Y:S01]  /*5c40*/  FSETP.GE.FTZ.AND P1, PT, R126, RZ, PT ;  /* 0x000000ff7e00720b */ /* 0x000fe20003f36000 */
[----:B------:R-:W-:Y:S01]  /*5c50*/  FMUL.FTZ R84, R127, R4 ;  /* 0x000000047f547220 */ /* 0x000fe20000410000 */
[-C--:B------:R-:W-:Y:S01]  /*5c60*/  FSEL R12, R12, R113.reuse, P3 ;  /* 0x000000710c0c7208 */ /* 0x080fe20001800000 */
[----:B------:R-:W-:Y:S01]  /*5c70*/  FADD.FTZ R13, -R113, R13 ;  /* 0x0000000d710d7221 */ /* 0x000fe20000010100 */
[----:B------:R-:W-:Y:S01]  /*5c80*/  F2FP.BF16.PACK_AB R4, R5, R8 ;  /* 0x000000080504723e */ /* 0x000fe200000010ff */
[----:B------:R-:W-:Y:S01]  /*5c90*/  FADD.FTZ R16, -R113, R16 ;  /* 0x0000001071107221 */ /* 0x000fe20000010100 */
[-C--:B------:R-:W-:Y:S01]  /*5ca0*/  FSEL R9, R9, R113.reuse, P1 ;  /* 0x0000007109097208 */ /* 0x080fe20000800000 */
[C---:B------:R-:W-:Y:S01]  /*5cb0*/  FADD.FTZ R6, -R112.reuse, R6 ;  /* 0x0000000670067221 */ /* 0x040fe20000010100 */
[----:B------:R-:W-:Y:S01]  /*5cc0*/  FSETP.GE.FTZ.AND P1, PT, R119, RZ, PT ;  /* 0x000000ff7700720b */ /* 0x000fe20003f36000 */
[----:B------:R1:W-:Y:S01]  /*5cd0*/  STS [R227+0x20000], R4 ;  /* 0x02000004e3007388 */ /* 0x0003e20000000800 */
[-C--:B------:R-:W-:Y:S01]  /*5ce0*/  FSEL R13, R13, R113.reuse, P2 ;  /* 0x000000710d0d7208 */ /* 0x080fe20001000000 */
[----:B------:R-:W-:Y:S01]  /*5cf0*/  FADD.FTZ R11, -R112, R11 ;  /* 0x0000000b700b7221 */ /* 0x000fe20000010100 */
[----:B------:R-:W-:Y:S01]  /*5d00*/  FSEL R16, R16, R113, P1 ;  /* 0x0000007110107208 */ /* 0x000fe20000800000 */
[----:B------:R-:W-:Y:S01]  /*5d10*/  @P0 FADD.FTZ R113, -R113, R17 ;  /* 0x0000001171710221 */ /* 0x000fe20000010100 */
[----:B------:R-:W-:Y:S01]  /*5d20*/  FSETP.GE.FTZ.AND P0, PT, R196, RZ, PT ;  /* 0x000000ffc400720b */ /* 0x000fe20003f16000 */
[----:B------:R-:W-:Y:S01]  /*5d30*/  FMUL.FTZ R12, R123, R12 ;  /* 0x0000000c7b0c7220 */ /* 0x000fe20000410000 */
[C---:B------:R-:W-:Y:S01]  /*5d40*/  FSETP.GE.FTZ.AND P1, PT, R197.reuse, RZ, PT ;  /* 0x000000ffc500720b */ /* 0x040fe20003f36000 */
[----:B------:R-:W-:Y:S01]  /*5d50*/  FMUL.FTZ R8, R122, R13 ;  /* 0x0000000d7a087220 */ /* 0x000fe20000410000 */
[----:B------:R-:W-:Y:S01]  /*5d60*/  FSETP.GE.FTZ.AND P2, PT, R124, RZ, PT ;  /* 0x000000ff7c00720b */ /* 0x000fe20003f56000 */
[----:B------:R-:W-:Y:S01]  /*5d70*/  FADD.FTZ R15, -R112, R15 ;  /* 0x0000000f700f7221 */ /* 0x000fe20000010100 */
[----:B------:R-:W-:Y:S01]  /*5d80*/  FSEL R6, R6, R112, P1 ;  /* 0x0000007006067208 */ /* 0x000fe20000800000 */
[----:B------:R-:W-:Y:S01]  /*5d90*/  FMUL.FTZ R9, R126, R9 ;  /* 0x000000097e097220 */ /* 0x000fe20000410000 */
[----:B------:R-:W-:Y:S01]  /*5da0*/  FSETP.GE.FTZ.AND P1, PT, R128, RZ, PT ;  /* 0x000000ff8000720b */ /* 0x000fe20003f36000 */
[----:B------:R-:W-:Y:S01]  /*5db0*/  FADD.FTZ R18, -R112, R18 ;  /* 0x0000001270127221 */ /* 0x000fe20000010100 */
[----:B------:R-:W-:Y:S01]  /*5dc0*/  F2FP.BF16.PACK_AB R8, R8, R12 ;  /* 0x0000000c0808723e */ /* 0x000fe200000010ff */
[----:B------:R-:W-:Y:S01]  /*5dd0*/  FMUL.FTZ R13, R197, R6 ;  /* 0x00000006c50d7220 */ /* 0x000fe20000410000 */
[----:B------:R-:W-:Y:S01]  /*5de0*/  FSETP.GE.FTZ.AND P3, PT, R125, RZ, PT ;  /* 0x000000ff7d00720b */ /* 0x000fe20003f76000 */
[----:B------:R-:W-:Y:S01]  /*5df0*/  FMUL.FTZ R16, R119, R16 ;  /* 0x0000001077107220 */ /* 0x000fe20000410000 */
[----:B------:R-:W-:Y:S01]  /*5e00*/  FSEL R15, R15, R112, P2 ;  /* 0x000000700f0f7208 */ /* 0x000fe20001000000 */
[----:B------:R-:W-:Y:S01]  /*5e10*/  FMUL.FTZ R113, R118, R113 ;  /* 0x0000007176717220 */ /* 0x000fe20000410000 */
[----:B------:R-:W-:Y:S01]  /*5e20*/  F2FP.BF16.PACK_AB R9, R9, R84 ;  /* 0x000000540909723e */ /* 0x000fe200000010ff */
[----:B-1----:R-:W-:Y:S03]  /*5e30*/  FADD.FTZ R4, -R112, R7 ;  /* 0x0000000770047221 */ /* 0x002fe60000010100 */
[----:B------:R-:W-:Y:S02]  /*5e40*/  F2FP.BF16.PACK_AB R7, R113, R16 ;  /* 0x000000107107723e */ /* 0x000fe400000010ff */
[-C--:B------:R-:W-:Y:S01]  /*5e50*/  FSEL R5, R4, R112.reuse, P0 ;  /* 0x0000007004057208 */ /* 0x080fe20000000000 */
[----:B------:R-:W-:Y:S01]  /*5e60*/  FADD.FTZ R4, -R112, R10 ;  /* 0x0000000a70047221 */ /* 0x000fe20000010100 */
[C---:B------:R-:W-:Y:S03]  /*5e70*/  FSETP.GE.FTZ.AND P0, PT, R129.reuse, RZ, PT ;  /* 0x000000ff8100720b */ /* 0x040fe60003f16000 */
[----:B------:R-:W-:Y:S01]  /*5e80*/  FMUL.FTZ R10, R196, R5 ;  /* 0x00000005c40a7220 */ /* 0x000fe20000410000 */
[----:B------:R-:W-:Y:S01]  /*5e90*/  FSEL R4, R4, R112, P0 ;  /* 0x0000007004047208 */ /* 0x000fe20000000000 */
[----:B------:R-:W-:Y:S01]  /*5ea0*/  FADD.FTZ R5, -R112, R14 ;  /* 0x0000000e70057221 */ /* 0x000fe20000010100 */
[----:B------:R-:W-:Y:S03]  /*5eb0*/  FSETP.GE.FTZ.AND P0, PT, R120, RZ, PT ;  /* 0x000000ff7800720b */ /* 0x000fe60003f16000 */
[----:B------:R-:W-:Y:S01]  /*5ec0*/  FMUL.FTZ R12, R129, R4 ;  /* 0x00000004810c7220 */ /* 0x000fe20000410000 */
[-C--:B------:R-:W-:Y:S02]  /*5ed0*/  FSEL R4, R11, R112.reuse, P1 ;  /* 0x000000700b047208 */ /* 0x080fe40000800000 */
[----:B------:R-:W-:Y:S02]  /*5ee0*/  FSEL R5, R5, R112, P3 ;  /* 0x0000007005057208 */ /* 0x000fe40001800000 */
[----:B------:R-:W-:Y:S01]  /*5ef0*/  FSETP.GE.FTZ.AND P1, PT, R121, RZ, PT ;  /* 0x000000ff7900720b */ /* 0x000fe20003f36000 */
[----:B------:R-:W-:Y:S01]  /*5f00*/  FMUL.FTZ R6, R128, R4 ;  /* 0x0000000480067220 */ /* 0x000fe20000410000 */
[----:B------:R-:W-:Y:S01]  /*5f10*/  F2FP.BF16.PACK_AB R4, R10, R13 ;  /* 0x0000000d0a04723e */ /* 0x000fe200000010ff */
[----:B------:R-:W-:Y:S01]  /*5f20*/  FMUL.FTZ R10, R125, R5 ;  /* 0x000000057d0a7220 */ /* 0x000fe20000410000 */
[----:B------:R-:W-:Y:S01]  /*5f30*/  FSEL R18, R18, R112, P1 ;  /* 0x0000007012127208 */ /* 0x000fe20000800000 */
[----:B------:R-:W-:Y:S01]  /*5f40*/  FMUL.FTZ R5, R124, R15 ;  /* 0x0000000f7c057220 */ /* 0x000fe20000410000 */
[----:B------:R-:W-:Y:S01]  /*5f50*/  F2FP.BF16.PACK_AB R6, R6, R12 ;  /* 0x0000000c0606723e */ /* 0x000fe200000010ff */
[----:B------:R1:W-:Y:S01]  /*5f60*/  STS [R227+0x20400], R4 ;  /* 0x02040004e3007388 */ /* 0x0003e20000000800 */
[----:B------:R-:W-:Y:S01]  /*5f70*/  @P0 FADD.FTZ R112, -R112, R19 ;  /* 0x0000001370700221 */ /* 0x000fe20000010100 */
[----:B------:R-:W-:Y:S01]  /*5f80*/  PLOP3.LUT P1, PT, PT, PT, UP4, 0x80, 0x0 ;  /* 0x000000000000781c */ /* 0x000fe20003f2f048 */
[----:B------:R-:W-:Y:S01]  /*5f90*/  FMUL.FTZ R18, R121, R18 ;  /* 0x0000001279127220 */ /* 0x000fe20000410000 */
[----:B------:R-:W-:Y:S01]  /*5fa0*/  F2FP.BF16.PACK_AB R5, R5, R10 ;  /* 0x0000000a0505723e */ /* 0x000fe200000010ff */
[----:B------:R-:W-:Y:S01]  /*5fb0*/  FMUL.FTZ R112, R120, R112 ;  /* 0x0000007078707220 */ /* 0x000fe20000410000 */
[----:B------:R-:W-:Y:S01]  /*5fc0*/  STS [R232+0x20000], R9 ;  /* 0x02000009e8007388 */ /* 0x000fe20000000800 */
[C---:B------:R-:W-:Y:S04]  /*5fd0*/  LEA R220, P0, R249.reuse, R220, 0x2 ;  /* 0x000000dcf9dc7211 */ /* 0x040fe800078010ff */
[----:B------:R-:W-:Y:S01]  /*5fe0*/  LEA.HI.X.SX32 R221, R249, R221, 0x2, P0 ;  /* 0x000000ddf9dd7211 */ /* 0x000fe200000f16ff */
[----:B------:R-:W-:Y:S06]  /*5ff0*/  STS [R232+0x20400], R6 ;  /* 0x02040006e8007388 */ /* 0x000fec0000000800 */
[----:B------:R-:W-:Y:S06]  /*6000*/  STS [R230+0x20000], R8 ;  /* 0x02000008e6007388 */ /* 0x000fec0000000800 */
[----:B------:R-:W-:Y:S01]  /*6010*/  STS [R230+0x20400], R5 ;  /* 0x02040005e6007388 */ /* 0x000fe20000000800 */
[----:B-1----:R-:W-:Y:S05]  /*6020*/  F2FP.BF16.PACK_AB R4, R112, R18 ;  /* 0x000000127004723e */ /* 0x002fea00000010ff */
        /* <DEDUP_REMOVED lines=158> */
.L_x_931:
[----:B------:R-:W-:Y:S01]  /*6a10*/  LDSM.16.M88.4 R128, [R216] ;  /* 0x00000000d880783b */ /* 0x000fe20000000200 */
[----:B------:R-:W-:Y:S01]  /*6a20*/  @UP4 UIADD3 UR13, UP1, UR8, -0x100, URZ ;  /* 0xffffff00080d4890 */ /* 0x000fe2000ff3e03f */
[----:B------:R-:W-:Y:S03]  /*6a30*/  IMAD.MOV.U32 R248, RZ, RZ, 0x4 ;  /* 0x00000004fff87424 */ /* 0x000fe600078e00ff */
[----:B------:R-:W2:Y:S01]  /*6a40*/  LDSM.16.MT88.4 R16, [R0+0x10000] ;  /* 0x010000000010783b */ /* 0x000ea20000004200 */
[----:B------:R-:W-:Y:S02]  /*6a50*/  @UP4 UIADD3.X UR12, UR9, -0x1, URZ, UP1, !UPT ;  /* 0xffffffff090c4890 */ /* 0x000fe40008ffe43f */
[----:B------:R-:W-:Y:S02]  /*6a60*/  @UP4 UMOV UR8, UR13 ;  /* 0x0000000d00084c82 */ /* 0x000fe40008000000 */
[----:B------:R-:W3:Y:S01]  /*6a70*/  LDSM.16.M88.4 R124, [R216+0x1000] ;  /* 0x00100000d87c783b */ /* 0x000ee20000000200 */
[----:B------:R-:W-:Y:S02]  /*6a80*/  @UP4 UIADD3 UR11, UP1, UR11, -0x100, URZ ;  /* 0xffffff000b0b4890 */ /* 0x000fe4000ff3e03f */
[----:B------:R-:W-:Y:S02]  /*6a90*/  @UP4 UMOV UR9, UR12 ;  /* 0x0000000c00094c82 */ /* 0x000fe40008000000 */
[----:B------:R-:W4:Y:S01]  /*6aa0*/  LDSM.16.MT88.4 R96, [R0+0x12000] ;  /* 0x012000000060783b */ /* 0x000f220000004200 */
[----:B------:R-:W-:Y:S04]  /*6ab0*/  @UP4 UIADD3.X UR10, UR10, -0x1, URZ, UP1, !UPT ;  /* 0xffffffff0a0a4890 */ /* 0x000fe80008ffe43f */
[----:B------:R-:W1:Y:S05]  /*6ac0*/  LDSM.16.MT88.4 R112, [R0+0x14000] ;  /* 0x014000000070783b */ /* 0x000e6a0000004200 */
[----:B------:R-:W1:Y:S05]  /*6ad0*/  LDSM.16.MT88.4 R196, [R0+0x16000] ;  /* 0x0160000000c4783b */ /* 0x000e6a0000004200 */
[----:B------:R-:W-:Y:S05]  /*6ae0*/  LDSM.16.M88.4 R200, [R219] ;  /* 0x00000000dbc8783b */ /* 0x000fea0000000200 */
[----:B------:R-:W-:Y:S01]  /*6af0*/  LDSM.16.M88.4 R204, [R219+0x1000] ;  /* 0x00100000dbcc783b */ /* 0x000fe20000000200 */
        /* <DEDUP_REMOVED lines=78> */
[----:B------:R-:W-:Y:S01]  /*6fe0*/  @P1 IMAD.WIDE R196, R238, R248, UR8 ;  /* 0x00000008eec41e25 */ /* 0x000fe2000f8e02f8 */
[-C--:B------:R-:W-:Y:S04]  /*6ff0*/  HMMA.16816.F32.BF16 R124, R204, R198.reuse, R124 ;  /* 0x000000c6cc7c723c */ /* 0x080fe8000004187c */
[----:B------:R1:W5:Y:S03]  /*7000*/  @P1 LDG.E R233, [R196.64] ;  /* 0x00000004c4e91981 */ /* 0x000366000c1e1900 */
[C---:B------:R-:W-:Y:S01]  /*7010*/  IMAD.SHL.U32 R204, R247.reuse, 0x8, RZ ;  /* 0x00000008f7cc7824 */ /* 0x040fe200078e00ff */
[----:B------:R-:W-:Y:S01]  /*7020*/  HMMA.16816.F32.BF16 R128, R200, R198, R128 ;  /* 0x000000c6c880723c */ /* 0x000fe20000041880 */
[----:B------:R1:W5:Y:S03]  /*7030*/  @P1 LDG.E R234, [R196.64+0x20] ;  /* 0x00002004c4ea1981 */ /* 0x000366000c1e1900 */
[C---:B------:R-:W-:Y:S02]  /*7040*/  IMAD.SHL.U32 R205, R247.reuse, 0x10, RZ ;  /* 0x00000010f7cd7824 */ /* 0x040fe400078e00ff */
[----:B------:R2:W-:Y:S01]  /*7050*/  RED.E.ADD.F32.FTZ.RN.STRONG.GPU [R220.64], R4 ;  /* 0x00000004dc00798e */ /* 0x0005e2000c10e784 */
[----:B------:R-:W-:Y:S02]  /*7060*/  IMAD R201, R247, 0x18, RZ ;  /* 0x00000018f7c97824 */ /* 0x000fe400078e02ff */
[-C--:B------:R-:W-:Y:S03]  /*7070*/  LEA R198, P2, R205, R220.reuse, 0x2 ;  /* 0x000000dccdc67211 */ /* 0x080fe600078410ff */
[----:B------:R-:W-:Y:S01]  /*7080*/  IMAD.SHL.U32 R203, R247, 0x20, RZ ;  /* 0x00000020f7cb7824 */ /* 0x000fe200078e00ff */
[-C--:B------:R-:W-:Y:S01]  /*7090*/  LEA.HI.X.SX32 R199, R205, R221.reuse, 0x2, P2 ;  /* 0x000000ddcdc77211 */ /* 0x080fe200010f16ff */
[C---:B------:R-:W-:Y:S02]  /*70a0*/  IMAD R206, R247.reuse, 0x28, RZ ;  /* 0x00000028f7ce7824 */ /* 0x040fe400078e02ff */
[----:B------:R-:W-:Y:S01]  /*70b0*/  IMAD R202, R247, 0x30, RZ ;  /* 0x00000030f7ca7824 */ /* 0x000fe200078e02ff */
[-C--:B------:R-:W-:Y:S02]  /*70c0*/  LEA R200, P2, R203, R220.reuse, 0x2 ;  /* 0x000000dccbc87211 */ /* 0x080fe400078410ff */
[CC--:B-1----:R-:W-:Y:S04]  /*70d0*/  LEA R196, P0, R204.reuse, R220.reuse, 0x2 ;  /* 0x000000dcccc47211 */ /* 0x0c2fe800078010ff */
[-C--:B------:R-:W-:Y:S02]  /*70e0*/  LEA.HI.X.SX32 R197, R204, R221.reuse, 0x2, P0 ;  /* 0x000000ddccc57211 */ /* 0x080fe400000f16ff */
[CC--:B--2---:R-:W-:Y:S03]  /*70f0*/  LEA R4, P0, R201.reuse, R220.reuse, 0x2 ;  /* 0x000000dcc9047211 */ /* 0x0c4fe600078010ff */
[----:B------:R1:W-:Y:S05]  /*7100*/  RED.E.ADD.F32.FTZ.RN.STRONG.GPU [R196.64], R5 ;  /* 0x00000005c400798e */ /* 0x0003ea000c10e784 */
[----:B------:R2:W-:Y:S01]  /*7110*/  RED.E.ADD.F32.FTZ.RN.STRONG.GPU [R198.64], R6 ;  /* 0x00000006c600798e */ /* 0x0005e2000c10e784 */
[-C--:B-1----:R-:W-:Y:S02]  /*7120*/  LEA.HI.X.SX32 R5, R201, R221.reuse, 0x2, P0 ;  /* 0x000000ddc9057211 */ /* 0x082fe400000f16ff */
[-C--:B------:R-:W-:Y:S03]  /*7130*/  LEA.HI.X.SX32 R201, R203, R221.reuse, 0x2, P2 ;  /* 0x000000ddcbc97211 */ /* 0x080fe600010f16ff */
[----:B------:R1:W-:Y:S01]  /*7140*/  RED.E.ADD.F32.FTZ.RN.STRONG.GPU [R4.64], R7 ;  /* 0x000000070400798e */ /* 0x0003e2000c10e784 */
[CC--:B--2---:R-:W-:Y:S04]  /*7150*/  LEA R198, P0, R206.reuse, R220.reuse, 0x2 ;  /* 0x000000dccec67211 */ /* 0x0c4fe800078010ff */
[----:B------:R-:W-:Y:S01]  /*7160*/  RED.E.ADD.F32.FTZ.RN.STRONG.GPU [R200.64], R8 ;  /* 0x00000008c800798e */ /* 0x000fe2000c10e784 */
[-C--:B------:R-:W-:Y:S05]  /*7170*/  LEA.HI.X.SX32 R199, R206, R221.reuse, 0x2, P0 ;  /* 0x000000ddcec77211 */ /* 0x080fea00000f16ff */
        /* <DEDUP_REMOVED lines=345> */
.L_x_932:
[----:B------:R-:W-:Y:S01]  /*8710*/  ISETP.LT.AND P0, PT, RZ, UR7, PT ;  /* 0x00000007ff007c0c */ /* 0x000fe2000bf01270 */
[----:B------:R-:W-:Y:S11]  /*8720*/  UIADD3 UR7, UR7, -0x1, URZ ;  /* 0xffffffff07077890 */ /* 0x000ff6000fffe03f */
[----:B------:R-:W-:Y:S01]  /*8730*/  @!UPT UIADD3 URZ, URZ, URZ, URZ ;  /* 0x0000003f3f3ff290 */ /* 0x000fe2000fffe03f */
[----:B------:R-:W-:-:S05]  /*8740*/  @P0 BRA `(.L_x_933) ;  /* 0xffffb7d000000947 */ /* 0x000fca000383ffff */
[----:B------:R-:W-:Y:S01]  /*8750*/  BAR.SYNC.DEFER_BLOCKING 0x0 ;  /* 0x0000000000007b1d */ /* 0x000fe20000010000 */
[----:B------:R-:W-:Y:S01]  /*8760*/  FMUL.FTZ R84, R64, c[0x0][0x2dc] ;  /* 0x0000b70040547a20 */ /* 0x000fe20000410000 */
[----:B------:R-:W-:Y:S01]  /*8770*/  UISETP.NE.AND UP0, UPT, UR31, -0x1, UPT ;  /* 0xffffffff1f00788c */ /* 0x000fe2000bf05270 */
[----:B------:R-:W-:Y:S02]  /*8780*/  FMUL.FTZ R64, R62, c[0x0][0x2dc] ;  /* 0x0000b7003e407a20 */ /* 0x000fe40000410000 */
[----:B-1----:R-:W-:Y:S01]  /*8790*/  FMUL.FTZ R12, R63, c[0x0][0x2dc] ;  /* 0x0000b7003f0c7a20 */ /* 0x002fe20000410000 */
[----:B------:R-:W-:Y:S01]  /*87a0*/  ULDC.64 UR10, c[0x0][0x3a0] ;  /* 0x0000e800000a7ab9 */ /* 0x000fe20000000a00 */
[----:B------:R-:W-:Y:S01]  /*87b0*/  FMUL.FTZ R85, R58, c[0x0][0x2dc] ;  /* 0x0000b7003a557a20 */ /* 0x000fe20000410000 */
[----:B------:R-:W-:Y:S01]  /*87c0*/  PLOP3.LUT P0, PT, PT, PT, UP0, 0x80, 0x0 ;  /* 0x000000000000781c */ /* 0x000fe20003f0f008 */
[----:B------:R-:W-:Y:S01]  /*87d0*/  FMUL.FTZ R16, R59, c[0x0][0x2dc] ;  /* 0x0000b7003b107a20 */ /* 0x000fe20000410000 */
[----:B------:R-:W-:Y:S01]  /*87e0*/  F2FP.BF16.PACK_AB R12, R12, R64 ;  /* 0x000000400c0c723e */ /* 0x000fe200000010ff */
[----:B------:R-:W-:-:S02]  /*87f0*/  FMUL.FTZ R15, R65, c[0x0][0x2dc] ;  /* 0x0000b700410f7a20 */ /* 0x000fc40000410000 */
[----:B------:R-:W-:Y:S01]  /*8800*/  FMUL.FTZ R132, R132, c[0x0][0x2e0] ;  /* 0x0000b80084847a20 */ /* 0x000fe20000410000 */
[----:B------:R-:W-:Y:S01]  /*8810*/  F2FP.BF16.PACK_AB R16, R16, R85 ;  /* 0x000000551010723e */ /* 0x000fe200000010ff */
[----:B------:R-:W-:Y:S01]  /*8820*/  FMUL.FTZ R63, R133, c[0x0][0x2e0] ;  /* 0x0000b800853f7a20 */ /* 0x000fe20000410000 */
[----:B------:R-:W-:Y:S01]  /*8830*/  F2FP.BF16.PACK_AB R15, R15, R84 ;  /* 0x000000540f0f723e */ /* 0x000fe200000010ff */
[----:B------:R-:W-:Y:S01]  /*8840*/  FMUL.FTZ R134, R134, c[0x0][0x2e0] ;  /* 0x0000b80086867a20 */ /* 0x000fe20000410000 */
[----:B------:R-:W-:Y:S01]  /*8850*/  @UP0 UIADD3 UR7, UR30, UR31, URZ ;  /* 0x0000001f1e070290 */ /* 0x000fe2000fffe03f */
[----:B------:R-:W-:Y:S01]  /*8860*/  FMUL.FTZ R62, R135, c[0x0][0x2e0] ;  /* 0x0000b800873e7a20 */ /* 0x000fe20000410000 */
[----:B------:R-:W-:Y:S01]  /*8870*/  F2FP.BF16.PACK_AB R63, R63, R132 ;  /* 0x000000843f3f723e */ /* 0x000fe200000010ff */
[----:B------:R-:W-:Y:S01]  /*8880*/  FMUL.FTZ R65, R60, c[0x0][0x2dc] ;  /* 0x0000b7003c417a20 */ /* 0x000fe20000410000 */
[----:B------:R-:W-:Y:S01]  /*8890*/  @UP0 UIMAD.WIDE.U32 UR8, UR7, UR10, URZ ;  /* 0x0000000a070802a5 */ /* 0x000fe2000f8e003f */
        /* <DEDUP_REMOVED lines=11> */
[----:B------:R-:W-:Y:S01]  /*8950*/  @UP0 UIMAD UR15, UR7, UR11, UR9 ;  /* 0x0000000b070f02a4 */ /* 0x000fe2000f8e0209 */
        /* <DEDUP_REMOVED lines=11> */
[----:B------:R-:W-:Y:S01]  /*8a10*/  @UP0 UMOV UR14, UR8 ;  /* 0x00000008000e0c82 */ /* 0x000fe20008000000 */
[----:B------:R-:W-:Y:S01]  /*8a20*/  FMUL.FTZ R87, R54, c[0x0][0x2dc] ;  /* 0x0000b70036577a20 */ /* 0x000fe20000410000 */
[----:B------:R-:W-:Y:S01]  /*8a30*/  F2FP.BF16.PACK_AB R60, R60, R138 ;  /* 0x0000008a3c3c723e */ /* 0x000fe200000010ff */
[----:B------:R-:W-:Y:S01]  /*8a40*/  FMUL.FTZ R18, R55, c[0x0][0x2dc] ;  /* 0x0000b70037127a20 */ /* 0x000fe20000410000 */
[----:B------:R1:W-:Y:S01]  /*8a50*/  STS [R242+0x1000], R61 ;  /* 0x0010003df2007388 */ /* 0x0003e20000000800 */
[----:B------:R-:W-:-:S02]  /*8a60*/  FMUL.FTZ R140, R140, c[0x0][0x2e0] ;  /* 0x0000b8008c8c7a20 */ /* 0x000fc40000410000 */
[----:B------:R-:W-:Y:S01]  /*8a70*/  FMUL.FTZ R57, R141, c[0x0][0x2e0] ;  /* 0x0000b8008d397a20 */ /* 0x000fe20000410000 */
[----:B------:R1:W-:Y:S01]  /*8a80*/  STS [R242+0x1400], R60 ;  /* 0x0014003cf2007388 */ /* 0x0003e20000000800 */
[----:B------:R-:W-:Y:S01]  /*8a90*/  FMUL.FTZ R142, R142, c[0x0][0x2e0] ;  /* 0x0000b8008e8e7a20 */ /* 0x000fe20000410000 */
[----:B------:R-:W-:Y:S01]  /*8aa0*/  F2FP.BF16.PACK_AB R18, R18, R87 ;  /* 0x000000571212723e */ /* 0x000fe200000010ff */
[----:B------:R-:W-:Y:S01]  /*8ab0*/  FMUL.FTZ R56, R143, c[0x0][0x2e0] ;  /* 0x0000b8008f387a20 */ /* 0x000fe20000410000 */
[----:B------:R-:W-:Y:S01]  /*8ac0*/  F2FP.BF16.PACK_AB R57, R57, R140 ;  /* 0x0000008c3939723e */ /* 0x000fe200000010ff */
[----:B------:R-:W-:Y:S02]  /*8ad0*/  FMUL.FTZ R91, R50, c[0x0][0x2dc] ;  /* 0x0000b700325b7a20 */ /* 0x000fe40000410000 */
        /* <DEDUP_REMOVED lines=10> */
[----:B------:R-:W-:-:S02]  /*8b80*/  FMUL.FTZ R107, R23, c[0x0][0x2dc] ;  /* 0x0000b700176b7a20 */ /* 0x000fc40000410000 */
[----:B------:R-:W-:Y:S01]  /*8b90*/  FMUL.FTZ R88, R52, c[0x0][0x2dc] ;  /* 0x0000b70034587a20 */ /* 0x000fe20000410000 */
[----:B------:R-:W-:Y:S01]  /*8ba0*/  F2FP.BF16.PACK_AB R54, R54, R150 ;  /* 0x000000963636723e */ /* 0x000fe200000010ff */
[----:B------:R-:W-:Y:S01]  /*8bb0*/  FMUL.FTZ R19, R53, c[0x0][0x2dc] ;  /* 0x0000b70035137a20 */ /* 0x000fe20000410000 */
[----:B------:R1:W-:Y:S01]  /*8bc0*/  STS [R242+0x2000], R55 ;  /* 0x00200037f2007388 */ /* 0x0003e20000000800 */
[----:B------:R-:W-:Y:S02]  /*8bd0*/  FMUL.FTZ R160, R160, c[0x0][0x2e0] ;  /* 0x0000b800a0a07a20 */ /* 0x000fe40000410000 */
[----:B------:R-:W-:Y:S01]  /*8be0*/  FMUL.FTZ R51, R161, c[0x0][0x2e0] ;  /* 0x0000b800a1337a20 */ /* 0x000fe20000410000 */
[----:B------:R1:W-:Y:S01]  /*8bf0*/  STS [R242+0x2400], R54 ;  /* 0x00240036f2007388 */ /* 0x0003e20000000800 */
[----:B------:R-:W-:Y:S01]  /*8c00*/  FMUL.FTZ R162, R162, c[0x0][0x2e0] ;  /* 0x0000b800a2a27a20 */ /* 0x000fe20000410000 */
[----:B------:R-:W-:Y:S01]  /*8c10*/  F2FP.BF16.PACK_AB R19, R19, R88 ;  /* 0x000000581313723e */ /* 0x000fe200000010ff */
        /* <DEDUP_REMOVED lines=128> */
[----:B------:R1:W-:Y:S01]  /*9420*/  STS [R243+0x7000], R188 ;  /* 0x007000bcf3007388 */ /* 0x0003e20000000800 */
[----:B------:R-:W-:-:S02]  /*9430*/  FMUL.FTZ R68, R68, c[0x0][0x2dc] ;  /* 0x0000b70044447a20 */ /* 0x000fc40000410000 */
        /* <DEDUP_REMOVED lines=30> */
[----:B------:R-:W-:-:S03]  /*9620*/  F2FP.BF16.PACK_AB R5, R5, R76 ;  /* 0x0000004c0505723e */ /* 0x000fc600000010ff */
[----:B------:R1:W-:Y:S01]  /*9630*/  STS [R243+0x9400], R28 ;  /* 0x0094001cf3007388 */ /* 0x0003e20000000800 */
[----:B------:R-:W-:-:S03]  /*9640*/  F2FP.BF16.PACK_AB R4, R4, R78 ;  /* 0x0000004e0404723e */ /* 0x000fc600000010ff */
        /* <DEDUP_REMOVED lines=38> */
.L_x_934:
        /* <DEDUP_REMOVED lines=19> */
.L_x_935:
[----:B------:R-:W-:Y:S01]  /*99e0*/  BAR.SYNC.DEFER_BLOCKING 0x0 ;  /* 0x0000000000007b1d */ /* 0x000fe20000010000 */
[----:B------:R-:W-:Y:S01]  /*99f0*/  USHF.L.U32 UR7, UR28, 0x6, URZ ;  /* 0x000000061c077899 */ /* 0x000fe2000800063f */
[--C-:B-1----:R-:W-:Y:S01]  /*9a00*/  SHF.R.S32.HI R7, RZ, 0x1f, R228.reuse ;  /* 0x0000001fff077819 */ /* 0x102fe200000114e4 */
        /* <DEDUP_REMOVED lines=53> */
.L_x_937:
[----:B--23--:R-:W-:Y:S05]  /*9d60*/  BSYNC B0 ;  /* 0x0000000000007941 */ /* 0x00cfea0003800000 */
.L_x_936:
        /* <DEDUP_REMOVED lines=21> */
.L_x_939:
[----:B------:R-:W-:Y:S05]  /*9ec0*/  BSYNC B0 ;  /* 0x0000000000007941 */ /* 0x000fea0003800000 */
.L_x_938:
        /* <DEDUP_REMOVED lines=31> */
.L_x_941:
[----:B------:R-:W-:Y:S05]  /*a0c0*/  BSYNC B0 ;  /* 0x0000000000007941 */ /* 0x000fea0003800000 */
.L_x_940:
        /* <DEDUP_REMOVED lines=20> */
.L_x_914:
        /* <DEDUP_REMOVED lines=20> */
.L_x_943:
        /* <DEDUP_REMOVED lines=18> */
.L_x_944:
        /* <DEDUP_REMOVED lines=37> */
.L_x_946:
[----:B------:R-:W-:Y:S05]  /*a6c0*/  BSYNC B0 ;  /* 0x0000000000007941 */ /* 0x000fea0003800000 */
.L_x_945:
        /* <DEDUP_REMOVED lines=21> */
.L_x_948:
[----:B------:R-:W-:Y:S05]  /*a820*/  BSYNC B0 ;  /* 0x0000000000007941 */ /* 0x000fea0003800000 */
.L_x_947:
        /* <DEDUP_REMOVED lines=31> */
.L_x_950:
[----:B------:R-:W-:Y:S05]  /*aa20*/  BSYNC B0 ;  /* 0x0000000000007941 */ /* 0x000fea0003800000 */
.L_x_949:
        /* <DEDUP_REMOVED lines=18> */
.L_x_942:
[----:B------:R-:W-:Y:S05]  /*ab50*/  BSYNC B1 ;  /* 0x0000000000017941 */ /* 0x000fea0003800000 */
.L_x_909:
        /* <DEDUP_REMOVED lines=12> */
.L_x_951:
[----:B------:R-:W-:Y:S05]  /*ac20*/  EXIT ;  /* 0x000000000000794d */ /* 0x000fea0003800000 */
.L_x_953:
        /* <DEDUP_REMOVED lines=13> */
.L_x_2025:


//--------------------- .text._ZN5flash44flash_bwd_dq_dk_dv_loop_seqk_parallel_kernelI23Flash_bwd_kernel_traitsILi256ELi64ELi64ELi8ELi4ELi2ELi2ELb0ELb1EN7cutlass10bfloat16_tE19Flash_kernel_traitsILi256ELi64ELi64ELi8ES3_EELb0ELb0ELb0ELb0ELb0ELb0ELb1EEEvNS_16Flash_bwd_paramsE --------------------------
	.section	.text._ZN5flash44flash_bwd_dq_dk_dv_loop_seqk_parallel_kernelI23Flash_bwd_kernel_traitsILi256ELi64ELi64ELi8ELi4ELi2ELi2ELb0ELb1EN7cutlass10bfloat16_tE19Flash_kernel_traitsILi256ELi64ELi64ELi8ES3_EELb0ELb0ELb0ELb0ELb0ELb0ELb1EEEvNS_16Flash_bwd_paramsE,"ax",@progbits
	.sectioninfo	@"SHI_REGISTERS=255"
	.align	128
        .global         _ZN5flash44flash_bwd_dq_dk_dv_loop_seqk_parallel_kernelI23Flash_bwd_kernel_traitsILi256ELi64ELi64ELi8ELi4ELi2ELi2ELb0ELb1EN7cutlass10bfloat16_tE19Flash_kernel_traitsILi256ELi64ELi64ELi8ES3_EELb0ELb0ELb0ELb0ELb0ELb0ELb1EEEvNS_16Flash_bwd_paramsE
        .type           _ZN5flash44flash_bwd_dq_dk_dv_loop_seqk_parallel_kernelI23Flash_bwd_kernel_traitsILi256ELi64ELi64ELi8ELi4ELi2ELi2ELb0ELb1EN7cutlass10bfloat16_tE19Flash_kernel_traitsILi256ELi64ELi64ELi8ES3_EELb0ELb0ELb0ELb0ELb0ELb0ELb1EEEvNS_16Flash_bwd_paramsE,@function
        .size           _ZN5flash44flash_bwd_dq_dk_dv_loop_seqk_parallel_kernelI23Flash_bwd_kernel_traitsILi256ELi64ELi64ELi8ELi4ELi2ELi2ELb0ELb1EN7cutlass10bfloat16_tE19Flash_kernel_traitsILi256ELi64ELi64ELi8ES3_EELb0ELb0ELb0ELb0ELb0ELb0ELb1EEEvNS_16Flash_bwd_paramsE,(.L_x_2026 - _ZN5flash44flash_bwd_dq_dk_dv_loop_seqk_parallel_kernelI23Flash_bwd_kernel_traitsILi256ELi64ELi64ELi8ELi4ELi2ELi2ELb0ELb1EN7cutlass10bfloat16_tE19Flash_kernel_traitsILi256ELi64ELi64ELi8ES3_EELb0ELb0ELb0ELb0ELb0ELb0ELb1EEEvNS_16Flash_bwd_paramsE)
        .other          _ZN5flash44flash_bwd_dq_dk_dv_loop_seqk_parallel_kernelI23Flash_bwd_kernel_traitsILi256ELi64ELi64ELi8ELi4ELi2ELi2ELb0ELb1EN7cutlass10bfloat16_tE19Flash_kernel_traitsILi256ELi64ELi64ELi8ES3_EELb0ELb0ELb0ELb0ELb0ELb0ELb1EEEvNS_16Flash_bwd_paramsE,@"STO_CUDA_ENTRY STV_DEFAULT"
_ZN5flash44flash_bwd_dq_dk_dv_loop_seqk_parallel_kernelI23Flash_bwd_kernel_traitsILi256ELi64ELi64ELi8ELi4ELi2ELi2ELb0ELb1EN7cutlass10bfloat16_tE19Flash_kernel_traitsILi256ELi64ELi64ELi8ES3_EELb0ELb0ELb0ELb0ELb0ELb0ELb1EEEvNS_16Flash_bwd_paramsE:
.text._ZN5flash44flash_bwd_dq_dk_dv_loop_seqk_parallel_kernelI23Flash_bwd_kernel_traitsILi256ELi64ELi64ELi8ELi4ELi2ELi2ELb0ELb1EN7cutlass10bfloat16_tE19Flash_kernel_traitsILi256ELi64ELi64ELi8ES3_EELb0ELb0ELb0ELb0ELb0ELb0ELb1EEEvNS_16Flash_bwd_paramsE:
        /* <DEDUP_REMOVED lines=187> */
.L_x_998:
        /* <DEDUP_REMOVED lines=62> */
.L_x_954:
        /* <DEDUP_REMOVED lines=58> */
.L_x_956:
        /* <DEDUP_REMOVED lines=42> */
.L_x_957:
        /* <DEDUP_REMOVED lines=45> */
.L_x_958:
[----:B------:R-:W-:-:S03]  /*18a0*/  UMOV UR11, UR49 ;  /* 0x00000031000b7c82 */ /* 0x000fc60008000000 */
.L_x_959:
[----:B------:R-:W-:Y:S01]  /*18b0*/  IADD3 R17, P0, R229, UR15, RZ ;  /* 0x0000000fe5117c10 */ /* 0x000fe2000ff1e0ff */
[----:B------:R-:W-:Y:S01]  /*18c0*/  IMAD.U32 R14, RZ, RZ, UR15 ;  /* 0x0000000fff0e7e24 */ /* 0x000fe2000f8e00ff */
[--C-:B------:R-:W-:Y:S01]  /*18d0*/  SHF.R.S32.HI R233, RZ, 0x1f, R232.reuse ;  /* 0x0000001fffe97819 */ /* 0x100fe200000114e8 */
[----:B------:R-:W-:Y:S01]  /*18e0*/  UIADD3 UR8, UP5, UP4, UR8, UR44, UR46 ;  /* 0x0000002c08087290 */ /* 0x000fe2000fcbe02e */
[----:B------:R-:W-:Y:S01]  /*18f0*/  IADD3.X R9, R4, UR32, RZ, P0, !PT ;  /* 0x0000002004097c10 */ /* 0x000fe200087fe4ff */
[----:B------:R-:W-:Y:S01]  /*1900*/  IMAD.U32 R18, RZ, RZ, UR35 ;  /* 0x00000023ff127e24 */ /* 0x000fe2000f8e00ff */
[----:B------:R-:W-:Y:S01]  /*1910*/  IADD3 R10, P0, R232, UR18, RZ ;  /* 0x00000012e80a7c10 */ /* 0x000fe2000ff1e0ff */
[----:B------:R-:W-:Y:S01]  /*1920*/  UIADD3 UR26, UP1, UP0, UR26, UR8, UR28 ;  /* 0x000000081a1a7290 */ /* 0x000fe2000f83e01c */
[----:B------:R-:W-:Y:S01]  /*1930*/  IMAD.WIDE.U32 R22, R17, c[0x0][0x190], R232 ;  /* 0x0000640011167a25 */ /* 0x000fe200078e00e8 */
[----:B------:R-:W-:Y:S01]  /*1940*/  UIADD3.X UR7, UR10, UR47, UR52, UP5, UP4 ;  /* 0x0000002f0a077290 */ /* 0x000fe2000afe8434 */
[----:B------:R-:W-:Y:S01]  /*1950*/  IADD3.X R11, R233, UR19, RZ, P0, !PT ;  /* 0x00000013e90b7c10 */ /* 0x000fe200087fe4ff */
[----:B------:R-:W-:Y:S01]  /*1960*/  ULDC.64 UR8, c[0x0][0x370] ;  /* 0x0000dc0000087ab9 */ /* 0x000fe20000000a00 */
[----:B------:R-:W-:Y:S01]  /*1970*/  IMAD R16, R9, c[0x0][0x190], RZ ;  /* 0x0000640009107a24 */ /* 0x000fe200078e02ff */
[----:B------:R-:W-:Y:S01]  /*1980*/  UIADD3.X UR12, UR12, UR7, UR13, UP1, UP0 ;  /* 0x000000070c0c7290 */ /* 0x000fe20008fe040d */
[----:B------:R-:W-:Y:S01]  /*1990*/  IADD3 R24, P2, R22, UR31, RZ ;  /* 0x0000001f16187c10 */ /* 0x000fe2000ff5e0ff */
[----:B------:R-:W-:Y:S01]  /*19a0*/  IMAD.WIDE.U32 R14, R14, c[0x0][0x370], R10 ;  /* 0x0000dc000e0e7a25 */ /* 0x000fe200078e000a */
[----:B------:R-:W-:Y:S01]  /*19b0*/  UIMAD UR7, UR32, UR8, URZ ;  /* 0x00000008200772a4 */ /* 0x000fe2000f8e023f */
[----:B------:R-:W1:Y:S01]  /*19c0*/  S2R R10, SR_TID.X ;  /* 0x00000000000a7919 */ /* 0x000e620000002100 */
[----:B------:R-:W-:Y:S01]  /*19d0*/  UISETP.GE.AND UP0, UPT, UR30, 0x1, UPT ;  /* 0x000000011e00788c */ /* 0x000fe2000bf06270 */
[----:B------:R-:W-:Y:S01]  /*19e0*/  IMAD R21, R17, c[0x0][0x194], R16 ;  /* 0x0000650011157a24 */ /* 0x000fe200078e0210 */
[----:B------:R-:W-:Y:S01]  /*19f0*/  UIMAD UR10, UR15, UR9, UR7 ;  /* 0x000000090f0a72a4 */ /* 0x000fe2000f8e0207 */
[----:B------:R-:W-:Y:S01]  /*1a00*/  BSSY B1, `(.L_x_955) ;  /* 0x0000897000017945 */ /* 0x000fe20003800000 */
[----:B------:R-:W-:-:S02]  /*1a10*/  UIADD3 UR14, UR15, UR14, URZ ;  /* 0x0000000e0f0e7290 */ /* 0x000fc4000fffe03f */
[----:B------:R-:W-:Y:S01]  /*1a20*/  PLOP3.LUT P0, PT, PT, PT, UP0, 0x80, 0x0 ;  /* 0x000000000000781c */ /* 0x000fe20003f0f008 */
[----:B------:R-:W-:Y:S01]  /*1a30*/  ULDC.64 UR8, c[0x0][0x378] ;  /* 0x0000de0000087ab9 */ /* 0x000fe20000000a00 */
[----:B------:R-:W-:Y:S01]  /*1a40*/  IADD3 R15, R15, UR10, RZ ;  /* 0x0000000a0f0f7c10 */ /* 0x000fe2000fffe0ff */
[----:B------:R-:W-:Y:S01]  /*1a50*/  UIMAD UR7, UR60, UR8, URZ ;  /* 0x000000083c0772a4 */ /* 0x000fe2000f8e023f */
[----:B------:R-:W-:Y:S01]  /*1a60*/  IADD3.X R25, R23, UR29, R21, P2, !PT ;  /* 0x0000001d17197c10 */ /* 0x000fe200097fe415 */
[----:B------:R-:W-:Y:S02]  /*1a70*/  UIADD3 UR8, UR15, UR11, URZ ;  /* 0x0000000b0f087290 */ /* 0x000fe4000fffe03f */
[----:B------:R-:W-:Y:S01]  /*1a80*/  IMAD.WIDE.U32 R18, R18, c[0x0][0x378], R14 ;  /* 0x0000de0012127a25 */ /* 0x000fe200078e000e */
[----:B------:R-:W-:Y:S02]  /*1a90*/  ULDC.64 UR10, c[0x0][0x3c8] ;  /* 0x0000f200000a7ab9 */ /* 0x000fe40000000a00 */
[----:B------:R-:W-:-:S02]  /*1aa0*/  UIMAD UR16, UR35, UR9, UR7 ;  /* 0x00000009231072a4 */ /* 0x000fc4000f8e0207 */
[----:B------:R-:W-:Y:S02]  /*1ab0*/  UIMAD.WIDE UR8, UR8, UR61, UR10 ;  /* 0x0000003d080872a5 */ /* 0x000fe4000f8e020a */
[----:B------:R-:W-:Y:S02]  /*1ac0*/  ULEA.HI.SX32 UR7, UR34, 0xffffffff, 0x1a ;  /* 0xffffffff22077891 */ /* 0x000fe4000f8fd23f */
[----:B------:R-:W-:Y:S01]  /*1ad0*/  ULDC.64 UR10, c[0x0][0x200] ;  /* 0x00008000000a7ab9 */ /* 0x000fe20000000a00 */
[----:B-1----:R-:W-:Y:S01]  /*1ae0*/  SHF.R.S32.HI R11, RZ, 0x1f, R10 ;  /* 0x0000001fff0b7819 */ /* 0x002fe2000001140a */
[----:B------:R-:W-:Y:S01]  /*1af0*/  UIMAD.WIDE UR14, UR14, UR61, UR10 ;  /* 0x0000003d0e0e72a5 */ /* 0x000fe2000f8e020a */
[----:B------:R-:W-:Y:S02]  /*1b00*/  IADD3 R19, R19, UR16, RZ ;  /* 0x0000001013137c10 */ /* 0x000fe4000fffe0ff */
[----:B------:R-:W-:-:S04]  /*1b10*/  LEA.HI R12, R11, R10, RZ, 0x5 ;  /* 0x0000000a0b0c7211 */ /* 0x000fc800078f28ff */
[----:B------:R-:W-:-:S05]  /*1b20*/  LOP3.LUT R11, R12, 0xffffffe0, RZ, 0xc0, !PT ;  /* 0xffffffe00c0b7812 */ /* 0x000fca00078ec0ff */
[----:B------:R-:W-:Y:S01]  /*1b30*/  IMAD.IADD R11, R10, 0x1, -R11 ;  /* 0x000000010a0b7824 */ /* 0x000fe200078e0a0b */
[----:B------:R-:W-:-:S05]  /*1b40*/  SHF.R.S32.HI R10, RZ, 0x5, R12 ;  /* 0x00000005ff0a7819 */ /* 0x000fca000001140c */
[----:B------:R-:W-:-:S05]  /*1b50*/  IMAD R13, R10, UR45, R11 ;  /* 0x0000002d0a0d7c24 */ /* 0x000fca000f8e020b */
[----:B------:R-:W-:-:S04]  /*1b60*/  IADD3 R14, P1, R13, UR26, RZ ;  /* 0x0000001a0d0e7c10 */ /* 0x000fc8000ff3e0ff */
[----:B------:R-:W-:Y:S02]  /*1b70*/  LEA.HI.X.SX32 R13, R13, UR12, 0x1, P1 ;  /* 0x0000000c0d0d7c11 */ /* 0x000fe400088f0eff */
[----:B------:R-:W-:-:S04]  /*1b80*/  LEA R250, P1, R14, c[0x0][0x350], 0x2 ;  /* 0x0000d4000efa7a11 */ /* 0x000fc800078210ff */
[----:B------:R-:W-:Y:S01]  /*1b90*/  LEA.HI.X R251, R14, c[0x0][0x354], R13, 0x2, P1 ;  /* 0x0000d5000efb7a11 */ /* 0x000fe200008f140d */
[----:B------:R-:W-:Y:S05]  /*1ba0*/  @!P0 BRA `(.L_x_960) ;  /* 0x00007e8000008947 */ /* 0x000fea0003800000 */
[----:B------:R-:W-:Y:S01]  /*1bb0*/  PLOP3.LUT P0, PT, PT, PT, UP3, 0x80, 0x0 ;  /* 0x000000000000781c */ /* 0x000fe20003f0f038 */
[----:B------:R-:W-:Y:S01]  /*1bc0*/  UIMAD UR12, UR7, -0x40, UR30 ;  /* 0xffffffc0070c78a4 */ /* 0x000fe2000f8e021e */
[----:B------:R-:W-:Y:S01]  /*1bd0*/  IMAD.U32 R22, RZ, RZ, UR35 ;  /* 0x00000023ff167e24 */ /* 0x000fe2000f8e00ff */
[----:B------:R-:W-:Y:S01]  /*1be0*/  UMOV UR11, UR8 ;  /* 0x00000008000b7c82 */ /* 0x000fe20008000000 */
[----:B------:R-:W-:Y:S01]  /*1bf0*/  IMAD R14, R4, c[0x0][0x370], RZ ;  /* 0x0000dc00040e7a24 */ /* 0x000fe200078e02ff */
[----:B------:R-:W-:Y:S01]  /*1c00*/  UMOV UR10, UR9 ;  /* 0x00000009000a7c82 */ /* 0x000fe20008000000 */
[----:B------:R-:W-:-:S07]  /*1c10*/  IMAD.WIDE.U32 R18, R229, c[0x0][0x370], R18 ;  /* 0x0000dc00e5127a25 */ /* 0x000fce00078e0012 */
[----:B------:R-:W-:Y:S01]  /*1c20*/  @P0 BAR.SYNC.DEFER_BLOCKING 0x0 ;  /* 0x0000000000000b1d */ /* 0x000fe20000010000 */
[----:B------:R-:W-:Y:S01]  /*1c30*/  ISETP.GE.AND P6, PT, R229, UR12, PT ;  /* 0x0000000ce5007c0c */ /* 0x000fe2000bfc6270 */
[----:B------:R-:W-:Y:S01]  /*1c40*/  IMAD.WIDE.U32 R22, R22, c[0x0][0x1a8], R24 ;  /* 0x00006a0016167a25 */ /* 0x000fe200078e0018 */
[----:B------:R-:W-:-:S03]  /*1c50*/  LEA R244, P0, R18, c[0x0][0x330], 0x1 ;  /* 0x0000cc0012f47a11 */ /* 0x000fc600078008ff */
[----:B------:R-:W-:Y:S01]  /*1c60*/  ULDC.64 UR8, c[0x0][0x1a8] ;  /* 0x00006a0000087ab9 */ /* 0x000fe20000000a00 */
[----:B------:R-:W-:Y:S01]  /*1c70*/  IMAD R15, R229, c[0x0][0x374], R14 ;  /* 0x0000dd00e50f7a24 */ /* 0x000fe200078e020e */
[----:B------:R-:W-:Y:S01]  /*1c80*/  UIMAD UR13, UR60, UR8, URZ ;  /* 0x000000083c0d72a4 */ /* 0x000fe2000f8e023f */
[----:B------:R-:W-:Y:S01]  /*1c90*/  LEA R242, P1, R22, c[0x0][0x160], 0x1 ;  /* 0x0000580016f27a11 */ /* 0x000fe200078208ff */
[----:B------:R-:W-:Y:S01]  /*1ca0*/  BSSY B0, `(.L_x_961) ;  /* 0x0000033000007945 */ /* 0x000fe20003800000 */
[----:B------:R-:W-:Y:S01]  /*1cb0*/  IMAD.IADD R15, R19, 0x1, R15 ;  /* 0x00000001130f7824 */ /* 0x000fe200078e020f */
[----:B------:R-:W-:Y:S02]  /*1cc0*/  UIMAD UR13, UR35, UR9, UR13 ;  /* 0x00000009230d72a4 */ /* 0x000fe4000f8e020d */
[----:B------:R-:W-:Y:S02]  /*1cd0*/  UMOV UR8, UR15 ;  /* 0x0000000f00087c82 */ /* 0x000fe40008000000 */
[----:B------:R-:W-:Y:S01]  /*1ce0*/  UMOV UR9, UR14 ;  /* 0x0000000e00097c82 */ /* 0x000fe20008000000 */
[----:B------:R-:W-:-:S02]  /*1cf0*/  LEA.HI.X R245, R18, c[0x0][0x334], R15, 0x1, P0 ;  /* 0x0000cd0012f57a11 */ /* 0x000fc400000f0c0f */
[----:B------:R-:W-:-:S04]  /*1d00*/  IADD3 R16, R23, UR13, RZ ;  /* 0x0000000d17107c10 */ /* 0x000fc8000fffe0ff */
[----:B------:R-:W-:Y:S01]  /*1d10*/  LEA.HI.X R241, R22, c[0x0][0x164], R16, 0x1, P1 ;  /* 0x0000590016f17a11 */ /* 0x000fe200008f0c10 */
        /* <DEDUP_REMOVED lines=43> */
.L_x_962:
[----:B------:R-:W-:Y:S05]  /*1fd0*/  BSYNC B0 ;  /* 0x0000000000007941 */ /* 0x000fea0003800000 */
.L_x_961:
        /* <DEDUP_REMOVED lines=48> */
.L_x_964:
[----:B------:R-:W-:Y:S05]  /*22e0*/  BSYNC B0 ;  /* 0x0000000000007941 */ /* 0x000fea0003800000 */
.L_x_963:
[----:B------:R1:W-:Y:S01]  /*22f0*/  @P6 STS.128 [R225], RZ ;  /* 0x000000ffe1006388 */ /* 0x0003e20000000c00 */
[----:B------:R-:W-:Y:S03]  /*2300*/  BSSY B0, `(.L_x_965) ;  /* 0x000002a000007945 */ /* 0x000fe60003800000 */
[----:B------:R1:W-:Y:S04]  /*2310*/  @P6 STS.128 [R225+0x2000], RZ ;  /* 0x002000ffe1006388 */ /* 0x0003e80000000c00 */
[----:B------:R1:W-:Y:S04]  /*2320*/  @P6 STS.128 [R225+0x4000], RZ ;  /* 0x004000ffe1006388 */ /* 0x0003e80000000c00 */
[----:B------:R1:W-:Y:S01]  /*2330*/  @P6 STS.128 [R225+0x6000], RZ ;  /* 0x006000ffe1006388 */ /* 0x0003e20000000c00 */
[----:B------:R-:W-:Y:S05]  /*2340*/  @P6 BRA `(.L_x_966) ;  /* 0x0000025000006947 */ /* 0x000fea0003800000 */
[----:B-1----:R-:W-:Y:S01]  /*2350*/  IMAD.U32 R18, RZ, RZ, UR31 ;  /* 0x0000001fff127e24 */ /* 0x002fe2000f8e00ff */
        /* <DEDUP_REMOVED lines=36> */
.L_x_966:
[----:B------:R-:W-:Y:S05]  /*25a0*/  BSYNC B0 ;  /* 0x0000000000007941 */ /* 0x000fea0003800000 */
.L_x_965:
        /* <DEDUP_REMOVED lines=45> */
.L_x_968:
[----:B------:R-:W-:Y:S05]  /*2880*/  BSYNC B0 ;  /* 0x0000000000007941 */ /* 0x000fea0003800000 */
.L_x_967:
[----:B------:R-:W-:Y:S01]  /*2890*/  SHF.R.S32.HI R13, RZ, 0x1f, R12 ;  /* 0x0000001fff0d7819 */ /* 0x000fe2000001140c */
[----:B------:R-:W-:Y:S01]  /*28a0*/  UIADD3 UR13, -UR20, UR6, URZ ;  /* 0x00000006140d7290 */ /* 0x000fe2000fffe13f */
[----:B------:R-:W-:Y:S01]  /*28b0*/  SHF.R.S32.HI R12, RZ, 0x1f, R11 ;  /* 0x0000001fff0c7819 */ /* 0x000fe2000001140b */
[----:B------:R-:W-:Y:S01]  /*28c0*/  ULDC.64 UR14, c[0x0][0x198] ;  /* 0x00006600000e7ab9 */ /* 0x000fe20000000a00 */
[----:B------:R-:W-:Y:S01]  /*28d0*/  LEA.HI R13, R13, R10, RZ, 0x2 ;  /* 0x0000000a0d0d7211 */ /* 0x000fe200078f10ff */
[----:B------:R-:W-:Y:S01]  /*28e0*/  IMAD.MOV.U32 R248, RZ, RZ, 0x7f800000 ;  /* 0x7f800000fff87424 */ /* 0x000fe200078e00ff */
[----:B------:R-:W-:Y:S01]  /*28f0*/  LEA.HI R12, R12, R11, RZ, 0x2 ;  /* 0x0000000b0c0c7211 */ /* 0x000fe200078f10ff */
[----:B------:R-:W-:Y:S01]  /*2900*/  IMAD.MOV.U32 R249, RZ, RZ, 0x7f800000 ;  /* 0x7f800000fff97424 */ /* 0x000fe200078e00ff */
[----:B------:R-:W-:Y:S02]  /*2910*/  LOP3.LUT R13, R13, 0xfffffffc, RZ, 0xc0, !PT ;  /* 0xfffffffc0d0d7812 */ /* 0x000fe400078ec0ff */
[----:B------:R-:W-:-:S03]  /*2920*/  SHF.R.S32.HI R11, RZ, 0x2, R12 ;  /* 0x00000002ff0b7819 */ /* 0x000fc6000001140c */
[----:B------:R-:W-:-:S04]  /*2930*/  IMAD.IADD R10, R10, 0x1, -R13 ;  /* 0x000000010a0a7824 */ /* 0x000fc800078e0a0d */
[----:B------:R-:W-:Y:S01]  /*2940*/  IMAD R11, R10, 0x10, R11 ;  /* 0x000000100a0b7824 */ /* 0x000fe200078e020b */
[----:B------:R-:W-:-:S03]  /*2950*/  ISETP.GE.AND P5, PT, R229, UR13, PT ;  /* 0x0000000de5007c0c */ /* 0x000fc6000bfa6270 */
[C---:B------:R-:W-:Y:S01]  /*2960*/  IMAD.SHL.U32 R247, R11.reuse, 0x4, RZ ;  /* 0x000000040bf77824 */ /* 0x040fe200078e00ff */
[C---:B------:R-:W-:Y:S02]  /*2970*/  IADD3 R10, R11.reuse, 0x8, RZ ;  /* 0x000000080b0a7810 */ /* 0x040fe40007ffe0ff */
[----:B------:R-:W-:Y:S02]  /*2980*/  SHF.R.S32.HI R246, RZ, 0x1f, R11 ;  /* 0x0000001ffff67819 */ /* 0x000fe4000001140b */
[C---:B------:R-:W-:Y:S02]  /*2990*/  ISETP.GE.AND P2, PT, R11.reuse, UR12, PT ;  /* 0x0000000c0b007c0c */ /* 0x040fe4000bf46270 */
        /* <DEDUP_REMOVED lines=70> */
.L_x_970:
[----:B------:R-:W-:Y:S05]  /*2e00*/  BSYNC B0 ;  /* 0x0000000000007941 */ /* 0x000fea0003800000 */
.L_x_969:
        /* <DEDUP_REMOVED lines=55> */
.L_x_972:
[----:B------:R-:W-:Y:S05]  /*3180*/  BSYNC B0 ;  /* 0x0000000000007941 */ /* 0x000fea0003800000 */
.L_x_971:
        /* <DEDUP_REMOVED lines=64> */
.L_x_974:
[----:B------:R-:W-:Y:S05]  /*3590*/  BSYNC B0 ;  /* 0x0000000000007941 */ /* 0x000fea0003800000 */
.L_x_973:
        /* <DEDUP_REMOVED lines=54> */
.L_x_976:
[----:B------:R-:W-:Y:S05]  /*3900*/  BSYNC B0 ;  /* 0x0000000000007941 */ /* 0x000fea0003800000 */
.L_x_975:
[----:B------:R-:W0:Y:S01]  /*3910*/  LDGDEPBAR ;  /* 0x00000000000079af */ /* 0x000e220000000000 */
[----:B------:R-:W-:Y:S01]  /*3920*/  MOV R239, c[0x0][0x22c] ;  /* 0x00008b0000ef7a02 */ /* 0x000fe20000000f00 */
[----:B------:R-:W-:Y:S01]  /*3930*/  CS2R R190, SRZ ;  /* 0x0000000000be7805 */ /* 0x000fe2000001ff00 */
        /* <DEDUP_REMOVED lines=61> */
[----:B------:R-:W-:Y:S01]  /*3d10*/  CS2R R24, SRZ ;  /* 0x0000000000187805 */ /* 0x000fe2000001ff00 */
[----:B------:R-:W-:Y:S01]  /*3d20*/  CS2R R22, SRZ ;  /* 0x0000000000167805 */ /* 0x000fe2000001ff00 */
[----:B-1----:R-:W-:Y:S01]  /*3d30*/  CS2R R20, SRZ ;  /* 0x0000000000147805 */ /* 0x002fe2000001ff00 */
[----:B------:R-:W-:Y:S01]  /*3d40*/  LEA R240, -R239, RZ, 0x6 ;  /* 0x000000ffeff07211 */ /* 0x000fe200078e31ff */
[----:B------:R-:W-:-:S03]  /*3d50*/  UIADD3 UR14, UR20, 0x40, URZ ;  /* 0x00000040140e7890 */ /* 0x000fc6000fffe03f */
.L_x_979:
[----:B------:R-:W0:Y:S01]  /*3d60*/  LDGDEPBAR ;  /* 0x00000000000079af */ /* 0x000e220000000000 */
[----:B------:R-:W-:Y:S01]  /*3d70*/  UISETP.GE.AND UP0, UPT, UR14, UR6, UPT ;  /* 0x000000060e00728c */ /* 0x000fe2000bf06270 */
[----:B-----5:R-:W-:Y:S01]  /*3d80*/  FMUL.FTZ R203, R248, 1.4426950216293334961 ;  /* 0x3fb8aa3bf8cb7820 */ /* 0x020fe20000410000 */
[----:B------:R-:W-:Y:S01]  /*3d90*/  MOV R131, UR21 ;  /* 0x0000001500837c02 */ /* 0x000fe20008000f00 */
[----:B------:R-:W-:Y:S03]  /*3da0*/  UISETP.GE.AND UP4, UPT, UR7, 0x1, UPT ;  /* 0x000000010700788c */ /* 0x000fe6000bf86270 */
[----:B------:R-:W-:Y:S02]  /*3db0*/  PLOP3.LUT P2, PT, PT, PT, UP0, 0x80, 0x0 ;  /* 0x000000000000781c */ /* 0x000fe40003f4f008 */
[----:B------:R-:W-:Y:S02]  /*3dc0*/  PLOP3.LUT P0, PT, PT, PT, UP0, 0x80, 0x0 ;  /* 0x000000000000781c */ /* 0x000fe40003f0f008 */
[----:B------:R-:W-:Y:S02]  /*3dd0*/  PLOP3.LUT P5, PT, PT, PT, UP0, 0x80, 0x0 ;  /* 0x000000000000781c */ /* 0x000fe40003faf008 */
[----:B------:R-:W-:Y:S02]  /*3de0*/  PLOP3.LUT P1, PT, PT, PT, UP0, 0x80, 0x0 ;  /* 0x000000000000781c */ /* 0x000fe40003f2f008 */
[----:B------:R-:W-:Y:S02]  /*3df0*/  PLOP3.LUT P4, PT, PT, PT, UP0, 0x80, 0x0 ;  /* 0x000000000000781c */ /* 0x000fe40003f8f008 */
[----:B------:R-:W-:Y:S02]  /*3e00*/  PLOP3.LUT P3, PT, PT, PT, UP0, 0x80, 0x0 ;  /* 0x000000000000781c */ /* 0x000fe40003f6f008 */
[----:B------:R-:W-:Y:S03]  /*3e10*/  PLOP3.LUT P6, PT, PT, PT, UP0, 0x80, 0x0 ;  /* 0x000000000000781c */ /* 0x000fe60003fcf008 */
[----:B------:R-:W-:Y:S01]  /*3e20*/  @P0 LEA R196, R131, R224, 0x6 ;  /* 0x000000e083c40211 */ /* 0x000fe200078e30ff */
[----:B------:R-:W-:Y:S04]  /*3e30*/  DEPBAR.LE SB0, 0x0 ;  /* 0x000080000000791a */ /* 0x000fe80000000000 */
[----:B------:R-:W-:Y:S01]  /*3e40*/  BAR.SYNC.DEFER_BLOCKING 0x0 ;  /* 0x0000000000007b1d */ /* 0x000fe20000010000 */
[----:B------:R-:W-:Y:S02]  /*3e50*/  PLOP3.LUT P0, PT, PT, PT, UP0, 0x80, 0x0 ;  /* 0x000000000000781c */ /* 0x000fe40003f0f008 */
[C---:B------:R-:W-:Y:S02]  /*3e60*/  @P5 ISETP.GE.AND P5, PT, R196.reuse, UR6, PT ;  /* 0x00000006c4005c0c */ /* 0x040fe4000bfa6270 */
[----:B------:R-:W-:Y:S02]  /*3e70*/  @P1 IADD3 R131, R196, 0x1, RZ ;  /* 0x00000001c4831810 */ /* 0x000fe40007ffe0ff */
[----:B------:R-:W-:Y:S02]  /*3e80*/  FSETP.NEU.FTZ.AND P1, PT, R248, -INF , PT ;  /* 0xff800000f800780b */ /* 0x000fe40003f3d000 */
[----:B------:R-:W-:Y:S01]  /*3e90*/  @P4 ISETP.GE.AND P4, PT, R131, UR6, PT ;  /* 0x0000000683004c0c */ /* 0x000fe2000bf86270 */
[----:B------:R-:W-:Y:S01]  /*3ea0*/  FMUL.FTZ R131, R249, 1.4426950216293334961 ;  /* 0x3fb8aa3bf9837820 */ /* 0x000fe20000410000 */
[----:B------:R-:W-:Y:S02]  /*3eb0*/  FSEL R203, R203, RZ, P1 ;  /* 0x000000ffcbcb7208 */ /* 0x000fe40000800000 */
[----:B------:R-:W-:Y:S02]  /*3ec0*/  FSETP.NEU.FTZ.AND P1, PT, R249, -INF , PT ;  /* 0xff800000f900780b */ /* 0x000fe40003f3d000 */
[----:B------:R-:W-:Y:S02]  /*3ed0*/  @P3 IADD3 R197, R196, 0x8, RZ ;  /* 0x00000008c4c53810 */ /* 0x000fe40007ffe0ff */
[----:B------:R-:W-:Y:S02]  /*3ee0*/  FSEL R131, R131, RZ, P1 ;  /* 0x000000ff83837208 */ /* 0x000fe40000800000 */
[----:B------:R-:W-:Y:S02]  /*3ef0*/  PLOP3.LUT P1, PT, PT, PT, UP0, 0x80, 0x0 ;  /* 0x000000000000781c */ /* 0x000fe40003f2f008 */
[----:B------:R-:W-:Y:S02]  /*3f00*/  @P6 ISETP.GE.AND P6, PT, R197, UR6, PT ;  /* 0x00000006c5006c0c */ /* 0x000fe4000bfc6270 */
[----:B------:R-:W-:Y:S01]  /*3f10*/  PLOP3.LUT P3, PT, PT, PT, UP0, 0x80, 0x0 ;  /* 0x000000000000781c */ /* 0x000fe20003f6f008 */
        /* <DEDUP_REMOVED lines=8> */
[C---:B-1----:R-:W-:Y:S08]  /*3fa0*/  HMMA.16816.F32.BF16 R4, R84.reuse, R88, RZ ;  /* 0x000000585404723c */ /* 0x042ff000000418ff */
[C---:B------:R-:W-:Y:S01]  /*3fb0*/  HMMA.16816.F32.BF16 R8, R84.reuse, R90, RZ ;  /* 0x0000005a5408723c */ /* 0x040fe200000418ff */
[----:B------:R-:W-:Y:S07]  /*3fc0*/  LDSM.16.M88.4 R88, [R219] ;  /* 0x00000000db58783b */ /* 0x000fee0000000200 */
[C---:B--2---:R-:W-:Y:S08]  /*3fd0*/  HMMA.16816.F32.BF16 R12, R84.reuse, R92, RZ ;  /* 0x0000005c540c723c */ /* 0x044ff000000418ff */
[----:B------:R-:W-:Y:S01]  /*3fe0*/  HMMA.16816.F32.BF16 R16, R84, R94, RZ ;  /* 0x0000005e5410723c */ /* 0x000fe200000418ff */
[----:B------:R-:W1:Y:S06]  /*3ff0*/  LDSM.16.M88.4 R84, [R3+0x10800] ;  /* 0x010800000354783b */ /* 0x000e6c0000000200 */
[----:B------:R-:W2:Y:S01]  /*4000*/  LDSM.16.M88.4 R92, [R2+0x10000] ;  /* 0x01000000025c783b */ /* 0x000ea20000000200 */
[C---:B---3--:R-:W-:Y:S08]  /*4010*/  HMMA.16816.F32.BF16 R4, R96.reuse, R100, R4 ;  /* 0x000000646004723c */ /* 0x048ff00000041804 */
[C---:B------:R-:W-:Y:S01]  /*4020*/  HMMA.16816.F32.BF16 R8, R96.reuse, R102, R8 ;  /* 0x000000666008723c */ /* 0x040fe20000041808 */
[----:B------:R-:W-:Y:S07]  /*4030*/  LDSM.16.M88.4 R100, [R223+0x2000] ;  /* 0x00200000df64783b */ /* 0x000fee0000000200 */
[C---:B----4-:R-:W-:Y:S08]  /*4040*/  HMMA.16816.F32.BF16 R12, R96.reuse, R104, R12 ;  /* 0x00000068600c723c */ /* 0x050ff0000004180c */
        /* <DEDUP_REMOVED lines=81> */
[C---:B------:R-:W-:Y:S08]  /*4560*/  HMMA.16816.F32.BF16 R8, R100.reuse, R106, R8 ;  /* 0x0000006a6408723c */ /* 0x040ff00000041808 */
[C---:B--2---:R-:W-:Y:S08]  /*4570*/  HMMA.16816.F32.BF16 R12, R100.reuse, R88, R12 ;  /* 0x00000058640c723c */ /* 0x044ff0000004180c */
[----:B------:R-:W-:Y:S08]  /*4580*/  HMMA.16816.F32.BF16 R16, R100, R90, R16 ;  /* 0x0000005a6410723c */ /* 0x000ff00000041810 */
[C---:B------:R-:W-:Y:S08]  /*4590*/  HMMA.16816.F32.BF16 R4, R108.reuse, R112, R4 ;  /* 0x000000706c04723c */ /* 0x040ff00000041804 */
[C---:B------:R-:W-:Y:S08]  /*45a0*/  HMMA.16816.F32.BF16 R8, R108.reuse, R114, R8 ;  /* 0x000000726c08723c */ /* 0x040ff00000041808 */
[C---:B-1----:R-:W-:Y:S08]  /*45b0*/  HMMA.16816.F32.BF16 R12, R108.reuse, R84, R12 ;  /* 0x000000546c0c723c */ /* 0x042ff0000004180c */
[----:B------:R-:W-:Y:S01]  /*45c0*/  HMMA.16816.F32.BF16 R16, R108, R86, R16 ;  /* 0x000000566c10723c */ /* 0x000fe20000041810 */
[----:B------:R-:W1:Y:S07]  /*45d0*/  LDSM.16.M88.4 R84, [R2+0x16800] ;  /* 0x016800000254783b */ /* 0x000e6e0000000200 */
[C---:B---3--:R-:W-:Y:S08]  /*45e0*/  HMMA.16816.F32.BF16 R4, R92.reuse, R96, R4 ;  /* 0x000000605c04723c */ /* 0x048ff00000041804 */
[C---:B------:R-:W-:Y:S11]  /*45f0*/  HMMA.16816.F32.BF16 R8, R92.reuse, R98, R8 ;  /* 0x000000625c08723c */ /* 0x040ff60000041808 */
[----:B------:R-:W-:Y:S05]  /*4600*/  @!UPT UIADD3 URZ, URZ, URZ, URZ ;  /* 0x0000003f3f3ff290 */ /* 0x000fea000fffe03f */
[----:B------:R-:W-:Y:S02]  /*4610*/  FMUL.FTZ R116, R4, c[0x0][0x2ec] ;  /* 0x0000bb0004747a20 */ /* 0x000fe40000410000 */
[----:B------:R-:W-:Y:S02]  /*4620*/  FMUL.FTZ R117, R5, c[0x0][0x2ec] ;  /* 0x0000bb0005757a20 */ /* 0x000fe40000410000 */
[----:B------:R-:W-:Y:S02]  /*4630*/  FMUL.FTZ R118, R6, c[0x0][0x2ec] ;  /* 0x0000bb0006767a20 */ /* 0x000fe40000410000 */
[----:B------:R-:W2:Y:S01]  /*4640*/  MUFU.TANH R116, R116 ;  /* 0x0000007400747308 */ /* 0x000ea20000002400 */
[----:B------:R-:W-:Y:S01]  /*4650*/  FMUL.FTZ R119, R7, c[0x0][0x2ec] ;  /* 0x0000bb0007777a20 */ /* 0x000fe20000410000 */
[C---:B-1----:R-:W-:Y:S03]  /*4660*/  HMMA.16816.F32.BF16 R12, R92.reuse, R84, R12 ;  /* 0x000000545c0c723c */ /* 0x042fe6000004180c */
[----:B------:R-:W-:Y:S02]  /*4670*/  FMUL.FTZ R120, R8, c[0x0][0x2ec] ;  /* 0x0000bb0008787a20 */ /* 0x000fe40000410000 */
[----:B------:R-:W-:Y:S03]  /*4680*/  FMUL.FTZ R121, R9, c[0x0][0x2ec] ;  /* 0x0000bb0009797a20 */ /* 0x000fe60000410000 */
[----:B------:R-:W1:Y:S01]  /*4690*/  MUFU.TANH R117, R117 ;  /* 0x0000007500757308 */ /* 0x000e620000002400 */
[----:B------:R-:W-:Y:S03]  /*46a0*/  HMMA.16816.F32.BF16 R16, R92, R86, R16 ;  /* 0x000000565c10723c */ /* 0x000fe60000041810 */
[----:B------:R-:W-:Y:S02]  /*46b0*/  FMUL.FTZ R122, R10, c[0x0][0x2ec] ;  /* 0x0000bb000a7a7a20 */ /* 0x000fe40000410000 */
[----:B------:R-:W-:Y:S04]  /*46c0*/  FMUL.FTZ R123, R11, c[0x0][0x2ec] ;  /* 0x0000bb000b7b7a20 */ /* 0x000fe80000410000 */
[----:B------:R-:W3:Y:S03]  /*46d0*/  MUFU.TANH R118, R118 ;  /* 0x0000007600767308 */ /* 0x000ee60000002400 */
[----:B--2---:R-:W-:Y:S02]  /*46e0*/  MOV R198, R116 ;  /* 0x0000007400c67202 */ /* 0x004fe40000000f00 */
[----:B------:R-:W-:Y:S01]  /*46f0*/  @P0 FSEL R198, R116, -INF , !P5 ;  /* 0xff80000074c60808 */ /* 0x000fe20006800000 */
[----:B------:R-:W-:Y:S01]  /*4700*/  FMUL.FTZ R124, R12, c[0x0][0x2ec] ;  /* 0x0000bb000c7c7a20 */ /* 0x000fe20000410000 */
[----:B------:R-:W-:Y:S01]  /*4710*/  PLOP3.LUT P0, PT, PT, PT, UP0, 0x80, 0x0 ;  /* 0x000000000000781c */ /* 0x000fe20003f0f008 */
[----:B------:R-:W-:Y:S02]  /*4720*/  FMUL.FTZ R125, R13, c[0x0][0x2ec] ;  /* 0x0000bb000d7d7a20 */ /* 0x000fe40000410000 */
[----:B------:R-:W2:Y:S01]  /*4730*/  MUFU.TANH R119, R119 ;  /* 0x0000007700777308 */ /* 0x000ea20000002400 */
[--C-:B------:R-:W-:Y:S02]  /*4740*/  FFMA.FTZ R210, R198, c[0x0][0x23c], -R203.reuse ;  /* 0x00008f00c6d27a23 */ /* 0x100fe400000108cb */
[----:B------:R-:W-:Y:S01]  /*4750*/  FMUL.FTZ R126, R14, c[0x0][0x2ec] ;  /* 0x0000bb000e7e7a20 */ /* 0x000fe20000410000 */
[----:B-1----:R-:W-:Y:S01]  /*4760*/  MOV R198, R117 ;  /* 0x0000007500c67202 */ /* 0x002fe20000000f00 */
[----:B------:R-:W-:Y:S01]  /*4770*/  FMUL.FTZ R127, R15, c[0x0][0x2ec] ;  /* 0x0000bb000f7f7a20 */ /* 0x000fe20000410000 */
[----:B------:R-:W-:Y:S01]  /*4780*/  @P2 FSEL R198, R117, -INF , !P4 ;  /* 0xff80000075c62808 */ /* 0x000fe20006000000 */
[----:B------:R-:W-:Y:S01]  /*4790*/  FMUL.FTZ R128, R16, c[0x0][0x2ec] ;  /* 0x0000bb0010807a20 */ /* 0x000fe20000410000 */
[----:B------:R-:W-:Y:S01]  /*47a0*/  PLOP3.LUT P2, PT, PT, PT, UP0, 0x80, 0x0 ;  /* 0x000000000000781c */ /* 0x000fe20003f4f008 */
[----:B------:R-:W-:Y:S01]  /*47b0*/  FMUL.FTZ R129, R17, c[0x0][0x2ec] ;  /* 0x0000bb0011817a20 */ /* 0x000fe20000410000 */
[----:B------:R-:W1:Y:S01]  /*47c0*/  MUFU.TANH R120, R120 ;  /* 0x0000007800787308 */ /* 0x000e620000002400 */
[----:B------:R-:W-:Y:S02]  /*47d0*/  FFMA.FTZ R209, R198, c[0x0][0x23c], -R203 ;  /* 0x00008f00c6d17a23 */ /* 0x000fe400000108cb */
[----:B------:R-:W-:Y:S01]  /*47e0*/  FMUL.FTZ R130, R18, c[0x0][0x2ec] ;  /* 0x0000bb0012827a20 */ /* 0x000fe20000410000 */
[-C--:B---3--:R-:W-:Y:S01]  /*47f0*/  MOV R198, R118.reuse ;  /* 0x0000007600c67202 */ /* 0x088fe20000000f00 */
[----:B------:R-:W-:Y:S01]  /*4800*/  FMUL.FTZ R211, R19, c[0x0][0x2ec] ;  /* 0x0000bb0013d37a20 */ /* 0x000fe20000410000 */
[C---:B------:R-:W-:Y:S01]  /*4810*/  @P0 FSEL R198, R118.reuse, -INF , !P5 ;  /* 0xff80000076c60808 */ /* 0x040fe20006800000 */
[----:B------:R-:W-:Y:S01]  /*4820*/  FFMA.FTZ R118, -R118, R118, 1 ;  /* 0x3f80000076767423 */ /* 0x000fe20000010176 */
[----:B------:R-:W-:Y:S01]  /*4830*/  PLOP3.LUT P0, PT, PT, PT, UP0, 0x80, 0x0 ;  /* 0x000000000000781c */ /* 0x000fe20003f0f008 */
[----:B------:R-:W-:Y:S01]  /*4840*/  FFMA.FTZ R116, -R116, R116, 1 ;  /* 0x3f80000074747423 */ /* 0x000fe20000010174 */
[----:B------:R-:W3:Y:S01]  /*4850*/  MUFU.TANH R121, R121 ;  /* 0x0000007900797308 */ /* 0x000ee20000002400 */
[----:B------:R-:W-:Y:S01]  /*4860*/  @P2 IADD3 R197, R196, 0x9, RZ ;  /* 0x00000009c4c52810 */ /* 0x000fe20007ffe0ff */
[--C-:B------:R-:W-:Y:S01]  /*4870*/  FFMA.FTZ R202, R198, c[0x0][0x23c], -R131.reuse ;  /* 0x00008f00c6ca7a23 */ /* 0x100fe20000010883 */
[----:B------:R-:W-:Y:S01]  /*4880*/  PLOP3.LUT P5, PT, PT, PT, UP0, 0x80, 0x0 ;  /* 0x000000000000781c */ /* 0x000fe20003faf008 */
[----:B------:R-:W-:Y:S01]  /*4890*/  FMUL.FTZ R118, R118, c[0x0][0x2ec] ;  /* 0x0000bb0076767a20 */ /* 0x000fe20000410000 */
[----:B--2---:R-:W-:Y:S01]  /*48a0*/  MOV R198, R119 ;  /* 0x0000007700c67202 */ /* 0x004fe20000000f00 */
[----:B------:R-:W-:Y:S01]  /*48b0*/  FMUL.FTZ R116, R116, c[0x0][0x2ec] ;  /* 0x0000bb0074747a20 */ /* 0x000fe20000410000 */
[----:B------:R-:W-:Y:S01]  /*48c0*/  @P1 FSEL R198, R119, -INF , !P4 ;  /* 0xff80000077c61808 */ /* 0x000fe20006000000 */
[----:B------:R-:W-:Y:S01]  /*48d0*/  FFMA.FTZ R117, -R117, R117, 1 ;  /* 0x3f80000075757423 */ /* 0x000fe20000010175 */
[----:B------:R-:W-:Y:S01]  /*48e0*/  PLOP3.LUT P1, PT, PT, PT, UP0, 0x80, 0x0 ;  /* 0x000000000000781c */ /* 0x000fe20003f2f008 */
[----:B------:R-:W2:Y:S01]  /*48f0*/  MUFU.TANH R122, R122 ;  /* 0x0000007a007a7308 */ /* 0x000ea20000002400 */
[----:B------:R-:W-:Y:S01]  /*4900*/  @P3 ISETP.GE.AND P3, PT, R197, UR6, PT ;  /* 0x00000006c5003c0c */ /* 0x000fe2000bf66270 */
[----:B------:R-:W-:Y:S01]  /*4910*/  FFMA.FTZ R201, R198, c[0x0][0x23c], -R131 ;  /* 0x00008f00c6c97a23 */ /* 0x000fe20000010883 */
[----:B------:R-:W-:Y:S01]  /*4920*/  PLOP3.LUT P4, PT, PT, PT, UP0, 0x80, 0x0 ;  /* 0x000000000000781c */ /* 0x000fe20003f8f008 */
[----:B------:R-:W-:Y:S01]  /*4930*/  FMUL.FTZ R117, R117, c[0x0][0x2ec] ;  /* 0x0000bb0075757a20 */ /* 0x000fe20000410000 */
[-C--:B-1----:R-:W-:Y:S01]  /*4940*/  MOV R198, R120.reuse ;  /* 0x0000007800c67202 */ /* 0x082fe20000000f00 */
[----:B------:R-:W-:Y:S01]  /*4950*/  FFMA.FTZ R119, -R119, R119, 1 ;  /* 0x3f80000077777423 */ /* 0x000fe20000010177 */
[C---:B------:R-:W-:Y:S01]  /*4960*/  @P0 FSEL R198, R120.reuse, -INF , !P6 ;  /* 0xff80000078c60808 */ /* 0x040fe20007000000 */
[----:B------:R-:W-:Y:S01]  /*4970*/  FFMA.FTZ R120, -R120, R120, 1 ;  /* 0x3f80000078787423 */ /* 0x000fe20000010178 */
[----:B------:R-:W-:Y:S01]  /*4980*/  PLOP3.LUT P0, PT, PT, PT, UP0, 0x80, 0x0 ;  /* 0x000000000000781c */ /* 0x000fe20003f0f008 */
[----:B------:R-:W1:Y:S01]  /*4990*/  MUFU.TANH R123, R123 ;  /* 0x0000007b007b7308 */ /* 0x000e620000002400 */
[----:B------:R-:W-:Y:S01]  /*49a0*/  PLOP3.LUT P2, PT, PT, PT, UP0, 0x80, 0x0 ;  /* 0x000000000000781c */ /* 0x000fe20003f4f008 */
[--C-:B------:R-:W-:Y:S01]  /*49b0*/  FFMA.FTZ R208, R198, c[0x0][0x23c], -R203.reuse ;  /* 0x00008f00c6d07a23 */ /* 0x100fe200000108cb */
[-C--:B---3--:R-:W-:Y:S01]  /*49c0*/  MOV R198, R121.reuse ;  /* 0x0000007900c67202 */ /* 0x088fe20000000f00 */
[----:B------:R-:W-:Y:S01]  /*49d0*/  FMUL.FTZ R120, R120, c[0x0][0x2ec] ;  /* 0x0000bb0078787a20 */ /* 0x000fe20000410000 */
[----:B------:R-:W-:Y:S01]  /*49e0*/  @P1 FSEL R198, R121, -INF , !P3 ;  /* 0xff80000079c61808 */ /* 0x000fe20005800000 */
[----:B------:R-:W-:Y:S01]  /*49f0*/  FMUL.FTZ R119, R119, c[0x0][0x2ec] ;  /* 0x0000bb0077777a20 */ /* 0x000fe20000410000 */
[----:B------:R-:W-:Y:S01]  /*4a00*/  PLOP3.LUT P1, PT, PT, PT, UP0, 0x80, 0x0 ;  /* 0x000000000000781c */ /* 0x000fe20003f2f008 */
[----:B------:R-:W-:Y:S02]  /*4a10*/  FFMA.FTZ R121, -R121, R121, 1 ;  /* 0x3f80000079797423 */ /* 0x000fe40000010179 */
[----:B------:R-:W3:Y:S01]  /*4a20*/  MUFU.TANH R124, R124 ;  /* 0x0000007c007c7308 */ /* 0x000ee20000002400 */
[----:B------:R-:W-:Y:S01]  /*4a30*/  FFMA.FTZ R207, R198, c[0x0][0x23c], -R203 ;  /* 0x00008f00c6cf7a23 */ /* 0x000fe200000108cb */
[----:B------:R-:W-:Y:S01]  /*4a40*/  @P4 IADD3 R197, R196, 0x10, RZ ;  /* 0x00000010c4c54810 */ /* 0x000fe20007ffe0ff */
[----:B------:R-:W-:Y:S01]  /*4a50*/  FMUL.FTZ R121, R121, c[0x0][0x2ec] ;  /* 0x0000bb0079797a20 */ /* 0x000fe20000410000 */
[-C--:B--2---:R-:W-:Y:S02]  /*4a60*/  MOV R198, R122.reuse ;  /* 0x0000007a00c67202 */ /* 0x084fe40000000f00 */
[C---:B------:R-:W-:Y:S01]  /*4a70*/  @P0 FSEL R198, R122.reuse, -INF , !P6 ;  /* 0xff8000007ac60808 */ /* 0x040fe20007000000 */
[----:B------:R-:W-:Y:S01]  /*4a80*/  FFMA.FTZ R122, -R122, R122, 1 ;  /* 0x3f8000007a7a7423 */ /* 0x000fe2000001017a */
[----:B------:R-:W-:Y:S02]  /*4a90*/  PLOP3.LUT P6, PT, PT, PT, UP0, 0x80, 0x0 ;  /* 0x000000000000781c */ /* 0x000fe40003fcf008 */
[----:B------:R-:W2:Y:S01]  /*4aa0*/  MUFU.TANH R125, R125 ;  /* 0x0000007d007d7308 */ /* 0x000ea20000002400 */
[----:B------:R-:W-:Y:S01]  /*4ab0*/  @P5 ISETP.GE.AND P5, PT, R197, UR6, PT ;  /* 0x00000006c5005c0c */ /* 0x000fe2000bfa6270 */
[--C-:B------:R-:W-:Y:S01]  /*4ac0*/  FFMA.FTZ R200, R198, c[0x0][0x23c], -R131.reuse ;  /* 0x00008f00c6c87a23 */ /* 0x100fe20000010883 */
[----:B------:R-:W-:Y:S01]  /*4ad0*/  PLOP3.LUT P0, PT, PT, PT, UP0, 0x80, 0x0 ;  /* 0x000000000000781c */ /* 0x000fe20003f0f008 */
[----:B------:R-:W-:Y:S01]  /*4ae0*/  FMUL.FTZ R122, R122, c[0x0][0x2ec] ;  /* 0x0000bb007a7a7a20 */ /* 0x000fe20000410000 */
[----:B------:R-:W-:Y:S02]  /*4af0*/  @P2 IADD3 R197, R196, 0x11, RZ ;  /* 0x00000011c4c52810 */ /* 0x000fe40007ffe0ff */
[-C--:B-1----:R-:W-:Y:S02]  /*4b00*/  MOV R198, R123.reuse ;  /* 0x0000007b00c67202 */ /* 0x082fe40000000f00 */
[----:B------:R-:W-:Y:S01]  /*4b10*/  PLOP3.LUT P2, PT, PT, PT, UP0, 0x80, 0x0 ;  /* 0x000000000000781c */ /* 0x000fe20003f4f008 */
[----:B------:R-:W1:Y:S01]  /*4b20*/  MUFU.TANH R126, R126 ;  /* 0x0000007e007e7308 */ /* 0x000e620000002400 */
[----:B------:R-:W-:Y:S02]  /*4b30*/  @P6 ISETP.GE.AND P6, PT, R197, UR6, PT ;  /* 0x00000006c5006c0c */ /* 0x000fe4000bfc6270 */
[C---:B------:R-:W-:Y:S01]  /*4b40*/  @P1 FSEL R198, R123.reuse, -INF , !P3 ;  /* 0xff8000007bc61808 */ /* 0x040fe20005800000 */
[----:B------:R-:W-:Y:S01]  /*4b50*/  FFMA.FTZ R123, -R123, R123, 1 ;  /* 0x3f8000007b7b7423 */ /* 0x000fe2000001017b */
[----:B------:R-:W-:Y:S02]  /*4b60*/  PLOP3.LUT P1, PT, PT, PT, UP0, 0x80, 0x0 ;  /* 0x000000000000781c */ /* 0x000fe40003f2f008 */
[----:B------:R-:W-:Y:S01]  /*4b70*/  PLOP3.LUT P3, PT, PT, PT, UP0, 0x80, 0x0 ;  /* 0x000000000000781c */ /* 0x000fe20003f6f008 */
[----:B------:R-:W-:Y:S01]  /*4b80*/  FFMA.FTZ R199, R198, c[0x0][0x23c], -R131 ;  /* 0x00008f00c6c77a23 */ /* 0x000fe20000010883 */
[-C--:B---3--:R-:W-:Y:S01]  /*4b90*/  MOV R198, R124.reuse ;  /* 0x0000007c00c67202 */ /* 0x088fe20000000f00 */
[----:B------:R-:W3:Y:S01]  /*4ba0*/  MUFU.TANH R127, R127 ;  /* 0x0000007f007f7308 */ /* 0x000ee20000002400 */
[C---:B------:R-:W-:Y:S01]  /*4bb0*/  @P0 FSEL R198, R124.reuse, -INF , !P5 ;  /* 0xff8000007cc60808 */ /* 0x040fe20006800000 */
[----:B------:R-:W-:Y:S01]  /*4bc0*/  FMUL.FTZ R123, R123, c[0x0][0x2ec] ;  /* 0x0000bb007b7b7a20 */ /* 0x000fe20000410000 */
[----:B------:R-:W-:Y:S01]  /*4bd0*/  PLOP3.LUT P4, PT, PT, PT, UP0, 0x80, 0x0 ;  /* 0x000000000000781c */ /* 0x000fe20003f8f008 */
[----:B------:R-:W-:Y:S01]  /*4be0*/  FFMA.FTZ R124, -R124, R124, 1 ;  /* 0x3f8000007c7c7423 */ /* 0x000fe2000001017c */
[----:B------:R-:W-:Y:S01]  /*4bf0*/  PLOP3.LUT P0, PT, PT, PT, UP0, 0x80, 0x0 ;  /* 0x000000000000781c */ /* 0x000fe20003f0f008 */
[--C-:B------:R-:W-:Y:S01]  /*4c00*/  FFMA.FTZ R206, R198, c[0x0][0x23c], -R203.reuse ;  /* 0x00008f00c6ce7a23 */ /* 0x100fe200000108cb */
[-C--:B--2---:R-:W-:Y:S01]  /*4c10*/  MOV R198, R125.reuse ;  /* 0x0000007d00c67202 */ /* 0x084fe20000000f00 */
[----:B------:R-:W-:Y:S01]  /*4c20*/  FMUL.FTZ R124, R124, c[0x0][0x2ec] ;  /* 0x0000bb007c7c7a20 */ /* 0x000fe20000410000 */
[C---:B------:R-:W-:Y:S01]  /*4c30*/  @P2 FSEL R198, R125.reuse, -INF , !P6 ;  /* 0xff8000007dc62808 */ /* 0x040fe20007000000 */
[----:B------:R-:W2:Y:S01]  /*4c40*/  MUFU.TANH R128, R128 ;  /* 0x0000008000807308 */ /* 0x000ea20000002400 */
[----:B------:R-:W-:Y:S01]  /*4c50*/  PLOP3.LUT P2, PT, PT, PT, UP0, 0x80, 0x0 ;  /* 0x000000000000781c */ /* 0x000fe20003f4f008 */
[----:B------:R-:W-:Y:S01]  /*4c60*/  FFMA.FTZ R125, -R125, R125, 1 ;  /* 0x3f8000007d7d7423 */ /* 0x000fe2000001017d */
[----:B------:R-:W-:Y:S01]  /*4c70*/  @P3 IADD3 R197, R196, 0x18, RZ ;  /* 0x00000018c4c53810 */ /* 0x000fe20007ffe0ff */
[----:B------:R-:W-:Y:S01]  /*4c80*/  FFMA.FTZ R205, R198, c[0x0][0x23c], -R203 ;  /* 0x00008f00c6cd7a23 */ /* 0x000fe200000108cb */
[-C--:B-1----:R-:W-:Y:S01]  /*4c90*/  MOV R204, R126.reuse ;  /* 0x0000007e00cc7202 */ /* 0x082fe20000000f00 */
[----:B------:R-:W-:Y:S01]  /*4ca0*/  FMUL.FTZ R125, R125, c[0x0][0x2ec] ;  /* 0x0000bb007d7d7a20 */ /* 0x000fe20000410000 */
[C---:B------:R-:W-:Y:S01]  /*4cb0*/  @P1 FSEL R204, R126.reuse, -INF , !P5 ;  /* 0xff8000007ecc1808 */ /* 0x040fe20006800000 */
[----:B------:R-:W-:Y:S01]  /*4cc0*/  FFMA.FTZ R126, -R126, R126, 1 ;  /* 0x3f8000007e7e7423 */ /* 0x000fe2000001017e */
[----:B------:R-:W-:Y:S01]  /*4cd0*/  PLOP3.LUT P1, PT, PT, PT, UP0, 0x80, 0x0 ;  /* 0x000000000000781c */ /* 0x000fe20003f2f008 */
[----:B------:R-:W1:Y:S01]  /*4ce0*/  MUFU.TANH R129, R129 ;  /* 0x0000008100817308 */ /* 0x000e620000002400 */
[----:B------:R-:W-:Y:S01]  /*4cf0*/  @P4 IADD3 R196, R196, 0x19, RZ ;  /* 0x00000019c4c44810 */ /* 0x000fe20007ffe0ff */
[--C-:B------:R-:W-:Y:S02]  /*4d00*/  FFMA.FTZ R198, R204, c[0x0][0x23c], -R131.reuse ;  /* 0x00008f00ccc67a23 */ /* 0x100fe40000010883 */
[----:B------:R-:W-:Y:S01]  /*4d10*/  @P2 ISETP.GE.AND P3, PT, R197, UR6, PT ;  /* 0x00000006c5002c0c */ /* 0x000fe2000bf66270 */
[----:B------:R-:W-:Y:S01]  /*4d20*/  FMUL.FTZ R126, R126, c[0x0][0x2ec] ;  /* 0x0000bb007e7e7a20 */ /* 0x000fe20000410000 */
[----:B------:R-:W-:Y:S02]  /*4d30*/  PLOP3.LUT P2, PT, PT, PT, UP0, 0x80, 0x0 ;  /* 0x000000000000781c */ /* 0x000fe40003f4f008 */
[-C--:B---3--:R-:W-:Y:S02]  /*4d40*/  MOV R252, R127.reuse ;  /* 0x0000007f00fc7202 */ /* 0x088fe40000000f00 */
[----:B------:R-:W3:Y:S01]  /*4d50*/  MUFU.TANH R130, R130 ;  /* 0x0000008200827308 */ /* 0x000ee20000002400 */
[C---:B------:R-:W-:Y:S01]  /*4d60*/  @P0 FSEL R252, R127.reuse, -INF , !P6 ;  /* 0xff8000007ffc0808 */ /* 0x040fe20007000000 */
[----:B------:R-:W-:Y:S01]  /*4d70*/  FFMA.FTZ R127, -R127, R127, 1 ;  /* 0x3f8000007f7f7423 */ /* 0x000fe2000001017f */
[----:B------:R-:W-:Y:S02]  /*4d80*/  @P1 ISETP.GE.AND P1, PT, R196, UR6, PT ;  /* 0x00000006c4001c0c */ /* 0x000fe4000bf26270 */
[----:B------:R-:W-:Y:S01]  /*4d90*/  PLOP3.LUT P0, PT, PT, PT, UP0, 0x80, 0x0 ;  /* 0x000000000000781c */ /* 0x000fe20003f0f008 */
[----:B------:R-:W-:Y:S01]  /*4da0*/  FFMA.FTZ R197, R252, c[0x0][0x23c], -R131 ;  /* 0x00008f00fcc57a23 */ /* 0x000fe20000010883 */
[-C--:B--2---:R-:W-:Y:S01]  /*4db0*/  MOV R196, R128.reuse ;  /* 0x0000008000c47202 */ /* 0x084fe20000000f00 */
[----:B------:R-:W-:Y:S01]  /*4dc0*/  FMUL.FTZ R127, R127, c[0x0][0x2ec] ;  /* 0x0000bb007f7f7a20 */ /* 0x000fe20000410000 */
[C---:B------:R-:W-:Y:S01]  /*4dd0*/  @P2 FSEL R196, R128.reuse, -INF , !P3 ;  /* 0xff80000080c42808 */ /* 0x040fe20005800000 */
[----:B------:R-:W2:Y:S01]  /*4de0*/  MUFU.TANH R211, R211 ;  /* 0x000000d300d37308 */ /* 0x000ea20000002400 */
[----:B------:R-:W-:Y:S01]  /*4df0*/  PLOP3.LUT P2, PT, PT, PT, UP0, 0x80, 0x0 ;  /* 0x000000000000781c */ /* 0x000fe20003f4f008 */
[----:B------:R-:W-:Y:S01]  /*4e00*/  FFMA.FTZ R128, -R128, R128, 1 ;  /* 0x3f80000080807423 */ /* 0x000fe20000010180 */
[-C--:B-1----:R-:W-:Y:S01]  /*4e10*/  MOV R252, R129.reuse ;  /* 0x0000008100fc7202 */ /* 0x082fe20000000f00 */
[--C-:B------:R-:W-:Y:S04]  /*4e20*/  FFMA.FTZ R204, R196, c[0x0][0x23c], -R203.reuse ;  /* 0x00008f00c4cc7a23 */ /* 0x100fe800000108cb */
[C---:B------:R-:W-:Y:S01]  /*4e30*/  @P0 FSEL R252, R129.reuse, -INF , !P1 ;  /* 0xff80000081fc0808 */ /* 0x040fe20004800000 */
[----:B------:R-:W-:Y:S01]  /*4e40*/  FFMA.FTZ R129, -R129, R129, 1 ;  /* 0x3f80000081817423 */ /* 0x000fe20000010181 */
[----:B------:R-:W-:Y:S01]  /*4e50*/  PLOP3.LUT P0, PT, PT, PT, UP0, 0x80, 0x0 ;  /* 0x000000000000781c */ /* 0x000fe20003f0f008 */
[----:B------:R-:W-:Y:S02]  /*4e60*/  MUFU.EX2 R210, R210 ;  /* 0x000000d200d27308 */ /* 0x000fe40000000800 */
[----:B------:R-:W-:Y:S01]  /*4e70*/  FFMA.FTZ R203, R252, c[0x0][0x23c], -R203 ;  /* 0x00008f00fccb7a23 */ /* 0x000fe200000108cb */
[-C--:B---3--:R-:W-:Y:S02]  /*4e80*/  MOV R252, R130.reuse ;  /* 0x0000008200fc7202 */ /* 0x088fe40000000f00 */
[C---:B------:R-:W-:Y:S01]  /*4e90*/  @P2 FSEL R252, R130.reuse, -INF , !P3 ;  /* 0xff80000082fc2808 */ /* 0x040fe20005800000 */
[----:B------:R-:W-:Y:S04]  /*4ea0*/  FFMA.FTZ R130, -R130, R130, 1 ;  /* 0x3f80000082827423 */ /* 0x000fe80000010182 */
[----:B------:R-:W1:Y:S01]  /*4eb0*/  MUFU.EX2 R209, R209 ;  /* 0x000000d100d17308 */ /* 0x000e620000000800 */
[--C-:B------:R-:W-:Y:S01]  /*4ec0*/  FFMA.FTZ R196, R252, c[0x0][0x23c], -R131.reuse ;  /* 0x00008f00fcc47a23 */ /* 0x100fe20000010883 */
[-C--:B--2---:R-:W-:Y:S01]  /*4ed0*/  MOV R252, R211.reuse ;  /* 0x000000d300fc7202 */ /* 0x084fe20000000f00 */
[----:B------:R-:W-:Y:S01]  /*4ee0*/  FMUL.FTZ R130, R130, c[0x0][0x2ec] ;  /* 0x0000bb0082827a20 */ /* 0x000fe20000410000 */
[C---:B------:R-:W-:Y:S01]  /*4ef0*/  @P0 FSEL R252, R211.reuse, -INF , !P1 ;  /* 0xff800000d3fc0808 */ /* 0x040fe20004800000 */
[----:B------:R-:W-:Y:S01]  /*4f00*/  FFMA.FTZ R211, -R211, R211, 1 ;  /* 0x3f800000d3d37423 */ /* 0x000fe200000101d3 */
[----:B------:R-:W-:Y:S02]  /*4f10*/  IADD3 R114, P0, R247, UR11, RZ ;  /* 0x0000000bf7727c10 */ /* 0x000fe4000ff1e0ff */
[----:B------:R-:W-:Y:S02]  /*4f20*/  PLOP3.LUT P1, PT, PT, PT, UP4, 0x80, 0x0 ;  /* 0x000000000000781c */ /* 0x000fe40003f2f048 */
[----:B------:R-:W-:Y:S01]  /*4f30*/  MUFU.EX2 R202, R202 ;  /* 0x000000ca00ca7308 */ /* 0x000fe20000000800 */
[----:B------:R-:W-:Y:S01]  /*4f40*/  FFMA.FTZ R131, R252, c[0x0][0x23c], -R131 ;  /* 0x00008f00fc837a23 */ /* 0x000fe20000010883 */
[----:B------:R-:W-:Y:S01]  /*4f50*/  IADD3.X R115, R246, UR10, RZ, P0, !PT ;  /* 0x0000000af6737c10 */ /* 0x000fe200087fe4ff */
[----:B------:R-:W-:Y:S01]  /*4f60*/  FMUL.FTZ R211, R211, c[0x0][0x2ec] ;  /* 0x0000bb00d3d37a20 */ /* 0x000fe20000410000 */
[C---:B------:R-:W-:Y:S04]  /*4f70*/  LEA R250, P0, R240.reuse, R250, 0x2 ;  /* 0x000000faf0fa7211 */ /* 0x040fe800078010ff */
[----:B------:R-:W-:Y:S02]  /*4f80*/  LEA.HI.X.SX32 R251, R240, R251, 0x2, P0 ;  /* 0x000000fbf0fb7211 */ /* 0x000fe400000f16ff */
[----:B------:R-:W2:Y:S01]  /*4f90*/  MUFU.EX2 R201, R201 ;  /* 0x000000c900c97308 */ /* 0x000ea20000000800 */
[----:B-1----:R-:W-:Y:S05]  /*4fa0*/  F2FP.BF16.PACK_AB R15, R209, R210 ;  /* 0x000000d2d10f723e */ /* 0x002fea00000010ff */
[----:B------:R-:W-:Y:S04]  /*4fb0*/  STS [R234+0x22000], R15 ;  /* 0x0220000fea007388 */ /* 0x000fe80000000800 */
[----:B------:R-:W-:Y:S10]  /*4fc0*/  MUFU.EX2 R208, R208 ;  /* 0x000000d000d07308 */ /* 0x000ff40000000800 */
[----:B------:R-:W1:Y:S01]  /*4fd0*/  MUFU.EX2 R207, R207 ;  /* 0x000000cf00cf7308 */ /* 0x000e620000000800 */
[----:B--2---:R-:W-:Y:S05]  /*4fe0*/  F2FP.BF16.PACK_AB R13, R201, R202 ;  /* 0x000000cac90d723e */ /* 0x004fea00000010ff */
[----:B------:R-:W-:Y:S04]  /*4ff0*/  STS [R234+0x22400], R13 ;  /* 0x0224000dea007388 */ /* 0x000fe80000000800 */
[----:B------:R-:W-:Y:S10]  /*5000*/  MUFU.EX2 R200, R200 ;  /* 0x000000c800c87308 */ /* 0x000ff40000000800 */
        /* <DEDUP_REMOVED lines=18> */
[----:B------:R-:W-:Y:S01]  /*5130*/  STS [R238+0x22000], R252 ;  /* 0x022000fcee007388 */ /* 0x000fe20000000800 */
[----:B--2---:R-:W-:Y:S05]  /*5140*/  F2FP.BF16.PACK_AB R243, R131, R196 ;  /* 0x000000c483f3723e */ /* 0x004fea00000010ff */
[----:B------:R1:W-:Y:S06]  /*5150*/  STS [R238+0x22400], R243 ;  /* 0x022400f3ee007388 */ /* 0x0003ec0000000800 */
[----:B------:R-:W-:Y:S06]  /*5160*/  LDSM.16.M88.4 R84, [R223+0x8000] ;  /* 0x00800000df54783b */ /* 0x000fec0000000200 */
[----:B------:R-:W2:Y:S06]  /*5170*/  LDSM.16.M88.4 R88, [R222+0x18000] ;  /* 0x01800000de58783b */ /* 0x000eac0000000200 */
[----:B------:R-:W3:Y:S06]  /*5180*/  LDSM.16.M88.4 R92, [R222+0x18800] ;  /* 0x01880000de5c783b */ /* 0x000eec0000000200 */
[----:B------:R-:W-:Y:S06]  /*5190*/  LDSM.16.M88.4 R96, [R221+0x8000] ;  /* 0x00800000dd60783b */ /* 0x000fec0000000200 */
[----:B------:R-:W3:Y:S06]  /*51a0*/  LDSM.16.M88.4 R100, [R212+0x18000] ;  /* 0x01800000d464783b */ /* 0x000eec0000000200 */
[----:B-1----:R-:W4:Y:S06]  /*51b0*/  LDG.E R243, [R114.64] ;  /* 0x0000000472f37981 */ /* 0x002f2c000c1e1900 */
[----:B------:R-:W1:Y:S06]  /*51c0*/  LDSM.16.M88.4 R104, [R212+0x18800] ;  /* 0x01880000d468783b */ /* 0x000e6c0000000200 */
[----:B------:R-:W4:Y:S01]  /*51d0*/  LDG.E R252, [R114.64+0x20] ;  /* 0x0000200472fc7981 */ /* 0x000f22000c1e1900 */
[C---:B--2---:R-:W-:Y:S05]  /*51e0*/  HMMA.16816.F32.BF16 R4, R84.reuse, R88, RZ ;  /* 0x000000585404723c */ /* 0x044fea00000418ff */
[----:B------:R-:W-:Y:S03]  /*51f0*/  LDSM.16.M88.4 R108, [R220+0x8000] ;  /* 0x00800000dc6c783b */ /* 0x000fe60000000200 */
[C---:B------:R-:W-:Y:S03]  /*5200*/  HMMA.16816.F32.BF16 R8, R84.reuse, R90, RZ ;  /* 0x0000005a5408723c */ /* 0x040fe600000418ff */
[----:B------:R-:W2:Y:S05]  /*5210*/  LDSM.16.M88.4 R88, [R3+0x18000] ;  /* 0x018000000358783b */ /* 0x000eaa0000000200 */
[C---:B---3--:R-:W-:Y:S08]  /*5220*/  HMMA.16816.F32.BF16 R12, R84.reuse, R92, RZ ;  /* 0x0000005c540c723c */ /* 0x048ff000000418ff */
[----:B------:R-:W-:Y:S01]  /*5230*/  HMMA.16816.F32.BF16 R16, R84, R94, RZ ;  /* 0x0000005e5410723c */ /* 0x000fe200000418ff */
[----:B------:R-:W3:Y:S06]  /*5240*/  LDSM.16.M88.4 R84, [R3+0x18800] ;  /* 0x018800000354783b */ /* 0x000eec0000000200 */
        /* <DEDUP_REMOVED lines=90> */
[----:B------:R-:W1:Y:S07]  /*57f0*/  LDSM.16.M88.4 R88, [R2+0x1e800] ;  /* 0x01e800000258783b */ /* 0x000e6e0000000200 */
[C---:B--2---:R-:W-:Y:S08]  /*5800*/  HMMA.16816.F32.BF16 R4, R100.reuse, R104, R4 ;  /* 0x000000686404723c */ /* 0x044ff00000041804 */
[C---:B------:R-:W-:Y:S08]  /*5810*/  HMMA.16816.F32.BF16 R8, R100.reuse, R106, R8 ;  /* 0x0000006a6408723c */ /* 0x040ff00000041808 */
[C---:B---3--:R-:W-:Y:S08]  /*5820*/  HMMA.16816.F32.BF16 R12, R100.reuse, R84, R12 ;  /* 0x00000054640c723c */ /* 0x048ff0000004180c */
[----:B------:R-:W-:Y:S08]  /*5830*/  HMMA.16816.F32.BF16 R16, R100, R86, R16 ;  /* 0x000000566410723c */ /* 0x000ff00000041810 */
[C---:B----4-:R-:W-:Y:S08]  /*5840*/  HMMA.16816.F32.BF16 R4, R96.reuse, R108, R4 ;  /* 0x0000006c6004723c */ /* 0x050ff00000041804 */
[C---:B------:R-:W-:Y:S08]  /*5850*/  HMMA.16816.F32.BF16 R8, R96.reuse, R110, R8 ;  /* 0x0000006e6008723c */ /* 0x040ff00000041808 */
[C---:B-1----:R-:W-:Y:S08]  /*5860*/  HMMA.16816.F32.BF16 R12, R96.reuse, R88, R12 ;  /* 0x00000058600c723c */ /* 0x042ff0000004180c */
[----:B------:R-:W-:Y:S04]  /*5870*/  HMMA.16816.F32.BF16 R16, R96, R90, R16 ;  /* 0x0000005a6010723c */ /* 0x000fe80000041810 */
[C---:B------:R-:W-:Y:S02]  /*5880*/  FADD.FTZ R103, -R243.reuse, R4 ;  /* 0x00000004f3677221 */ /* 0x040fe40000010100 */
[----:B------:R-:W-:Y:S02]  /*5890*/  FADD.FTZ R102, -R243, R5 ;  /* 0x00000005f3667221 */ /* 0x000fe40000010100 */
[----:B------:R-:W-:Y:S04]  /*58a0*/  FMUL.FTZ R210, R210, R103 ;  /* 0x00000067d2d27220 */ /* 0x000fe80000410000 */
        /* <DEDUP_REMOVED lines=10> */
[C---:B------:R-:W-:Y:S02]  /*5950*/  FADD.FTZ R210, -R243.reuse, R13 ;  /* 0x0000000df3d27221 */ /* 0x040fe40000010100 */
[C---:B------:R-:W-:Y:S02]  /*5960*/  FADD.FTZ R9, -R243.reuse, R16 ;  /* 0x00000010f3097221 */ /* 0x040fe40000010100 */
[----:B------:R-:W-:Y:S02]  /*5970*/  FADD.FTZ R243, -R243, R17 ;  /* 0x00000011f3f37221 */ /* 0x000fe40000010100 */
[----:B------:R-:W-:Y:S02]  /*5980*/  FMUL.FTZ R120, R208, R120 ;  /* 0x00000078d0787220 */ /* 0x000fe40000410000 */
[----:B------:R-:W-:Y:S02]  /*5990*/  FMUL.FTZ R121, R207, R121 ;  /* 0x00000079cf797220 */ /* 0x000fe40000410000 */
[----:B------:R-:W-:Y:S02]  /*59a0*/  FMUL.FTZ R204, R204, R9 ;  /* 0x00000009cccc7220 */ /* 0x000fe40000410000 */
[----:B------:R-:W-:Y:S01]  /*59b0*/  FMUL.FTZ R243, R203, R243 ;  /* 0x000000f3cbf37220 */ /* 0x000fe20000410000 */
[----:B------:R-:W-:Y:S01]  /*59c0*/  F2FP.BF16.PACK_AB R120, R121, R120 ;  /* 0x000000787978723e */ /* 0x000fe200000010ff */
[----:B------:R-:W-:Y:S02]  /*59d0*/  FMUL.FTZ R203, R128, c[0x0][0x2ec] ;  /* 0x0000bb0080cb7a20 */ /* 0x000fe40000410000 */
[----:B------:R-:W-:Y:S02]  /*59e0*/  FMUL.FTZ R116, R129, c[0x0][0x2ec] ;  /* 0x0000bb0081747a20 */ /* 0x000fe40000410000 */
[C---:B------:R-:W-:Y:S02]  /*59f0*/  FADD.FTZ R121, -R252.reuse, R6 ;  /* 0x00000006fc797221 */ /* 0x040fe40000010100 */
[----:B------:R-:W-:Y:S02]  /*5a00*/  FADD.FTZ R128, -R252, R7 ;  /* 0x00000007fc807221 */ /* 0x000fe40000010100 */
[----:B------:R-:W-:Y:S02]  /*5a10*/  FMUL.FTZ R203, R204, R203 ;  /* 0x000000cbcccb7220 */ /* 0x000fe40000410000 */
[----:B------:R-:W-:Y:S02]  /*5a20*/  FMUL.FTZ R116, R243, R116 ;  /* 0x00000074f3747220 */ /* 0x000fe40000410000 */
[----:B------:R-:W-:Y:S02]  /*5a30*/  FMUL.FTZ R209, R206, R209 ;  /* 0x000000d1ced17220 */ /* 0x000fe40000410000 */
[----:B------:R-:W-:Y:S01]  /*5a40*/  FMUL.FTZ R210, R205, R210 ;  /* 0x000000d2cdd27220 */ /* 0x000fe20000410000 */
[----:B------:R-:W-:Y:S01]  /*5a50*/  F2FP.BF16.PACK_AB R203, R116, R203 ;  /* 0x000000cb74cb723e */ /* 0x000fe200000010ff */
[----:B------:R-:W-:Y:S02]  /*5a60*/  FMUL.FTZ R121, R202, R121 ;  /* 0x00000079ca797220 */ /* 0x000fe40000410000 */
[----:B------:R-:W-:Y:S02]  /*5a70*/  FMUL.FTZ R128, R201, R128 ;  /* 0x00000080c9807220 */ /* 0x000fe40000410000 */
        /* <DEDUP_REMOVED lines=8> */
[----:B------:R-:W-:Y:S01]  /*5b00*/  FMUL.FTZ R129, R200, R129 ;  /* 0x00000081c8817220 */ /* 0x000fe20000410000 */
[----:B------:R-:W-:Y:S01]  /*5b10*/  F2FP.BF16.PACK_AB R119, R119, R118 ;  /* 0x000000767777723e */ /* 0x000fe200000010ff */
[C---:B-1----:R-:W-:Y:S02]  /*5b20*/  FADD.FTZ R117, -R252.reuse, R14 ;  /* 0x0000000efc757221 */ /* 0x042fe40000010100 */
[----:B------:R-:W-:Y:S02]  /*5b30*/  FADD.FTZ R124, -R252, R15 ;  /* 0x0000000ffc7c7221 */ /* 0x000fe40000010100 */
        /* <DEDUP_REMOVED lines=15> */
[----:B------:R-:W-:Y:S01]  /*5c30*/  FMUL.FTZ R121, R121, R130 ;  /* 0x0000008279797220 */ /* 0x000fe20000410000 */
[----:B------:R-:W-:Y:S01]  /*5c40*/  STS [R236+0x20000], R125 ;  /* 0x0200007dec007388 */ /* 0x000fe20000000800 */
[----:B------:R-:W-:Y:S05]  /*5c50*/  FMUL.FTZ R252, R252, R211 ;  /* 0x000000d3fcfc7220 */ /* 0x000fea0000410000 */
[----:B------:R-:W-:Y:S01]  /*5c60*/  STS [R236+0x20400], R117 ;  /* 0x02040075ec007388 */ /* 0x000fe20000000800 */
[----:B------:R-:W-:Y:S05]  /*5c70*/  F2FP.BF16.PACK_AB R121, R252, R121 ;  /* 0x00000079fc79723e */ /* 0x000fea00000010ff */
        /* <DEDUP_REMOVED lines=156> */
.L_x_977:
        /* <DEDUP_REMOVED lines=463> */
.L_x_978:
        /* <DEDUP_REMOVED lines=217> */
.L_x_980:
        /* <DEDUP_REMOVED lines=18> */
.L_x_981:
        /* <DEDUP_REMOVED lines=55> */
.L_x_983:
[----:B---34-:R-:W-:Y:S05]  /*9550*/  BSYNC B0 ;  /* 0x0000000000007941 */ /* 0x018fea0003800000 */
.L_x_982:
        /* <DEDUP_REMOVED lines=22> */
.L_x_985:
[----:B------:R-:W-:Y:S05]  /*96c0*/  BSYNC B0 ;  /* 0x0000000000007941 */ /* 0x000fea0003800000 */
.L_x_984:
        /* <DEDUP_REMOVED lines=32> */
.L_x_987:
[----:B------:R-:W-:Y:S05]  /*98d0*/  BSYNC B0 ;  /* 0x0000000000007941 */ /* 0x000fea0003800000 */
.L_x_986:
        /* <DEDUP_REMOVED lines=21> */
.L_x_960:
        /* <DEDUP_REMOVED lines=20> */
.L_x_989:
        /* <DEDUP_REMOVED lines=18> */
.L_x_990:
        /* <DEDUP_REMOVED lines=36> */
.L_x_992:
[----:B------:R-:W-:Y:S05]  /*9ed0*/  BSYNC B0 ;  /* 0x0000000000007941 */ /* 0x000fea0003800000 */
.L_x_991:
        /* <DEDUP_REMOVED lines=21> */
.L_x_994:
[----:B------:R-:W-:Y:S05]  /*a030*/  BSYNC B0 ;  /* 0x0000000000007941 */ /* 0x000fea0003800000 */
.L_x_993:
        /* <DEDUP_REMOVED lines=32> */
.L_x_996:
[----:B------:R-:W-:Y:S05]  /*a240*/  BSYNC B0 ;  /* 0x0000000000007941 */ /* 0x000fea0003800000 */
.L_x_995:
        /* <DEDUP_REMOVED lines=18> */
.L_x_988:
[----:B------:R-:W-:Y:S05]  /*a370*/  BSYNC B1 ;  /* 0x0000000000017941 */ /* 0x000fea0003800000 */
.L_x_955:
        /* <DEDUP_REMOVED lines=12> */
.L_x_997:
[----:B------:R-:W-:Y:S05]  /*a440*/  EXIT ;  /* 0x000000000000794d */ /* 0x000fea0003800000 */
.L_x_999:
        /* <DEDUP_REMOVED lines=11> */
.L_x_2026:


//--------------------- .text._ZN5flash44flash_bwd_dq_dk_dv_loop_seqk_parallel_kernelI23Flash_bwd_kernel_traitsILi256ELi64ELi64ELi8ELi4ELi2ELi2ELb0ELb1EN7cutlass10bfloat16_tE19Flash_kernel_traitsILi256ELi64ELi64ELi8ES3_EELb1ELb0ELb1ELb0ELb0ELb0ELb0EEEvNS_16Flash_bwd_paramsE --------------------------
	.section	.text._ZN5flash44flash_bwd_dq_dk_dv_loop_seqk_parallel_kernelI23Flash_bwd_kernel_traitsILi256ELi64ELi64ELi8ELi4ELi2ELi2ELb0ELb1EN7cutlass10bfloat16_tE19Flash_kernel_traitsILi256ELi64ELi64ELi8ES3_EELb1ELb0ELb1ELb0ELb0ELb0ELb0EEEvNS_16Flash_bwd_paramsE,"ax",@progbits
	.sectioninfo	@"SHI_REGISTERS=255"
	.align	128
        .global         _ZN5flash44flash_bwd_dq_dk_dv_loop_seqk_parallel_kernelI23Flash_bwd_kernel_traitsILi256ELi64ELi64ELi8ELi4ELi2ELi2ELb0ELb1EN7cutlass10bfloat16_tE19Flash_kernel_traitsILi256ELi64ELi64ELi8ES3_EELb1ELb0ELb1ELb0ELb0ELb0ELb0EEEvNS_16Flash_bwd_paramsE
        .type           _ZN5flash44flash_bwd_dq_dk_dv_loop_seqk_parallel_kernelI23Flash_bwd_kernel_traitsILi256ELi64ELi64ELi8ELi4ELi2ELi2ELb0ELb1EN7cutlass10bfloat16_tE19Flash_kernel_traitsILi256ELi64ELi64ELi8ES3_EELb1ELb0ELb1ELb0ELb0ELb0ELb0EEEvNS_16Flash_bwd_paramsE,@function
        .size           _ZN5flash44flash_bwd_dq_dk_dv_loop_seqk_parallel_kernelI23Flash_bwd_kernel_traitsILi256ELi64ELi64ELi8ELi4ELi2ELi2ELb0ELb1EN7cutlass10bfloat16_tE19Flash_kernel_traitsILi256ELi64ELi64ELi8ES3_EELb1ELb0ELb1ELb0ELb0ELb0ELb0EEEvNS_16Flash_bwd_paramsE,(.L_x_2027 - _ZN5flash44flash_bwd_dq_dk_dv_loop_seqk_parallel_kernelI23Flash_bwd_kernel_traitsILi256ELi64ELi64ELi8ELi4ELi2ELi2ELb0ELb1EN7cutlass10bfloat16_tE19Flash_kernel_traitsILi256ELi64ELi64ELi8ES3_EELb1ELb0ELb1ELb0ELb0ELb0ELb0EEEvNS_16Flash_bwd_paramsE)
        .other          _ZN5flash44flash_bwd_dq_dk_dv_loop_seqk_parallel_kernelI23Flash_bwd_kernel_traitsILi256ELi64ELi64ELi8ELi4ELi2ELi2ELb0ELb1EN7cutlass10bfloat16_tE19Flash_kernel_traitsILi256ELi64ELi64ELi8ES3_EELb1ELb0ELb1ELb0ELb0ELb0ELb0EEEvNS_16Flash_bwd_paramsE,@"STO_CUDA_ENTRY STV_DEFAULT"
_ZN5flash44flash_bwd_dq_dk_dv_loop_seqk_parallel_kernelI23Flash_bwd_kernel_traitsILi256ELi64ELi64ELi8ELi4ELi2ELi2ELb0ELb1EN7cutlass10bfloat16_tE19Flash_kernel_traitsILi256ELi64ELi64ELi8ES3_EELb1ELb0ELb1ELb0ELb0ELb0ELb0EEEvNS_16Flash_bwd_paramsE:
.text._ZN5flash44flash_bwd_dq_dk_dv_loop_seqk_parallel_kernelI23Flash_bwd_kernel_traitsILi256ELi64ELi64ELi8ELi4ELi2ELi2ELb0ELb1EN7cutlass10bfloat16_tE19Flash_kernel_traitsILi256ELi64ELi64ELi8ES3_EELb1ELb0ELb1ELb0ELb0ELb0ELb0EEEvNS_16Flash_bwd_paramsE:
        /* <DEDUP_REMOVED lines=24> */
[----:B------:R-:W-:Y:S02]  /*0180*/  ULDC.U8 UR10, c[0x0][0x3d0] ;  /* 0x0000f400000a7ab9 */ /* 0x000fe40000000000 */
        /* <DEDUP_REMOVED lines=9> */
[CC--:B------:R-:W-:Y:S01]  /*0220*/  LEA.HI R3, R5.reuse, R6.reuse, RZ, 0x4 ;  /* 0x0000000605037211 */ /* 0x0c0fe200078f20ff */
[----:B---3--:R-:W-:Y:S01]  /*0230*/  USHF.R.S32.HI UR6, URZ, 0x1f, UR39 ;  /* 0x0000001f3f067899 */ /* 0x008fe20008011427 */
[CC--:B------:R-:W-:Y:S01]  /*0240*/  LEA.HI R244, R5.reuse, R6.reuse, RZ, 0x7 ;  /* 0x0000000605f47211 */ /* 0x0c0fe200078f38ff */
[----:B------:R-:W-:Y:S01]  /*0250*/  UISETP.NE.AND UP6, UPT, UR10, URZ, UPT ;  /* 0x0000003f0a00728c */ /* 0x000fe2000bfc5270 */
[CC--:B------:R-:W-:Y:S01]  /*0260*/  LEA.HI R12, R5.reuse, R6.reuse, RZ, 0x6 ;  /* 0x00000006050c7211 */ /* 0x0c0fe200078f30ff */
[----:B------:R-:W-:Y:S01]  /*0270*/  UIMAD.WIDE UR40, UR50, UR40, URZ ;  /* 0x00000028322872a5 */ /* 0x000fe2000f8e023f */
[----:B------:R-:W-:Y:S01]  /*0280*/  LEA.HI R5, R5, R6, RZ, 0x2 ;  /* 0x0000000605057211 */ /* 0x000fe200078f10ff */
[----:B------:R-:W-:Y:S01]  /*0290*/  UIMAD UR51, UR39, UR50, URZ ;  /* 0x00000032273372a4 */ /* 0x000fe2000f8e023f */
[----:B------:R-:W-:Y:S01]  /*02a0*/  LOP3.LUT R2, R0, 0xffffffe0, RZ, 0xc0, !PT ;  /* 0xffffffe000027812 */ /* 0x000fe200078ec0ff */
[----:B------:R-:W-:Y:S01]  /*02b0*/  USHF.R.S32.HI UR10, URZ, 0x1f, UR38 ;  /* 0x0000001f3f0a7899 */ /* 0x000fe20008011426 */
[----:B------:R-:W-:Y:S01]  /*02c0*/  LOP3.LUT R4, R5, 0x7ffffffc, RZ, 0xc0, !PT ;  /* 0x7ffffffc05047812 */ /* 0x000fe200078ec0ff */
[----:B------:R-:W-:Y:S01]  /*02d0*/  USHF.R.S32.HI UR9, URZ, 0x1f, UR39 ;  /* 0x0000001f3f097899 */ /* 0x000fe20008011427 */
[----:B------:R-:W-:Y:S01]  /*02e0*/  LOP3.LUT R7, R10, 0xfffffff8, RZ, 0xc0, !PT ;  /* 0xfffffff80a077812 */ /* 0x000fe200078ec0ff */
[C---:B------:R-:W-:Y:S01]  /*02f0*/  IMAD.IADD R9, R6.reuse, 0x1, -R2 ;  /* 0x0000000106097824 */ /* 0x040fe200078e0a02 */
[----:B------:R-:W-:Y:S01]  /*0300*/  LOP3.LUT R8, R3, 0xfffffff0, RZ, 0xc0, !PT ;  /* 0xfffffff003087812 */ /* 0x000fe200078ec0ff */
[C---:B------:R-:W-:Y:S01]  /*0310*/  IMAD.IADD R13, R6.reuse, 0x1, -R4 ;  /* 0x00000001060d7824 */ /* 0x040fe200078e0a04 */
[----:B------:R-:W-:Y:S01]  /*0320*/  SHF.R.S32.HI R2, RZ, 0x5, R0 ;  /* 0x00000005ff027819 */ /* 0x000fe20000011400 */
[C---:B------:R-:W-:Y:S01]  /*0330*/  IMAD.IADD R7, R6.reuse, 0x1, -R7 ;  /* 0x0000000106077824 */ /* 0x040fe200078e0a07 */
[----:B------:R-:W-:Y:S01]  /*0340*/  SHF.R.S32.HI R4, RZ, 0x4, R3 ;  /* 0x00000004ff047819 */ /* 0x000fe20000011403 */
[----:B------:R-:W-:Y:S01]  /*0350*/  IMAD.IADD R8, R6, 0x1, -R8 ;  /* 0x0000000106087824 */ /* 0x000fe200078e0a08 */
[----:B------:R-:W-:Y:S01]  /*0360*/  SHF.R.S32.HI R6, RZ, 0x1f, R0 ;  /* 0x0000001fff067819 */ /* 0x000fe20000011400 */
[----:B------:R-:W-:Y:S01]  /*0370*/  IMAD.SHL.U32 R232, R7, 0x8, RZ ;  /* 0x0000000807e87824 */ /* 0x000fe200078e00ff */
        /* <DEDUP_REMOVED lines=8> */
[----:B------:R-:W-:Y:S01]  /*0400*/  LEA.HI R6, R6, R2, RZ, 0x2 ;  /* 0x0000000206067211 */ /* 0x000fe200078f10ff */
[----:B------:R-:W-:Y:S01]  /*0410*/  IMAD.IADD R220, R2, 0x1, -R0 ;  /* 0x0000000102dc7824 */ /* 0x000fe200078e0a00 */
[----:B------:R-:W-:Y:S01]  /*0420*/  SHF.R.S32.HI R0, RZ, 0x1f, R5 ;  /* 0x0000001fff007819 */ /* 0x000fe20000011405 */
[----:B------:R-:W-:Y:S01]  /*0430*/  IMAD.IADD R11, R4, 0x1, -R3 ;  /* 0x00000001040b7824 */ /* 0x000fe200078e0a03 */
[----:B------:R-:W-:Y:S01]  /*0440*/  SHF.R.S32.HI R3, RZ, 0x2, R5 ;  /* 0x00000002ff037819 */ /* 0x000fe20000011405 */
[----:B------:R-:W-:Y:S01]  /*0450*/  UIMAD UR7, UR38, UR11, UR39 ;  /* 0x0000000b260772a4 */ /* 0x000fe2000f8e0227 */
[----:B------:R-:W-:Y:S01]  /*0460*/  LOP3.LUT R6, R6, 0xfffffffc, RZ, 0xc0, !PT ;  /* 0xfffffffc06067812 */ /* 0x000fe200078ec0ff */
[----:B------:R-:W-:Y:S01]  /*0470*/  IMAD.SHL.U32 R217, R11, 0x200, RZ ;  /* 0x000002000bd97824 */ /* 0x000fe200078e00ff */
[----:B------:R-:W-:Y:S01]  /*0480*/  LEA.HI R0, R0, R3, RZ, 0x3 ;  /* 0x0000000300007211 */ /* 0x000fe200078f18ff */
[----:B------:R-:W-:Y:S01]  /*0490*/  @!UP5 UIMAD UR8, UR38, UR14, UR39 ;  /* 0x0000000e2608d2a4 */ /* 0x000fe2000f8e0227 */
[----:B------:R-:W-:Y:S01]  /*04a0*/  SHF.R.S32.HI R245, RZ, 0x3, R10 ;  /* 0x00000003fff57819 */ /* 0x000fe2000001140a */
[----:B------:R-:W-:Y:S01]  /*04b0*/  IMAD.IADD R250, R2, 0x1, -R6 ;  /* 0x0000000102fa7824 */ /* 0x000fe200078e0a06 */
[----:B------:R-:W-:Y:S01]  /*04c0*/  LOP3.LUT R0, R0, 0xfffffff8, RZ, 0xc0, !PT ;  /* 0xfffffff800007812 */ /* 0x000fe200078ec0ff */
[----:B------:R-:W-:Y:S01]  /*04d0*/  USHF.L.U32 UR49, UR50, 0x6, URZ ;  /* 0x0000000632317899 */ /* 0x000fe2000800063f */
[----:B------:R-:W-:Y:S01]  /*04e0*/  SHF.R.S32.HI R5, RZ, 0x1f, R8 ;  /* 0x0000001fff057819 */ /* 0x000fe20000011408 */
[----:B------:R-:W-:Y:S01]  /*04f0*/  IMAD.SHL.U32 R2, R245, 0x40, RZ ;  /* 0x00000040f5027824 */ /* 0x000fe200078e00ff */
[----:B------:R-:W-:Y:S01]  /*0500*/  SHF.R.S32.HI R244, RZ, 0x7, R244 ;  /* 0x00000007fff47819 */ /* 0x000fe200000114f4 */
[----:B------:R-:W-:Y:S01]  /*0510*/  IMAD.IADD R4, R3, 0x1, -R0 ;  /* 0x0000000103047824 */ /* 0x000fe200078e0a00 */
[----:B------:R-:W-:Y:S01]  /*0520*/  SHF.R.S32.HI R3, RZ, 0x1f, R9 ;  /* 0x0000001fff037819 */ /* 0x000fe20000011409 */
[----:B------:R-:W-:Y:S01]  /*0530*/  ULDC UR54, c[0x0][0x214] ;  /* 0x0000850000367ab9 */ /* 0x000fe20000000800 */
[----:B------:R-:W-:Y:S01]  /*0540*/  LOP3.LUT R0, R2, 0x1c0, RZ, 0xc0, !PT ;  /* 0x000001c002007812 */ /* 0x000fe200078ec0ff */
[----:B------:R-:W-:Y:S01]  /*0550*/  IMAD.U32 R252, RZ, RZ, UR10 ;  /* 0x0000000afffc7e24 */ /* 0x000fe2000f8e00ff */
[----:B------:R-:W-:Y:S01]  /*0560*/  LEA.HI R231, R3, R9, RZ, 0x2 ;  /* 0x0000000903e77211 */ /* 0x000fe200078f10ff */
[----:B------:R-:W-:Y:S01]  /*0570*/  IMAD.U32 R3, RZ, RZ, UR15 ;  /* 0x0000000fff037e24 */ /* 0x000fe2000f8e00ff */
[----:B------:R-:W-:Y:S01]  /*0580*/  LOP3.LUT R2, R0, 0x38, R232, 0xf8, !PT ;  /* 0x0000003800027812 */ /* 0x000fe200078ef8e8 */
[----:B------:R-:W-:Y:S01]  /*0590*/  IMAD.U32 R251, RZ, RZ, UR9 ;  /* 0x00000009fffb7e24 */ /* 0x000fe2000f8e00ff */
[----:B------:R-:W-:Y:S01]  /*05a0*/  SHF.R.U32.HI R0, RZ, 0x3, R0 ;  /* 0x00000003ff007819 */ /* 0x000fe20000011600 */
[----:B------:R-:W-:Y:S01]  /*05b0*/  ULDC UR61, c[0x0][0x1c8] ;  /* 0x00007200003d7ab9 */ /* 0x000fe20000000800 */
[----:B------:R-:W-:Y:S01]  /*05c0*/  LEA.HI R9, R5, R8, RZ, 0x3 ;  /* 0x0000000805097211 */ /* 0x000fe200078f18ff */
[----:B------:R-:W-:Y:S01]  /*05d0*/  ULDC UR55, c[0x0][0x224] ;  /* 0x0000890000377ab9 */ /* 0x000fe20000000800 */
[----:B------:R-:W-:Y:S01]  /*05e0*/  LOP3.LUT R6, R2, R0, RZ, 0x3c, !PT ;  /* 0x0000000002067212 */ /* 0x000fe200078e3cff */
[----:B------:R-:W-:Y:S01]  /*05f0*/  IMAD.SHL.U32 R0, R7, 0x40, RZ ;  /* 0x0000004007007824 */ /* 0x000fe200078e00ff */
[----:B------:R-:W-:Y:S01]  /*0600*/  LOP3.LUT R2, R9, 0xfffffff8, RZ, 0xc0, !PT ;  /* 0xfffffff809027812 */ /* 0x000fe200078ec0ff */
[----:B------:R-:W-:Y:S01]  /*0610*/  @UP5 UIMAD UR59, UR38, UR54, URZ ;  /* 0x00000036263b52a4 */ /* 0x000fe2000f8e023f */
[----:B------:R-:W-:Y:S01]  /*0620*/  LOP3.LUT R3, R4, 0x1, RZ, 0xc0, !PT ;  /* 0x0000000104037812 */ /* 0x000fe200078ec0ff */
[----:B------:R-:W-:Y:S01]  /*0630*/  UMOV UR42, URZ ;  /* 0x0000003f002a7c82 */ /* 0x000fe20008000000 */
[----:B------:R-:W-:Y:S01]  /*0640*/  LOP3.LUT R0, R0, 0x1c0, RZ, 0xc0, !PT ;  /* 0x000001c000007812 */ /* 0x000fe200078ec0ff */
[----:B------:R-:W-:Y:S01]  /*0650*/  IMAD.IADD R8, R8, 0x1, -R2 ;  /* 0x0000000108087824 */ /* 0x000fe200078e0a02 */
[C---:B------:R-:W-:Y:S01]  /*0660*/  LOP3.LUT P4, RZ, R7.reuse, 0x4, RZ, 0xc0, !PT ;  /* 0x0000000407ff7812 */ /* 0x040fe2000788c0ff */
[----:B------:R-:W-:Y:S01]  /*0670*/  IMAD.SHL.U32 R2, R220, 0x10, RZ ;  /* 0x00000010dc027824 */ /* 0x000fe200078e00ff */
[C---:B------:R-:W-:Y:S01]  /*0680*/  LOP3.LUT R212, R0.reuse, 0x8, R10, 0xf8, !PT ;  /* 0x0000000800d47812 */ /* 0x040fe200078ef80a */
[----:B------:R-:W-:Y:S01]  /*0690*/  ULDC.64 UR4, c[0x0][0x118] ;  /* 0x0000460000047ab9 */ /* 0x000fe20000000a00 */
[----:B------:R-:W-:Y:S01]  /*06a0*/  LOP3.LUT P3, RZ, R7, 0x2, RZ, 0xc0, !PT ;  /* 0x0000000207ff7812 */ /* 0x000fe2000786c0ff */
[----:B------:R-:W-:Y:S01]  /*06b0*/  ULDC UR43, c[0x0][0x2e8] ;  /* 0x0000ba00002b7ab9 */ /* 0x000fe20000000800 */
[----:B------:R-:W-:Y:S01]  /*06c0*/  LOP3.LUT R5, R0, 0x10, R2, 0xf8, !PT ;  /* 0x0000001000057812 */ /* 0x000fe200078ef802 */
[----:B------:R-:W-:Y:S01]  /*06d0*/  IMAD R2, R244, 0x800, R217 ;  /* 0x00000800f4027824 */ /* 0x000fe200078e02d9 */
[----:B------:R-:W-:Y:S01]  /*06e0*/  SHF.R.U32.HI R0, RZ, 0x3, R0 ;  /* 0x00000003ff007819 */ /* 0x000fe20000011600 */
[----:B------:R-:W-:Y:S01]  /*06f0*/  ULOP3.LUT UR61, UR39, UR61, URZ, 0x3c, !UPT ;  /* 0x0000003d273d7292 */ /* 0x000fe2000f8e3c3f */
[----:B------:R-:W-:Y:S01]  /*0700*/  ISETP.NE.U32.AND P0, PT, R3, 0x1, PT ;  /* 0x000000010300780c */ /* 0x000fe20003f05070 */
[----:B------:R-:W-:Y:S01]  /*0710*/  IMAD.U32 R3, RZ, RZ, UR6 ;  /* 0x00000006ff037e24 */ /* 0x000fe2000f8e00ff */
[----:B------:R-:W-:Y:S01]  /*0720*/  LOP3.LUT R212, R212, R0, RZ, 0x3c, !PT ;  /* 0x00000000d4d47212 */ /* 0x000fe200078e3cff */
[----:B------:R-:W-:Y:S01]  /*0730*/  UIMAD UR6, UR38, UR13, UR39 ;  /* 0x0000000d260672a4 */ /* 0x000fe2000f8e0227 */
[C---:B------:R-:W-:Y:S01]  /*0740*/  R2P PR, R4.reuse, 0x6 ;  /* 0x0000000604007804 */ /* 0x040fe20000000000 */
[----:B------:R-:W-:Y:S01]  /*0750*/  IMAD.SHL.U32 R4, R4, 0x40, RZ ;  /* 0x0000004004047824 */ /* 0x000fe200078e00ff */
[----:B------:R-:W-:Y:S01]  /*0760*/  LOP3.LUT R5, R5, 0x8, R10, 0xf8, !PT ;  /* 0x0000000805057812 */ /* 0x000fe200078ef80a */
[----:B------:R-:W-:Y:S01]  /*0770*/  IMAD.IADD R212, R2, 0x1, R212 ;  /* 0x0000000102d47824 */ /* 0x000fe200078e02d4 */
[----:B------:R-:W-:Y:S01]  /*0780*/  SHF.R.S32.HI R2, RZ, 0x6, R12 ;  /* 0x00000006ff027819 */ /* 0x000fe2000001140c */
[----:B------:R-:W-:Y:S01]  /*0790*/  USHF.L.U32 UR48, UR6, 0x5, URZ ;  /* 0x0000000506307899 */ /* 0x000fe2000800063f */
[----:B------:R-:W-:Y:S01]  /*07a0*/  LOP3.LUT R217, R217, R5, R0, 0xf6, !PT ;  /* 0x00000005d9d97212 */ /* 0x000fe200078ef600 */
[----:B------:R-:W-:Y:S01]  /*07b0*/  IMAD.SHL.U32 R5, R244, 0x20, RZ ;  /* 0x00000020f4057824 */ /* 0x000fe200078e00ff */
[----:B------:R-:W-:Y:S01]  /*07c0*/  LOP3.LUT R0, R4, 0x1c0, RZ, 0xc0, !PT ;  /* 0x000001c004007812 */ /* 0x000fe200078ec0ff */
[----:B------:R-:W-:Y:S01]  /*07d0*/  IMAD R226, R2, 0x200, R6 ;  /* 0x0000020002e27824 */ /* 0x000fe200078e0206 */
[----:B------:R-:W-:Y:S01]  /*07e0*/  LOP3.LUT P6, RZ, R8, 0x4, RZ, 0xc0, !PT ;  /* 0x0000000408ff7812 */ /* 0x000fe200078cc0ff */
[----:B------:R-:W-:Y:S01]  /*07f0*/  IMAD.SHL.U32 R2, R2, 0x8, RZ ;  /* 0x0000000802027824 */ /* 0x000fe200078e00ff */
[----:B------:R-:W-:Y:S01]  /*0800*/  SHF.R.U32.HI R3, RZ, 0x3, R0 ;  /* 0x00000003ff037819 */ /* 0x000fe20000011600 */
[----:B------:R-:W-:Y:S01]  /*0810*/  IMAD.SHL.U32 R4, R11, 0x20, RZ ;  /* 0x000000200b047824 */ /* 0x000fe200078e00ff */
[----:B------:R-:W-:Y:S01]  /*0820*/  LOP3.LUT P5, RZ, R8, 0x2, RZ, 0xc0, !PT ;  /* 0x0000000208ff7812 */ /* 0x000fe200078ac0ff */
[----:B------:R-:W-:Y:S01]  /*0830*/  IMAD.SHL.U32 R213, R212, 0x2, RZ ;  /* 0x00000002d4d57824 */ /* 0x000fe200078e00ff */
[----:B------:R-:W-:Y:S01]  /*0840*/  LOP3.LUT R2, R2, 0x18, RZ, 0xc0, !PT ;  /* 0x0000001802027812 */ /* 0x000fe200078ec0ff */
[----:B------:R-:W-:Y:S01]  /*0850*/  IMAD.SHL.U32 R226, R226, 0x2, RZ ;  /* 0x00000002e2e27824 */ /* 0x000fe200078e00ff */
[----:B------:R-:W-:Y:S01]  /*0860*/  SEL R216, R218, 0xffffffc0, !P4 ;  /* 0xffffffc0dad87807 */ /* 0x000fe20006000000 */
[----:B------:R-:W-:Y:S01]  /*0870*/  UIMAD.WIDE.U32 UR44, UR40, UR46, URZ ;  /* 0x0000002e282c72a5 */ /* 0x000fe2000f8e003f */
[----:B------:R-:W-:Y:S01]  /*0880*/  LOP3.LUT R7, R2, 0x20, R4, 0xf8, !PT ;  /* 0x0000002002077812 */ /* 0x000fe200078ef804 */
[----:B------:R-:W-:Y:S01]  /*0890*/  UIMAD UR56, UR41, UR46, URZ ;  /* 0x0000002e293872a4 */ /* 0x000fe2000f8e023f */
[----:B------:R-:W-:Y:S01]  /*08a0*/  LOP3.LUT R4, R0, 0x20, R5, 0xf8, !PT ;  /* 0x0000002000047812 */ /* 0x000fe200078ef805 */
[----:B------:R-:W-:Y:S01]  /*08b0*/  IMAD.SHL.U32 R5, R8, 0x40, RZ ;  /* 0x0000004008057824 */ /* 0x000fe200078e00ff */
[----:B------:R-:W-:Y:S01]  /*08c0*/  LOP3.LUT R6, R3, R0, R2, 0x1e, !PT ;  /* 0x0000000003067212 */ /* 0x000fe200078e1e02 */
[----:B------:R-:W-:Y:S01]  /*08d0*/  IMAD.SHL.U32 R0, R13, 0x2, RZ ;  /* 0x000000020d007824 */ /* 0x000fe200078e00ff */
[----:B------:R-:W-:Y:S01]  /*08e0*/  LOP3.LUT R3, R4, R3, RZ, 0x3c, !PT ;  /* 0x0000000304037212 */ /* 0x000fe200078e3cff */
[----:B------:R-:W-:Y:S01]  /*08f0*/  USHF.R.S32.HI UR58, URZ, 0x1f, UR51 ;  /* 0x0000001f3f3a7899 */ /* 0x000fe20008011433 */
[----:B------:R-:W-:Y:S01]  /*0900*/  SEL R218, R218, 0xffffffc0, !P6 ;  /* 0xffffffc0dada7807 */ /* 0x000fe20007000000 */
[--C-:B------:R-:W-:Y:S01]  /*0910*/  IMAD R4, R250, 0x400, R0.reuse ;  /* 0x00000400fa047824 */ /* 0x100fe200078e0200 */
[----:B------:R-:W-:Y:S01]  /*0920*/  SEL R236, R236, 0x10, !P0 ;  /* 0x00000010ecec7807 */ /* 0x000fe20004000000 */
[----:B------:R-:W-:Y:S01]  /*0930*/  IMAD R2, R220, 0x400, R0 ;  /* 0x00000400dc027824 */ /* 0x000fe200078e0200 */
[----:B------:R-:W-:Y:S01]  /*0940*/  LOP3.LUT R0, R5, 0x1c0, RZ, 0xc0, !PT ;  /* 0x000001c005007812 */ /* 0x000fe200078ec0ff */
[----:B------:R-:W-:Y:S01]  /*0950*/  IMAD.IADD R234, R4, 0x1, R3 ;  /* 0x0000000104ea7824 */ /* 0x000fe200078e0203 */
[----:B------:R-:W-:Y:S01]  /*0960*/  SHF.R.S32.HI R231, RZ, 0x2, R231 ;  /* 0x00000002ffe77819 */ /* 0x000fe200000114e7 */
        /* <DEDUP_REMOVED lines=10> */
[----:B------:R-:W-:Y:S01]  /*0a10*/  IMAD.IADD R237, R234, 0x1, R236 ;  /* 0x00000001eaed7824 */ /* 0x000fe200078e02ec */
[----:B------:R-:W-:Y:S01]  /*0a20*/  LOP3.LUT R2, R4, R2, RZ, 0x3c, !PT ;  /* 0x0000000204027212 */ /* 0x000fe200078e3cff */
[----:B------:R-:W-:Y:S01]  /*0a30*/  UIMAD UR55, UR7, UR55, URZ ;  /* 0x00000037073772a4 */ /* 0x000fe2000f8e023f */
        /* <DEDUP_REMOVED lines=16> */
[----:B------:R-:W-:Y:S01]  /*0b40*/  IADD3 R240, R232, 0x80, RZ ;  /* 0x00000080e8f07810 */ /* 0x000fe20007ffe0ff */
[----:B------:R-:W-:Y:S01]  /*0b50*/  IMAD.IADD R221, R218, 0x1, R220 ;  /* 0x00000001dadd7824 */ /* 0x000fe200078e02dc */
[----:B------:R-:W-:Y:S01]  /*0b60*/  IADD3 R242, R232, 0xc0, RZ ;  /* 0x000000c0e8f27810 */ /* 0x000fe20007ffe0ff */
[----:B------:R-:W-:Y:S01]  /*0b70*/  IMAD R212, R212, 0x2, R216 ;  /* 0x00000002d4d47824 */ /* 0x000fe200078e02d8 */
[----:B------:R-:W-:Y:S01]  /*0b80*/  @P2 IADD3 R247, R246, -0x40, RZ ;  /* 0xffffffc0f6f72810 */ /* 0x000fe20007ffe0ff */
[----:B------:R-:W-:Y:S01]  /*0b90*/  IMAD.IADD R3, R216, 0x1, R2 ;  /* 0x00000001d8037824 */ /* 0x000fe200078e0202 */
[----:B------:R-:W-:Y:S01]  /*0ba0*/  @!UP5 UIMAD UR54, UR8, UR54, URZ ;  /* 0x000000360836d2a4 */ /* 0x000fe2000f8e023f */
[C---:B------:R-:W-:Y:S01]  /*0bb0*/  IMAD R216, R217.reuse, 0x2, R216 ;  /* 0x00000002d9d87824 */ /* 0x040fe200078e02d8 */
[----:B------:R-:W-:Y:S01]  /*0bc0*/  USHF.R.S32.HI UR53, URZ, 0x1f, UR49 ;  /* 0x0000001f3f357899 */ /* 0x000fe20008011431 */
[----:B------:R-:W-:Y:S01]  /*0bd0*/  IMAD.IADD R219, R214, 0x1, R218 ;  /* 0x00000001d6db7824 */ /* 0x000fe200078e02da */
[----:B------:R-:W-:Y:S01]  /*0be0*/  USHF.R.S32.HI UR52, URZ, 0x1f, UR48 ;  /* 0x0000001f3f347899 */ /* 0x000fe20008011430 */
[----:B------:R-:W-:Y:S01]  /*0bf0*/  IMAD.IADD R223, R222, 0x1, R220 ;  /* 0x00000001dedf7824 */ /* 0x000fe200078e02dc */
[----:B------:R-:W-:Y:S01]  /*0c00*/  ULDC.U8 UR35, c[0x0][0x2d8] ;  /* 0x0000b60000237ab9 */ /* 0x000fe20000000000 */
[----:B------:R-:W-:-:S02]  /*0c10*/  IMAD.SHL.U32 R217, R217, 0x2, RZ ;  /* 0x00000002d9d97824 */ /* 0x000fc400078e00ff */
[----:B------:R-:W-:Y:S02]  /*0c20*/  IMAD.IADD R236, R236, 0x1, R235 ;  /* 0x00000001ecec7824 */ /* 0x000fe400078e02eb */
[----:B------:R-:W-:Y:S02]  /*0c30*/  IMAD.IADD R218, R215, 0x1, R218 ;  /* 0x00000001d7da7824 */ /* 0x000fe400078e02da */
[----:B------:R-:W-:Y:S02]  /*0c40*/  IMAD.IADD R222, R222, 0x1, R221 ;  /* 0x00000001dede7824 */ /* 0x000fe400078e02dd */
.L_x_1046:
[----:B------:R-:W-:Y:S02]  /*0c50*/  ULDC.64 UR6, c[0x0][0x240] ;  /* 0x0000900000067ab9 */ /* 0x000fe40000000a00 */
[----:B------:R-:W-:Y:S02]  /*0c60*/  ULDC.64 UR10, c[0x0][0x250] ;  /* 0x00009400000a7ab9 */ /* 0x000fe40000000a00 */
[----:B------:R-:W-:Y:S02]  /*0c70*/  UISETP.NE.U32.AND UP1, UPT, URZ, UR6, UPT ;  /* 0x000000063f00728c */ /* 0x000fe4000bf25070 */
[----:B------:R-:W-:-:S02]  /*0c80*/  UISETP.NE.U32.AND UP3, UPT, URZ, UR10, UPT ;  /* 0x0000000a3f00728c */ /* 0x000fc4000bf65070 */
[----:B------:R-:W-:Y:S02]  /*0c90*/  USHF.R.S32.HI UR31, URZ, 0x1f, UR38 ;  /* 0x0000001f3f1f7899 */ /* 0x000fe40008011426 */
        /* <DEDUP_REMOVED lines=9> */
[----:B-12---:R-:W-:Y:S01]  /*0d30*/  IMAD.U32 R4, RZ, RZ, UR6 ;  /* 0x00000006ff047e24 */ /* 0x006fe2000f8e00ff */
[----:B------:R-:W-:Y:S02]  /*0d40*/  UISETP.NE.AND UP4, UPT, UR14, URZ, UPT ;  /* 0x0000003f0e00728c */ /* 0x000fe4000bf85270 */
[----:B------:R-:W-:Y:S01]  /*0d50*/  UISETP.EQ.U32.AND UP2, UPT, URZ, UR8, UPT ;  /* 0x000000083f00728c */ /* 0x000fe2000bf42070 */
[----:B------:R-:W-:Y:S01]  /*0d60*/  IMAD.U32 R5, RZ, RZ, UR7 ;  /* 0x00000007ff057e24 */ /* 0x000fe2000f8e00ff */
[----:B------:R-:W-:Y:S02]  /*0d70*/  @UP3 UIADD3 UR6, UP0, UR13, UR10, URZ ;  /* 0x0000000a0d063290 */ /* 0x000fe4000ff1e03f */
[----:B------:R-:W-:-:S02]  /*0d80*/  UISETP.EQ.OR.EX UP2, UPT, URZ, UR9, !UP4, UP2 ;  /* 0x000000093f00728c */ /* 0x000fc4000e742720 */
[----:B------:R-:W-:Y:S01]  /*0d90*/  @UP3 UIADD3.X UR7, UR12, UR11, URZ, UP0, !UPT ;  /* 0x0000000b0c073290 */ /* 0x000fe200087fe43f */
[----:B------:R1:W2:Y:S01]  /*0da0*/  @P2 LDG.E R9, [R4.64] ;  /* 0x0000000404092981 */ /* 0x0002a2000c1e1900 */
[----:B------:R-:W-:Y:S01]  /*0db0*/  UIADD3 UR8, UP0, UR13, UR8, URZ ;  /* 0x000000080d087290 */ /* 0x000fe2000ff1e03f */
[----:B------:R-:W-:Y:S02]  /*0dc0*/  PLOP3.LUT P0, PT, PT, PT, UP3, 0x80, 0x0 ;  /* 0x000000000000781c */ /* 0x000fe40003f0f038 */
        /* <DEDUP_REMOVED lines=16> */
[----:B------:R-:W-:-:S02]  /*0ed0*/  ULDC UR9, c[0x0][0x218] ;  /* 0x0000860000097ab9 */ /* 0x000fc40000000800 */
[----:B-1----:R-:W-:-:S04]  /*0ee0*/  USHF.L.U32 UR6, UR18, 0x6, URZ ;  /* 0x0000000612067899 */ /* 0x002fc8000800063f */
[----:B------:R-:W-:Y:S01]  /*0ef0*/  UIMAD UR6, UR7, UR42, UR6 ;  /* 0x0000002a070672a4 */ /* 0x000fe2000f8e0206 */
        /* <DEDUP_REMOVED lines=19> */
.L_x_1000:
        /* <DEDUP_REMOVED lines=23> */
[----:B------:R-:W-:Y:S02]  /*11a0*/  UIMAD.WIDE.U32 UR12, UR38, UR6, URZ ;  /* 0x00000006260c72a5 */ /* 0x000fe4000f8e003f */
[----:B------:R-:W-:Y:S02]  /*11b0*/  UIMAD UR9, UR38, UR7, UR9 ;  /* 0x00000007260972a4 */ /* 0x000fe4000f8e0209 */
[----:B------:R-:W-:Y:S02]  /*11c0*/  UISETP.NE.AND UP3, UPT, UR16, -0x1, UPT ;  /* 0xffffffff1000788c */ /* 0x000fe4000bf65270 */
[----:B------:R-:W-:-:S02]  /*11d0*/  ULDC.64 UR14, c[0x0][0x190] ;  /* 0x00006400000e7ab9 */ /* 0x000fc40000000a00 */
[----:B------:R-:W-:Y:S02]  /*11e0*/  UIMAD.WIDE.U32 UR6, UR16, UR14, URZ ;  /* 0x0000000e100672a5 */ /* 0x000fe4000f8e003f */
[----:B------:R-:W-:Y:S02]  /*11f0*/  UIADD3 UR27, UR13, UR9, URZ ;  /* 0x000000090d1b7290 */ /* 0x000fe4000fffe03f */
[----:B------:R-:W-:Y:S02]  /*1200*/  UIADD3 UR9, UR10, 0x40, UR21 ;  /* 0x000000400a097890 */ /* 0x000fe4000fffe015 */
[----:B------:R-:W-:Y:S02]  /*1210*/  ULDC UR11, c[0x0][0x2e4] ;  /* 0x0000b900000b7ab9 */ /* 0x000fe40000000800 */
[----:B------:R-:W-:Y:S02]  /*1220*/  USEL UR29, UR12, UR6, !UP3 ;  /* 0x000000060c1d7287 */ /* 0x000fe4000d800000 */
[----:B------:R-:W-:-:S02]  /*1230*/  UIMAD UR6, UR16, UR15, URZ ;  /* 0x0000000f100672a4 */ /* 0x000fc4000f8e023f */
[----:B------:R-:W-:Y:S02]  /*1240*/  UIADD3 UR9, UR9, UR11, -UR8 ;  /* 0x0000000b09097290 */ /* 0x000fe4000fffe808 */
[----:B------:R-:W-:Y:S02]  /*1250*/  @UP3 UIADD3 UR27, UR7, UR6, URZ ;  /* 0x00000006071b3290 */ /* 0x000fe4000fffe03f */
[----:B------:R-:W-:Y:S02]  /*1260*/  UIADD3 UR7, UR10, 0x3f, URZ ;  /* 0x0000003f0a077890 */ /* 0x000fe4000fffe03f */
[----:B------:R-:W-:Y:S02]  /*1270*/  UIADD3 UR6, UR9, 0x3f, URZ ;  /* 0x0000003f09067890 */ /* 0x000fe4000fffe03f */
[----:B------:R-:W-:Y:S02]  /*1280*/  USHF.R.S32.HI UR9, URZ, 0x1f, UR7 ;  /* 0x0000001f3f097899 */ /* 0x000fe40008011407 */
[----:B------:R-:W-:-:S02]  /*1290*/  USHF.R.S32.HI UR11, URZ, 0x1f, UR6 ;  /* 0x0000001f3f0b7899 */ /* 0x000fc40008011406 */
[----:B------:R-:W-:Y:S02]  /*12a0*/  UISETP.NE.AND UP0, UPT, UR37, -0x1, UPT ;  /* 0xffffffff2500788c */ /* 0x000fe4000bf05270 */
[----:B------:R-:W-:Y:S02]  /*12b0*/  ULEA.HI UR7, UR9, UR7, URZ, 0x6 ;  /* 0x0000000709077291 */ /* 0x000fe4000f8f303f */
[----:B------:R-:W-:Y:S02]  /*12c0*/  ULEA.HI UR6, UR11, UR6, URZ, 0x6 ;  /* 0x000000060b067291 */ /* 0x000fe4000f8f303f */
[----:B------:R-:W-:Y:S01]  /*12d0*/  USHF.R.S32.HI UR7, URZ, 0x6, UR7 ;  /* 0x000000063f077899 */ /* 0x000fe20008011407 */
[----:B------:R-:W-:Y:S01]  /*12e0*/  PLOP3.LUT P1, PT, PT, PT, UP0, 0x80, 0x0 ;  /* 0x000000000000781c */ /* 0x000fe20003f2f008 */
[----:B------:R-:W-:Y:S02]  /*12f0*/  USHF.R.S32.HI UR6, URZ, 0x6, UR6 ;  /* 0x000000063f067899 */ /* 0x000fe40008011406 */
[----:B------:R-:W-:-:S02]  /*1300*/  ULDC.64 UR12, c[0x0][0x198] ;  /* 0x00006600000c7ab9 */ /* 0x000fc40000000a00 */
[----:B------:R-:W-:Y:S02]  /*1310*/  UISETP.LT.AND UP2, UPT, UR7, UR6, UPT ;  /* 0x000000060700728c */ /* 0x000fe4000bf41270 */
[----:B------:R-:W-:Y:S02]  /*1320*/  @UP0 UIADD3 UR9, UR36, UR37, URZ ;  /* 0x0000002524090290 */ /* 0x000fe4000fffe03f */
[----:B------:R-:W-:Y:S02]  /*1330*/  USEL UR30, UR7, UR6, UP2 ;  /* 0x00000006071e7287 */ /* 0x000fe40009000000 */
[----:B------:R-:W-:Y:S02]  /*1340*/  @UP0 UIMAD.WIDE.U32 UR6, UR9, UR12, URZ ;  /* 0x0000000c090602a5 */ /* 0x000fe4000f8e003f */
[----:B------:R-:W-:Y:S02]  /*1350*/  ULEA UR17, UR30, 0xffffffc0, 0x6 ;  /* 0xffffffc01e117891 */ /* 0x000fe4000f8e303f */
[----:B------:R-:W-:-:S02]  /*1360*/  @UP0 UIMAD UR25, UR9, UR13, UR7 ;  /* 0x0000000d091902a4 */ /* 0x000fc4000f8e0207 */
[----:B------:R-:W-:Y:S02]  /*1370*/  USHF.R.S32.HI UR28, URZ, 0x1f, UR17 ;  /* 0x0000001f3f1c7899 */ /* 0x000fe40008011411 */
[----:B------:R-:W-:Y:S01]  /*1380*/  @UP0 UMOV UR23, UR6 ;  /* 0x0000000600170c82 */ /* 0x000fe20008000000 */
[----:B------:R-:W-:Y:S05]  /*1390*/  @P1 BRA `(.L_x_1002) ;  /* 0x000000c000001947 */ /* 0x000fea0003800000 */
[----:B------:R-:W-:Y:S02]  /*13a0*/  USHF.R.S32.HI UR6, URZ, 0x1f, UR36 ;  /* 0x0000001f3f067899 */ /* 0x000fe40008011424 */
[----:B------:R-:W-:Y:S02]  /*13b0*/  ULDC.64 UR14, c[0x0][0x198] ;  /* 0x00006600000e7ab9 */ /* 0x000fe40000000a00 */
[----:B------:R-:W-:Y:S02]  /*13c0*/  UIMAD UR6, UR6, UR14, URZ ;  /* 0x0000000e060672a4 */ /* 0x000fe4000f8e023f */
[----:B------:R-:W-:Y:S02]  /*13d0*/  ULDC.64 UR12, c[0x0][0x180] ;  /* 0x00006000000c7ab9 */ /* 0x000fe40000000a00 */
[----:B------:R-:W-:-:S02]  /*13e0*/  UIMAD UR15, UR36, UR15, UR6 ;  /* 0x0000000f240f72a4 */ /* 0x000fc4000f8e0206 */
[----:B------:R-:W-:-:S04]  /*13f0*/  UIMAD UR6, UR31, UR12, URZ ;  /* 0x0000000c1f0672a4 */ /* 0x000fc8000f8e023f */
[----:B------:R-:W-:Y:S02]  /*1400*/  UIMAD UR13, UR38, UR13, UR6 ;  /* 0x0000000d260d72a4 */ /* 0x000fe4000f8e0206 */
[----:B------:R-:W-:-:S04]  /*1410*/  UIMAD.WIDE.U32 UR6, UR36, UR14, URZ ;  /* 0x0000000e240672a5 */ /* 0x000fc8000f8e003f */
[----:B------:R-:W-:-:S04]  /*1420*/  UIADD3 UR7, UR7, UR15, URZ ;  /* 0x0000000f07077290 */ /* 0x000fc8000fffe03f */
[----:B------:R-:W-:-:S04]  /*1430*/  UIMAD.WIDE.U32 UR6, UR38, UR12, UR6 ;  /* 0x0000000c260672a5 */ /* 0x000fc8000f8e0006 */
[----:B------:R-:W-:-:S03]  /*1440*/  UIADD3 UR25, UR7, UR13, URZ ;  /* 0x0000000d07197290 */ /* 0x000fc6000fffe03f */
[----:B------:R-:W-:Y:S02]  /*1450*/  UMOV UR23, UR6 ;  /* 0x0000000600177c82 */ /* 0x000fe40008000000 */
.L_x_1002:
        /* <DEDUP_REMOVED lines=43> */
.L_x_1003:
        /* <DEDUP_REMOVED lines=19> */
[----:B------:R-:W-:Y:S02]  /*1840*/  USEL UR18, UR44, UR12, !UP3 ;  /* 0x0000000c2c127287 */ /* 0x000fe4000d800000 */
[----:B------:R-:W-:-:S02]  /*1850*/  UIMAD UR7, UR40, UR7, UR56 ;  /* 0x00000007280772a4 */ /* 0x000fc4000f8e0238 */
[----:B------:R-:W-:Y:S02]  /*1860*/  USEL UR12, UR11, URZ, UP6 ;  /* 0x0000003f0b0c7287 */ /* 0x000fe4000b000000 */
[----:B------:R-:W-:Y:S02]  /*1870*/  UIADD3 UR14, UR45, UR7, URZ ;  /* 0x000000072d0e7290 */ /* 0x000fe4000fffe03f */
[----:B------:R-:W-:-:S04]  /*1880*/  UIMAD UR7, UR41, UR16, URZ ;  /* 0x00000010290772a4 */ /* 0x000fc8000f8e023f */
[----:B------:R-:W-:Y:S02]  /*1890*/  @UP3 UIADD3 UR14, UR13, UR7, URZ ;  /* 0x000000070d0e3290 */ /* 0x000fe4000fffe03f */
[----:B------:R-:W-:Y:S02]  /*18a0*/  USEL UR13, UR6, URZ, UP6 ;  /* 0x0000003f060d7287 */ /* 0x000fe4000b000000 */
[----:B------:R-:W-:-:S04]  /*18b0*/  USHF.L.U64.HI UR6, UR38, 0x7, UR31 ;  /* 0x0000000726067899 */ /* 0x000fc8000801021f */
[----:B------:R-:W-:Y:S02]  /*18c0*/  USEL UR7, UR6, URZ, UP1 ;  /* 0x0000003f06077287 */ /* 0x000fe40008800000 */
[----:B------:R-:W-:-:S03]  /*18d0*/  USEL UR6, UR15, URZ, UP1 ;  /* 0x0000003f0f067287 */ /* 0x000fc60008800000 */
[----:B------:R-:W-:Y:S02]  /*18e0*/  ULDC UR15, c[0x0][0x234] ;  /* 0x00008d00000f7ab9 */ /* 0x000fe40000000800 */
[----:B------:R-:W-:-:S04]  /*18f0*/  UIADD3 UR6, UP1, UR17, UR6, URZ ;  /* 0x0000000611067290 */ /* 0x000fc8000ff3e03f */
        /* <DEDUP_REMOVED lines=14> */
.L_x_1004:
[----:B------:R-:W-:-:S04]  /*19e0*/  UMOV UR9, UR55 ;  /* 0x0000003700097c82 */ /* 0x000fc80008000000 */
.L_x_1005:
[----:B------:R-:W-:Y:S01]  /*19f0*/  UIADD3 UR6, UP4, UP3, UR6, UR49, UR51 ;  /* 0x0000003106067290 */ /* 0x000fe2000fb9e033 */
[----:B------:R-:W1:Y:S01]  /*1a00*/  S2R R21, SR_TID.X ;  /* 0x0000000000157919 */ /* 0x000e620000002100 */
[----:B------:R-:W-:Y:S01]  /*1a10*/  USHF.R.S32.HI UR16, URZ, 0x1f, UR39 ;  /* 0x0000001f3f107899 */ /* 0x000fe20008011427 */
[----:B------:R-:W-:Y:S01]  /*1a20*/  IADD3 R14, P0, R245, UR17, RZ ;  /* 0x00000011f50e7c10 */ /* 0x000fe2000ff1e0ff */
[----:B------:R-:W-:Y:S01]  /*1a30*/  UIADD3 UR26, UP2, UP1, UR13, UR6, UR18 ;  /* 0x000000060d1a7290 */ /* 0x000fe2000f95e012 */
[----:B------:R-:W-:Y:S01]  /*1a40*/  IMAD.U32 R7, RZ, RZ, UR17 ;  /* 0x00000011ff077e24 */ /* 0x000fe2000f8e00ff */
[----:B------:R-:W-:Y:S01]  /*1a50*/  UIADD3.X UR6, UR11, UR53, UR58, UP4, UP3 ;  /* 0x000000350b067290 */ /* 0x000fe2000a7e643a */
[----:B------:R-:W-:Y:S01]  /*1a60*/  SHF.R.S32.HI R233, RZ, 0x1f, R232 ;  /* 0x0000001fffe97819 */ /* 0x000fe200000114e8 */
[----:B------:R-:W-:Y:S01]  /*1a70*/  UIADD3 UR15, UR17, UR15, URZ ;  /* 0x0000000f110f7290 */ /* 0x000fe2000fffe03f */
[----:B------:R-:W-:Y:S01]  /*1a80*/  IADD3.X R16, R24, UR28, RZ, P0, !PT ;  /* 0x0000001c18107c10 */ /* 0x000fe200087fe4ff */
[----:B------:R-:W-:Y:S01]  /*1a90*/  UIADD3.X UR14, UR12, UR6, UR14, UP2, UP1 ;  /* 0x000000060c0e7290 */ /* 0x000fe200097e240e */
[----:B------:R-:W-:Y:S01]  /*1aa0*/  IMAD.U32 R9, RZ, RZ, UR39 ;  /* 0x00000027ff097e24 */ /* 0x000fe2000f8e00ff */
[----:B------:R-:W-:Y:S01]  /*1ab0*/  UMOV UR32, 0x4 ;  /* 0x0000000400207882 */ /* 0x000fe20000000000 */
[----:B------:R-:W-:Y:S01]  /*1ac0*/  IMAD.U32 R12, RZ, RZ, UR39 ;  /* 0x00000027ff0c7e24 */ /* 0x000fe2000f8e00ff */
[----:B------:R-:W-:Y:S01]  /*1ad0*/  ULDC.64 UR6, c[0x0][0x1a8] ;  /* 0x00006a0000067ab9 */ /* 0x000fe20000000a00 */
[----:B------:R-:W-:Y:S01]  /*1ae0*/  IMAD R8, R16, c[0x0][0x190], RZ ;  /* 0x0000640010087a24 */ /* 0x000fe200078e02ff */
[----:B------:R-:W-:Y:S01]  /*1af0*/  UIMAD UR6, UR16, UR6, URZ ;  /* 0x00000006100672a4 */ /* 0x000fe2000f8e023f */
[----:B------:R-:W-:Y:S01]  /*1b00*/  BSSY B1, `(.L_x_1001) ;  /* 0x000092a000017945 */ /* 0x000fe20003800000 */
[----:B------:R-:W-:Y:S01]  /*1b10*/  ULDC UR33, c[0x0][0x2e8] ;  /* 0x0000ba0000217ab9 */ /* 0x000fe20000000800 */
[----:B------:R-:W-:Y:S01]  /*1b20*/  IMAD R17, R14, c[0x0][0x194], R8 ;  /* 0x000065000e117a24 */ /* 0x000fe200078e0208 */
[----:B------:R-:W-:-:S03]  /*1b30*/  UIMAD UR13, UR39, UR7, UR6 ;  /* 0x00000007270d72a4 */ /* 0x000fc6000f8e0206 */
[----:B------:R-:W-:Y:S02]  /*1b40*/  ULDC.64 UR6, c[0x0][0x370] ;  /* 0x0000dc0000067ab9 */ /* 0x000fe40000000a00 */
[----:B------:R-:W-:Y:S01]  /*1b50*/  UIMAD UR6, UR28, UR6, URZ ;  /* 0x000000061c0672a4 */ /* 0x000fe2000f8e023f */
[----:B-1----:R-:W-:-:S03]  /*1b60*/  SHF.R.S32.HI R4, RZ, 0x1f, R21 ;  /* 0x0000001fff047819 */ /* 0x002fc60000011415 */
[----:B------:R-:W-:Y:S01]  /*1b70*/  UIMAD UR11, UR17, UR7, UR6 ;  /* 0x00000007110b72a4 */ /* 0x000fe2000f8e0206 */
[----:B------:R-:W-:Y:S02]  /*1b80*/  LEA.HI R4, R4, R21, RZ, 0x5 ;  /* 0x0000001504047211 */ /* 0x000fe400078f28ff */
[----:B------:R-:W-:Y:S02]  /*1b90*/  ULDC.64 UR6, c[0x0][0x378] ;  /* 0x0000de0000067ab9 */ /* 0x000fe40000000a00 */
[----:B------:R-:W-:Y:S01]  /*1ba0*/  UIMAD UR6, UR16, UR6, URZ ;  /* 0x00000006100672a4 */ /* 0x000fe2000f8e023f */
[----:B------:R-:W-:Y:S02]  /*1bb0*/  LOP3.LUT R5, R4, 0xffffffe0, RZ, 0xc0, !PT ;  /* 0xffffffe004057812 */ /* 0x000fe400078ec0ff */
[----:B------:R-:W-:Y:S01]  /*1bc0*/  SHF.R.S32.HI R6, RZ, 0x5, R4 ;  /* 0x00000005ff067819 */ /* 0x000fe20000011404 */
[----:B------:R-:W-:Y:S01]  /*1bd0*/  UIMAD UR12, UR39, UR7, UR6 ;  /* 0x00000007270c72a4 */ /* 0x000fe2000f8e0206 */
[----:B------:R-:W-:Y:S01]  /*1be0*/  IADD3 R4, P2, R232, UR19, RZ ;  /* 0x00000013e8047c10 */ /* 0x000fe2000ff5e0ff */
[----:B------:R-:W-:Y:S01]  /*1bf0*/  UIADD3 UR6, UR17, UR9, URZ ;  /* 0x0000000911067290 */ /* 0x000fe2000fffe03f */
[----:B------:R-:W-:Y:S01]  /*1c00*/  IMAD.IADD R21, R21, 0x1, -R5 ;  /* 0x0000000115157824 */ /* 0x000fe200078e0a05 */
[----:B------:R-:W-:Y:S01]  /*1c10*/  UIADD3 UR9, UR30, -0x1, URZ ;  /* 0xffffffff1e097890 */ /* 0x000fe2000fffe03f */
[----:B------:R-:W-:Y:S01]  /*1c20*/  IADD3.X R5, R233, UR20, RZ, P2, !PT ;  /* 0x00000014e9057c10 */ /* 0x000fe200097fe4ff */
[----:B------:R-:W-:Y:S01]  /*1c30*/  ULDC.64 UR16, c[0x0][0x3c8] ;  /* 0x0000f20000107ab9 */ /* 0x000fe20000000a00 */
[----:B------:R-:W-:Y:S01]  /*1c40*/  IMAD R6, R6, UR50, R21 ;  /* 0x0000003206067c24 */ /* 0x000fe2000f8e0215 */
[----:B------:R-:W-:-:S02]  /*1c50*/  UIMAD.WIDE UR6, UR6, UR32, UR16 ;  /* 0x00000020060672a5 */ /* 0x000fc4000f8e0210 */
[----:B------:R-:W-:Y:S02]  /*1c60*/  IMAD.WIDE.U32 R4, R7, c[0x0][0x370], R4 ;  /* 0x0000dc0007047a25 */ /* 0x000fe400078e0004 */
[----:B------:R-:W-:-:S03]  /*1c70*/  IADD3 R10, P0, R6, UR26, RZ ;  /* 0x0000001a060a7c10 */ /* 0x000fc6000ff1e0ff */
[----:B------:R-:W-:Y:S01]  /*1c80*/  UMOV UR17, UR6 ;  /* 0x0000000600117c82 */ /* 0x000fe20008000000 */
[----:B------:R-:W-:Y:S01]  /*1c90*/  LEA.HI.X.SX32 R11, R6, UR14, 0x1, P0 ;  /* 0x0000000e060b7c11 */ /* 0x000fe200080f0eff */
[----:B------:R-:W-:Y:S01]  /*1ca0*/  UIADD3 UR6, -UR8, UR10, UR21 ;  /* 0x0000000a08067290 */ /* 0x000fe2000fffe115 */
[----:B------:R-:W-:Y:S01]  /*1cb0*/  IMAD.WIDE.U32 R6, R14, c[0x0][0x190], R232 ;  /* 0x000064000e067a25 */ /* 0x000fe200078e00e8 */
[----:B------:R-:W-:Y:S01]  /*1cc0*/  IADD3 R5, R5, UR11, RZ ;  /* 0x0000000b05057c10 */ /* 0x000fe2000fffe0ff */
[----:B------:R-:W-:Y:S02]  /*1cd0*/  UMOV UR16, UR7 ;  /* 0x0000000700107c82 */ /* 0x000fe40008000000 */
[----:B------:R-:W-:Y:S01]  /*1ce0*/  UIADD3 UR6, UR6, -UR33, URZ ;  /* 0x8000002106067290 */ /* 0x000fe2000fffe03f */
[----:B------:R-:W-:Y:S01]  /*1cf0*/  IADD3 R8, P0, R6, UR29, RZ ;  /* 0x0000001d06087c10 */ /* 0x000fe2000ff1e0ff */
[----:B------:R-:W-:Y:S02]  /*1d00*/  IMAD.WIDE.U32 R4, R9, c[0x0][0x378], R4 ;  /* 0x0000de0009047a25 */ /* 0x000fe400078e0004 */
[----:B------:R-:W-:Y:S01]  /*1d10*/  USHF.R.S32.HI UR18, URZ, 0x1f, UR6 ;  /* 0x0000001f3f127899 */ /* 0x000fe20008011406 */
[----:B------:R-:W-:Y:S01]  /*1d20*/  IADD3.X R9, R7, UR27, R17, P0, !PT ;  /* 0x0000001b07097c10 */ /* 0x000fe200087fe411 */
[----:B------:R-:W-:Y:S01]  /*1d30*/  IMAD.MOV.U32 R6, RZ, RZ, R4 ;  /* 0x000000ffff067224 */ /* 0x000fe200078e0004 */
[----:B------:R-:W-:Y:S01]  /*1d40*/  LEA R224, P0, R10, c[0x0][0x350], 0x2 ;  /* 0x0000d4000ae07a11 */ /* 0x000fe200078010ff */
[----:B------:R-:W-:Y:S01]  /*1d50*/  ULEA.HI UR18, UR18, UR6, URZ, 0x6 ;  /* 0x0000000612127291 */ /* 0x000fe2000f8f303f */
[----:B------:R-:W-:Y:S01]  /*1d60*/  IADD3 R7, R5, UR12, RZ ;  /* 0x0000000c05077c10 */ /* 0x000fe2000fffe0ff */
[----:B------:R-:W-:Y:S01]  /*1d70*/  IMAD R5, R24, c[0x0][0x370], RZ ;  /* 0x0000dc0018057a24 */ /* 0x000fe200078e02ff */
[----:B------:R-:W-:Y:S01]  /*1d80*/  LEA.HI.X R225, R10, c[0x0][0x354], R11, 0x2, P0 ;  /* 0x0000d5000ae17a11 */ /* 0x000fe200000f140b */
[----:B------:R-:W-:Y:S01]  /*1d90*/  USHF.R.S32.HI UR18, URZ, 0x6, UR18 ;  /* 0x000000063f127899 */ /* 0x000fe20008011412 */
[----:B------:R-:W-:Y:S01]  /*1da0*/  IMAD.WIDE.U32 R12, R12, c[0x0][0x1a8], R8 ;  /* 0x00006a000c0c7a25 */ /* 0x000fe200078e0008 */
[----:B------:R-:W-:-:S02]  /*1db0*/  ULDC.64 UR6, c[0x0][0x200] ;  /* 0x0000800000067ab9 */ /* 0x000fc40000000a00 */
[----:B------:R-:W-:Y:S01]  /*1dc0*/  UISETP.LT.AND UP1, UPT, URZ, UR18, UPT ;  /* 0x000000123f00728c */ /* 0x000fe2000bf21270 */
[----:B------:R-:W-:Y:S01]  /*1dd0*/  IMAD R4, R245, c[0x0][0x374], R5 ;  /* 0x0000dd00f5047a24 */ /* 0x000fe200078e0205 */
[----:B------:R-:W-:Y:S01]  /*1de0*/  IADD3 R18, R13, UR13, RZ ;  /* 0x0000000d0d127c10 */ /* 0x000fe2000fffe0ff */
[----:B------:R-:W-:Y:S01]  /*1df0*/  IMAD.WIDE.U32 R6, R245, c[0x0][0x370], R6 ;  /* 0x0000dc00f5067a25 */ /* 0x000fe200078e0006 */
[----:B------:R-:W-:Y:S01]  /*1e00*/  USEL UR18, URZ, UR18, !UP1 ;  /* 0x000000123f127287 */ /* 0x000fe2000c800000 */
[----:B------:R-:W-:Y:S01]  /*1e10*/  LEA R228, P3, R12, c[0x0][0x160], 0x1 ;  /* 0x000058000ce47a11 */ /* 0x000fe200078608ff */
[----:B------:R-:W-:Y:S01]  /*1e20*/  UIMAD.WIDE UR6, UR15, UR32, UR6 ;  /* 0x000000200f0672a5 */ /* 0x000fe2000f8e0206 */
[----:B------:R-:W-:Y:S01]  /*1e30*/  IMAD.IADD R11, R7, 0x1, R4 ;  /* 0x00000001070b7824 */ /* 0x000fe200078e0204 */
[----:B------:R-:W-:Y:S01]  /*1e40*/  UISETP.GT.AND UP1, UPT, UR30, UR18, UPT ;  /* 0x000000121e00728c */ /* 0x000fe2000bf24270 */
[----:B------:R-:W-:Y:S02]  /*1e50*/  LEA R227, P2, R6, c[0x0][0x330], 0x1 ;  /* 0x0000cc0006e37a11 */ /* 0x000fe400078408ff */
[----:B------:R-:W-:-:S02]  /*1e60*/  LEA.HI.X R229, R12, c[0x0][0x164], R18, 0x1, P3 ;  /* 0x000059000ce57a11 */ /* 0x000fc400018f0c12 */
[----:B------:R-:W-:Y:S02]  /*1e70*/  LEA.HI.X R230, R6, c[0x0][0x334], R11, 0x1, P2 ;  /* 0x0000cd0006e67a11 */ /* 0x000fe400010f0c0b */
[----:B------:R-:W-:-:S13]  /*1e80*/  PLOP3.LUT P0, PT, PT, PT, UP1, 0x80, 0x0 ;  /* 0x000000000000781c */ /* 0x000fda0003f0f018 */
[----:B------:R-:W-:Y:S05]  /*1e90*/  @P0 BRA `(.L_x_1006) ;  /* 0x0000094000000947 */ /* 0x000fea0003800000 */
        /* <DEDUP_REMOVED lines=18> */
.L_x_1007:
        /* <DEDUP_REMOVED lines=18> */
.L_x_1008:
        /* <DEDUP_REMOVED lines=9> */
[----:B------:R-:W-:Y:S01]  /*2170*/  USHF.R.S32.HI UR14, URZ, 0x1f, UR39 ;  /* 0x0000001f3f0e7899 */ /* 0x000fe20008011427 */
[----:B------:R-:W-:Y:S02]  /*2180*/  ISETP.GE.AND P5, PT, R245, UR8, PT ;  /* 0x00000008f5007c0c */ /* 0x000fe4000bfa6270 */
[----:B------:R-:W-:Y:S01]  /*2190*/  MOV R4, UR6 ;  /* 0x0000000600047c02 */ /* 0x000fe20008000f00 */
[----:B------:R-:W-:Y:S02]  /*21a0*/  ULDC.64 UR6, c[0x0][0x3b8] ;  /* 0x0000ee0000067ab9 */ /* 0x000fe40000000a00 */
[----:B------:R-:W-:Y:S01]  /*21b0*/  UIMAD UR6, UR14, UR6, URZ ;  /* 0x000000060e0672a4 */ /* 0x000fe2000f8e023f */
[----:B------:R-:W-:Y:S01]  /*21c0*/  IADD3.X R7, R5, UR13, R4, P0, !PT ;  /* 0x0000000d05077c10 */ /* 0x000fe200087fe404 */
[----:B------:R-:W-:Y:S02]  /*21d0*/  IMAD.U32 R4, RZ, RZ, UR39 ;  /* 0x00000027ff047e24 */ /* 0x000fe4000f8e00ff */
[----:B------:R-:W-:-:S02]  /*21e0*/  UIMAD UR6, UR39, UR7, UR6 ;  /* 0x00000007270672a4 */ /* 0x000fc4000f8e0206 */
        /* <DEDUP_REMOVED lines=19> */
.L_x_1010:
[----:B------:R-:W-:Y:S05]  /*2320*/  BSYNC B0 ;  /* 0x0000000000007941 */ /* 0x000fea0003800000 */
.L_x_1009:
        /* <DEDUP_REMOVED lines=21> */
.L_x_1012:
[----:B------:R-:W-:Y:S05]  /*2480*/  BSYNC B0 ;  /* 0x0000000000007941 */ /* 0x000fea0003800000 */
.L_x_1011:
[----:B------:R-:W-:Y:S01]  /*2490*/  ULDC.64 UR6, c[0x0][0x3a8] ;  /* 0x0000ea0000067ab9 */ /* 0x000fe20000000a00 */
[----:B-1----:R-:W-:Y:S01]  /*24a0*/  IMAD.WIDE.U32 R4, R11, c[0x0][0x3a8], R232 ;  /* 0x0000ea000b047a25 */ /* 0x002fe200078e00e8 */
[----:B------:R-:W-:Y:S01]  /*24b0*/  UIMAD UR6, UR9, UR6, URZ ;  /* 0x00000006090672a4 */ /* 0x000fe2000f8e023f */
[----:B------:R-:W-:Y:S01]  /*24c0*/  BSSY B0, `(.L_x_1013) ;  /* 0x000001d000007945 */ /* 0x000fe20003800000 */
[----:B------:R-:W-:-:S02]  /*24d0*/  USHF.R.S32.HI UR8, URZ, 0x1f, UR39 ;  /* 0x0000001f3f087899 */ /* 0x000fc40008011427 */
        /* <DEDUP_REMOVED lines=27> */
.L_x_1014:
[----:B------:R-:W-:Y:S05]  /*2690*/  BSYNC B0 ;  /* 0x0000000000007941 */ /* 0x000fea0003800000 */
.L_x_1013:
        /* <DEDUP_REMOVED lines=20> */
.L_x_1006:
        /* <DEDUP_REMOVED lines=50> */
.L_x_1017:
[----:B------:R-:W-:Y:S05]  /*2b00*/  BSYNC B0 ;  /* 0x0000000000007941 */ /* 0x000fea0003800000 */
.L_x_1016:
        /* <DEDUP_REMOVED lines=48> */
.L_x_1019:
[----:B------:R-:W-:Y:S05]  /*2e10*/  BSYNC B0 ;  /* 0x0000000000007941 */ /* 0x000fea0003800000 */
.L_x_1018:
        /* <DEDUP_REMOVED lines=44> */
.L_x_1021:
[----:B------:R-:W-:Y:S05]  /*30e0*/  BSYNC B0 ;  /* 0x0000000000007941 */ /* 0x000fea0003800000 */
.L_x_1020:
        /* <DEDUP_REMOVED lines=45> */
.L_x_1023:
[----:B------:R-:W-:Y:S05]  /*33c0*/  BSYNC B0 ;  /* 0x0000000000007941 */ /* 0x000fea0003800000 */
.L_x_1022:
[C---:B--23--:R-:W-:Y:S01]  /*33d0*/  IADD3 R4, R231.reuse, 0x8, RZ ;  /* 0x00000008e7047810 */ /* 0x04cfe20007ffe0ff */
[----:B------:R-:W-:Y:S01]  /*33e0*/  USHF.R.S32.HI UR12, URZ, 0x1f, UR21 ;  /* 0x0000001f3f0c7899 */ /* 0x000fe20008011415 */
[C---:B------:R-:W-:Y:S01]  /*33f0*/  ISETP.GE.AND P1, PT, R231.reuse, UR11, PT ;  /* 0x0000000be7007c0c */ /* 0x040fe2000bf26270 */
[----:B------:R-:W-:Y:S01]  /*3400*/  ULDC.64 UR14, c[0x0][0x198] ;  /* 0x00006600000e7ab9 */ /* 0x000fe20000000a00 */
[----:B------:R-:W-:Y:S01]  /*3410*/  ISETP.GE.AND P0, PT, R4, UR11, PT ;  /* 0x0000000b04007c0c */ /* 0x000fe2000bf06270 */
[----:B------:R-:W-:Y:S01]  /*3420*/  UIADD3 UR11, -UR21, UR8, URZ ;  /* 0x00000008150b7290 */ /* 0x000fe2000fffe13f */
[----:B------:R-:W-:Y:S01]  /*3430*/  IMAD.MOV.U32 R4, RZ, RZ, 0x4 ;  /* 0x00000004ff047424 */ /* 0x000fe200078e00ff */
[----:B------:R-:W-:Y:S01]  /*3440*/  MOV R238, 0x7f800000 ;  /* 0x7f80000000ee7802 */ /* 0x000fe20000000f00 */
[----:B------:R-:W-:Y:S01]  /*3450*/  IMAD.MOV.U32 R239, RZ, RZ, 0x7f800000 ;  /* 0x7f800000ffef7424 */ /* 0x000fe200078e00ff */
[----:B------:R-:W-:Y:S01]  /*3460*/  UIMAD UR13, UR12, UR14, URZ ;  /* 0x0000000e0c0d72a4 */ /* 0x000fe2000f8e023f */
[----:B------:R-:W-:Y:S01]  /*3470*/  IMAD.WIDE R4, R231, R4, UR6 ;  /* 0x00000006e7047e25 */ /* 0x000fe2000f8e0204 */
[----:B------:R-:W-:-:S02]  /*3480*/  ISETP.GE.AND P5, PT, R245, UR11, PT ;  /* 0x0000000bf5007c0c */ /* 0x000fc4000bfa6270 */
[----:B------:R-:W-:Y:S01]  /*3490*/  MOV R17, UR21 ;  /* 0x0000001500117c02 */ /* 0x000fe20008000f00 */
[----:B------:R-:W-:Y:S01]  /*34a0*/  UIMAD UR13, UR21, UR15, UR13 ;  /* 0x0000000f150d72a4 */ /* 0x000fe2000f8e020d */
[----:B------:R2:W5:Y:S04]  /*34b0*/  @!P1 LDG.E R238, [R4.64] ;  /* 0x0000000404ee9981 */ /* 0x000568000c1e1900 */
[----:B------:R2:W5:Y:S01]  /*34c0*/  @!P0 LDG.E R239, [R4.64+0x20] ;  /* 0x0000200404ef8981 */ /* 0x000562000c1e1900 */
[----:B------:R-:W-:-:S04]  /*34d0*/  IMAD.U32 R6, RZ, RZ, UR13 ;  /* 0x0000000dff067e24 */ /* 0x000fc8000f8e00ff */
[----:B------:R3:W-:Y:S04]  /*34e0*/  @P5 STS.128 [R226+0x10000], RZ ;  /* 0x010000ffe2005388 */ /* 0x0007e80000000c00 */
[----:B------:R3:W-:Y:S04]  /*34f0*/  @P5 STS.128 [R226+0x12000], RZ ;  /* 0x012000ffe2005388 */ /* 0x0007e80000000c00 */
[----:B------:R3:W-:Y:S04]  /*3500*/  @P5 STS.128 [R226+0x14000], RZ ;  /* 0x014000ffe2005388 */ /* 0x0007e80000000c00 */
[----:B------:R3:W-:Y:S01]  /*3510*/  @P5 STS.128 [R226+0x16000], RZ ;  /* 0x016000ffe2005388 */ /* 0x0007e20000000c00 */
[----:B--2---:R-:W-:-:S05]  /*3520*/  IMAD.WIDE.U32 R4, R17, c[0x0][0x198], R232 ;  /* 0x0000660011047a25 */ /* 0x004fca00078e00e8 */
[----:B------:R-:W-:-:S04]  /*3530*/  IADD3 R4, P0, R4, UR23, RZ ;  /* 0x0000001704047c10 */ /* 0x000fc8000ff1e0ff */
[----:B------:R-:W-:Y:S01]  /*3540*/  IADD3.X R5, R5, UR25, R6, P0, !PT ;  /* 0x0000001905057c10 */ /* 0x000fe200087fe406 */
[----:B------:R-:W-:Y:S01]  /*3550*/  IMAD R6, R22, c[0x0][0x1b0], RZ ;  /* 0x00006c0016067a24 */ /* 0x000fe200078e02ff */
[----:B------:R-:W-:Y:S03]  /*3560*/  BSSY B0, `(.L_x_1024) ;  /* 0x0000032000007945 */ /* 0x000fe60003800000 */
        /* <DEDUP_REMOVED lines=49> */
.L_x_1025:
[----:B---3--:R-:W-:Y:S05]  /*3880*/  BSYNC B0 ;  /* 0x0000000000007941 */ /* 0x008fea0003800000 */
.L_x_1024:
        /* <DEDUP_REMOVED lines=19> */
[C---:B------:R-:W-:Y:S01]  /*39c0*/  IMAD.WIDE.U32 R10, R7.reuse, c[0x0][0x198], R10 ;  /* 0x00006600070a7a25 */ /* 0x040fe200078e000a */
        /* <DEDUP_REMOVED lines=35> */
.L_x_1027:
[----:B------:R-:W-:Y:S05]  /*3c00*/  BSYNC B0 ;  /* 0x0000000000007941 */ /* 0x000fea0003800000 */
.L_x_1026:
        /* <DEDUP_REMOVED lines=62> */
.L_x_1029:
[----:B------:R-:W-:Y:S05]  /*3ff0*/  BSYNC B0 ;  /* 0x0000000000007941 */ /* 0x000fea0003800000 */
.L_x_1028:
        /* <DEDUP_REMOVED lines=53> */
.L_x_1031:
[----:B------:R-:W-:Y:S05]  /*4350*/  BSYNC B0 ;  /* 0x0000000000007941 */ /* 0x000fea0003800000 */
.L_x_1030:
[----:B------:R-:W-:Y:S01]  /*4360*/  IMAD.MOV.U32 R6, RZ, RZ, c[0x0][0x308] ;  /* 0x0000c200ff067624 */ /* 0x000fe200078e00ff */
[----:B------:R-:W0:Y:S01]  /*4370*/  LDGDEPBAR ;  /* 0x00000000000079af */ /* 0x000e220000000000 */
[----:B------:R-:W-:-:S05]  /*4380*/  IMAD.MOV.U32 R7, RZ, RZ, c[0x0][0x30c] ;  /* 0x0000c300ff077624 */ /* 0x000fca00078e00ff */
[----:B-12---:R1:W2:Y:S04]  /*4390*/  LDG.E.64 R4, [R6.64+0x8] ;  /* 0x0000080406047981 */ /* 0x0062a8000c1e1b00 */
[----:B-1-3--:R-:W3:Y:S01]  /*43a0*/  LDG.E.64 R6, [R6.64] ;  /* 0x0000000406067981 */ /* 0x00aee2000c1e1b00 */
[----:B------:R-:W-:Y:S01]  /*43b0*/  UIADD3 UR11, UR21, UR10, URZ ;  /* 0x0000000a150b7290 */ /* 0x000fe2000fffe03f */
[----:B------:R-:W-:Y:S01]  /*43c0*/  SHF.R.S32.HI R8, RZ, 0x1f, R21 ;  /* 0x0000001fff087819 */ /* 0x000fe20000011415 */
        /* <DEDUP_REMOVED lines=65> */
[----:B------:R-:W-:Y:S02]  /*47e0*/  UIADD3 UR21, UR11, -UR12, URZ ;  /* 0x8000000c0b157290 */ /* 0x000fe4000fffe03f */
[----:B------:R-:W-:Y:S01]  /*47f0*/  ULDC UR15, c[0x0][0x2e4] ;  /* 0x0000b900000f7ab9 */ /* 0x000fe20000000800 */
[----:B--2---:R-:W-:Y:S02]  /*4800*/  IADD3 R248, P1, P0, R4, UR48, R21 ;  /* 0x0000003004f87c10 */ /* 0x004fe4000f83e015 */
[----:B------:R-:W-:Y:S02]  /*4810*/  CS2R R20, SRZ ;  /* 0x0000000000147805 */ /* 0x000fe4000001ff00 */
[----:B------:R-:W-:Y:S01]  /*4820*/  IADD3.X R249, R5, UR52, R8, P1, P0 ;  /* 0x0000003405f97c10 */ /* 0x000fe20008fe0408 */
        /* <DEDUP_REMOVED lines=14> */
.L_x_1036:
[----:B------:R-:W0:Y:S01]  /*4910*/  LDGDEPBAR ;  /* 0x00000000000079af */ /* 0x000e220000000000 */
[----:B------:R-:W-:Y:S02]  /*4920*/  USHF.L.U32 UR12, UR9, 0x6, URZ ;  /* 0x00000006090c7899 */ /* 0x000fe4000800063f */
[----:B------:R-:W-:Y:S02]  /*4930*/  ULDC UR11, c[0x0][0x2e4] ;  /* 0x0000b900000b7ab9 */ /* 0x000fe40000000800 */
[----:B------:R-:W-:Y:S01]  /*4940*/  UISETP.GE.AND UP0, UPT, UR12, UR21, UPT ;  /* 0x000000150c00728c */ /* 0x000fe2000bf06270 */
        /* <DEDUP_REMOVED lines=8> */
[----:B------:R-:W-:Y:S04]  /*49d0*/  LDSM.16.M88.4 R100, [R219] ;  /* 0x00000000db64783b */ /* 0x000fe80000000200 */
[----:B------:R-:W3:Y:S04]  /*49e0*/  LDSM.16.M88.4 R104, [R212+0x10000] ;  /* 0x01000000d468783b */ /* 0x000ee80000000200 */
        /* <DEDUP_REMOVED lines=11> */
[----:B------:R-:W3:Y:S04]  /*4aa0*/  LDSM.16.M88.4 R88, [R3+0x10800] ;  /* 0x010800000358783b */ /* 0x000ee80000000200 */
[----:B------:R-:W-:Y:S03]  /*4ab0*/  LDSM.16.M88.4 R96, [R213+0x12000] ;  /* 0x01200000d560783b */ /* 0x000fe60000000200 */
[C---:B------:R-:W-:Y:S08]  /*4ac0*/  HMMA.16816.F32.BF16 R4, R100.reuse, R104, R4 ;  /* 0x000000686404723c */ /* 0x040ff00000041804 */
[C---:B------:R-:W-:Y:S01]  /*4ad0*/  HMMA.16816.F32.BF16 R8, R100.reuse, R106, R8 ;  /* 0x0000006a6408723c */ /* 0x040fe20000041808 */
[----:B------:R-:W-:Y:S07]  /*4ae0*/  LDSM.16.M88.4 R104, [R2+0x12800] ;  /* 0x012800000268783b */ /* 0x000fee0000000200 */
[C---:B-1----:R-:W-:Y:S08]  /*4af0*/  HMMA.16816.F32.BF16 R12, R100.reuse, R84, R12 ;  /* 0x00000054640c723c */ /* 0x042ff0000004180c */
[----:B------:R-:W-:Y:S01]  /*4b00*/  HMMA.16816.F32.BF16 R16, R100, R86, R16 ;  /* 0x000000566410723c */ /* 0x000fe20000041810 */
[----:B------:R-:W1:Y:S04]  /*4b10*/  LDSM.16.M88.4 R84, [R214+0x2000] ;  /* 0x00200000d654783b */ /* 0x000e680000000200 */
[----:B------:R-:W4:Y:S03]  /*4b20*/  LDSM.16.M88.4 R100, [R213+0x12800] ;  /* 0x01280000d564783b */ /* 0x000f260000000200 */
[C---:B--2---:R-:W-:Y:S08]  /*4b30*/  HMMA.16816.F32.BF16 R4, R92.reuse, R108, R4 ;  /* 0x0000006c5c04723c */ /* 0x044ff00000041804 */
[C---:B------:R-:W-:Y:S08]  /*4b40*/  HMMA.16816.F32.BF16 R8, R92.reuse, R110, R8 ;  /* 0x0000006e5c08723c */ /* 0x040ff00000041808 */
[C---:B---3--:R-:W-:Y:S07]  /*4b50*/  HMMA.16816.F32.BF16 R12, R92.reuse, R88, R12 ;  /* 0x000000585c0c723c */ /* 0x048fee000004180c */
[----:B------:R-:W-:Y:S01]  /*4b60*/  IMAD.U32 R88, RZ, RZ, UR17 ;  /* 0x00000011ff587e24 */ /* 0x000fe2000f8e00ff */
[----:B------:R-:W-:Y:S01]  /*4b70*/  HMMA.16816.F32.BF16 R16, R92, R90, R16 ;  /* 0x0000005a5c10723c */ /* 0x000fe20000041810 */
[----:B------:R-:W-:Y:S01]  /*4b80*/  IMAD.U32 R89, RZ, RZ, UR16 ;  /* 0x00000010ff597e24 */ /* 0x000fe2000f8e00ff */
[----:B------:R-:W-:Y:S02]  /*4b90*/  LDSM.16.M88.4 R92, [R2+0x12000] ;  /* 0x01200000025c783b */ /* 0x000fe40000000200 */
[C---:B------:R-:W-:Y:S04]  /*4ba0*/  LEA R108, P0, R231.reuse, R88, 0x2 ;  /* 0x00000058e76c7211 */ /* 0x040fe800078010ff */
[----:B------:R-:W-:Y:S01]  /*4bb0*/  LEA.HI.X.SX32 R109, R231, R89, 0x2, P0 ;  /* 0x00000059e76d7211 */ /* 0x000fe200000f16ff */
[C---:B-1----:R-:W-:Y:S01]  /*4bc0*/  HMMA.16816.F32.BF16 R4, R84.reuse, R96, R4 ;  /* 0x000000605404723c */ /* 0x042fe20000041804 */
[----:B------:R-:W1:Y:S01]  /*4bd0*/  LDSM.16.M88.4 R88, [R215+0x2000] ;  /* 0x00200000d758783b */ /* 0x000e620000000200 */
[----:B------:R-:W-:Y:S03]  /*4be0*/  PLOP3.LUT P0, PT, PT, PT, UP0, 0x80, 0x0 ;  /* 0x000000000000781c */ /* 0x000fe60003f0f008 */
[----:B-----5:R2:W5:Y:S03]  /*4bf0*/  LDG.E R113, [R108.64] ;  /* 0x000000046c717981 */ /* 0x020566000c1e1900 */
[C---:B------:R-:W-:Y:S01]  /*4c00*/  HMMA.16816.F32.BF16 R8, R84.reuse, R98, R8 ;  /* 0x000000625408723c */ /* 0x040fe20000041808 */
[----:B------:R-:W-:Y:S04]  /*4c10*/  LDSM.16.M88.4 R96, [R212+0x12000] ;  /* 0x01200000d460783b */ /* 0x000fe80000000200 */
[----:B------:R2:W5:Y:S03]  /*4c20*/  LDG.E R112, [R108.64+0x20] ;  /* 0x000020046c707981 */ /* 0x000566000c1e1900 */
[C---:B----4-:R-:W-:Y:S08]  /*4c30*/  HMMA.16816.F32.BF16 R12, R84.reuse, R100, R12 ;  /* 0x00000064540c723c */ /* 0x050ff0000004180c */
[----:B------:R-:W-:Y:S01]  /*4c40*/  HMMA.16816.F32.BF16 R16, R84, R102, R16 ;  /* 0x000000665410723c */ /* 0x000fe20000041810 */
[----:B------:R-:W3:Y:S04]  /*4c50*/  LDSM.16.M88.4 R84, [R219+0x2000] ;  /* 0x00200000db54783b */ /* 0x000ee80000000200 */
[----:B------:R-:W4:Y:S03]  /*4c60*/  LDSM.16.M88.4 R100, [R212+0x12800] ;  /* 0x01280000d464783b */ /* 0x000f260000000200 */
[C---:B-1----:R-:W-:Y:S08]  /*4c70*/  HMMA.16816.F32.BF16 R4, R88.reuse, R92, R4 ;  /* 0x0000005c5804723c */ /* 0x042ff00000041804 */
[C---:B------:R-:W-:Y:S01]  /*4c80*/  HMMA.16816.F32.BF16 R8, R88.reuse, R94, R8 ;  /* 0x0000005e5808723c */ /* 0x040fe20000041808 */
[----:B------:R-:W-:Y:S07]  /*4c90*/  LDSM.16.M88.4 R92, [R3+0x12000] ;  /* 0x01200000035c783b */ /* 0x000fee0000000200 */
[C---:B------:R-:W-:Y:S08]  /*4ca0*/  HMMA.16816.F32.BF16 R12, R88.reuse, R104, R12 ;  /* 0x00000068580c723c */ /* 0x040ff0000004180c */
        /* <DEDUP_REMOVED lines=60> */
[C---:B------:R-:W-:Y:S08]  /*5070*/  HMMA.16816.F32.BF16 R8, R84.reuse, R98, R8 ;  /* 0x000000625408723c */ /* 0x040ff00000041808 */
[C---:B----4-:R-:W-:Y:S08]  /*5080*/  HMMA.16816.F32.BF16 R12, R84.reuse, R100, R12 ;  /* 0x00000064540c723c */ /* 0x050ff0000004180c */
[----:B------:R-:W-:Y:S08]  /*5090*/  HMMA.16816.F32.BF16 R16, R84, R102, R16 ;  /* 0x000000665410723c */ /* 0x000ff00000041810 */
[C---:B-1----:R-:W-:Y:S08]  /*50a0*/  HMMA.16816.F32.BF16 R4, R88.reuse, R92, R4 ;  /* 0x0000005c5804723c */ /* 0x042ff00000041804 */
[C---:B------:R-:W-:Y:S08]  /*50b0*/  HMMA.16816.F32.BF16 R8, R88.reuse, R94, R8 ;  /* 0x0000005e5808723c */ /* 0x040ff00000041808 */
[C---:B--2---:R-:W-:Y:S08]  /*50c0*/  HMMA.16816.F32.BF16 R12, R88.reuse, R104, R12 ;  /* 0x00000068580c723c */ /* 0x044ff0000004180c */
[----:B------:R-:W-:Y:S01]  /*50d0*/  HMMA.16816.F32.BF16 R16, R88, R106, R16 ;  /* 0x0000006a5810723c */ /* 0x000fe20000041810 */
[----:B------:R-:W-:-:S07]  /*50e0*/  @!P0 BRA `(.L_x_1032) ;  /* 0x000000c000008947 */ /* 0x000fce0003800000 */
        /* <DEDUP_REMOVED lines=12> */
.L_x_1032:
[----:B------:R-:W-:Y:S01]  /*51b0*/  IADD3 R84, R231, UR12, RZ ;  /* 0x0000000ce7547c10 */ /* 0x000fe2000fffe0ff */
[----:B------:R-:W-:Y:S02]  /*51c0*/  UIADD3 UR12, -UR11, UR8, -UR10 ;  /* 0x000000080b0c7290 */ /* 0x000fe4000fffe90a */
[----:B------:R-:W-:Y:S01]  /*51d0*/  UMOV UR15, UR11 ;  /* 0x0000000b000f7c82 */ /* 0x000fe20008000000 */
[C---:B------:R-:W-:Y:S03]  /*51e0*/  IADD3 R85, R84.reuse, 0x8, RZ ;  /* 0x0000000854557810 */ /* 0x040fe60007ffe0ff */
[C---:B------:R-:W-:Y:S02]  /*51f0*/  IADD3 R88, R84.reuse, UR12, RZ ;  /* 0x0000000c54587c10 */ /* 0x040fe4000fffe0ff */
[C---:B------:R-:W-:Y:S01]  /*5200*/  IADD3 R86, R85.reuse, UR12, RZ ;  /* 0x0000000c55567c10 */ /* 0x040fe2000fffe0ff */
[----:B------:R-:W-:Y:S01]  /*5210*/  UIADD3 UR12, UR8, 0x1, -UR10 ;  /* 0x00000001080c7890 */ /* 0x000fe2000fffe80a */
[----:B------:R-:W-:Y:S02]  /*5220*/  IMNMX R88, RZ, R88, !PT ;  /* 0x00000058ff587217 */ /* 0x000fe40007800200 */
[----:B------:R-:W-:Y:S01]  /*5230*/  IMNMX R86, RZ, R86, !PT ;  /* 0x00000056ff567217 */ /* 0x000fe20007800200 */
[----:B------:R-:W-:Y:S06]  /*5240*/  UIADD3 UR12, UR12, UR43, URZ ;  /* 0x0000002b0c0c7290 */ /* 0x000fec000fffe03f */
[----:B------:R-:W-:Y:S02]  /*5250*/  IADD3 R87, R84, UR12, RZ ;  /* 0x0000000c54577c10 */ /* 0x000fe4000fffe0ff */
[----:B------:R-:W-:Y:S01]  /*5260*/  IADD3 R89, R85, UR12, RZ ;  /* 0x0000000c55597c10 */ /* 0x000fe2000fffe0ff */
[----:B------:R-:W1:Y:S01]  /*5270*/  S2R R84, SR_TID.X ;  /* 0x0000000000547919 */ /* 0x000e620000002100 */
[----:B------:R-:W-:Y:S01]  /*5280*/  IMNMX R87, R87, UR8, PT ;  /* 0x0000000857577c17 */ /* 0x000fe2000b800200 */
[----:B------:R-:W-:Y:S02]  /*5290*/  IMAD.SHL.U32 R85, R244, 0x20, RZ ;  /* 0x00000020f4557824 */ /* 0x000fe400078e00ff */
[----:B-1----:R-:W-:Y:S05]  /*52a0*/  IMAD.SHL.U32 R84, R84, 0x2, RZ ;  /* 0x0000000254547824 */ /* 0x002fea00078e00ff */
[----:B------:R-:W-:Y:S01]  /*52b0*/  LOP3.LUT R85, R85, 0x6, R84, 0xf8, !PT ;  /* 0x0000000655557812 */ /* 0x000fe200078ef854 */
[----:B------:R-:W-:Y:S04]  /*52c0*/  IMAD.U32 R84, RZ, RZ, UR34 ;  /* 0x00000022ff547e24 */ /* 0x000fe8000f8e00ff */
[----:B------:R-:W-:Y:S01]  /*52d0*/  IMAD R84, R84, 0x40, R85 ;  /* 0x0000004054547824 */ /* 0x000fe200078e0255 */
[----:B------:R-:W-:Y:S04]  /*52e0*/  IMNMX R85, R89, UR8, PT ;  /* 0x0000000859557c17 */ /* 0x000fe8000b800200 */
[C---:B------:R-:W-:Y:S02]  /*52f0*/  ISETP.GE.AND P1, PT, R84.reuse, R88, PT ;  /* 0x000000585400720c */ /* 0x040fe40003f26270 */
[C---:B------:R-:W-:Y:S02]  /*5300*/  ISETP.GE.AND P0, PT, R84.reuse, R86, PT ;  /* 0x000000565400720c */ /* 0x040fe40003f06270 */
[C---:B------:R-:W-:Y:S02]  /*5310*/  IADD3 R94, R84.reuse, 0x1, RZ ;  /* 0x00000001545e7810 */ /* 0x040fe40007ffe0ff */
[C---:B------:R-:W-:Y:S02]  /*5320*/  IADD3 R93, R84.reuse, 0x8, RZ ;  /* 0x00000008545d7810 */ /* 0x040fe40007ffe0ff */
[C---:B------:R-:W-:Y:S02]  /*5330*/  IADD3 R92, R84.reuse, 0x9, RZ ;  /* 0x00000009545c7810 */ /* 0x040fe40007ffe0ff */
[C---:B------:R-:W-:Y:S02]  /*5340*/  IADD3 R91, R84.reuse, 0x10, RZ ;  /* 0x00000010545b7810 */ /* 0x040fe40007ffe0ff */
[C---:B------:R-:W-:Y:S02]  /*5350*/  IADD3 R90, R84.reuse, 0x11, RZ ;  /* 0x00000011545a7810 */ /* 0x040fe40007ffe0ff */
[C---:B------:R-:W-:Y:S02]  /*5360*/  IADD3 R89, R84.reuse, 0x18, RZ ;  /* 0x0000001854597810 */ /* 0x040fe40007ffe0ff */
[C---:B------:R-:W-:Y:S02]  /*5370*/  ISETP.GE.OR P1, PT, R84.reuse, R87, !P1 ;  /* 0x000000575400720c */ /* 0x040fe40004f26670 */
[C---:B------:R-:W-:Y:S02]  /*5380*/  ISETP.GE.OR P0, PT, R84.reuse, R85, !P0 ;  /* 0x000000555400720c */ /* 0x040fe40004706670 */
[----:B------:R-:W-:Y:S02]  /*5390*/  IADD3 R84, R84, 0x19, RZ ;  /* 0x0000001954547810 */ /* 0x000fe40007ffe0ff */
[-C--:B------:R-:W-:Y:S02]  /*53a0*/  ISETP.GE.AND P6, PT, R94, R88.reuse, PT ;  /* 0x000000585e00720c */ /* 0x080fe40003fc6270 */
[-C--:B------:R-:W-:Y:S02]  /*53b0*/  ISETP.GE.AND P5, PT, R93, R88.reuse, PT ;  /* 0x000000585d00720c */ /* 0x080fe40003fa6270 */
[-C--:B------:R-:W-:Y:S02]  /*53c0*/  ISETP.GE.AND P4, PT, R92, R88.reuse, PT ;  /* 0x000000585c00720c */ /* 0x080fe40003f86270 */
[-C--:B------:R-:W-:Y:S02]  /*53d0*/  ISETP.GE.AND P3, PT, R91, R88.reuse, PT ;  /* 0x000000585b00720c */ /* 0x080fe40003f66270 */
        /* <DEDUP_REMOVED lines=40> */
.L_x_1033:
[C---:B------:R-:W-:Y:S01]  /*5660*/  FMUL.FTZ R84, R238.reuse, 1.4426950216293334961 ;  /* 0x3fb8aa3bee547820 */ /* 0x040fe20000410000 */
[----:B------:R-:W-:Y:S01]  /*5670*/  FSETP.NEU.FTZ.AND P0, PT, R238, -INF , PT ;  /* 0xff800000ee00780b */ /* 0x000fe20003f1d000 */
[C---:B------:R-:W-:Y:S01]  /*5680*/  FMUL.FTZ R85, R239.reuse, 1.4426950216293334961 ;  /* 0x3fb8aa3bef557820 */ /* 0x040fe20000410000 */
[----:B------:R-:W-:Y:S01]  /*5690*/  UISETP.GT.AND UP1, UPT, UR9, UR18, UPT ;  /* 0x000000120900728c */ /* 0x000fe2000bf24270 */
[----:B------:R-:W-:Y:S01]  /*56a0*/  IMAD.WIDE.U32 R90, R248, -0x2daee0ad, RZ ;  /* 0xd2511f53f85a7825 */ /* 0x000fe200078e00ff */
[----:B------:R-:W-:Y:S02]  /*56b0*/  FSEL R84, R84, RZ, P0 ;  /* 0x000000ff54547208 */ /* 0x000fe40000000000 */
[----:B------:R-:W-:Y:S01]  /*56c0*/  FSETP.NEU.FTZ.AND P0, PT, R239, -INF , PT ;  /* 0xff800000ef00780b */ /* 0x000fe20003f1d000 */
[----:B------:R-:W-:Y:S02]  /*56d0*/  IMAD.U32 R86, RZ, RZ, UR9 ;  /* 0x00000009ff567e24 */ /* 0x000fe4000f8e00ff */
[--C-:B------:R-:W-:Y:S02]  /*56e0*/  FFMA.FTZ R16, R16, c[0x0][0x23c], -R84.reuse ;  /* 0x00008f0010107a23 */ /* 0x100fe40000010854 */
[--C-:B------:R-:W-:Y:S02]  /*56f0*/  FFMA.FTZ R8, R8, c[0x0][0x23c], -R84.reuse ;  /* 0x00008f0008087a23 */ /* 0x100fe40000010854 */
[----:B------:R1:W2:Y:S01]  /*5700*/  MUFU.EX2 R129, R16 ;  /* 0x0000001000817308 */ /* 0x0002a20000000800 */
[----:B------:R-:W-:Y:S02]  /*5710*/  FFMA.FTZ R9, R9, c[0x0][0x23c], -R84 ;  /* 0x00008f0009097a23 */ /* 0x000fe40000010854 */
[----:B------:R-:W-:Y:S02]  /*5720*/  IMAD R86, R86, 0x4, R250 ;  /* 0x0000000456567824 */ /* 0x000fe400078e02fa */
[--C-:B------:R-:W-:Y:S02]  /*5730*/  FFMA.FTZ R5, R5, c[0x0][0x23c], -R84.reuse ;  /* 0x00008f0005057a23 */ /* 0x100fe40000010854 */
[----:B------:R-:W-:Y:S03]  /*5740*/  IMAD.WIDE.U32 R86, R86, -0x326172a9, RZ ;  /* 0xcd9e8d5756567825 */ /* 0x000fe600078e00ff */
[----:B------:R3:W-:Y:S01]  /*5750*/  MUFU.EX2 R127, R8 ;  /* 0x00000008007f7308 */ /* 0x0007e20000000800 */
[----:B------:R-:W-:Y:S02]  /*5760*/  FFMA.FTZ R12, R12, c[0x0][0x23c], -R84 ;  /* 0x00008f000c0c7a23 */ /* 0x000fe40000010854 */
[----:B------:R-:W-:Y:S04]  /*5770*/  IMAD.MOV.U32 R243, RZ, RZ, c[0x0][0x22c] ;  /* 0x00008b00fff37624 */ /* 0x000fe800078e00ff */
[----:B------:R-:W-:Y:S03]  /*5780*/  IMAD R243, R243, c[0x0][0x1c0], RZ ;  /* 0x00007000f3f37a24 */ /* 0x000fe600078e02ff */
[----:B------:R-:W-:Y:S01]  /*5790*/  MUFU.EX2 R125, R9 ;  /* 0x00000009007d7308 */ /* 0x000fe20000000800 */
[----:B-1----:R-:W-:Y:S05]  /*57a0*/  FSEL R16, R85, RZ, P0 ;  /* 0x000000ff55107208 */ /* 0x002fea0000000000 */
[--C-:B------:R-:W-:Y:S04]  /*57b0*/  FFMA.FTZ R7, R7, c[0x0][0x23c], -R16.reuse ;  /* 0x00008f0007077a23 */ /* 0x100fe80000010810 */
[----:B------:R-:W-:Y:S01]  /*57c0*/  MUFU.EX2 R120, R5 ;  /* 0x0000000500787308 */ /* 0x000fe20000000800 */
[--C-:B------:R-:W-:Y:S02]  /*57d0*/  FFMA.FTZ R11, R11, c[0x0][0x23c], -R16.reuse ;  /* 0x00008f000b0b7a23 */ /* 0x100fe40000010810 */
[----:B------:R-:W-:Y:S02]  /*57e0*/  FFMA.FTZ R19, R19, c[0x0][0x23c], -R16 ;  /* 0x00008f0013137a23 */ /* 0x000fe40000010810 */
[----:B---3--:R-:W-:Y:S02]  /*57f0*/  FFMA.FTZ R8, R4, c[0x0][0x23c], -R84 ;  /* 0x00008f0004087a23 */ /* 0x008fe40000010854 */
[--C-:B------:R-:W-:Y:S02]  /*5800*/  FFMA.FTZ R15, R15, c[0x0][0x23c], -R16.reuse ;  /* 0x00008f000f0f7a23 */ /* 0x100fe40000010810 */
[----:B------:R-:W-:Y:S01]  /*5810*/  FFMA.FTZ R14, R14, c[0x0][0x23c], -R16 ;  /* 0x00008f000e0e7a23 */ /* 0x000fe20000010810 */
[----:B------:R1:W-:Y:S10]  /*5820*/  MUFU.EX2 R126, R7 ;  /* 0x00000007007e7308 */ /* 0x0003f40000000800 */
[----:B------:R-:W-:Y:S10]  /*5830*/  MUFU.EX2 R124, R8 ;  /* 0x00000008007c7308 */ /* 0x000ff40000000800 */
[----:B------:R3:W-:Y:S01]  /*5840*/  MUFU.EX2 R122, R11 ;  /* 0x0000000b007a7308 */ /* 0x0007e20000000800 */
[----:B-1----:R-:W-:Y:S04]  /*5850*/  IMAD.U32 R7, RZ, RZ, UR34 ;  /* 0x00000022ff077e24 */ /* 0x002fe8000f8e00ff */
[----:B------:R-:W-:Y:S02]  /*5860*/  IMAD R4, R7, 0x2, R244 ;  /* 0x0000000207047824 */ /* 0x000fe400078e02f4 */
[----:B------:R-:W-:Y:S01]  /*5870*/  FFMA.FTZ R7, R6, c[0x0][0x23c], -R16 ;  /* 0x00008f0006077a23 */ /* 0x000fe20000010810 */
[----:B------:R-:W-:Y:S02]  /*5880*/  LOP3.LUT R6, R87, UR20, R249, 0x96, !PT ;  /* 0x0000001457067c12 */ /* 0x000fe4000f8e96f9 */
[----:B------:R1:W4:Y:S01]  /*5890*/  MUFU.EX2 R128, R19 ;  /* 0x0000001300807308 */ /* 0x0003220000000800 */
[----:B------:R-:W-:Y:S05]  /*58a0*/  LOP3.LUT R4, R91, UR19, R4, 0x96, !PT ;  /* 0x000000135b047c12 */ /* 0x000fea000f8e9604 */
[----:B------:R-:W-:Y:S04]  /*58b0*/  IMAD.WIDE.U32 R88, R4, -0x326172a9, RZ ;  /* 0xcd9e8d5704587825 */ /* 0x000fe800078e00ff */
[----:B------:R2:W-:Y:S01]  /*58c0*/  MUFU.EX2 R123, R7 ;  /* 0x00000007007b7308 */ /* 0x0005e20000000800 */
[----:B------:R-:W-:Y:S01]  /*58d0*/  LOP3.LUT R86, R89, UR33, R86, 0x96, !PT ;  /* 0x0000002159567c12 */ /* 0x000fe2000f8e9656 */
[--C-:B---3--:R-:W-:Y:S02]  /*58e0*/  FFMA.FTZ R11, R10, c[0x0][0x23c], -R16.reuse ;  /* 0x00008f000a0b7a23 */ /* 0x108fe40000010810 */
[----:B------:R-:W-:Y:S02]  /*58f0*/  FFMA.FTZ R16, R18, c[0x0][0x23c], -R16 ;  /* 0x00008f0012107a23 */ /* 0x000fe40000010810 */
[----:B------:R-:W-:Y:S04]  /*5900*/  IMAD.WIDE.U32 R86, R86, -0x2daee0ad, RZ ;  /* 0xd2511f5356567825 */ /* 0x000fe800078e00ff */
[----:B------:R3:W3:Y:S01]  /*5910*/  MUFU.EX2 R121, R12 ;  /* 0x0000000c00797308 */ /* 0x0006e20000000800 */
[--C-:B-1----:R-:W-:Y:S02]  /*5920*/  FFMA.FTZ R19, R13, c[0x0][0x23c], -R84.reuse ;  /* 0x00008f000d137a23 */ /* 0x102fe40000010854 */
[----:B------:R-:W-:Y:S07]  /*5930*/  FFMA.FTZ R84, R17, c[0x0][0x23c], -R84 ;  /* 0x00008f0011547a23 */ /* 0x000fee0000010854 */
[----:B------:R1:W-:Y:S01]  /*5940*/  MUFU.EX2 R116, R11 ;  /* 0x0000000b00747308 */ /* 0x0003e20000000800 */
[----:B--2---:R-:W-:Y:S05]  /*5950*/  IMAD.WIDE.U32 R6, R6, -0x2daee0ad, RZ ;  /* 0xd2511f5306067825 */ /* 0x004fea00078e00ff */
[----:B------:R-:W-:Y:S04]  /*5960*/  LOP3.LUT R7, R7, UR32, R90, 0x96, !PT ;  /* 0x0000002007077c12 */ /* 0x000fe8000f8e965a */
[----:B------:R-:W-:Y:S01]  /*5970*/  MUFU.EX2 R118, R19 ;  /* 0x0000001300767308 */ /* 0x000fe20000000800 */
[----:B------:R-:W-:Y:S01]  /*5980*/  LOP3.LUT R8, R87, UR30, R6, 0x96, !PT ;  /* 0x0000001e57087c12 */ /* 0x000fe2000f8e9606 */
[----:B------:R-:W-:Y:S04]  /*5990*/  IMAD.WIDE.U32 R6, R7, -0x326172a9, RZ ;  /* 0xcd9e8d5707067825 */ /* 0x000fe800078e00ff */
[----:B------:R-:W-:Y:S01]  /*59a0*/  IMAD.WIDE.U32 R8, R8, -0x326172a9, RZ ;  /* 0xcd9e8d5708087825 */ /* 0x000fe200078e00ff */
[----:B------:R-:W-:Y:S03]  /*59b0*/  LOP3.LUT R4, R7, UR31, R88, 0x96, !PT ;  /* 0x0000001f07047c12 */ /* 0x000fe6000f8e9658 */
[----:B------:R-:W2:Y:S01]  /*59c0*/  MUFU.EX2 R119, R15 ;  /* 0x0000000f00777308 */ /* 0x000ea20000000800 */
[----:B------:R-:W-:Y:S01]  /*59d0*/  LOP3.LUT R88, R9, UR29, R6, 0x96, !PT ;  /* 0x0000001d09587c12 */ /* 0x000fe2000f8e9606 */
[----:B------:R-:W-:Y:S04]  /*59e0*/  IMAD.WIDE.U32 R4, R4, -0x2daee0ad, RZ ;  /* 0xd2511f5304047825 */ /* 0x000fe800078e00ff */
[----:B------:R-:W-:Y:S01]  /*59f0*/  IMAD.WIDE.U32 R88, R88, -0x2daee0ad, RZ ;  /* 0xd2511f5358587825 */ /* 0x000fe200078e00ff */
[----:B------:R-:W-:Y:S03]  /*5a00*/  LOP3.LUT R5, R5, UR28, R86, 0x96, !PT ;  /* 0x0000001c05057c12 */ /* 0x000fe6000f8e9656 */
[----:B------:R-:W-:Y:S01]  /*5a10*/  MUFU.EX2 R115, R14 ;  /* 0x0000000e00737308 */ /* 0x000fe20000000800 */
        /* <DEDUP_REMOVED lines=9> */
[----:B------:R-:W1:Y:S01]  /*5ab0*/  MUFU.EX2 R114, R16 ;  /* 0x0000001000727308 */ /* 0x000e620000000800 */
[----:B------:R-:W-:Y:S01]  /*5ac0*/  LOP3.LUT R10, R6, 0xff, RZ, 0xc0, !PT ;  /* 0x000000ff060a7812 */ /* 0x000fe200078ec0ff */
[----:B------:R-:W-:Y:S01]  /*5ad0*/  IMAD.WIDE.U32 R4, R4, -0x326172a9, RZ ;  /* 0xcd9e8d5704047825 */ /* 0x000fe200078e00ff */
[----:B------:R-:W-:Y:S02]  /*5ae0*/  SHF.R.U32.HI R9, RZ, 0x18, R6 ;  /* 0x00000018ff097819 */ /* 0x000fe40000011606 */
[----:B------:R-:W-:Y:S02]  /*5af0*/  ISETP.LE.U32.AND P6, PT, R10, UR35, PT ;  /* 0x000000230a007c0c */ /* 0x000fe4000bfc3070 */
[----:B------:R-:W-:Y:S02]  /*5b00*/  LOP3.LUT R8, R7, UR22, R8, 0x96, !PT ;  /* 0x0000001607087c12 */ /* 0x000fe4000f8e9608 */
[----:B------:R-:W-:Y:S02]  /*5b10*/  LOP3.LUT R10, R4, 0xffff, RZ, 0xc0, !PT ;  /* 0x0000ffff040a7812 */ /* 0x000fe400078ec0ff */
[----:B---3--:R-:W-:Y:S02]  /*5b20*/  SHF.R.U32.HI R12, RZ, 0x10, R6 ;  /* 0x00000010ff0c7819 */ /* 0x008fe40000011606 */
[----:B------:R-:W-:Y:S02]  /*5b30*/  LOP3.LUT R13, R6, 0xffff, RZ, 0xc0, !PT ;  /* 0x0000ffff060d7812 */ /* 0x000fe400078ec0ff */
[----:B------:R-:W-:Y:S02]  /*5b40*/  LOP3.LUT R6, R5, UR23, R86, 0x96, !PT ;  /* 0x0000001705067c12 */ /* 0x000fe4000f8e9656 */
[----:B------:R-:W-:Y:S02]  /*5b50*/  ISETP.LE.U32.AND P0, PT, R9, UR35, PT ;  /* 0x0000002309007c0c */ /* 0x000fe4000bf03070 */
[----:B------:R-:W-:Y:S02]  /*5b60*/  LOP3.LUT R7, R4, 0xff, RZ, 0xc0, !PT ;  /* 0x000000ff04077812 */ /* 0x000fe400078ec0ff */
[----:B------:R-:W-:Y:S01]  /*5b70*/  LOP3.LUT R5, R8, 0xff, RZ, 0xc0, !PT ;  /* 0x000000ff08057812 */ /* 0x000fe200078ec0ff */
[----:B------:R-:W-:Y:S01]  /*5b80*/  @!P6 FADD.FTZ R129, -R129, -RZ ;  /* 0x800000ff8181e221 */ /* 0x000fe20000010100 */
[--C-:B------:R-:W-:Y:S02]  /*5b90*/  SHF.R.U32.HI R9, RZ, 0x18, R4.reuse ;  /* 0x00000018ff097819 */ /* 0x100fe40000011604 */
[----:B-1----:R-:W-:Y:S02]  /*5ba0*/  SHF.R.U32.HI R11, RZ, 0x10, R4 ;  /* 0x00000010ff0b7819 */ /* 0x002fe40000011604 */
[----:B------:R-:W-:Y:S02]  /*5bb0*/  SHF.R.U32.HI R4, RZ, 0x18, R8 ;  /* 0x00000018ff047819 */ /* 0x000fe40000011608 */
[----:B------:R-:W-:Y:S01]  /*5bc0*/  ISETP.LE.U32.AND P4, PT, R7, UR35, PT ;  /* 0x0000002307007c0c */ /* 0x000fe2000bf83070 */
[----:B----4-:R-:W-:Y:S01]  /*5bd0*/  @!P0 FADD.FTZ R128, -R128, -RZ ;  /* 0x800000ff80808221 */ /* 0x010fe20000010100 */
[----:B------:R-:W-:Y:S02]  /*5be0*/  ISETP.LE.U32.AND P2, PT, R5, UR35, PT ;  /* 0x0000002305007c0c */ /* 0x000fe4000bf43070 */
[----:B------:R-:W-:Y:S02]  /*5bf0*/  LOP3.LUT R5, R6, 0xff, RZ, 0xc0, !PT ;  /* 0x000000ff06057812 */ /* 0x000fe400078ec0ff */
[----:B------:R-:W-:Y:S02]  /*5c00*/  ISETP.LE.U32.AND P1, PT, R4, UR35, PT ;  /* 0x0000002304007c0c */ /* 0x000fe4000bf23070 */
[--C-:B------:R-:W-:Y:S02]  /*5c10*/  SHF.R.U32.HI R4, RZ, 0x10, R6.reuse ;  /* 0x00000010ff047819 */ /* 0x100fe40000011606 */
[----:B------:R-:W-:Y:S02]  /*5c20*/  SHF.R.U32.HI R7, RZ, 0x18, R6 ;  /* 0x00000018ff077819 */ /* 0x000fe40000011606 */
[----:B------:R-:W-:Y:S01]  /*5c30*/  ISETP.LE.U32.AND P6, PT, R5, UR35, PT ;  /* 0x0000002305007c0c */ /* 0x000fe2000bfc3070 */
[----:B------:R-:W-:Y:S01]  /*5c40*/  @!P4 FADD.FTZ R127, -R127, -RZ ;  /* 0x800000ff7f7fc221 */ /* 0x000fe20000010100 */
[----:B------:R-:W-:Y:S01]  /*5c50*/  LOP3.LUT R4, R4, 0xff, RZ, 0xc0, !PT ;  /* 0x000000ff04047812 */ /* 0x000fe200078ec0ff */
[----:B------:R-:W-:Y:S01]  /*5c60*/  @!P2 FADD.FTZ R121, -R121, -RZ ;  /* 0x800000ff7979a221 */ /* 0x000fe20000010100 */
[----:B------:R-:W-:Y:S02]  /*5c70*/  LOP3.LUT R6, R6, 0xffff, RZ, 0xc0, !PT ;  /* 0x0000ffff06067812 */ /* 0x000fe400078ec0ff */
[----:B------:R-:W-:Y:S01]  /*5c80*/  ISETP.LE.U32.AND P5, PT, R7, UR35, PT ;  /* 0x0000002307007c0c */ /* 0x000fe2000bfa3070 */
[----:B--2---:R-:W-:Y:S01]  /*5c90*/  @!P1 FADD.FTZ R119, -R119, -RZ ;  /* 0x800000ff77779221 */ /* 0x004fe20000010100 */
[----:B------:R-:W-:Y:S02]  /*5ca0*/  SHF.R.U32.HI R5, RZ, 0x8, R10 ;  /* 0x00000008ff057819 */ /* 0x000fe4000001160a */
[----:B------:R-:W-:Y:S02]  /*5cb0*/  SHF.R.U32.HI R6, RZ, 0x8, R6 ;  /* 0x00000008ff067819 */ /* 0x000fe40000011606 */
[----:B------:R-:W-:Y:S01]  /*5cc0*/  ISETP.LE.U32.AND P0, PT, R4, UR35, PT ;  /* 0x0000002304007c0c */ /* 0x000fe2000bf03070 */
[----:B------:R-:W-:Y:S01]  /*5cd0*/  @!P6 FADD.FTZ R124, -R124, -RZ ;  /* 0x800000ff7c7ce221 */ /* 0x000fe20000010100 */
[----:B------:R-:W-:Y:S02]  /*5ce0*/  LOP3.LUT R4, R12, 0xff, RZ, 0xc0, !PT ;  /* 0x000000ff0c047812 */ /* 0x000fe400078ec0ff */
[----:B------:R-:W-:Y:S02]  /*5cf0*/  ISETP.LE.U32.AND P3, PT, R9, UR35, PT ;  /* 0x0000002309007c0c */ /* 0x000fe4000bf63070 */
[----:B------:R-:W-:Y:S01]  /*5d00*/  ISETP.LE.U32.AND P4, PT, R4, UR35, PT ;  /* 0x0000002304007c0c */ /* 0x000fe2000bf83070 */
[----:B------:R-:W-:Y:S01]  /*5d10*/  @!P5 FADD.FTZ R126, -R126, -RZ ;  /* 0x800000ff7e7ed221 */ /* 0x000fe20000010100 */
[----:B------:R-:W-:Y:S02]  /*5d20*/  LOP3.LUT R4, R5, 0xffff, RZ, 0xc0, !PT ;  /* 0x0000ffff05047812 */ /* 0x000fe400078ec0ff */
[----:B------:R-:W-:Y:S02]  /*5d30*/  LOP3.LUT R5, R6, 0xffff, RZ, 0xc0, !PT ;  /* 0x0000ffff06057812 */ /* 0x000fe400078ec0ff */
[----:B------:R-:W-:Y:S01]  /*5d40*/  ISETP.LE.U32.AND P5, PT, R4, UR35, PT ;  /* 0x0000002304007c0c */ /* 0x000fe2000bfa3070 */
[----:B------:R-:W-:Y:S01]  /*5d50*/  @!P0 FADD.FTZ R123, -R123, -RZ ;  /* 0x800000ff7b7b8221 */ /* 0x000fe20000010100 */
[----:B------:R-:W-:Y:S02]  /*5d60*/  ISETP.LE.U32.AND P6, PT, R5, UR35, PT ;  /* 0x0000002305007c0c */ /* 0x000fe4000bfc3070 */
[----:B------:R-:W-:Y:S01]  /*5d70*/  LOP3.LUT R5, R11, 0xff, RZ, 0xc0, !PT ;  /* 0x000000ff0b057812 */ /* 0x000fe200078ec0ff */
[----:B------:R-:W-:Y:S01]  /*5d80*/  @!P3 FADD.FTZ R122, -R122, -RZ ;  /* 0x800000ff7a7ab221 */ /* 0x000fe20000010100 */
[----:B------:R-:W-:Y:S01]  /*5d90*/  LOP3.LUT R4, R8, 0xffff, RZ, 0xc0, !PT ;  /* 0x0000ffff08047812 */ /* 0x000fe200078ec0ff */
[----:B------:R-:W-:Y:S01]  /*5da0*/  @!P4 FADD.FTZ R114, -R114, -RZ ;  /* 0x800000ff7272c221 */ /* 0x000fe20000010100 */
[----:B------:R-:W-:Y:S02]  /*5db0*/  ISETP.LE.U32.AND P0, PT, R5, UR35, PT ;  /* 0x0000002305007c0c */ /* 0x000fe4000bf03070 */
[----:B------:R-:W-:Y:S02]  /*5dc0*/  SHF.R.U32.HI R5, RZ, 0x8, R4 ;  /* 0x00000008ff057819 */ /* 0x000fe40000011604 */
[----:B------:R-:W-:Y:S01]  /*5dd0*/  SHF.R.U32.HI R4, RZ, 0x8, R13 ;  /* 0x00000008ff047819 */ /* 0x000fe2000001160d */
[----:B------:R-:W-:Y:S01]  /*5de0*/  @!P5 FADD.FTZ R125, -R125, -RZ ;  /* 0x800000ff7d7dd221 */ /* 0x000fe20000010100 */
[----:B------:R-:W-:Y:S01]  /*5df0*/  LOP3.LUT R5, R5, 0xffff, RZ, 0xc0, !PT ;  /* 0x0000ffff05057812 */ /* 0x000fe200078ec0ff */
[----:B------:R-:W-:Y:S01]  /*5e00*/  @!P6 FADD.FTZ R120, -R120, -RZ ;  /* 0x800000ff7878e221 */ /* 0x000fe20000010100 */
[----:B------:R-:W-:Y:S02]  /*5e10*/  LOP3.LUT R4, R4, 0xffff, RZ, 0xc0, !PT ;  /* 0x0000ffff04047812 */ /* 0x000fe400078ec0ff */
[----:B------:R-:W-:Y:S02]  /*5e20*/  ISETP.LE.U32.AND P6, PT, R5, UR35, PT ;  /* 0x0000002305007c0c */ /* 0x000fe4000bfc3070 */
[----:B------:R-:W-:Y:S01]  /*5e30*/  F2FP.RELU.BF16.PACK_AB R5, R126, R123 ;  /* 0x0000007b7e05723e */ /* 0x000fe200000018ff */
[----:B------:R-:W-:Y:S01]  /*5e40*/  @!P0 FADD.FTZ R116, -R116, -RZ ;  /* 0x800000ff74748221 */ /* 0x000fe20000010100 */
[----:B------:R-:W-:Y:S02]  /*5e50*/  F2FP.RELU.BF16.PACK_AB R6, R120, R124 ;  /* 0x0000007c7806723e */ /* 0x000fe400000018ff */
[----:B------:R-:W-:Y:S01]  /*5e60*/  ISETP.LE.U32.AND P3, PT, R4, UR35, PT ;  /* 0x0000002304007c0c */ /* 0x000fe2000bf63070 */
[----:B------:R1:W-:Y:S01]  /*5e70*/  STS [R234+0x22400], R5 ;  /* 0x02240005ea007388 */ /* 0x0003e20000000800 */
[----:B------:R-:W-:Y:S02]  /*5e80*/  F2FP.RELU.BF16.PACK_AB R4, R125, R127 ;  /* 0x0000007f7d04723e */ /* 0x000fe400000018ff */
[----:B------:R-:W-:Y:S01]  /*5e90*/  SHF.R.U32.HI R8, RZ, 0x10, R8 ;  /* 0x00000010ff087819 */ /* 0x000fe20000011608 */
[----:B------:R2:W-:Y:S01]  /*5ea0*/  STS [R234+0x22000], R6 ;  /* 0x02200006ea007388 */ /* 0x0005e20000000800 */
[----:B------:R-:W-:Y:S01]  /*5eb0*/  FSETP.GE.FTZ.AND P2, PT, R120, RZ, PT ;  /* 0x000000ff7800720b */ /* 0x000fe20003f56000 */
[----:B------:R-:W-:Y:S01]  /*5ec0*/  @!P6 FADD.FTZ R118, -R118, -RZ ;  /* 0x800000ff7676e221 */ /* 0x000fe20000010100 */
[----:B------:R-:W-:Y:S01]  /*5ed0*/  LOP3.LUT R8, R8, 0xff, RZ, 0xc0, !PT ;  /* 0x000000ff08087812 */ /* 0x000fe200078ec0ff */
[----:B------:R3:W-:Y:S01]  /*5ee0*/  STS [R237+0x22000], R4 ;  /* 0x02200004ed007388 */ /* 0x0007e20000000800 */
[----:B------:R-:W-:Y:S02]  /*5ef0*/  FSETP.GE.FTZ.AND P1, PT, R123, RZ, PT ;  /* 0x000000ff7b00720b */ /* 0x000fe40003f36000 */
[----:B------:R-:W-:Y:S01]  /*5f00*/  ISETP.LE.U32.AND P5, PT, R8, UR35, PT ;  /* 0x0000002308007c0c */ /* 0x000fe2000bfa3070 */
[----:B------:R-:W-:Y:S01]  /*5f10*/  @!P3 FADD.FTZ R117, -R117, -RZ ;  /* 0x800000ff7575b221 */ /* 0x000fe20000010100 */
[----:B------:R-:W-:Y:S02]  /*5f20*/  F2FP.RELU.BF16.PACK_AB R8, R122, R116 ;  /* 0x000000747a08723e */ /* 0x000fe400000018ff */
[----:B------:R-:W-:Y:S02]  /*5f30*/  F2FP.RELU.BF16.PACK_AB R7, R118, R121 ;  /* 0x000000797607723e */ /* 0x000fe400000018ff */
[----:B------:R-:W-:Y:S01]  /*5f40*/  FSETP.GE.FTZ.AND P3, PT, R124, RZ, PT ;  /* 0x000000ff7c00720b */ /* 0x000fe20003f76000 */
[----:B------:R-:W-:Y:S01]  /*5f50*/  STS [R237+0x22400], R8 ;  /* 0x02240008ed007388 */ /* 0x000fe20000000800 */
[----:B------:R-:W-:Y:S03]  /*5f60*/  FSETP.GE.FTZ.AND P0, PT, R126, RZ, PT ;  /* 0x000000ff7e00720b */ /* 0x000fe60003f16000 */
[----:B------:R-:W-:Y:S02]  /*5f70*/  STS [R235+0x22000], R7 ;  /* 0x02200007eb007388 */ /* 0x000fe40000000800 */
[----:B------:R-:W-:Y:S01]  /*5f80*/  @!P5 FADD.FTZ R115, -R115, -RZ ;  /* 0x800000ff7373d221 */ /* 0x000fe20000010100 */
[----:B-1----:R-:W-:Y:S04]  /*5f90*/  F2FP.RELU.BF16.PACK_AB R5, R117, R129 ;  /* 0x000000817505723e */ /* 0x002fe800000018ff */
[----:B--2---:R-:W-:Y:S02]  /*5fa0*/  F2FP.RELU.BF16.PACK_AB R6, R119, R115 ;  /* 0x000000737706723e */ /* 0x004fe400000018ff */
[----:B---3--:R-:W-:Y:S03]  /*5fb0*/  F2FP.RELU.BF16.PACK_AB R4, R128, R114 ;  /* 0x000000728004723e */ /* 0x008fe600000018ff */
[----:B------:R-:W-:Y:S04]  /*5fc0*/  STS [R235+0x22400], R6 ;  /* 0x02240006eb007388 */ /* 0x000fe80000000800 */
[----:B------:R-:W-:Y:S04]  /*5fd0*/  STS [R236+0x22000], R5 ;  /* 0x02200005ec007388 */ /* 0x000fe80000000800 */
[----:B------:R-:W-:Y:S04]  /*5fe0*/  STS [R236+0x22400], R4 ;  /* 0x02240004ec007388 */ /* 0x000fe80000000800 */
[----:B------:R-:W-:Y:S08]  /*5ff0*/  LDSM.16.M88.4 R16, [R214+0x8000] ;  /* 0x00800000d610783b */ /* 0x000ff00000000200 */
[----:B------:R-:W1:Y:S08]  /*6000*/  LDSM.16.M88.4 R8, [R213+0x18000] ;  /* 0x01800000d508783b */ /* 0x000e700000000200 */
[----:B------:R-:W2:Y:S08]  /*6010*/  LDSM.16.M88.4 R84, [R213+0x18800] ;  /* 0x01880000d554783b */ /* 0x000eb00000000200 */
[----:B------:R-:W-:Y:S08]  /*6020*/  LDSM.16.M88.4 R88, [R215+0x8000] ;  /* 0x00800000d758783b */ /* 0x000ff00000000200 */
[----:B------:R-:W3:Y:S08]  /*6030*/  LDSM.16.M88.4 R92, [R2+0x18000] ;  /* 0x01800000025c783b */ /* 0x000ef00000000200 */
[----:B------:R-:W4:Y:S01]  /*6040*/  LDSM.16.M88.4 R96, [R2+0x18800] ;  /* 0x018800000260783b */ /* 0x000f220000000200 */
[C---:B-1----:R-:W-:Y:S07]  /*6050*/  HMMA.16816.F32.BF16 R4, R16.reuse, R8, RZ ;  /* 0x000000081004723c */ /* 0x042fee00000418ff */
[----:B------:R-:W-:Y:S01]  /*6060*/  LDSM.16.M88.4 R100, [R219+0x8000] ;  /* 0x00800000db64783b */ /* 0x000fe20000000200 */
[C---:B------:R-:W-:Y:S07]  /*6070*/  HMMA.16816.F32.BF16 R8, R16.reuse, R10, RZ ;  /* 0x0000000a1008723c */ /* 0x040fee00000418ff */
[----:B------:R-:W1:Y:S01]  /*6080*/  LDSM.16.M88.4 R104, [R212+0x18000] ;  /* 0x01800000d468783b */ /* 0x000e620000000200 */
[C---:B--2---:R-:W-:Y:S07]  /*6090*/  HMMA.16816.F32.BF16 R12, R16.reuse, R84, RZ ;  /* 0x00000054100c723c */ /* 0x044fee00000418ff */
[----:B------:R-:W-:Y:S01]  /*60a0*/  LDSM.16.M88.4 R108, [R3+0x18000] ;  /* 0x01800000036c783b */ /* 0x000fe20000000200 */
[----:B------:R-:W-:Y:S07]  /*60b0*/  HMMA.16816.F32.BF16 R16, R16, R86, RZ ;  /* 0x000000561010723c */ /* 0x000fee00000418ff */
[----:B------:R-:W2:Y:S01]  /*60c0*/  LDSM.16.M88.4 R84, [R212+0x18800] ;  /* 0x01880000d454783b */ /* 0x000ea20000000200 */
[C---:B---3--:R-:W-:Y:S08]  /*60d0*/  HMMA.16816.F32.BF16 R4, R88.reuse, R92, R4 ;  /* 0x0000005c5804723c */ /* 0x048ff00000041804 */
[C---:B------:R-:W-:Y:S01]  /*60e0*/  HMMA.16816.F32.BF16 R8, R88.reuse, R94, R8 ;  /* 0x0000005e5808723c */ /* 0x040fe20000041808 */
[----:B------:R-:W3:Y:S07]  /*60f0*/  LDSM.16.M88.4 R92, [R218+0x8000] ;  /* 0x00800000da5c783b */ /* 0x000eee0000000200 */
[C---:B----4-:R-:W-:Y:S08]  /*6100*/  HMMA.16816.F32.BF16 R12, R88.reuse, R96, R12 ;  /* 0x00000060580c723c */ /* 0x050ff0000004180c */
[----:B------:R-:W-:Y:S01]  /*6110*/  HMMA.16816.F32.BF16 R16, R88, R98, R16 ;  /* 0x000000625810723c */ /* 0x000fe20000041810 */
[----:B------:R-:W4:Y:S07]  /*6120*/  LDSM.16.M88.4 R88, [R3+0x18800] ;  /* 0x018800000358783b */ /* 0x000f2e0000000200 */
[C---:B-1----:R-:W-:Y:S01]  /*6130*/  HMMA.16816.F32.BF16 R4, R100.reuse, R104, R4 ;  /* 0x000000686404723c */ /* 0x042fe20000041804 */
[----:B------:R-:W-:Y:S07]  /*6140*/  LDSM.16.M88.4 R96, [R214+0xa000] ;  /* 0x00a00000d660783b */ /* 0x000fee0000000200 */
[C---:B------:R-:W-:Y:S01]  /*6150*/  HMMA.16816.F32.BF16 R8, R100.reuse, R106, R8 ;  /* 0x0000006a6408723c */ /* 0x040fe20000041808 */
[----:B------:R-:W1:Y:S07]  /*6160*/  LDSM.16.M88.4 R104, [R213+0x1a000] ;  /* 0x01a00000d568783b */ /* 0x000e6e0000000200 */
[C---:B--2---:R-:W-:Y:S08]  /*6170*/  HMMA.16816.F32.BF16 R12, R100.reuse, R84, R12 ;  /* 0x00000054640c723c */ /* 0x044ff0000004180c */
[----:B------:R-:W-:Y:S01]  /*6180*/  HMMA.16816.F32.BF16 R16, R100, R86, R16 ;  /* 0x000000566410723c */ /* 0x000fe20000041810 */
[----:B------:R-:W2:Y:S07]  /*6190*/  LDSM.16.M88.4 R84, [R213+0x1a800] ;  /* 0x01a80000d554783b */ /* 0x000eae0000000200 */
[C---:B---3--:R-:W-:Y:S01]  /*61a0*/  HMMA.16816.F32.BF16 R4, R92.reuse, R108, R4 ;  /* 0x0000006c5c04723c */ /* 0x048fe20000041804 */
[----:B------:R-:W-:Y:S07]  /*61b0*/  LDSM.16.M88.4 R100, [R215+0xa000] ;  /* 0x00a00000d764783b */ /* 0x000fee0000000200 */
        /* <DEDUP_REMOVED lines=75> */
[C---:B-1----:R-:W-:Y:S08]  /*6670*/  HMMA.16816.F32.BF16 R4, R100.reuse, R104, R4 ;  /* 0x000000686404723c */ /* 0x042ff00000041804 */
[C---:B------:R-:W-:Y:S08]  /*6680*/  HMMA.16816.F32.BF16 R8, R100.reuse, R106, R8 ;  /* 0x0000006a6408723c */ /* 0x040ff00000041808 */
[C---:B--2---:R-:W-:Y:S08]  /*6690*/  HMMA.16816.F32.BF16 R12, R100.reuse, R84, R12 ;  /* 0x00000054640c723c */ /* 0x044ff0000004180c */
[----:B------:R-:W-:Y:S08]  /*66a0*/  HMMA.16816.F32.BF16 R16, R100, R86, R16 ;  /* 0x000000566410723c */ /* 0x000ff00000041810 */
[C---:B---3--:R-:W-:Y:S08]  /*66b0*/  HMMA.16816.F32.BF16 R4, R92.reuse, R108, R4 ;  /* 0x0000006c5c04723c */ /* 0x048ff00000041804 */
[C---:B------:R-:W-:Y:S08]  /*66c0*/  HMMA.16816.F32.BF16 R8, R92.reuse, R110, R8 ;  /* 0x0000006e5c08723c */ /* 0x040ff00000041808 */
[C---:B----4-:R-:W-:Y:S08]  /*66d0*/  HMMA.16816.F32.BF16 R12, R92.reuse, R88, R12 ;  /* 0x000000585c0c723c */ /* 0x050ff0000004180c */
[----:B------:R-:W-:Y:S04]  /*66e0*/  HMMA.16816.F32.BF16 R16, R92, R90, R16 ;  /* 0x0000005a5c10723c */ /* 0x000fe80000041810 */
[C---:B-----5:R-:W-:Y:S02]  /*66f0*/  FADD.FTZ R85, -R113.reuse, R4 ;  /* 0x0000000471557221 */ /* 0x060fe40000010100 */
[----:B------:R-:W-:Y:S02]  /*6700*/  FADD.FTZ R84, -R113, R5 ;  /* 0x0000000571547221 */ /* 0x000fe40000010100 */
[C---:B------:R-:W-:Y:S04]  /*6710*/  FADD.FTZ R5, -R112.reuse, R6 ;  /* 0x0000000670057221 */ /* 0x040fe80000010100 */
[C---:B------:R-:W-:Y:S01]  /*6720*/  FADD.FTZ R4, -R112.reuse, R7 ;  /* 0x0000000770047221 */ /* 0x040fe20000010100 */
[-C--:B------:R-:W-:Y:S01]  /*6730*/  FSEL R5, R5, R112.reuse, P1 ;  /* 0x0000007005057208 */ /* 0x080fe20000800000 */
[----:B------:R-:W-:Y:S01]  /*6740*/  FADD.FTZ R7, -R112, R10 ;  /* 0x0000000a70077221 */ /* 0x000fe20000010100 */
[-C--:B------:R-:W-:Y:S01]  /*6750*/  FSEL R10, R84, R113.reuse, P2 ;  /* 0x00000071540a7208 */ /* 0x080fe20001000000 */
[----:B------:R-:W-:Y:S01]  /*6760*/  FADD.FTZ R6, -R112, R11 ;  /* 0x0000000b70067221 */ /* 0x000fe20000010100 */
[----:B------:R-:W-:Y:S01]  /*6770*/  FSEL R11, R85, R113, P3 ;  /* 0x00000071550b7208 */ /* 0x000fe20001800000 */
[----:B------:R-:W-:Y:S01]  /*6780*/  FMUL.FTZ R85, R123, R5 ;  /* 0x000000057b557220 */ /* 0x000fe20000410000 */
[----:B------:R-:W-:Y:S01]  /*6790*/  FSETP.GE.FTZ.AND P1, PT, R116, RZ, PT ;  /* 0x000000ff7400720b */ /* 0x000fe20003f36000 */
[----:B------:R-:W-:Y:S01]  /*67a0*/  FADD.FTZ R86, -R113, R8 ;  /* 0x0000000871567221 */ /* 0x000fe20000010100 */
[-C--:B------:R-:W-:Y:S01]  /*67b0*/  FSEL R4, R4, R112.reuse, P0 ;  /* 0x0000007004047208 */ /* 0x080fe20000000000 */
[----:B------:R-:W-:Y:S01]  /*67c0*/  FMUL.FTZ R11, R124, R11 ;  /* 0x0000000b7c0b7220 */ /* 0x000fe20000410000 */
[----:B------:R-:W-:Y:S01]  /*67d0*/  FSEL R5, R7, R112, P1 ;  /* 0x0000007007057208 */ /* 0x000fe20000800000 */
[----:B------:R-:W-:Y:S01]  /*67e0*/  FMUL.FTZ R10, R120, R10 ;  /* 0x0000000a780a7220 */ /* 0x000fe20000410000 */
[----:B------:R-:W-:Y:S01]  /*67f0*/  FSETP.GE.FTZ.AND P3, PT, R127, RZ, PT ;  /* 0x000000ff7f00720b */ /* 0x000fe20003f76000 */
[C---:B------:R-:W-:Y:S01]  /*6800*/  FADD.FTZ R8, -R113.reuse, R9 ;  /* 0x0000000971087221 */ /* 0x040fe20000010100 */
[----:B------:R-:W-:Y:S01]  /*6810*/  FSETP.GE.FTZ.AND P0, PT, R122, RZ, PT ;  /* 0x000000ff7a00720b */ /* 0x000fe20003f16000 */
[----:B------:R-:W-:Y:S01]  /*6820*/  FMUL.FTZ R84, R126, R4 ;  /* 0x000000047e547220 */ /* 0x000fe20000410000 */
[----:B------:R-:W-:Y:S01]  /*6830*/  FSEL R9, R86, R113, P3 ;  /* 0x0000007156097208 */ /* 0x000fe20001800000 */
[----:B------:R-:W-:Y:S01]  /*6840*/  FMUL.FTZ R86, R116, R5 ;  /* 0x0000000574567220 */ /* 0x000fe20000410000 */
[----:B------:R-:W-:Y:S01]  /*6850*/  F2FP.BF16.PACK_AB R5, R10, R11 ;  /* 0x0000000b0a05723e */ /* 0x000fe200000010ff */
[C---:B------:R-:W-:Y:S01]  /*6860*/  FADD.FTZ R7, -R113.reuse, R13 ;  /* 0x0000000d71077221 */ /* 0x040fe20000010100 */
[----:B------:R-:W-:Y:S01]  /*6870*/  FSEL R4, R6, R112, P0 ;  /* 0x0000007006047208 */ /* 0x000fe20000000000 */
[----:B------:R-:W-:Y:S01]  /*6880*/  FADD.FTZ R6, -R113, R12 ;  /* 0x0000000c71067221 */ /* 0x000fe20000010100 */
[----:B------:R-:W-:Y:S01]  /*6890*/  FSETP.GE.FTZ.AND P0, PT, R121, RZ, PT ;  /* 0x000000ff7900720b */ /* 0x000fe20003f16000 */
[----:B------:R1:W-:Y:S01]  /*68a0*/  STS [R234+0x20000], R5 ;  /* 0x02000005ea007388 */ /* 0x0003e20000000800 */
[----:B------:R-:W-:Y:S01]  /*68b0*/  FSETP.GE.FTZ.AND P2, PT, R125, RZ, PT ;  /* 0x000000ff7d00720b */ /* 0x000fe20003f56000 */
[----:B------:R-:W-:Y:S01]  /*68c0*/  FMUL.FTZ R13, R122, R4 ;  /* 0x000000047a0d7220 */ /* 0x000fe20000410000 */
[----:B------:R-:W-:Y:S01]  /*68d0*/  F2FP.BF16.PACK_AB R4, R84, R85 ;  /* 0x000000555404723e */ /* 0x000fe200000010ff */
[----:B------:R-:W-:Y:S01]  /*68e0*/  FADD.FTZ R15, -R112, R15 ;  /* 0x0000000f700f7221 */ /* 0x000fe20000010100 */
[-C--:B------:R-:W-:Y:S01]  /*68f0*/  FSEL R6, R6, R113.reuse, P0 ;  /* 0x0000007106067208 */ /* 0x080fe20000000000 */
[----:B------:R-:W-:Y:S01]  /*6900*/  FADD.FTZ R14, -R112, R14 ;  /* 0x0000000e700e7221 */ /* 0x000fe20000010100 */
[----:B------:R-:W-:Y:S01]  /*6910*/  FSEL R8, R8, R113, P2 ;  /* 0x0000007108087208 */ /* 0x000fe20001000000 */
[----:B------:R2:W-:Y:S01]  /*6920*/  STS [R234+0x20400], R4 ;  /* 0x02040004ea007388 */ /* 0x0005e20000000800 */
[----:B------:R-:W-:Y:S01]  /*6930*/  FSETP.GE.FTZ.AND P0, PT, R119, RZ, PT ;  /* 0x000000ff7700720b */ /* 0x000fe20003f16000 */
[----:B------:R-:W-:Y:S01]  /*6940*/  FMUL.FTZ R84, R121, R6 ;  /* 0x0000000679547220 */ /* 0x000fe20000410000 */
[----:B------:R-:W-:Y:S01]  /*6950*/  FSETP.GE.FTZ.AND P2, PT, R118, RZ, PT ;  /* 0x000000ff7600720b */ /* 0x000fe20003f56000 */
[----:B------:R-:W-:Y:S01]  /*6960*/  FADD.FTZ R18, -R112, R18 ;  /* 0x0000001270127221 */ /* 0x000fe20000010100 */
[----:B------:R-:W-:Y:S01]  /*6970*/  FSEL R6, R15, R112, P0 ;  /* 0x000000700f067208 */ /* 0x000fe20000000000 */
[----:B------:R-:W-:Y:S01]  /*6980*/  FMUL.FTZ R9, R127, R9 ;  /* 0x000000097f097220 */ /* 0x000fe20000410000 */
[----:B------:R-:W-:Y:S01]  /*6990*/  FSEL R7, R7, R113, P2 ;  /* 0x0000007107077208 */ /* 0x000fe20001000000 */
[----:B------:R-:W-:Y:S01]  /*69a0*/  FMUL.FTZ R8, R125, R8 ;  /* 0x000000087d087220 */ /* 0x000fe20000410000 */
[----:B------:R-:W-:Y:S01]  /*69b0*/  FSETP.GE.FTZ.AND P2, PT, R117, RZ, PT ;  /* 0x000000ff7500720b */ /* 0x000fe20003f56000 */
[----:B------:R-:W-:Y:S01]  /*69c0*/  FMUL.FTZ R12, R119, R6 ;  /* 0x00000006770c7220 */ /* 0x000fe20000410000 */
[----:B------:R-:W-:Y:S01]  /*69d0*/  FSETP.GE.FTZ.AND P0, PT, R128, RZ, PT ;  /* 0x000000ff8000720b */ /* 0x000fe20003f16000 */
[----:B------:R-:W-:Y:S01]  /*69e0*/  FADD.FTZ R6, -R113, R16 ;  /* 0x0000001071067221 */ /* 0x000fe20000010100 */
[----:B------:R-:W-:Y:S01]  /*69f0*/  FSETP.GE.FTZ.AND P1, PT, R115, RZ, PT ;  /* 0x000000ff7300720b */ /* 0x000fe20003f36000 */
[----:B------:R-:W-:Y:S01]  /*6a00*/  FMUL.FTZ R7, R118, R7 ;  /* 0x0000000776077220 */ /* 0x000fe20000410000 */
[----:B------:R-:W-:Y:S02]  /*6a10*/  FSETP.GE.FTZ.AND P3, PT, R129, RZ, PT ;  /* 0x000000ff8100720b */ /* 0x000fe40003f76000 */
[----:B------:R-:W-:Y:S02]  /*6a20*/  FSEL R14, R14, R112, P1 ;  /* 0x000000700e0e7208 */ /* 0x000fe40000800000 */
[----:B------:R-:W-:Y:S02]  /*6a30*/  FSETP.GE.FTZ.AND P1, PT, R114, RZ, PT ;  /* 0x000000ff7200720b */ /* 0x000fe40003f36000 */
[----:B------:R-:W-:Y:S01]  /*6a40*/  FSEL R6, R6, R113, P3 ;  /* 0x0000007106067208 */ /* 0x000fe20001800000 */
[----:B------:R-:W-:Y:S01]  /*6a50*/  FMUL.FTZ R14, R115, R14 ;  /* 0x0000000e730e7220 */ /* 0x000fe20000410000 */
[----:B-1----:R-:W-:Y:S01]  /*6a60*/  FSEL R5, R18, R112, P1 ;  /* 0x0000007012057208 */ /* 0x002fe20000800000 */
[----:B------:R-:W-:Y:S01]  /*6a70*/  @P2 FADD.FTZ R113, -R113, R17 ;  /* 0x0000001171712221 */ /* 0x000fe20000010100 */
[----:B------:R-:W-:Y:S01]  /*6a80*/  F2FP.BF16.PACK_AB R9, R8, R9 ;  /* 0x000000090809723e */ /* 0x000fe200000010ff */
[----:B------:R-:W-:Y:S01]  /*6a90*/  @P0 FADD.FTZ R112, -R112, R19 ;  /* 0x0000001370700221 */ /* 0x000fe20000010100 */
[----:B------:R-:W-:Y:S01]  /*6aa0*/  F2FP.BF16.PACK_AB R8, R13, R86 ;  /* 0x000000560d08723e */ /* 0x000fe200000010ff */
[----:B------:R-:W-:Y:S01]  /*6ab0*/  FMUL.FTZ R11, R129, R6 ;  /* 0x00000006810b7220 */ /* 0x000fe20000410000 */
[----:B------:R-:W-:Y:S01]  /*6ac0*/  F2FP.BF16.PACK_AB R7, R7, R84 ;  /* 0x000000540707723e */ /* 0x000fe200000010ff */
[----:B------:R-:W-:Y:S01]  /*6ad0*/  FMUL.FTZ R10, R114, R5 ;  /* 0x00000005720a7220 */ /* 0x000fe20000410000 */
[----:B------:R-:W-:Y:S01]  /*6ae0*/  F2FP.BF16.PACK_AB R6, R12, R14 ;  /* 0x0000000e0c06723e */ /* 0x000fe200000010ff */
[----:B------:R-:W-:Y:S01]  /*6af0*/  FMUL.FTZ R5, R117, R113 ;  /* 0x0000007175057220 */ /* 0x000fe20000410000 */
[----:B------:R-:W-:Y:S01]  /*6b00*/  STS [R237+0x20000], R9 ;  /* 0x02000009ed007388 */ /* 0x000fe20000000800 */
[----:B--2---:R-:W-:Y:S01]  /*6b10*/  FMUL.FTZ R4, R128, R112 ;  /* 0x0000007080047220 */ /* 0x004fe20000410000 */
[----:B------:R-:W-:Y:S02]  /*6b20*/  PLOP3.LUT P1, PT, PT, PT, UP1, 0x80, 0x0 ;  /* 0x000000000000781c */ /* 0x000fe40003f2f018 */
[----:B------:R-:W-:Y:S01]  /*6b30*/  STS [R237+0x20400], R8 ;  /* 0x02040008ed007388 */ /* 0x000fe20000000800 */
[----:B------:R-:W-:Y:S02]  /*6b40*/  F2FP.BF16.PACK_AB R5, R5, R11 ;  /* 0x0000000b0505723e */ /* 0x000fe400000010ff */
[----:B------:R-:W-:Y:S01]  /*6b50*/  F2FP.BF16.PACK_AB R4, R4, R10 ;  /* 0x0000000a0404723e */ /* 0x000fe200000010ff */
[----:B------:R-:W-:Y:S04]  /*6b60*/  STS [R235+0x20000], R7 ;  /* 0x02000007eb007388 */ /* 0x000fe80000000800 */
[----:B------:R-:W-:Y:S04]  /*6b70*/  STS [R235+0x20400], R6 ;  /* 0x02040006eb007388 */ /* 0x000fe80000000800 */
[----:B------:R-:W-:Y:S04]  /*6b80*/  STS [R236+0x20000], R5 ;  /* 0x02000005ec007388 */ /* 0x000fe80000000800 */
[----:B------:R-:W-:Y:S04]  /*6b90*/  STS [R236+0x20400], R4 ;  /* 0x02040004ec007388 */ /* 0x000fe80000000800 */
[----:B------:R-:W-:Y:S08]  /*6ba0*/  BAR.SYNC.DEFER_BLOCKING 0x0 ;  /* 0x0000000000007b1d */ /* 0x000ff00000010000 */
[----:B------:R-:W-:Y:S08]  /*6bb0*/  LDSM.16.MT88.4 R4, [R217+0x22000] ;  /* 0x02200000d904783b */ /* 0x000ff00000004200 */
[----:B------:R-:W1:Y:S08]  /*6bc0*/  LDSM.16.MT88.4 R8, [R0+0x8000] ;  /* 0x008000000008783b */ /* 0x000e700000004200 */
[----:B------:R-:W2:Y:S08]  /*6bd0*/  LDSM.16.MT88.4 R12, [R216+0x22000] ;  /* 0x02200000d80c783b */ /* 0x000eb00000004200 */
[----:B------:R-:W3:Y:S08]  /*6be0*/  LDSM.16.MT88.4 R16, [R0+0xa000] ;  /* 0x00a000000010783b */ /* 0x000ef00000004200 */
[----:B------:R-:W4:Y:S08]  /*6bf0*/  LDSM.16.MT88.4 R84, [R0+0xc000] ;  /* 0x00c000000054783b */ /* 0x000f300000004200 */
[----:B------:R-:W3:Y:S01]  /*6c00*/  LDSM.16.MT88.4 R88, [R0+0xe000] ;  /* 0x00e000000058783b */ /* 0x000ee20000004200 */
[-C--:B-1----:R-:W-:Y:S07]  /*6c10*/  HMMA.16816.F32.BF16 R20, R4, R8.reuse, R20 ;  /* 0x000000080414723c */ /* 0x082fee0000041814 */
[----:B------:R-:W-:Y:S01]  /*6c20*/  LDSM.16.MT88.4 R92, [R0+0x8800] ;  /* 0x00880000005c783b */ /* 0x000fe20000004200 */
[C---:B--2---:R-:W-:Y:S07]  /*6c30*/  HMMA.16816.F32.BF16 R24, R12.reuse, R8, R24 ;  /* 0x000000080c18723c */ /* 0x044fee0000041818 */
[----:B------:R-:W-:Y:S01]  /*6c40*/  LDSM.16.MT88.4 R96, [R216+0x22800] ;  /* 0x02280000d860783b */ /* 0x000fe20000004200 */
[-C--:B------:R-:W-:Y:S07]  /*6c50*/  HMMA.16816.F32.BF16 R28, R12, R10.reuse, R28 ;  /* 0x0000000a0c1c723c */ /* 0x080fee000004181c */
[----:B------:R-:W-:Y:S01]  /*6c60*/  LDSM.16.MT88.4 R100, [R0+0xa800] ;  /* 0x00a800000064783b */ /* 0x000fe20000004200 */
[C---:B------:R-:W-:Y:S07]  /*6c70*/  HMMA.16816.F32.BF16 R32, R4.reuse, R10, R32 ;  /* 0x0000000a0420723c */ /* 0x040fee0000041820 */
[----:B------:R-:W1:Y:S01]  /*6c80*/  LDSM.16.MT88.4 R8, [R217+0x22800] ;  /* 0x02280000d908783b */ /* 0x000e620000004200 */
[-C--:B---3--:R-:W-:Y:S07]  /*6c90*/  HMMA.16816.F32.BF16 R36, R4, R16.reuse, R36 ;  /* 0x000000100424723c */ /* 0x088fee0000041824 */
[----:B------:R-:W2:Y:S01]  /*6ca0*/  LDSM.16.MT88.4 R104, [R0+0xc800] ;  /* 0x00c800000068783b */ /* 0x000ea20000004200 */
[C---:B------:R-:W-:Y:S07]  /*6cb0*/  HMMA.16816.F32.BF16 R40, R12.reuse, R16, R40 ;  /* 0x000000100c28723c */ /* 0x040fee0000041828 */
[----:B------:R-:W3:Y:S01]  /*6cc0*/  LDSM.16.MT88.4 R108, [R0+0xe800] ;  /* 0x00e80000006c783b */ /* 0x000ee20000004200 */
        /* <DEDUP_REMOVED lines=13> */
[----:B------:R-:W4:Y:S07]  /*6da0*/  LDSM.16.MT88.4 R4, [R217+0x23000] ;  /* 0x02300000d904783b */ /* 0x000f2e0000004200 */
[-C--:B-1----:R-:W-:Y:S01]  /*6db0*/  HMMA.16816.F32.BF16 R20, R8, R92.reuse, R20 ;  /* 0x0000005c0814723c */ /* 0x082fe20000041814 */
[----:B------:R-:W1:Y:S07]  /*6dc0*/  LDSM.16.MT88.4 R88, [R0+0xd000] ;  /* 0x00d000000058783b */ /* 0x000e6e0000004200 */
        /* <DEDUP_REMOVED lines=19> */
[----:B------:R-:W2:Y:S07]  /*6f00*/  LDSM.16.MT88.4 R8, [R217+0x23800] ;  /* 0x02380000d908783b */ /* 0x000eae0000004200 */
[-C--:B----4-:R-:W-:Y:S01]  /*6f10*/  HMMA.16816.F32.BF16 R20, R4, R12.reuse, R20 ;  /* 0x0000000c0414723c */ /* 0x090fe20000041814 */
[----:B------:R-:W3:Y:S07]  /*6f20*/  LDSM.16.MT88.4 R108, [R0+0xd800] ;  /* 0x00d80000006c783b */ /* 0x000eee0000004200 */
[C---:B------:R-:W-:Y:S08]  /*6f30*/  HMMA.16816.F32.BF16 R24, R16.reuse, R12, R24 ;  /* 0x0000000c1018723c */ /* 0x040ff00000041818 */
[-C--:B------:R-:W-:Y:S08]  /*6f40*/  HMMA.16816.F32.BF16 R28, R16, R14.reuse, R28 ;  /* 0x0000000e101c723c */ /* 0x080ff0000004181c */
[C---:B------:R-:W-:Y:S01]  /*6f50*/  HMMA.16816.F32.BF16 R32, R4.reuse, R14, R32 ;  /* 0x0000000e0420723c */ /* 0x040fe20000041820 */
[----:B------:R-:W4:Y:S07]  /*6f60*/  LDSM.16.MT88.4 R12, [R0+0xf800] ;  /* 0x00f80000000c783b */ /* 0x000f2e0000004200 */
[-C--:B------:R-:W-:Y:S01]  /*6f70*/  HMMA.16816.F32.BF16 R36, R4, R84.reuse, R36 ;  /* 0x000000540424723c */ /* 0x080fe20000041824 */
[----:B------:R-:W-:Y:S07]  /*6f80*/  BAR.SYNC.DEFER_BLOCKING 0x0 ;  /* 0x0000000000007b1d */ /* 0x000fee0000010000 */
[C---:B------:R-:W-:Y:S08]  /*6f90*/  HMMA.16816.F32.BF16 R40, R16.reuse, R84, R40 ;  /* 0x000000541028723c */ /* 0x040ff00000041828 */
[-C--:B------:R-:W-:Y:S08]  /*6fa0*/  HMMA.16816.F32.BF16 R44, R16, R86.reuse, R44 ;  /* 0x00000056102c723c */ /* 0x080ff0000004182c */
[C---:B------:R-:W-:Y:S08]  /*6fb0*/  HMMA.16816.F32.BF16 R48, R4.reuse, R86, R48 ;  /* 0x000000560430723c */ /* 0x040ff00000041830 */
[-C--:B-1----:R-:W-:Y:S08]  /*6fc0*/  HMMA.16816.F32.BF16 R52, R4, R88.reuse, R52 ;  /* 0x000000580434723c */ /* 0x082ff00000041834 */
[C---:B------:R-:W-:Y:S08]  /*6fd0*/  HMMA.16816.F32.BF16 R56, R16.reuse, R88, R56 ;  /* 0x000000581038723c */ /* 0x040ff00000041838 */
[-C--:B------:R-:W-:Y:S08]  /*6fe0*/  HMMA.16816.F32.BF16 R60, R16, R90.reuse, R60 ;  /* 0x0000005a103c723c */ /* 0x080ff0000004183c */
[C---:B------:R-:W-:Y:S08]  /*6ff0*/  HMMA.16816.F32.BF16 R64, R4.reuse, R90, R64 ;  /* 0x0000005a0440723c */ /* 0x040ff00000041840 */
[-C--:B------:R-:W-:Y:S08]  /*7000*/  HMMA.16816.F32.BF16 R68, R4, R92.reuse, R68 ;  /* 0x0000005c0444723c */ /* 0x080ff00000041844 */
[C---:B------:R-:W-:Y:S08]  /*7010*/  HMMA.16816.F32.BF16 R72, R16.reuse, R92, R72 ;  /* 0x0000005c1048723c */ /* 0x040ff00000041848 */
[-C--:B------:R-:W-:Y:S08]  /*7020*/  HMMA.16816.F32.BF16 R76, R16, R94.reuse, R76 ;  /* 0x0000005e104c723c */ /* 0x080ff0000004184c */
[----:B------:R-:W-:Y:S07]  /*7030*/  HMMA.16816.F32.BF16 R80, R4, R94, R80 ;  /* 0x0000005e0450723c */ /* 0x000fee0000041850 */
[----:B------:R-:W-:Y:S01]  /*7040*/  IMAD.U32 R4, R243, -0x40, RZ ;  /* 0xffffffc0f3047824 */ /* 0x000fe200078e00ff */
[-C--:B--2---:R-:W-:Y:S05]  /*7050*/  HMMA.16816.F32.BF16 R20, R8, R96.reuse, R20 ;  /* 0x000000600814723c */ /* 0x084fea0000041814 */
        /* <DEDUP_REMOVED lines=83> */
.L_x_1034:
[----:B------:R-:W-:Y:S01]  /*7590*/  LDSM.16.M88.4 R128, [R220] ;  /* 0x00000000dc80783b */ /* 0x000fe20000000200 */
[----:B------:R-:W-:Y:S04]  /*75a0*/  @UP1 UIADD3 UR12, UP0, UR6, -0x100, URZ ;  /* 0xffffff00060c1890 */ /* 0x000fe8000ff1e03f */
        /* <DEDUP_REMOVED lines=48> */
[----:B------:R-:W-:Y:S07]  /*78b0*/  LDSM.16.MT88.4 R208, [R0+0x13000] ;  /* 0x0130000000d0783b */ /* 0x000fee0000004200 */
        /* <DEDUP_REMOVED lines=36> */
[C---:B------:R-:W-:Y:S07]  /*7b00*/  HMMA.16816.F32.BF16 R104, R204.reuse, R200, R104 ;  /* 0x000000c8cc68723c */ /* 0x040fee0000041868 */
[----:B------:R-:W-:Y:S01]  /*7b10*/  IMAD.MOV.U32 R200, RZ, RZ, 0x4 ;  /* 0x00000004ffc87424 */ /* 0x000fe200078e00ff */
[-C--:B------:R-:W-:Y:S04]  /*7b20*/  HMMA.16816.F32.BF16 R108, R204, R202.reuse, R108 ;  /* 0x000000cacc6c723c */ /* 0x080fe8000004186c */
[----:B------:R-:W-:Y:S04]  /*7b30*/  @P1 IMAD.WIDE R200, R231, R200, UR6 ;  /* 0x00000006e7c81e25 */ /* 0x000fe8000f8e02c8 */
[C---:B------:R-:W-:Y:S01]  /*7b40*/  HMMA.16816.F32.BF16 R112, R196.reuse, R202, R112 ;  /* 0x000000cac470723c */ /* 0x040fe20000041870 */
[----:B------:R1:W5:Y:S05]  /*7b50*/  @P1 LDG.E R238, [R200.64] ;  /* 0x00000004c8ee1981 */ /* 0x00036a000c1e1900 */
[----:B------:R1:W5:Y:S01]  /*7b60*/  @P1 LDG.E R239, [R200.64+0x20] ;  /* 0x00002004c8ef1981 */ /* 0x000362000c1e1900 */
[C---:B------:R-:W-:Y:S01]  /*7b70*/  IMAD.SHL.U32 R202, R243.reuse, 0x8, RZ ;  /* 0x00000008f3ca7824 */ /* 0x040fe200078e00ff */
[-C--:B--2---:R-:W-:Y:S03]  /*7b80*/  HMMA.16816.F32.BF16 R116, R196, R208.reuse, R116 ;  /* 0x000000d0c474723c */ /* 0x084fe60000041874 */
[----:B------:R2:W-:Y:S01]  /*7b90*/  RED.E.ADD.F32.FTZ.RN.STRONG.GPU [R224.64], R4 ;  /* 0x00000004e000798e */ /* 0x0005e2000c10e784 */
[C---:B------:R-:W-:Y:S04]  /*7ba0*/  IMAD.SHL.U32 R203, R243.reuse, 0x10, RZ ;  /* 0x00000010f3cb7824 */ /* 0x040fe800078e00ff */
[C---:B------:R-:W-:Y:S08]  /*7bb0*/  HMMA.16816.F32.BF16 R120, R204.reuse, R208, R120 ;  /* 0x000000d0cc78723c */ /* 0x040ff00000041878 */
[-C--:B------:R-:W-:Y:S04]  /*7bc0*/  HMMA.16816.F32.BF16 R124, R204, R210.reuse, R124 ;  /* 0x000000d2cc7c723c */ /* 0x080fe8000004187c */
[CC--:B-1----:R-:W-:Y:S04]  /*7bd0*/  LEA R200, P0, R202.reuse, R224.reuse, 0x2 ;  /* 0x000000e0cac87211 */ /* 0x0c2fe800078010ff */
[----:B------:R-:W-:Y:S04]  /*7be0*/  HMMA.16816.F32.BF16 R128, R196, R210, R128 ;  /* 0x000000d2c480723c */ /* 0x000fe80000041880 */
[-C--:B------:R-:W-:Y:S01]  /*7bf0*/  LEA.HI.X.SX32 R201, R202, R225.reuse, 0x2, P0 ;  /* 0x000000e1cac97211 */ /* 0x080fe200000f16ff */
[----:B------:R-:W-:Y:S02]  /*7c00*/  IMAD.SHL.U32 R205, R243, 0x20, RZ ;  /* 0x00000020f3cd7824 */ /* 0x000fe400078e00ff */
[-C--:B------:R-:W-:Y:S01]  /*7c10*/  LEA R196, P2, R203, R224.reuse, 0x2 ;  /* 0x000000e0cbc47211 */ /* 0x080fe200078410ff */
[----:B------:R-:W-:Y:S01]  /*7c20*/  IMAD R199, R243, 0x18, RZ ;  /* 0x00000018f3c77824 */ /* 0x000fe200078e02ff */
[----:B------:R1:W-:Y:S03]  /*7c30*/  RED.E.ADD.F32.FTZ.RN.STRONG.GPU [R200.64], R5 ;  /* 0x00000005c800798e */ /* 0x0003e6000c10e784 */
[-C--:B------:R-:W-:Y:S01]  /*7c40*/  LEA.HI.X.SX32 R197, R203, R225.reuse, 0x2, P2 ;  /* 0x000000e1cbc57211 */ /* 0x080fe200010f16ff */
[----:B------:R-:W-:Y:S01]  /*7c50*/  IMAD R206, R243, 0x28, RZ ;  /* 0x00000028f3ce7824 */ /* 0x000fe200078e02ff */
[-C--:B--2---:R-:W-:Y:S01]  /*7c60*/  LEA R4, P0, R199, R224.reuse, 0x2 ;  /* 0x000000e0c7047211 */ /* 0x084fe200078010ff */
[----:B------:R-:W-:Y:S01]  /*7c70*/  IMAD R204, R243, 0x30, RZ ;  /* 0x00000030f3cc7824 */ /* 0x000fe200078e02ff */
[-C--:B------:R-:W-:Y:S01]  /*7c80*/  LEA R198, P2, R205, R224.reuse, 0x2 ;  /* 0x000000e0cdc67211 */ /* 0x080fe200078410ff */
[----:B------:R2:W-:Y:S01]  /*7c90*/  RED.E.ADD.F32.FTZ.RN.STRONG.GPU [R196.64], R6 ;  /* 0x00000006c400798e */ /* 0x0005e2000c10e784 */
[----:B------:R-:W-:Y:S01]  /*7ca0*/  IMAD R243, R243, 0x38, RZ ;  /* 0x00000038f3f37824 */ /* 0x000fe200078e02ff */
[-C--:B-1----:R-:W-:Y:S02]  /*7cb0*/  LEA.HI.X.SX32 R5, R199, R225.reuse, 0x2, P0 ;  /* 0x000000e1c7057211 */ /* 0x082fe400000f16ff */
[-C--:B------:R-:W-:Y:S03]  /*7cc0*/  LEA.HI.X.SX32 R199, R205, R225.reuse, 0x2, P2 ;  /* 0x000000e1cdc77211 */ /* 0x080fe600010f16ff */
[----:B------:R1:W-:Y:S01]  /*7cd0*/  RED.E.ADD.F32.FTZ.RN.STRONG.GPU [R4.64], R7 ;  /* 0x000000070400798e */ /* 0x0003e2000c10e784 */
[CC--:B--2---:R-:W-:Y:S04]  /*7ce0*/  LEA R196, P0, R206.reuse, R224.reuse, 0x2 ;  /* 0x000000e0cec47211 */ /* 0x0c4fe800078010ff */
[----:B------:R-:W-:Y:S01]  /*7cf0*/  RED.E.ADD.F32.FTZ.RN.STRONG.GPU [R198.64], R8 ;  /* 0x00000008c600798e */ /* 0x000fe2000c10e784 */
[-C--:B------:R-:W-:Y:S02]  /*7d00*/  LEA.HI.X.SX32 R197, R206, R225.reuse, 0x2, P0 ;  /* 0x000000e1cec57211 */ /* 0x080fe400000f16ff */
[CC--:B------:R-:W-:Y:S03]  /*7d10*/  LEA R6, P0, R243.reuse, R224.reuse, 0x2 ;  /* 0x000000e0f3067211 */ /* 0x0c0fe600078010ff */
[----:B------:R2:W-:Y:S01]  /*7d20*/  RED.E.ADD.F32.FTZ.RN.STRONG.GPU [R196.64], R9 ;  /* 0x00000009c400798e */ /* 0x0005e2000c10e784 */
[CC--:B-1----:R-:W-:Y:S02]  /*7d30*/  LEA R4, P2, R204.reuse, R224.reuse, 0x2 ;  /* 0x000000e0cc047211 */ /* 0x0c2fe400078410ff */
[-C--:B------:R-:W-:Y:S02]  /*7d40*/  LEA.HI.X.SX32 R7, R243, R225.reuse, 0x2, P0 ;  /* 0x000000e1f3077211 */ /* 0x080fe400000f16ff */
[-C--:B------:R-:W-:Y:S05]  /*7d50*/  LEA.HI.X.SX32 R5, R204, R225.reuse, 0x2, P2 ;  /* 0x000000e1cc057211 */ /* 0x080fea00010f16ff */
[----:B------:R1:W-:Y:S01]  /*7d60*/  RED.E.ADD.F32.FTZ.RN.STRONG.GPU [R4.64], R10 ;  /* 0x0000000a0400798e */ /* 0x0003e2000c10e784 */
[----:B--2---:R-:W-:Y:S04]  /*7d70*/  IADD3 R9, R203, 0x20, RZ ;  /* 0x00000020cb097810 */ /* 0x004fe80007ffe0ff */
        /* <DEDUP_REMOVED lines=285> */
[C---:B------:R-:W-:Y:S02]  /*8f50*/  @!P4 LEA R12, P6, R6.reuse, R228, 0x1 ;  /* 0x000000e4060cc211 */ /* 0x040fe400078c08ff */
        /* <DEDUP_REMOVED lines=51> */
.L_x_1035:
[----:B------:R-:W-:Y:S02]  /*9290*/  UISETP.GT.AND UP0, UPT, UR9, UR18, UPT ;  /* 0x000000120900728c */ /* 0x000fe4000bf04270 */
[----:B------:R-:W-:Y:S04]  /*92a0*/  UIADD3 UR9, UR9, -0x1, URZ ;  /* 0xffffffff09097890 */ /* 0x000fe8000fffe03f */
[----:B------:R-:W-:Y:S11]  /*92b0*/  PLOP3.LUT P0, PT, PT, PT, UP0, 0x80, 0x0 ;  /* 0x000000000000781c */ /* 0x000ff60003f0f008 */
[----:B------:R-:W-:Y:S02]  /*92c0*/  @!UPT UIADD3 URZ, URZ, URZ, URZ ;  /* 0x0000003f3f3ff290 */ /* 0x000fe4000fffe03f */
        /* <DEDUP_REMOVED lines=279> */
.L_x_1037:
        /* <DEDUP_REMOVED lines=19> */
.L_x_1038:
        /* <DEDUP_REMOVED lines=12> */
[----:B------:R-:W-:Y:S01]  /*a630*/  USHF.R.S32.HI UR9, URZ, 0x1f, UR39 ;  /* 0x0000001f3f097899 */ /* 0x000fe20008011427 */
[----:B------:R-:W-:Y:S01]  /*a640*/  ISETP.GE.AND P5, PT, R245, UR8, PT ;  /* 0x00000008f5007c0c */ /* 0x000fe2000bfa6270 */
[----:B------:R-:W-:-:S02]  /*a650*/  UIMAD UR7, UR6, UR11, UR7 ;  /* 0x0000000b060772a4 */ /* 0x000fc4000f8e0207 */
[----:B------:R-:W-:Y:S01]  /*a660*/  IADD3 R4, P0, R4, UR15, RZ ;  /* 0x0000000f04047c10 */ /* 0x000fe2000ff1e0ff */
[----:B------:R-:W-:-:S03]  /*a670*/  ULDC.64 UR10, c[0x0][0x3b8] ;  /* 0x0000ee00000a7ab9 */ /* 0x000fc60000000a00 */
[----:B------:R-:W-:Y:S01]  /*a680*/  IMAD.U32 R8, RZ, RZ, UR7 ;  /* 0x00000007ff087e24 */ /* 0x000fe2000f8e00ff */
[----:B------:R-:W-:Y:S01]  /*a690*/  UIMAD UR7, UR9, UR10, URZ ;  /* 0x0000000a090772a4 */ /* 0x000fe2000f8e023f */
[----:B------:R1:W2:Y:S03]  /*a6a0*/  LDS.128 R44, [R226+0x11000] ;  /* 0x01100000e22c7984 */ /* 0x0002a60000000c00 */
        /* <DEDUP_REMOVED lines=37> */
.L_x_1040:
[----:B--23--:R-:W-:Y:S05]  /*a900*/  BSYNC B0 ;  /* 0x0000000000007941 */ /* 0x00cfea0003800000 */
.L_x_1039:
        /* <DEDUP_REMOVED lines=21> */
.L_x_1042:
[----:B------:R-:W-:Y:S05]  /*aa60*/  BSYNC B0 ;  /* 0x0000000000007941 */ /* 0x000fea0003800000 */
.L_x_1041:
[----:B------:R-:W-:Y:S01]  /*aa70*/  ULDC.64 UR8, c[0x0][0x3a8] ;  /* 0x0000ea0000087ab9 */ /* 0x000fe20000000a00 */
[----:B------:R-:W-:Y:S01]  /*aa80*/  IMAD.WIDE.U32 R6, R13, c[0x0][0x3a8], R6 ;  /* 0x0000ea000d067a25 */ /* 0x000fe200078e0006 */
[----:B------:R-:W-:Y:S01]  /*aa90*/  UIMAD UR7, UR12, UR8, URZ ;  /* 0x000000080c0772a4 */ /* 0x000fe2000f8e023f */
[----:B------:R-:W-:Y:S01]  /*aaa0*/  BSSY B0, `(.L_x_1043) ;  /* 0x000001d000007945 */ /* 0x000fe20003800000 */
[----:B------:R-:W-:-:S02]  /*aab0*/  USHF.R.S32.HI UR10, URZ, 0x1f, UR39 ;  /* 0x0000001f3f0a7899 */ /* 0x000fc40008011427 */
        /* <DEDUP_REMOVED lines=27> */
.L_x_1044:
[----:B------:R-:W-:Y:S05]  /*ac70*/  BSYNC B0 ;  /* 0x0000000000007941 */ /* 0x000fea0003800000 */
.L_x_1043:
        /* <DEDUP_REMOVED lines=18> */
.L_x_1015:
[----:B------:R-:W-:Y:S05]  /*ada0*/  BSYNC B1 ;  /* 0x0000000000017941 */ /* 0x000fea0003800000 */
.L_x_1001:
        /* <DEDUP_REMOVED lines=12> */
.L_x_1045:
[----:B------:R-:W-:Y:S05]  /*ae70*/  EXIT ;  /* 0x000000000000794d */ /* 0x000fea0003800000 */
.L_x_1047:
        /* <DEDUP_REMOVED lines=16> */
.L_x_2027:


//--------------------- .text._ZN5flash44flash_bwd_dq_dk_dv_loop_seqk_parallel_kernelI23Flash_bwd_kernel_traitsILi256ELi64ELi64ELi8ELi4ELi2ELi2ELb0ELb1EN7cutlass10bfloat16_tE19Flash_kernel_traitsILi256ELi64ELi64ELi8ES3_EELb0ELb0ELb1ELb0ELb0ELb0ELb1EEEvNS_16Flash_bwd_paramsE --------------------------
	.section	.text._ZN5flash44flash_bwd_dq_dk_dv_loop_seqk_parallel_kernelI23Flash_bwd_kernel_traitsILi256ELi64ELi64ELi8ELi4ELi2ELi2ELb0ELb1EN7cutlass10bfloat16_tE19Flash_kernel_traitsILi256ELi64ELi64ELi8ES3_EELb0ELb0ELb1ELb0ELb0ELb0ELb1EEEvNS_16Flash_bwd_paramsE,"ax",@progbits
	.sectioninfo	@"SHI_REGISTERS=254"
	.align	128
        .global         _ZN5flash44flash_bwd_dq_dk_dv_loop_seqk_parallel_kernelI23Flash_bwd_kernel_traitsILi256ELi64ELi64ELi8ELi4ELi2ELi2ELb0ELb1EN7cutlass10bfloat16_tE19Flash_kernel_traitsILi256ELi64ELi64ELi8ES3_EELb0ELb0ELb1ELb0ELb0ELb0ELb1EEEvNS_16Flash_bwd_paramsE
        .type           _ZN5flash44flash_bwd_dq_dk_dv_loop_seqk_parallel_kernelI23Flash_bwd_kernel_traitsILi256ELi64ELi64ELi8ELi4ELi2ELi2ELb0ELb1EN7cutlass10bfloat16_tE19Flash_kernel_traitsILi256ELi64ELi64ELi8ES3_EELb0ELb0ELb1ELb0ELb0ELb0ELb1EEEvNS_16Flash_bwd_paramsE,@function
        .size           _ZN5flash44flash_bwd_dq_dk_dv_loop_seqk_parallel_kernelI23Flash_bwd_kernel_traitsILi256ELi64ELi64ELi8ELi4ELi2ELi2ELb0ELb1EN7cutlass10bfloat16_tE19Flash_kernel_traitsILi256ELi64ELi64ELi8ES3_EELb0ELb0ELb1ELb0ELb0ELb0ELb1EEEvNS_16Flash_bwd_paramsE,(.L_x_2028 - _ZN5flash44flash_bwd_dq_dk_dv_loop_seqk_parallel_kernelI23Flash_bwd_kernel_traitsILi256ELi64ELi64ELi8ELi4ELi2ELi2ELb0ELb1EN7cutlass10bfloat16_tE19Flash_kernel_traitsILi256ELi64ELi64ELi8ES3_EELb0ELb0ELb1ELb0ELb0ELb0ELb1EEEvNS_16Flash_bwd_paramsE)
        .other          _ZN5flash44flash_bwd_dq_dk_dv_loop_seqk_parallel_kernelI23Flash_bwd_kernel_traitsILi256ELi64ELi64ELi8ELi4ELi2ELi2ELb0ELb1EN7cutlass10bfloat16_tE19Flash_kernel_traitsILi256ELi64ELi64ELi8ES3_EELb0ELb0ELb1ELb0ELb0ELb0ELb1EEEvNS_16Flash_bwd_paramsE,@"STO_CUDA_ENTRY STV_DEFAULT"
_ZN5flash44flash_bwd_dq_dk_dv_loop_seqk_parallel_kernelI23Flash_bwd_kernel_traitsILi256ELi64ELi64ELi8ELi4ELi2ELi2ELb0ELb1EN7cutlass10bfloat16_tE19Flash_kernel_traitsILi256ELi64ELi64ELi8ES3_EELb0ELb0ELb1ELb0ELb0ELb0ELb1EEEvNS_16Flash_bwd_paramsE:
.text._ZN5flash44flash_bwd_dq_dk_dv_loop_seqk_parallel_kernelI23Flash_bwd_kernel_traitsILi256ELi64ELi64ELi8ELi4ELi2ELi2ELb0ELb1EN7cutlass10bfloat16_tE19Flash_kernel_traitsILi256ELi64ELi64ELi8ES3_EELb0ELb0ELb1ELb0ELb0ELb0ELb1EEEvNS_16Flash_bwd_paramsE:
        /* <DEDUP_REMOVED lines=191> */
.L_x_1094:
        /* <DEDUP_REMOVED lines=62> */
.L_x_1048:
        /* <DEDUP_REMOVED lines=67> */
.L_x_1050:
        /* <DEDUP_REMOVED lines=41> */
.L_x_1051:
        /* <DEDUP_REMOVED lines=45> */
.L_x_1052:
[----:B------:R-:W-:Y:S02]  /*1960*/  UMOV UR13, UR52 ;  /* 0x00000034000d7c82 */ /* 0x000fe40008000000 */
.L_x_1053:
[----:B------:R-:W-:Y:S01]  /*1970*/  UIADD3 UR8, UP4, UP3, UR8, UR43, UR49 ;  /* 0x0000002b08087290 */ /* 0x000fe2000fb9e031 */
[----:B------:R-:W1:Y:S01]  /*1980*/  S2R R9, SR_TID.X ;  /* 0x0000000000097919 */ /* 0x000e620000002100 */
[----:B------:R-:W-:Y:S01]  /*1990*/  IMAD.U32 R6, RZ, RZ, UR5 ;  /* 0x00000005ff067e24 */ /* 0x000fe2000f8e00ff */
[----:B------:R-:W-:Y:S01]  /*19a0*/  IADD3 R15, P0, R230, UR17, RZ ;  /* 0x00000011e60f7c10 */ /* 0x000fe2000ff1e0ff */
[----:B------:R-:W-:Y:S01]  /*19b0*/  UIADD3 UR32, UP2, UP1, UR15, UR8, UR30 ;  /* 0x000000080f207290 */ /* 0x000fe2000f95e01e */
[----:B------:R-:W-:Y:S01]  /*19c0*/  IMAD.U32 R5, RZ, RZ, UR4 ;  /* 0x00000004ff057e24 */ /* 0x000fe2000f8e00ff */
[----:B------:R-:W-:Y:S01]  /*19d0*/  UIADD3.X UR7, UR10, UR50, UR55, UP4, UP3 ;  /* 0x000000320a077290 */ /* 0x000fe2000a7e6437 */
[----:B------:R-:W-:Y:S01]  /*19e0*/  IMAD.U32 R20, RZ, RZ, UR17 ;  /* 0x00000011ff147e24 */ /* 0x000fe2000f8e00ff */
[----:B------:R-:W-:Y:S01]  /*19f0*/  ULDC.64 UR8, c[0x0][0x1a8] ;  /* 0x00006a0000087ab9 */ /* 0x000fe20000000a00 */
[--C-:B------:R-:W-:Y:S01]  /*1a00*/  SHF.R.S32.HI R233, RZ, 0x1f, R232.reuse ;  /* 0x0000001fffe97819 */ /* 0x100fe200000114e8 */
[----:B------:R-:W-:Y:S01]  /*1a10*/  UIADD3.X UR30, UR12, UR7, UR14, UP2, UP1 ;  /* 0x000000070c1e7290 */ /* 0x000fe200097e240e */
[----:B------:R-:W-:Y:S01]  /*1a20*/  IADD3 R16, P2, R232, UR18, RZ ;  /* 0x00000012e8107c10 */ /* 0x000fe2000ff5e0ff */
[----:B------:R-:W-:Y:S01]  /*1a30*/  UIMAD UR7, UR59, UR8, URZ ;  /* 0x000000083b0772a4 */ /* 0x000fe2000f8e023f */
[----:B------:R-:W-:Y:S01]  /*1a40*/  BSSY B1, `(.L_x_1049) ;  /* 0x00008b3000017945 */ /* 0x000fe20003800000 */
[----:B------:R-:W-:Y:S01]  /*1a50*/  UMOV UR14, 0x4 ;  /* 0x00000004000e7882 */ /* 0x000fe20000000000 */
[----:B------:R-:W-:Y:S01]  /*1a60*/  IADD3.X R17, R233, UR20, RZ, P2, !PT ;  /* 0x00000014e9117c10 */ /* 0x000fe200097fe4ff */
[----:B------:R-:W-:Y:S01]  /*1a70*/  UIMAD UR12, UR37, UR9, UR7 ;  /* 0x00000009250c72a4 */ /* 0x000fe2000f8e0207 */
[----:B------:R-:W-:Y:S01]  /*1a80*/  IMAD.WIDE.U32 R22, R15, c[0x0][0x190], R232 ;  /* 0x000064000f167a25 */ /* 0x000fe200078e00e8 */
[----:B------:R-:W-:-:S02]  /*1a90*/  ULDC.64 UR4, c[0x0][0x3c8] ;  /* 0x0000f20000047ab9 */ /* 0x000fc40000000a00 */
        /* <DEDUP_REMOVED lines=15> */
[----:B------:R-:W-:Y:S01]  /*1b90*/  IADD3 R17, R17, UR10, RZ ;  /* 0x0000000a11117c10 */ /* 0x000fe2000fffe0ff */
[----:B------:R-:W-:Y:S02]  /*1ba0*/  UMOV UR16, UR8 ;  /* 0x0000000800107c82 */ /* 0x000fe40008000000 */
[----:B------:R-:W-:Y:S02]  /*1bb0*/  UIADD3 UR8, UR17, UR21, URZ ;  /* 0x0000001511087290 */ /* 0x000fe4000fffe03f */
[----:B------:R-:W-:Y:S01]  /*1bc0*/  UMOV UR15, UR9 ;  /* 0x00000009000f7c82 */ /* 0x000fe20008000000 */
[----:B------:R-:W-:Y:S01]  /*1bd0*/  IMAD.WIDE.U32 R16, R230, c[0x0][0x370], R16 ;  /* 0x0000dc00e6107a25 */ /* 0x000fe200078e0010 */
[----:B------:R-:W-:Y:S01]  /*1be0*/  UIMAD.WIDE UR8, UR8, UR14, UR4 ;  /* 0x0000000e080872a5 */ /* 0x000fe2000f8e0204 */
[----:B------:R1:W2:Y:S01]  /*1bf0*/  R2UR UR5, R6 ;  /* 0x00000000060573c2 */ /* 0x0002a200000e0000 */
[----:B------:R-:W-:-:S02]  /*1c00*/  ULDC UR21, c[0x0][0x2e8] ;  /* 0x0000ba0000157ab9 */ /* 0x000fc40000000800 */
[----:B------:R-:W-:Y:S01]  /*1c10*/  UIADD3 UR7, UR7, -UR21, URZ ;  /* 0x8000001507077290 */ /* 0x000fe2000fffe03f */
[----:B------:R-:W-:Y:S02]  /*1c20*/  LEA R242, P3, R16, c[0x0][0x330], 0x1 ;  /* 0x0000cc0010f27a11 */ /* 0x000fe400078608ff */
[----:B------:R-:W-:Y:S02]  /*1c30*/  UMOV UR14, UR8 ;  /* 0x00000008000e7c82 */ /* 0x000fe40008000000 */
[----:B------:R-:W-:Y:S01]  /*1c40*/  USHF.R.S32.HI UR17, URZ, 0x1f, UR7 ;  /* 0x0000001f3f117899 */ /* 0x000fe20008011407 */
[----:B------:R3:W4:Y:S01]  /*1c50*/  R2UR UR4, R5 ;  /* 0x00000000050473c2 */ /* 0x00072200000e0000 */
        /* <DEDUP_REMOVED lines=9> */
[----:B------:R-:W-:Y:S02]  /*1cf0*/  LOP3.LUT R6, R7, 0xffffffe0, RZ, 0xc0, !PT ;  /* 0xffffffe007067812 */ /* 0x000fe400078ec0ff */
[----:B------:R-:W-:Y:S02]  /*1d00*/  SHF.R.S32.HI R7, RZ, 0x5, R7 ;  /* 0x00000005ff077819 */ /* 0x000fe40000011407 */
[C---:B---3--:R-:W-:Y:S01]  /*1d10*/  IADD3.X R5, R4.reuse, UR34, RZ, P0, !PT ;  /* 0x0000002204057c10 */ /* 0x048fe200087fe4ff */
[----:B------:R-:W-:Y:S02]  /*1d20*/  IMAD.IADD R6, R9, 0x1, -R6 ;  /* 0x0000000109067824 */ /* 0x000fe400078e0a06 */
[----:B------:R-:W-:Y:S02]  /*1d30*/  IMAD R9, R4, c[0x0][0x370], RZ ;  /* 0x0000dc0004097a24 */ /* 0x000fe400078e02ff */
[----:B------:R-:W-:-:S02]  /*1d40*/  IMAD R6, R7, UR48, R6 ;  /* 0x0000003007067c24 */ /* 0x000fc4000f8e0206 */
[----:B------:R-:W-:Y:S02]  /*1d50*/  IMAD R18, R5, c[0x0][0x190], RZ ;  /* 0x0000640005127a24 */ /* 0x000fe400078e02ff */
[----:B------:R-:W-:Y:S01]  /*1d60*/  IMAD R9, R230, c[0x0][0x374], R9 ;  /* 0x0000dd00e6097a24 */ /* 0x000fe200078e0209 */
[C---:B------:R-:W-:Y:S01]  /*1d70*/  IADD3 R7, P0, R6.reuse, UR32, RZ ;  /* 0x0000002006077c10 */ /* 0x040fe2000ff1e0ff */
[----:B------:R-:W-:Y:S02]  /*1d80*/  IMAD R18, R15, c[0x0][0x194], R18 ;  /* 0x000065000f127a24 */ /* 0x000fe400078e0212 */
[----:B------:R-:W-:Y:S01]  /*1d90*/  IMAD.IADD R9, R17, 0x1, R9 ;  /* 0x0000000111097824 */ /* 0x000fe200078e0209 */
[----:B------:R-:W-:Y:S02]  /*1da0*/  LEA.HI.X.SX32 R6, R6, UR30, 0x1, P0 ;  /* 0x0000001e06067c11 */ /* 0x000fe400080f0eff */
[----:B------:R-:W-:Y:S02]  /*1db0*/  IADD3 R22, P0, R22, UR33, RZ ;  /* 0x0000002116167c10 */ /* 0x000fe4000ff1e0ff */
[----:B------:R-:W-:-:S02]  /*1dc0*/  LEA R248, P2, R7, c[0x0][0x350], 0x2 ;  /* 0x0000d40007f87a11 */ /* 0x000fc400078410ff */
        /* <DEDUP_REMOVED lines=27> */
.L_x_1055:
        /* <DEDUP_REMOVED lines=18> */
.L_x_1056:
        /* <DEDUP_REMOVED lines=34> */
.L_x_1058:
[----:B------:R-:W-:Y:S05]  /*22c0*/  BSYNC B0 ;  /* 0x0000000000007941 */ /* 0x000fea0003800000 */
.L_x_1057:
        /* <DEDUP_REMOVED lines=21> */
.L_x_1060:
[----:B------:R-:W-:Y:S05]  /*2420*/  BSYNC B0 ;  /* 0x0000000000007941 */ /* 0x000fea0003800000 */
.L_x_1059:
        /* <DEDUP_REMOVED lines=31> */
.L_x_1062:
[----:B------:R-:W-:Y:S05]  /*2620*/  BSYNC B0 ;  /* 0x0000000000007941 */ /* 0x000fea0003800000 */
.L_x_1061:
        /* <DEDUP_REMOVED lines=20> */
.L_x_1054:
        /* <DEDUP_REMOVED lines=49> */
.L_x_1065:
[----:B------:R-:W-:Y:S05]  /*2a80*/  BSYNC B0 ;  /* 0x0000000000007941 */ /* 0x000fea0003800000 */
.L_x_1064:
        /* <DEDUP_REMOVED lines=48> */
.L_x_1067:
[----:B------:R-:W-:Y:S05]  /*2d90*/  BSYNC B0 ;  /* 0x0000000000007941 */ /* 0x000fea0003800000 */
.L_x_1066:
        /* <DEDUP_REMOVED lines=42> */
.L_x_1069:
[----:B------:R-:W-:Y:S05]  /*3040*/  BSYNC B0 ;  /* 0x0000000000007941 */ /* 0x000fea0003800000 */
.L_x_1068:
        /* <DEDUP_REMOVED lines=45> */
.L_x_1071:
[----:B------:R-:W-:Y:S05]  /*3320*/  BSYNC B0 ;  /* 0x0000000000007941 */ /* 0x000fea0003800000 */
.L_x_1070:
        /* <DEDUP_REMOVED lines=22> */
[----:B------:R-:W-:-:S04]  /*3490*/  IADD3 R16, P0, R14, UR26, RZ ;  /* 0x0000001a0e107c10 */ /* 0x000fc8000ff1e0ff */
[----:B------:R-:W-:Y:S01]  /*34a0*/  IADD3.X R17, R15, UR27, R7, P0, !PT ;  /* 0x0000001b0f117c10 */ /* 0x000fe200087fe407 */
[----:B------:R-:W-:-:S04]  /*34b0*/  IMAD R7, R8, c[0x0][0x1b0], RZ ;  /* 0x00006c0008077a24 */ /* 0x000fc800078e02ff */
[----:B------:R1:W-:Y:S01]  /*34c0*/  @P5 STS.128 [R226+0x10000], RZ ;  /* 0x010000ffe2005388 */ /* 0x0003e20000000c00 */
[C---:B------:R-:W-:Y:S02]  /*34d0*/  IMAD R14, R10.reuse, c[0x0][0x1b4], R7 ;  /* 0x00006d000a0e7a24 */ /* 0x040fe400078e0207 */
[----:B------:R-:W-:Y:S01]  /*34e0*/  IMAD.WIDE.U32 R16, R10, c[0x0][0x1b0], R16 ;  /* 0x00006c000a107a25 */ /* 0x000fe200078e0010 */
[----:B------:R1:W-:Y:S03]  /*34f0*/  @P5 STS.128 [R226+0x12000], RZ ;  /* 0x012000ffe2005388 */ /* 0x0003e60000000c00 */
[----:B------:R-:W-:Y:S01]  /*3500*/  IMAD.IADD R9, R17, 0x1, R14 ;  /* 0x0000000111097824 */ /* 0x000fe200078e020e */
[----:B------:R1:W-:Y:S04]  /*3510*/  @P5 STS.128 [R226+0x14000], RZ ;  /* 0x014000ffe2005388 */ /* 0x0003e80000000c00 */
[----:B------:R1:W-:Y:S01]  /*3520*/  @P5 STS.128 [R226+0x16000], RZ ;  /* 0x016000ffe2005388 */ /* 0x0003e20000000c00 */
[----:B------:R-:W-:Y:S05]  /*3530*/  @P5 BRA `(.L_x_1073) ;  /* 0x000002e000005947 */ /* 0x000fea0003800000 */
[----:B------:R-:W-:Y:S01]  /*3540*/  ISETP.GE.AND P3, PT, R232, c[0x0][0x220], PT ;  /* 0x00008800e8007a0c */ /* 0x000fe20003f66270 */
[----:B------:R-:W-:Y:S01]  /*3550*/  IMAD R7, R11, c[0x0][0x198], RZ ;  /* 0x000066000b077a24 */ /* 0x000fe200078e02ff */
[----:B-1----:R-:W-:-:S02]  /*3560*/  MOV R18, UR26 ;  /* 0x0000001a00127c02 */ /* 0x002fc40008000f00 */
[----:B------:R-:W-:Y:S01]  /*3570*/  MOV R19, UR27 ;  /* 0x0000001b00137c02 */ /* 0x000fe20008000f00 */
[C---:B------:R-:W-:Y:S01]  /*3580*/  IMAD R20, R12.reuse, c[0x0][0x19c], R7 ;  /* 0x000067000c147a24 */ /* 0x040fe200078e0207 */
[----:B------:R-:W-:Y:S02]  /*3590*/  MOV R7, 0x2 ;  /* 0x0000000200077802 */ /* 0x000fe40000000f00 */
[----:B------:R-:W-:Y:S01]  /*35a0*/  ISETP.GE.AND P2, PT, R229, c[0x0][0x220], PT ;  /* 0x00008800e5007a0c */ /* 0x000fe20003f46270 */
[----:B------:R-:W-:Y:S01]  /*35b0*/  IMAD.WIDE.U32 R18, R12, c[0x0][0x198], R18 ;  /* 0x000066000c127a25 */ /* 0x000fe200078e0012 */
[----:B------:R-:W-:Y:S02]  /*35c0*/  ISETP.GE.AND P1, PT, R228, c[0x0][0x220], PT ;  /* 0x00008800e4007a0c */ /* 0x000fe40003f26270 */
[----:B------:R-:W-:Y:S01]  /*35d0*/  ISETP.GE.AND P0, PT, R227, c[0x0][0x220], PT ;  /* 0x00008800e3007a0c */ /* 0x000fe20003f06270 */
[----:B------:R-:W-:Y:S01]  /*35e0*/  IMAD.IADD R21, R19, 0x1, R20 ;  /* 0x0000000113157824 */ /* 0x000fe200078e0214 */
[----:B------:R1:W-:Y:S01]  /*35f0*/  @P3 STS.128 [R226+0x10000], RZ ;  /* 0x010000ffe2003388 */ /* 0x0003e20000000c00 */
[----:B------:R-:W-:Y:S01]  /*3600*/  IMAD.MOV.U32 R20, RZ, RZ, R18 ;  /* 0x000000ffff147224 */ /* 0x000fe200078e0012 */
[----:B------:R-:W-:Y:S01]  /*3610*/  @!P3 MOV R18, R16 ;  /* 0x000000100012b202 */ /* 0x000fe20000000f00 */
[----:B------:R-:W-:-:S02]  /*3620*/  @!P3 IMAD R13, R4, c[0x0][0x198], RZ ;  /* 0x00006600040dba24 */ /* 0x000fc400078e02ff */
        /* <DEDUP_REMOVED lines=31> */
.L_x_1073:
[----:B------:R-:W-:Y:S05]  /*3820*/  BSYNC B0 ;  /* 0x0000000000007941 */ /* 0x000fea0003800000 */
.L_x_1072:
        /* <DEDUP_REMOVED lines=55> */
.L_x_1075:
[----:B------:R-:W-:Y:S05]  /*3ba0*/  BSYNC B0 ;  /* 0x0000000000007941 */ /* 0x000fea0003800000 */
.L_x_1074:
        /* <DEDUP_REMOVED lines=62> */
.L_x_1077:
[----:B------:R-:W-:Y:S05]  /*3f90*/  BSYNC B0 ;  /* 0x0000000000007941 */ /* 0x000fea0003800000 */
.L_x_1076:
        /* <DEDUP_REMOVED lines=54> */
.L_x_1079:
[----:B------:R-:W-:Y:S05]  /*4300*/  BSYNC B0 ;  /* 0x0000000000007941 */ /* 0x000fea0003800000 */
.L_x_1078:
        /* <DEDUP_REMOVED lines=66> */
[----:B-1----:R-:W-:Y:S01]  /*4730*/  CS2R R20, SRZ ;  /* 0x0000000000147805 */ /* 0x002fe2000001ff00 */
[----:B------:R-:W-:-:S02]  /*4740*/  ULDC UR9, c[0x0][0x2e8] ;  /* 0x0000ba0000097ab9 */ /* 0x000fc40000000800 */
[----:B------:R-:W-:Y:S02]  /*4750*/  UIADD3 UR18, UR8, -UR9, URZ ;  /* 0x8000000908127290 */ /* 0x000fe4000fffe03f */
[----:B------:R-:W-:Y:S02]  /*4760*/  ULDC UR12, c[0x0][0x2e4] ;  /* 0x0000b900000c7ab9 */ /* 0x000fe40000000800 */
.L_x_1084:
        /* <DEDUP_REMOVED lines=9> */
[----:B------:R-:W-:Y:S05]  /*4800*/  LDSM.16.M88.4 R84, [R223] ;  /* 0x00000000df54783b */ /* 0x000fea0000000200 */
[----:B-1----:R-:W1:Y:S05]  /*4810*/  LDSM.16.M88.4 R88, [R222+0x10000] ;  /* 0x01000000de58783b */ /* 0x002e6a0000000200 */
[----:B------:R-:W3:Y:S05]  /*4820*/  LDSM.16.M88.4 R92, [R222+0x10800] ;  /* 0x01080000de5c783b */ /* 0x000eea0000000200 */
[----:B------:R-:W-:Y:S05]  /*4830*/  LDSM.16.M88.4 R96, [R221] ;  /* 0x00000000dd60783b */ /* 0x000fea0000000200 */
[----:B------:R-:W2:Y:S05]  /*4840*/  LDSM.16.M88.4 R100, [R212+0x10000] ;  /* 0x01000000d464783b */ /* 0x000eaa0000000200 */
        /* <DEDUP_REMOVED lines=8> */
[C---:B---3--:R-:W-:Y:S08]  /*48d0*/  HMMA.16816.F32.BF16 R12, R84.reuse, R92, RZ ;  /* 0x0000005c540c723c */ /* 0x048ff000000418ff */
[----:B------:R-:W-:Y:S01]  /*48e0*/  HMMA.16816.F32.BF16 R16, R84, R94, RZ ;  /* 0x0000005e5410723c */ /* 0x000fe200000418ff */
[----:B------:R-:W-:Y:S05]  /*48f0*/  LDSM.16.M88.4 R84, [R219] ;  /* 0x00000000db54783b */ /* 0x000fea0000000200 */
[----:B------:R-:W3:Y:S02]  /*4900*/  LDSM.16.M88.4 R92, [R2+0x10000] ;  /* 0x01000000025c783b */ /* 0x000ee40000000200 */
[C---:B--2---:R-:W-:Y:S08]  /*4910*/  HMMA.16816.F32.BF16 R4, R96.reuse, R100, R4 ;  /* 0x000000646004723c */ /* 0x044ff00000041804 */
[C---:B------:R-:W-:Y:S01]  /*4920*/  HMMA.16816.F32.BF16 R8, R96.reuse, R102, R8 ;  /* 0x000000666008723c */ /* 0x040fe20000041808 */
[----:B------:R-:W2:Y:S07]  /*4930*/  LDSM.16.M88.4 R100, [R2+0x10800] ;  /* 0x010800000264783b */ /* 0x000eae0000000200 */
[C---:B----4-:R-:W-:Y:S08]  /*4940*/  HMMA.16816.F32.BF16 R12, R96.reuse, R104, R12 ;  /* 0x00000068600c723c */ /* 0x050ff0000004180c */
[----:B------:R-:W-:Y:S01]  /*4950*/  HMMA.16816.F32.BF16 R16, R96, R106, R16 ;  /* 0x0000006a6010723c */ /* 0x000fe20000041810 */
[----:B------:R-:W-:Y:S05]  /*4960*/  LDSM.16.M88.4 R96, [R223+0x2000] ;  /* 0x00200000df60783b */ /* 0x000fea0000000200 */
[----:B------:R-:W4:Y:S02]  /*4970*/  LDSM.16.M88.4 R104, [R222+0x12000] ;  /* 0x01200000de68783b */ /* 0x000f240000000200 */
[C---:B-1----:R-:W-:Y:S08]  /*4980*/  HMMA.16816.F32.BF16 R4, R88.reuse, R108, R4 ;  /* 0x0000006c5804723c */ /* 0x042ff00000041804 */
[C---:B------:R-:W-:Y:S01]  /*4990*/  HMMA.16816.F32.BF16 R8, R88.reuse, R110, R8 ;  /* 0x0000006e5808723c */ /* 0x040fe20000041808 */
[----:B------:R-:W1:Y:S07]  /*49a0*/  LDSM.16.M88.4 R108, [R222+0x12800] ;  /* 0x01280000de6c783b */ /* 0x000e6e0000000200 */
[C---:B------:R-:W-:Y:S08]  /*49b0*/  HMMA.16816.F32.BF16 R12, R88.reuse, R112, R12 ;  /* 0x00000070580c723c */ /* 0x040ff0000004180c */
[----:B------:R-:W-:Y:S01]  /*49c0*/  HMMA.16816.F32.BF16 R16, R88, R114, R16 ;  /* 0x000000725810723c */ /* 0x000fe20000041810 */
[----:B------:R-:W-:Y:S05]  /*49d0*/  LDSM.16.M88.4 R88, [R221+0x2000] ;  /* 0x00200000dd58783b */ /* 0x000fea0000000200 */
[----:B------:R-:W-:Y:S02]  /*49e0*/  LDSM.16.M88.4 R112, [R212+0x12800] ;  /* 0x01280000d470783b */ /* 0x000fe40000000200 */
[C---:B---3--:R-:W-:Y:S08]  /*49f0*/  HMMA.16816.F32.BF16 R4, R84.reuse, R92, R4 ;  /* 0x0000005c5404723c */ /* 0x048ff00000041804 */
[C---:B------:R-:W-:Y:S01]  /*4a00*/  HMMA.16816.F32.BF16 R8, R84.reuse, R94, R8 ;  /* 0x0000005e5408723c */ /* 0x040fe20000041808 */
[----:B------:R-:W3:Y:S07]  /*4a10*/  LDSM.16.M88.4 R92, [R212+0x12000] ;  /* 0x01200000d45c783b */ /* 0x000eee0000000200 */
[C---:B--2---:R-:W-:Y:S08]  /*4a20*/  HMMA.16816.F32.BF16 R12, R84.reuse, R100, R12 ;  /* 0x00000064540c723c */ /* 0x044ff0000004180c */
[----:B------:R-:W-:Y:S01]  /*4a30*/  HMMA.16816.F32.BF16 R16, R84, R102, R16 ;  /* 0x000000665410723c */ /* 0x000fe20000041810 */
[----:B------:R-:W-:Y:S05]  /*4a40*/  LDSM.16.M88.4 R84, [R220+0x2000] ;  /* 0x00200000dc54783b */ /* 0x000fea0000000200 */
[----:B------:R-:W2:Y:S02]  /*4a50*/  LDSM.16.M88.4 R100, [R3+0x12000] ;  /* 0x012000000364783b */ /* 0x000ea40000000200 */
[C---:B----4-:R-:W-:Y:S08]  /*4a60*/  HMMA.16816.F32.BF16 R4, R96.reuse, R104, R4 ;  /* 0x000000686004723c */ /* 0x050ff00000041804 */
[C---:B------:R-:W-:Y:S01]  /*4a70*/  HMMA.16816.F32.BF16 R8, R96.reuse, R106, R8 ;  /* 0x0000006a6008723c */ /* 0x040fe20000041808 */
[----:B------:R-:W4:Y:S07]  /*4a80*/  LDSM.16.M88.4 R104, [R3+0x12800] ;  /* 0x012800000368783b */ /* 0x000f2e0000000200 */
[C---:B-1----:R-:W-:Y:S08]  /*4a90*/  HMMA.16816.F32.BF16 R12, R96.reuse, R108, R12 ;  /* 0x0000006c600c723c */ /* 0x042ff0000004180c */
[----:B------:R-:W-:Y:S01]  /*4aa0*/  HMMA.16816.F32.BF16 R16, R96, R110, R16 ;  /* 0x0000006e6010723c */ /* 0x000fe20000041810 */
[----:B------:R-:W-:Y:S05]  /*4ab0*/  LDSM.16.M88.4 R96, [R2+0x12000] ;  /* 0x012000000260783b */ /* 0x000fea0000000200 */
[----:B------:R-:W-:Y:S02]  /*4ac0*/  LDSM.16.M88.4 R108, [R2+0x12800] ;  /* 0x01280000026c783b */ /* 0x000fe40000000200 */
[C---:B---3--:R-:W-:Y:S08]  /*4ad0*/  HMMA.16816.F32.BF16 R4, R88.reuse, R92, R4 ;  /* 0x0000005c5804723c */ /* 0x048ff00000041804 */
[C---:B------:R-:W-:Y:S01]  /*4ae0*/  HMMA.16816.F32.BF16 R8, R88.reuse, R94, R8 ;  /* 0x0000005e5808723c */ /* 0x040fe20000041808 */
[----:B------:R-:W1:Y:S07]  /*4af0*/  LDSM.16.M88.4 R92, [R219+0x2000] ;  /* 0x00200000db5c783b */ /* 0x000e6e0000000200 */
[C---:B------:R-:W-:Y:S08]  /*4b00*/  HMMA.16816.F32.BF16 R12, R88.reuse, R112, R12 ;  /* 0x00000070580c723c */ /* 0x040ff0000004180c */
[----:B------:R-:W-:Y:S01]  /*4b10*/  HMMA.16816.F32.BF16 R16, R88, R114, R16 ;  /* 0x000000725810723c */ /* 0x000fe20000041810 */
[----:B------:R-:W-:Y:S05]  /*4b20*/  LDSM.16.M88.4 R88, [R223+0x4000] ;  /* 0x00400000df58783b */ /* 0x000fea0000000200 */
[----:B------:R-:W-:Y:S02]  /*4b30*/  LDSM.16.M88.4 R112, [R3+0x14000] ;  /* 0x014000000370783b */ /* 0x000fe40000000200 */
[C---:B--2---:R-:W-:Y:S08]  /*4b40*/  HMMA.16816.F32.BF16 R4, R84.reuse, R100, R4 ;  /* 0x000000645404723c */ /* 0x044ff00000041804 */
        /* <DEDUP_REMOVED lines=12> */
[----:B------:R-:W4:Y:S02]  /*4c10*/  LDSM.16.M88.4 R108, [R220+0x4000] ;  /* 0x00400000dc6c783b */ /* 0x000f240000000200 */
[C---:B--2---:R-:W-:Y:S08]  /*4c20*/  HMMA.16816.F32.BF16 R4, R88.reuse, R100, R4 ;  /* 0x000000645804723c */ /* 0x044ff00000041804 */
[C---:B------:R-:W-:Y:S01]  /*4c30*/  HMMA.16816.F32.BF16 R8, R88.reuse, R102, R8 ;  /* 0x000000665808723c */ /* 0x040fe20000041808 */
[----:B------:R-:W-:Y:S07]  /*4c40*/  LDSM.16.M88.4 R100, [R2+0x14000] ;  /* 0x014000000264783b */ /* 0x000fee0000000200 */
[C---:B---3--:R-:W-:Y:S08]  /*4c50*/  HMMA.16816.F32.BF16 R12, R88.reuse, R84, R12 ;  /* 0x00000054580c723c */ /* 0x048ff0000004180c */
[----:B------:R-:W-:Y:S01]  /*4c60*/  HMMA.16816.F32.BF16 R16, R88, R86, R16 ;  /* 0x000000565810723c */ /* 0x000fe20000041810 */
[----:B------:R-:W2:Y:S05]  /*4c70*/  LDSM.16.M88.4 R84, [R3+0x14800] ;  /* 0x014800000354783b */ /* 0x000eaa0000000200 */
[----:B------:R-:W3:Y:S02]  /*4c80*/  LDSM.16.M88.4 R88, [R219+0x4000] ;  /* 0x00400000db58783b */ /* 0x000ee40000000200 */
[C---:B-1----:R-:W-:Y:S08]  /*4c90*/  HMMA.16816.F32.BF16 R4, R96.reuse, R104, R4 ;  /* 0x000000686004723c */ /* 0x042ff00000041804 */
[C---:B------:R-:W-:Y:S01]  /*4ca0*/  HMMA.16816.F32.BF16 R8, R96.reuse, R106, R8 ;  /* 0x0000006a6008723c */ /* 0x040fe20000041808 */
[----:B------:R-:W-:Y:S07]  /*4cb0*/  LDSM.16.M88.4 R104, [R222+0x16000] ;  /* 0x01600000de68783b */ /* 0x000fee0000000200 */
[C---:B----4-:R-:W-:Y:S08]  /*4cc0*/  HMMA.16816.F32.BF16 R12, R96.reuse, R92, R12 ;  /* 0x0000005c600c723c */ /* 0x050ff0000004180c */
[----:B------:R-:W-:Y:S01]  /*4cd0*/  HMMA.16816.F32.BF16 R16, R96, R94, R16 ;  /* 0x0000005e6010723c */ /* 0x000fe20000041810 */
[----:B------:R-:W1:Y:S05]  /*4ce0*/  LDSM.16.M88.4 R92, [R2+0x14800] ;  /* 0x01480000025c783b */ /* 0x000e6a0000000200 */
[----:B------:R-:W4:Y:S02]  /*4cf0*/  LDSM.16.M88.4 R96, [R223+0x6000] ;  /* 0x00600000df60783b */ /* 0x000f240000000200 */
[C---:B------:R-:W-:Y:S08]  /*4d00*/  HMMA.16816.F32.BF16 R4, R108.reuse, R112, R4 ;  /* 0x000000706c04723c */ /* 0x040ff00000041804 */
[C---:B------:R-:W-:Y:S01]  /*4d10*/  HMMA.16816.F32.BF16 R8, R108.reuse, R114, R8 ;  /* 0x000000726c08723c */ /* 0x040fe20000041808 */
[----:B------:R-:W-:Y:S07]  /*4d20*/  LDSM.16.M88.4 R112, [R212+0x16000] ;  /* 0x01600000d470783b */ /* 0x000fee0000000200 */
[C---:B--2---:R-:W-:Y:S08]  /*4d30*/  HMMA.16816.F32.BF16 R12, R108.reuse, R84, R12 ;  /* 0x000000546c0c723c */ /* 0x044ff0000004180c */
[----:B------:R-:W-:Y:S01]  /*4d40*/  HMMA.16816.F32.BF16 R16, R108, R86, R16 ;  /* 0x000000566c10723c */ /* 0x000fe20000041810 */
[----:B------:R-:W2:Y:S05]  /*4d50*/  LDSM.16.M88.4 R84, [R222+0x16800] ;  /* 0x01680000de54783b */ /* 0x000eaa0000000200 */
[----:B------:R-:W2:Y:S02]  /*4d60*/  LDSM.16.M88.4 R108, [R221+0x6000] ;  /* 0x00600000dd6c783b */ /* 0x000ea40000000200 */
[C---:B---3--:R-:W-:Y:S08]  /*4d70*/  HMMA.16816.F32.BF16 R4, R88.reuse, R100, R4 ;  /* 0x000000645804723c */ /* 0x048ff00000041804 */
[C---:B------:R-:W-:Y:S01]  /*4d80*/  HMMA.16816.F32.BF16 R8, R88.reuse, R102, R8 ;  /* 0x000000665808723c */ /* 0x040fe20000041808 */
[----:B------:R-:W-:Y:S07]  /*4d90*/  LDSM.16.M88.4 R100, [R3+0x16000] ;  /* 0x016000000364783b */ /* 0x000fee0000000200 */
[C---:B-1----:R-:W-:Y:S08]  /*4da0*/  HMMA.16816.F32.BF16 R12, R88.reuse, R92, R12 ;  /* 0x0000005c580c723c */ /* 0x042ff0000004180c */
[----:B------:R-:W-:Y:S01]  /*4db0*/  HMMA.16816.F32.BF16 R16, R88, R94, R16 ;  /* 0x0000005e5810723c */ /* 0x000fe20000041810 */
[----:B------:R-:W1:Y:S05]  /*4dc0*/  LDSM.16.M88.4 R88, [R212+0x16800] ;  /* 0x01680000d458783b */ /* 0x000e6a0000000200 */
[----:B------:R-:W3:Y:S02]  /*4dd0*/  LDSM.16.M88.4 R92, [R220+0x6000] ;  /* 0x00600000dc5c783b */ /* 0x000ee40000000200 */
[C---:B----4-:R-:W-:Y:S08]  /*4de0*/  HMMA.16816.F32.BF16 R4, R96.reuse, R104, R4 ;  /* 0x000000686004723c */ /* 0x050ff00000041804 */
[C---:B------:R-:W-:Y:S01]  /*4df0*/  HMMA.16816.F32.BF16 R8, R96.reuse, R106, R8 ;  /* 0x0000006a6008723c */ /* 0x040fe20000041808 */
[----:B------:R-:W-:Y:S07]  /*4e00*/  LDSM.16.M88.4 R104, [R2+0x16000] ;  /* 0x016000000268783b */ /* 0x000fee0000000200 */
[C---:B--2---:R-:W-:Y:S08]  /*4e10*/  HMMA.16816.F32.BF16 R12, R96.reuse, R84, R12 ;  /* 0x00000054600c723c */ /* 0x044ff0000004180c */
[----:B------:R-:W-:Y:S01]  /*4e20*/  HMMA.16816.F32.BF16 R16, R96, R86, R16 ;  /* 0x000000566010723c */ /* 0x000fe20000041810 */
[----:B------:R-:W2:Y:S05]  /*4e30*/  LDSM.16.M88.4 R84, [R3+0x16800] ;  /* 0x016800000354783b */ /* 0x000eaa0000000200 */
[----:B------:R-:W4:Y:S02]  /*4e40*/  LDSM.16.M88.4 R96, [R219+0x6000] ;  /* 0x00600000db60783b */ /* 0x000f240000000200 */
[C---:B------:R-:W-:Y:S08]  /*4e50*/  HMMA.16816.F32.BF16 R4, R108.reuse, R112, R4 ;  /* 0x000000706c04723c */ /* 0x040ff00000041804 */
[C---:B------:R-:W-:Y:S08]  /*4e60*/  HMMA.16816.F32.BF16 R8, R108.reuse, R114, R8 ;  /* 0x000000726c08723c */ /* 0x040ff00000041808 */
[C---:B-1----:R-:W-:Y:S08]  /*4e70*/  HMMA.16816.F32.BF16 R12, R108.reuse, R88, R12 ;  /* 0x000000586c0c723c */ /* 0x042ff0000004180c */
[----:B------:R-:W-:Y:S08]  /*4e80*/  HMMA.16816.F32.BF16 R16, R108, R90, R16 ;  /* 0x0000005a6c10723c */ /* 0x000ff00000041810 */
[C---:B---3--:R-:W-:Y:S08]  /*4e90*/  HMMA.16816.F32.BF16 R4, R92.reuse, R100, R4 ;  /* 0x000000645c04723c */ /* 0x048ff00000041804 */
[C---:B------:R-:W-:Y:S08]  /*4ea0*/  HMMA.16816.F32.BF16 R8, R92.reuse, R102, R8 ;  /* 0x000000665c08723c */ /* 0x040ff00000041808 */
[C---:B--2---:R-:W-:Y:S08]  /*4eb0*/  HMMA.16816.F32.BF16 R12, R92.reuse, R84, R12 ;  /* 0x000000545c0c723c */ /* 0x044ff0000004180c */
[----:B------:R-:W-:Y:S01]  /*4ec0*/  HMMA.16816.F32.BF16 R16, R92, R86, R16 ;  /* 0x000000565c10723c */ /* 0x000fe20000041810 */
[----:B------:R-:W1:Y:S07]  /*4ed0*/  LDSM.16.M88.4 R84, [R2+0x16800] ;  /* 0x016800000254783b */ /* 0x000e6e0000000200 */
[C---:B----4-:R-:W-:Y:S08]  /*4ee0*/  HMMA.16816.F32.BF16 R4, R96.reuse, R104, R4 ;  /* 0x000000686004723c */ /* 0x050ff00000041804 */
        /* <DEDUP_REMOVED lines=14> */
[----:B------:R-:W3:Y:S06]  /*4fd0*/  MUFU.TANH R120, R120 ;  /* 0x0000007800787308 */ /* 0x000eec0000002400 */
[----:B------:R-:W-:Y:S02]  /*4fe0*/  FMUL.FTZ R126, R12, c[0x0][0x2ec] ;  /* 0x0000bb000c7e7a20 */ /* 0x000fe40000410000 */
[----:B------:R-:W-:Y:S02]  /*4ff0*/  FMUL.FTZ R127, R13, c[0x0][0x2ec] ;  /* 0x0000bb000d7f7a20 */ /* 0x000fe40000410000 */
[----:B------:R-:W4:Y:S01]  /*5000*/  MUFU.TANH R121, R121 ;  /* 0x0000007900797308 */ /* 0x000f220000002400 */
[----:B------:R-:W-:Y:S02]  /*5010*/  FMUL.FTZ R128, R14, c[0x0][0x2ec] ;  /* 0x0000bb000e807a20 */ /* 0x000fe40000410000 */
[----:B------:R-:W-:Y:S02]  /*5020*/  FMUL.FTZ R129, R15, c[0x0][0x2ec] ;  /* 0x0000bb000f817a20 */ /* 0x000fe40000410000 */
[----:B------:R-:W-:Y:S02]  /*5030*/  FMUL.FTZ R130, R16, c[0x0][0x2ec] ;  /* 0x0000bb0010827a20 */ /* 0x000fe40000410000 */
[----:B------:R-:W-:Y:S02]  /*5040*/  FMUL.FTZ R131, R17, c[0x0][0x2ec] ;  /* 0x0000bb0011837a20 */ /* 0x000fe40000410000 */
[----:B------:R-:W-:Y:S01]  /*5050*/  FMUL.FTZ R196, R18, c[0x0][0x2ec] ;  /* 0x0000bb0012c47a20 */ /* 0x000fe20000410000 */
[----:B------:R-:W1:Y:S01]  /*5060*/  MUFU.TANH R122, R122 ;  /* 0x0000007a007a7308 */ /* 0x000e620000002400 */
[----:B------:R-:W-:Y:S09]  /*5070*/  FMUL.FTZ R209, R19, c[0x0][0x2ec] ;  /* 0x0000bb0013d17a20 */ /* 0x000ff20000410000 */
[----:B------:R-:W1:Y:S10]  /*5080*/  MUFU.TANH R123, R123 ;  /* 0x0000007b007b7308 */ /* 0x000e740000002400 */
        /* <DEDUP_REMOVED lines=9> */
[----:B------:R-:W1:Y:S01]  /*5120*/  MUFU.TANH R209, R209 ;  /* 0x000000d100d17308 */ /* 0x000e620000002400 */
[----:B------:R-:W-:-:S05]  /*5130*/  @!P0 BRA `(.L_x_1080) ;  /* 0x000001c000008947 */ /* 0x000fca0003800000 */
[----:B-1234-:R-:W-:Y:S01]  /*5140*/  MOV R5, R209 ;  /* 0x000000d100057202 */ /* 0x01efe20000000f00 */
[----:B------:R-:W-:Y:S01]  /*5150*/  USHF.L.U32 UR8, UR19, 0x6, URZ ;  /* 0x0000000613087899 */ /* 0x000fe2000800063f */
[----:B------:R-:W-:Y:S01]  /*5160*/  MOV R9, R131 ;  /* 0x0000008300097202 */ /* 0x000fe20000000f00 */
[----:B------:R-:W-:Y:S01]  /*5170*/  IMAD.MOV.U32 R7, RZ, RZ, R196 ;  /* 0x000000ffff077224 */ /* 0x000fe200078e00c4 */
[----:B------:R-:W-:Y:S01]  /*5180*/  MOV R13, R129 ;  /* 0x00000081000d7202 */ /* 0x000fe20000000f00 */
[----:B------:R-:W-:Y:S01]  /*5190*/  IMAD.MOV.U32 R11, RZ, RZ, R130 ;  /* 0x000000ffff0b7224 */ /* 0x000fe200078e0082 */
[----:B------:R-:W-:Y:S01]  /*51a0*/  MOV R17, R127 ;  /* 0x0000007f00117202 */ /* 0x000fe20000000f00 */
[----:B------:R-:W-:Y:S01]  /*51b0*/  IMAD.MOV.U32 R15, RZ, RZ, R128 ;  /* 0x000000ffff0f7224 */ /* 0x000fe200078e0080 */
[----:B------:R-:W-:Y:S01]  /*51c0*/  UIADD3 UR10, UR8, 0x40, URZ ;  /* 0x00000040080a7890 */ /* 0x000fe2000fffe03f */
[----:B------:R-:W-:Y:S01]  /*51d0*/  MOV R85, R125 ;  /* 0x0000007d00557202 */ /* 0x000fe20000000f00 */
[----:B------:R-:W-:Y:S01]  /*51e0*/  IMAD.MOV.U32 R19, RZ, RZ, R126 ;  /* 0x000000ffff137224 */ /* 0x000fe200078e007e */
[----:B------:R-:W-:Y:S01]  /*51f0*/  UIADD3 UR8, UR8, UR11, URZ ;  /* 0x0000000b08087290 */ /* 0x000fe2000fffe03f */
[----:B------:R-:W-:Y:S01]  /*5200*/  MOV R89, R123 ;  /* 0x0000007b00597202 */ /* 0x000fe20000000f00 */
[----:B------:R-:W-:Y:S01]  /*5210*/  IMAD.MOV.U32 R87, RZ, RZ, R124 ;  /* 0x000000ffff577224 */ /* 0x000fe200078e007c */
[----:B------:R-:W-:Y:S01]  /*5220*/  MOV R93, R121 ;  /* 0x00000079005d7202 */ /* 0x000fe20000000f00 */
[----:B------:R-:W-:Y:S01]  /*5230*/  UIADD3 UR8, UR12, UR8, -UR6 ;  /* 0x000000080c087290 */ /* 0x000fe2000fffe806 */
[----:B------:R-:W-:Y:S01]  /*5240*/  IMAD.U32 R4, RZ, RZ, UR10 ;  /* 0x0000000aff047e24 */ /* 0x000fe2000f8e00ff */
[----:B------:R-:W-:Y:S01]  /*5250*/  UIADD3 UR10, UR9, 0x40, URZ ;  /* 0x00000040090a7890 */ /* 0x000fe2000fffe03f */
[----:B------:R-:W-:Y:S01]  /*5260*/  MOV R97, R119 ;  /* 0x0000007700617202 */ /* 0x000fe20000000f00 */
[----:B------:R-:W-:Y:S02]  /*5270*/  IMAD.MOV.U32 R91, RZ, RZ, R122 ;  /* 0x000000ffff5b7224 */ /* 0x000fe400078e007a */
[----:B------:R-:W-:Y:S01]  /*5280*/  UISETP.GE.AND UP0, UPT, UR10, UR8, UPT ;  /* 0x000000080a00728c */ /* 0x000fe2000bf06270 */
[----:B------:R-:W-:Y:S01]  /*5290*/  ISETP.LT.AND P0, PT, R4, UR6, PT ;  /* 0x0000000604007c0c */ /* 0x000fe2000bf01270 */
[----:B------:R-:W-:Y:S01]  /*52a0*/  IMAD.MOV.U32 R95, RZ, RZ, R120 ;  /* 0x000000ffff5f7224 */ /* 0x000fe200078e0078 */
[----:B------:R-:W-:Y:S01]  /*52b0*/  UMOV UR8, UR12 ;  /* 0x0000000c00087c82 */ /* 0x000fe20008000000 */
[----:B------:R-:W-:Y:S02]  /*52c0*/  IMAD.MOV.U32 R99, RZ, RZ, R118 ;  /* 0x000000ffff637224 */ /* 0x000fe400078e0076 */
[----:B------:R-:W-:Y:S11]  /*52d0*/  PLOP3.LUT P1, PT, PT, PT, UP0, 0x80, 0x0 ;  /* 0x000000000000781c */ /* 0x000ff60003f2f008 */
[----:B------:R-:W-:Y:S02]  /*52e0*/  @!UPT UIADD3 URZ, URZ, URZ, URZ ;  /* 0x0000003f3f3ff290 */ /* 0x000fe4000fffe03f */
[----:B------:R-:W-:-:S05]  /*52f0*/  @!P1 BRA P0, `(.L_x_1081) ;  /* 0x0000047000009947 */ /* 0x000fca0000000000 */
.L_x_1080:
[----:B--234-:R-:W-:Y:S01]  /*5300*/  IADD3 R11, R225, UR9, RZ ;  /* 0x00000009e10b7c10 */ /* 0x01cfe2000fffe0ff */
        /* <DEDUP_REMOVED lines=33> */
[----:B-1----:R-:W-:Y:S02]  /*5520*/  FSEL R97, R119, -INF , !P0 ;  /* 0xff80000077617808 */ /* 0x002fe40004000000 */
        /* <DEDUP_REMOVED lines=36> */
.L_x_1081:
[C---:B------:R-:W-:Y:S01]  /*5770*/  FMUL.FTZ R6, R246.reuse, 1.4426950216293334961 ;  /* 0x3fb8aa3bf6067820 */ /* 0x040fe20000410000 */
[----:B------:R-:W-:Y:S01]  /*5780*/  FSETP.NEU.FTZ.AND P0, PT, R246, -INF , PT ;  /* 0xff800000f600780b */ /* 0x000fe20003f1d000 */
[----:B------:R-:W-:Y:S01]  /*5790*/  FMUL.FTZ R4, R247, 1.4426950216293334961 ;  /* 0x3fb8aa3bf7047820 */ /* 0x000fe20000410000 */
[----:B------:R-:W-:Y:S01]  /*57a0*/  UISETP.GT.AND UP0, UPT, UR7, UR17, UPT ;  /* 0x000000110700728c */ /* 0x000fe2000bf04270 */
[----:B------:R-:W-:Y:S01]  /*57b0*/  FFMA.FTZ R119, -R119, R119, 1 ;  /* 0x3f80000077777423 */ /* 0x000fe20000010177 */
[----:B------:R-:W-:Y:S01]  /*57c0*/  FSEL R6, R6, RZ, P0 ;  /* 0x000000ff06067208 */ /* 0x000fe20000000000 */
[----:B------:R-:W-:Y:S01]  /*57d0*/  FFMA.FTZ R120, -R120, R120, 1 ;  /* 0x3f80000078787423 */ /* 0x000fe20000010178 */
[----:B------:R-:W-:Y:S01]  /*57e0*/  FSETP.NEU.FTZ.AND P0, PT, R247, -INF , PT ;  /* 0xff800000f700780b */ /* 0x000fe20003f1d000 */
[----:B------:R-:W-:Y:S01]  /*57f0*/  FFMA.FTZ R121, -R121, R121, 1 ;  /* 0x3f80000079797423 */ /* 0x000fe20000010179 */
[----:B------:R-:W-:Y:S01]  /*5800*/  PLOP3.LUT P1, PT, PT, PT, UP0, 0x80, 0x0 ;  /* 0x000000000000781c */ /* 0x000fe20003f2f008 */
[--C-:B------:R-:W-:Y:S01]  /*5810*/  FFMA.FTZ R251, R99, c[0x0][0x23c], -R6.reuse ;  /* 0x00008f0063fb7a23 */ /* 0x100fe20000010806 */
[----:B------:R-:W-:Y:S01]  /*5820*/  FSEL R4, R4, RZ, P0 ;  /* 0x000000ff04047208 */ /* 0x000fe20000000000 */
[--C-:B------:R-:W-:Y:S02]  /*5830*/  FFMA.FTZ R250, R97, c[0x0][0x23c], -R6.reuse ;  /* 0x00008f0061fa7a23 */ /* 0x100fe40000010806 */
[----:B------:R-:W-:Y:S02]  /*5840*/  FFMA.FTZ R208, R91, c[0x0][0x23c], -R6 ;  /* 0x00008f005bd07a23 */ /* 0x000fe40000010806 */
[--C-:B------:R-:W-:Y:S01]  /*5850*/  FFMA.FTZ R211, R95, c[0x0][0x23c], -R4.reuse ;  /* 0x00008f005fd37a23 */ /* 0x100fe20000010804 */
[----:B------:R-:W-:Y:S01]  /*5860*/  MUFU.EX2 R251, R251 ;  /* 0x000000fb00fb7308 */ /* 0x000fe20000000800 */
[----:B------:R-:W-:Y:S02]  /*5870*/  FFMA.FTZ R210, R93, c[0x0][0x23c], -R4 ;  /* 0x00008f005dd27a23 */ /* 0x000fe40000010804 */
[----:B------:R-:W-:Y:S02]  /*5880*/  FFMA.FTZ R207, R89, c[0x0][0x23c], -R6 ;  /* 0x00008f0059cf7a23 */ /* 0x000fe40000010806 */
[--C-:B------:R-:W-:Y:S02]  /*5890*/  FFMA.FTZ R202, R87, c[0x0][0x23c], -R4.reuse ;  /* 0x00008f0057ca7a23 */ /* 0x100fe40000010804 */
[----:B------:R-:W-:Y:S02]  /*58a0*/  FFMA.FTZ R201, R85, c[0x0][0x23c], -R4 ;  /* 0x00008f0055c97a23 */ /* 0x000fe40000010804 */
[--C-:B------:R-:W-:Y:S01]  /*58b0*/  FFMA.FTZ R206, R19, c[0x0][0x23c], -R6.reuse ;  /* 0x00008f0013ce7a23 */ /* 0x100fe20000010806 */
[----:B------:R-:W-:Y:S01]  /*58c0*/  MUFU.EX2 R250, R250 ;  /* 0x000000fa00fa7308 */ /* 0x000fe20000000800 */
[--C-:B------:R-:W-:Y:S02]  /*58d0*/  FFMA.FTZ R205, R17, c[0x0][0x23c], -R6.reuse ;  /* 0x00008f0011cd7a23 */ /* 0x100fe40000010806 */
[--C-:B------:R-:W-:Y:S02]  /*58e0*/  FFMA.FTZ R204, R11, c[0x0][0x23c], -R6.reuse ;  /* 0x00008f000bcc7a23 */ /* 0x100fe40000010806 */
[----:B------:R-:W-:Y:S02]  /*58f0*/  FFMA.FTZ R6, R9, c[0x0][0x23c], -R6 ;  /* 0x00008f0009067a23 */ /* 0x000fe40000010806 */
[--C-:B------:R-:W-:Y:S02]  /*5900*/  FFMA.FTZ R200, R15, c[0x0][0x23c], -R4.reuse ;  /* 0x00008f000fc87a23 */ /* 0x100fe40000010804 */
[--C-:B------:R-:W-:Y:S01]  /*5910*/  FFMA.FTZ R199, R13, c[0x0][0x23c], -R4.reuse ;  /* 0x00008f000dc77a23 */ /* 0x100fe20000010804 */
[----:B------:R-:W-:Y:S01]  /*5920*/  MUFU.EX2 R211, R211 ;  /* 0x000000d300d37308 */ /* 0x000fe20000000800 */
[--C-:B------:R-:W-:Y:S02]  /*5930*/  FFMA.FTZ R198, R7, c[0x0][0x23c], -R4.reuse ;  /* 0x00008f0007c67a23 */ /* 0x100fe40000010804 */
[----:B------:R-:W-:Y:S02]  /*5940*/  FFMA.FTZ R4, R5, c[0x0][0x23c], -R4 ;  /* 0x00008f0005047a23 */ /* 0x000fe40000010804 */
[----:B------:R-:W-:Y:S02]  /*5950*/  FFMA.FTZ R123, -R123, R123, 1 ;  /* 0x3f8000007b7b7423 */ /* 0x000fe4000001017b */
[----:B------:R-:W-:Y:S02]  /*5960*/  FFMA.FTZ R124, -R124, R124, 1 ;  /* 0x3f8000007c7c7423 */ /* 0x000fe4000001017c */
[----:B------:R-:W-:Y:S01]  /*5970*/  FMUL.FTZ R123, R123, c[0x0][0x2ec] ;  /* 0x0000bb007b7b7a20 */ /* 0x000fe20000410000 */
[----:B------:R-:W-:Y:S01]  /*5980*/  MUFU.EX2 R210, R210 ;  /* 0x000000d200d27308 */ /* 0x000fe20000000800 */
[----:B------:R-:W-:Y:S02]  /*5990*/  FMUL.FTZ R124, R124, c[0x0][0x2ec] ;  /* 0x0000bb007c7c7a20 */ /* 0x000fe40000410000 */
[----:B------:R-:W-:Y:S02]  /*59a0*/  FFMA.FTZ R125, -R125, R125, 1 ;  /* 0x3f8000007d7d7423 */ /* 0x000fe4000001017d */
[----:B------:R-:W-:Y:S02]  /*59b0*/  FFMA.FTZ R126, -R126, R126, 1 ;  /* 0x3f8000007e7e7423 */ /* 0x000fe4000001017e */
[----:B------:R-:W-:Y:S02]  /*59c0*/  FMUL.FTZ R125, R125, c[0x0][0x2ec] ;  /* 0x0000bb007d7d7a20 */ /* 0x000fe40000410000 */
[----:B------:R-:W-:Y:S01]  /*59d0*/  FMUL.FTZ R126, R126, c[0x0][0x2ec] ;  /* 0x0000bb007e7e7a20 */ /* 0x000fe20000410000 */
[----:B------:R-:W-:Y:S01]  /*59e0*/  MUFU.EX2 R203, R6 ;  /* 0x0000000600cb7308 */ /* 0x000fe20000000800 */
[----:B------:R-:W-:Y:S02]  /*59f0*/  FFMA.FTZ R127, -R127, R127, 1 ;  /* 0x3f8000007f7f7423 */ /* 0x000fe4000001017f */
[----:B------:R-:W-:Y:S02]  /*5a00*/  FFMA.FTZ R128, -R128, R128, 1 ;  /* 0x3f80000080807423 */ /* 0x000fe40000010180 */
[----:B------:R-:W-:Y:S02]  /*5a10*/  FMUL.FTZ R127, R127, c[0x0][0x2ec] ;  /* 0x0000bb007f7f7a20 */ /* 0x000fe40000410000 */
[----:B------:R-:W-:Y:S02]  /*5a20*/  FMUL.FTZ R128, R128, c[0x0][0x2ec] ;  /* 0x0000bb0080807a20 */ /* 0x000fe40000410000 */
[----:B------:R-:W-:Y:S01]  /*5a30*/  FFMA.FTZ R129, -R129, R129, 1 ;  /* 0x3f80000081817423 */ /* 0x000fe20000010181 */
[----:B------:R-:W-:Y:S01]  /*5a40*/  MUFU.EX2 R197, R4 ;  /* 0x0000000400c57308 */ /* 0x000fe20000000800 */
[----:B------:R-:W-:Y:S02]  /*5a50*/  FFMA.FTZ R130, -R130, R130, 1 ;  /* 0x3f80000082827423 */ /* 0x000fe40000010182 */
[----:B------:R-:W-:Y:S02]  /*5a60*/  FMUL.FTZ R129, R129, c[0x0][0x2ec] ;  /* 0x0000bb0081817a20 */ /* 0x000fe40000410000 */
[----:B------:R-:W-:Y:S02]  /*5a70*/  FMUL.FTZ R130, R130, c[0x0][0x2ec] ;  /* 0x0000bb0082827a20 */ /* 0x000fe40000410000 */
[----:B------:R-:W-:Y:S02]  /*5a80*/  FFMA.FTZ R131, -R131, R131, 1 ;  /* 0x3f80000083837423 */ /* 0x000fe40000010183 */
[----:B------:R-:W-:Y:S01]  /*5a90*/  FFMA.FTZ R196, -R196, R196, 1 ;  /* 0x3f800000c4c47423 */ /* 0x000fe200000101c4 */
[----:B------:R-:W-:Y:S01]  /*5aa0*/  MUFU.EX2 R208, R208 ;  /* 0x000000d000d07308 */ /* 0x000fe20000000800 */
[----:B------:R-:W-:Y:S02]  /*5ab0*/  FMUL.FTZ R131, R131, c[0x0][0x2ec] ;  /* 0x0000bb0083837a20 */ /* 0x000fe40000410000 */
[----:B------:R-:W-:Y:S02]  /*5ac0*/  FMUL.FTZ R196, R196, c[0x0][0x2ec] ;  /* 0x0000bb00c4c47a20 */ /* 0x000fe40000410000 */
[----:B------:R-:W-:Y:S02]  /*5ad0*/  FFMA.FTZ R118, -R118, R118, 1 ;  /* 0x3f80000076767423 */ /* 0x000fe40000010176 */
[----:B------:R-:W-:Y:S02]  /*5ae0*/  FFMA.FTZ R122, -R122, R122, 1 ;  /* 0x3f8000007a7a7423 */ /* 0x000fe4000001017a */
[----:B------:R-:W-:Y:S01]  /*5af0*/  FFMA.FTZ R209, -R209, R209, 1 ;  /* 0x3f800000d1d17423 */ /* 0x000fe200000101d1 */
[----:B------:R-:W-:Y:S01]  /*5b00*/  MUFU.EX2 R207, R207 ;  /* 0x000000cf00cf7308 */ /* 0x000fe20000000800 */
[----:B------:R-:W-:Y:S02]  /*5b10*/  FMUL.FTZ R122, R122, c[0x0][0x2ec] ;  /* 0x0000bb007a7a7a20 */ /* 0x000fe40000410000 */
[----:B------:R-:W-:Y:S07]  /*5b20*/  FMUL.FTZ R209, R209, c[0x0][0x2ec] ;  /* 0x0000bb00d1d17a20 */ /* 0x000fee0000410000 */
        /* <DEDUP_REMOVED lines=124> */
[C---:B------:R-:W-:Y:S08]  /*62f0*/  HMMA.16816.F32.BF16 R8, R92.reuse, R98, R8 ;  /* 0x000000625c08723c */ /* 0x040ff00000041808 */
[C---:B--2---:R-:W-:Y:S08]  /*6300*/  HMMA.16816.F32.BF16 R12, R92.reuse, R88, R12 ;  /* 0x000000585c0c723c */ /* 0x044ff0000004180c */
[----:B------:R-:W-:Y:S01]  /*6310*/  HMMA.16816.F32.BF16 R16, R92, R90, R16 ;  /* 0x0000005a5c10723c */ /* 0x000fe20000041810 */
[----:B------:R-:W2:Y:S07]  /*6320*/  LDSM.16.M88.4 R88, [R2+0x1e800] ;  /* 0x01e800000258783b */ /* 0x000eae0000000200 */
[C---:B----4-:R-:W-:Y:S08]  /*6330*/  HMMA.16816.F32.BF16 R4, R100.reuse, R104, R4 ;  /* 0x000000686404723c */ /* 0x050ff00000041804 */
[C---:B------:R-:W-:Y:S08]  /*6340*/  HMMA.16816.F32.BF16 R8, R100.reuse, R106, R8 ;  /* 0x0000006a6408723c */ /* 0x040ff00000041808 */
[C---:B-1----:R-:W-:Y:S07]  /*6350*/  HMMA.16816.F32.BF16 R12, R100.reuse, R84, R12 ;  /* 0x00000054640c723c */ /* 0x042fee000004180c */
[----:B------:R-:W-:Y:S01]  /*6360*/  FMUL.FTZ R84, R119, c[0x0][0x2ec] ;  /* 0x0000bb0077547a20 */ /* 0x000fe20000410000 */
[----:B------:R-:W-:Y:S07]  /*6370*/  HMMA.16816.F32.BF16 R16, R100, R86, R16 ;  /* 0x000000566410723c */ /* 0x000fee0000041810 */
[----:B------:R-:W-:Y:S01]  /*6380*/  FMUL.FTZ R87, R120, c[0x0][0x2ec] ;  /* 0x0000bb0078577a20 */ /* 0x000fe20000410000 */
[C---:B------:R-:W-:Y:S05]  /*6390*/  HMMA.16816.F32.BF16 R4, R108.reuse, R112, R4 ;  /* 0x000000706c04723c */ /* 0x040fea0000041804 */
[----:B------:R-:W-:Y:S03]  /*63a0*/  FMUL.FTZ R86, R121, c[0x0][0x2ec] ;  /* 0x0000bb0079567a20 */ /* 0x000fe60000410000 */
[C---:B------:R-:W-:Y:S08]  /*63b0*/  HMMA.16816.F32.BF16 R8, R108.reuse, R114, R8 ;  /* 0x000000726c08723c */ /* 0x040ff00000041808 */
[C---:B--2---:R-:W-:Y:S08]  /*63c0*/  HMMA.16816.F32.BF16 R12, R108.reuse, R88, R12 ;  /* 0x000000586c0c723c */ /* 0x044ff0000004180c */
[----:B------:R-:W-:Y:S04]  /*63d0*/  HMMA.16816.F32.BF16 R16, R108, R90, R16 ;  /* 0x0000005a6c10723c */ /* 0x000fe80000041810 */
[C---:B-----5:R-:W-:Y:S02]  /*63e0*/  FADD.FTZ R6, -R116.reuse, R6 ;  /* 0x0000000674067221 */ /* 0x060fe40000010100 */
[----:B------:R-:W-:Y:S02]  /*63f0*/  FADD.FTZ R7, -R116, R7 ;  /* 0x0000000774077221 */ /* 0x000fe40000010100 */
[C---:B------:R-:W-:Y:S04]  /*6400*/  FADD.FTZ R5, -R117.reuse, R5 ;  /* 0x0000000575057221 */ /* 0x040fe80000010100 */
[----:B------:R-:W-:Y:S02]  /*6410*/  FADD.FTZ R4, -R117, R4 ;  /* 0x0000000475047221 */ /* 0x000fe40000010100 */
[----:B------:R-:W-:Y:S01]  /*6420*/  FMUL.FTZ R5, R250, R5 ;  /* 0x00000005fa057220 */ /* 0x000fe20000410000 */
[----:B------:R-:W-:Y:S01]  /*6430*/  MOV R250, c[0x0][0x22c] ;  /* 0x00008b0000fa7a02 */ /* 0x000fe20000000f00 */
[----:B------:R-:W-:Y:S02]  /*6440*/  FMUL.FTZ R6, R211, R6 ;  /* 0x00000006d3067220 */ /* 0x000fe40000410000 */
[----:B------:R-:W-:Y:S02]  /*6450*/  FMUL.FTZ R7, R210, R7 ;  /* 0x00000007d2077220 */ /* 0x000fe40000410000 */
[----:B------:R-:W-:Y:S02]  /*6460*/  FMUL.FTZ R4, R251, R4 ;  /* 0x00000004fb047220 */ /* 0x000fe40000410000 */
[C---:B------:R-:W-:Y:S02]  /*6470*/  FADD.FTZ R85, -R117.reuse, R8 ;  /* 0x0000000875557221 */ /* 0x040fe40000010100 */
[----:B------:R-:W-:Y:S02]  /*6480*/  FADD.FTZ R8, -R117, R9 ;  /* 0x0000000975087221 */ /* 0x000fe40000010100 */
[C---:B------:R-:W-:Y:S02]  /*6490*/  FADD.FTZ R9, -R116.reuse, R10 ;  /* 0x0000000a74097221 */ /* 0x040fe40000010100 */
[----:B------:R-:W-:Y:S02]  /*64a0*/  FADD.FTZ R10, -R116, R11 ;  /* 0x0000000b740a7221 */ /* 0x000fe40000010100 */
[----:B------:R-:W-:Y:S02]  /*64b0*/  FMUL.FTZ R11, R118, c[0x0][0x2ec] ;  /* 0x0000bb00760b7a20 */ /* 0x000fe40000410000 */
[----:B------:R-:W-:Y:S02]  /*64c0*/  FMUL.FTZ R5, R5, R84 ;  /* 0x0000005405057220 */ /* 0x000fe40000410000 */
[----:B------:R-:W-:Y:S02]  /*64d0*/  FMUL.FTZ R6, R6, R87 ;  /* 0x0000005706067220 */ /* 0x000fe40000410000 */
[----:B------:R-:W-:Y:S02]  /*64e0*/  FMUL.FTZ R7, R7, R86 ;  /* 0x0000005607077220 */ /* 0x000fe40000410000 */
[----:B------:R-:W-:Y:S02]  /*64f0*/  FMUL.FTZ R4, R4, R11 ;  /* 0x0000000b04047220 */ /* 0x000fe40000410000 */
[----:B------:R-:W-:Y:S01]  /*6500*/  FMUL.FTZ R8, R207, R8 ;  /* 0x00000008cf087220 */ /* 0x000fe20000410000 */
[----:B------:R-:W-:Y:S01]  /*6510*/  F2FP.BF16.PACK_AB R6, R7, R6 ;  /* 0x000000060706723e */ /* 0x000fe200000010ff */
[----:B------:R-:W-:Y:S01]  /*6520*/  FMUL.FTZ R9, R202, R9 ;  /* 0x00000009ca097220 */ /* 0x000fe20000410000 */
[----:B------:R-:W-:Y:S01]  /*6530*/  F2FP.BF16.PACK_AB R4, R5, R4 ;  /* 0x000000040504723e */ /* 0x000fe200000010ff */
[----:B------:R-:W-:Y:S02]  /*6540*/  FMUL.FTZ R10, R201, R10 ;  /* 0x0000000ac90a7220 */ /* 0x000fe40000410000 */
[----:B------:R-:W-:Y:S01]  /*6550*/  FMUL.FTZ R85, R208, R85 ;  /* 0x00000055d0557220 */ /* 0x000fe20000410000 */
[----:B------:R-:W-:Y:S01]  /*6560*/  STS [R235+0x20400], R6 ;  /* 0x02040006eb007388 */ /* 0x000fe20000000800 */
[C---:B------:R-:W-:Y:S02]  /*6570*/  FADD.FTZ R11, -R117.reuse, R12 ;  /* 0x0000000c750b7221 */ /* 0x040fe40000010100 */
[----:B------:R-:W-:Y:S02]  /*6580*/  FADD.FTZ R12, -R117, R13 ;  /* 0x0000000d750c7221 */ /* 0x000fe40000010100 */
[C---:B------:R-:W-:Y:S01]  /*6590*/  FADD.FTZ R13, -R116.reuse, R14 ;  /* 0x0000000e740d7221 */ /* 0x040fe20000010100 */
[----:B------:R-:W-:Y:S01]  /*65a0*/  STS [R235+0x20000], R4 ;  /* 0x02000004eb007388 */ /* 0x000fe20000000800 */
[----:B------:R-:W-:Y:S02]  /*65b0*/  FADD.FTZ R14, -R116, R15 ;  /* 0x0000000f740e7221 */ /* 0x000fe40000010100 */
        /* <DEDUP_REMOVED lines=24> */
[----:B------:R-:W-:Y:S01]  /*6740*/  FMUL.FTZ R17, R198, R17 ;  /* 0x00000011c6117220 */ /* 0x000fe20000410000 */
[----:B------:R-:W-:Y:S01]  /*6750*/  STS [R237+0x20000], R92 ;  /* 0x0200005ced007388 */ /* 0x000fe20000000800 */
[----:B------:R-:W-:Y:S02]  /*6760*/  FMUL.FTZ R116, R197, R116 ;  /* 0x00000074c5747220 */ /* 0x000fe40000410000 */
[----:B------:R-:W-:Y:S02]  /*6770*/  FMUL.FTZ R15, R15, R130 ;  /* 0x000000820f0f7220 */ /* 0x000fe40000410000 */
[----:B------:R-:W-:Y:S01]  /*6780*/  FMUL.FTZ R16, R16, R131 ;  /* 0x0000008310107220 */ /* 0x000fe20000410000 */
[----:B------:R-:W-:Y:S01]  /*6790*/  STS [R237+0x20400], R94 ;  /* 0x0204005eed007388 */ /* 0x000fe20000000800 */
[----:B------:R-:W-:Y:S02]  /*67a0*/  FMUL.FTZ R17, R17, R196 ;  /* 0x000000c411117220 */ /* 0x000fe40000410000 */
[----:B------:R-:W-:Y:S01]  /*67b0*/  FMUL.FTZ R116, R116, R209 ;  /* 0x000000d174747220 */ /* 0x000fe20000410000 */
[----:B------:R-:W-:Y:S01]  /*67c0*/  F2FP.BF16.PACK_AB R96, R16, R15 ;  /* 0x0000000f1060723e */ /* 0x000fe200000010ff */
[----:B------:R-:W-:Y:S03]  /*67d0*/  IMAD R250, R250, c[0x0][0x1c0], RZ ;  /* 0x00007000fafa7a24 */ /* 0x000fe600078e02ff */
        /* <DEDUP_REMOVED lines=160> */
.L_x_1082:
        /* <DEDUP_REMOVED lines=462> */
.L_x_1083:
        /* <DEDUP_REMOVED lines=218> */
.L_x_1085:
        /* <DEDUP_REMOVED lines=18> */
.L_x_1086:
        /* <DEDUP_REMOVED lines=55> */
.L_x_1088:
[----:B---34-:R-:W-:Y:S05]  /*a0f0*/  BSYNC B0 ;  /* 0x0000000000007941 */ /* 0x018fea0003800000 */
.L_x_1087:
        /* <DEDUP_REMOVED lines=21> */
.L_x_1090:
[----:B------:R-:W-:Y:S05]  /*a250*/  BSYNC B0 ;  /* 0x0000000000007941 */ /* 0x000fea0003800000 */
.L_x_1089:
        /* <DEDUP_REMOVED lines=30> */
.L_x_1092:
[----:B------:R-:W-:Y:S05]  /*a440*/  BSYNC B0 ;  /* 0x0000000000007941 */ /* 0x000fea0003800000 */
.L_x_1091:
        /* <DEDUP_REMOVED lines=18> */
.L_x_1063:
[----:B------:R-:W-:Y:S05]  /*a570*/  BSYNC B1 ;  /* 0x0000000000017941 */ /* 0x000fea0003800000 */
.L_x_1049:
        /* <DEDUP_REMOVED lines=12> */
.L_x_1093:
[----:B------:R-:W-:Y:S05]  /*a640*/  EXIT ;  /* 0x000000000000794d */ /* 0x000fea0003800000 */
.L_x_1095:
        /* <DEDUP_REMOVED lines=11> */
.L_x_2028:


//--------------------- .text._ZN5flash44flash_bwd_dq_dk_dv_loop_seqk_parallel_kernelI23Flash_bwd_kernel_traitsILi256ELi64ELi64ELi8ELi4ELi2ELi2ELb0ELb1EN7cutlass10bfloat16_tE19Flash_kernel_traitsILi256ELi64ELi64ELi8ES3_EELb1ELb0ELb0ELb0ELb0ELb1ELb0EEEvNS_16Flash_bwd_paramsE --------------------------
	.section	.text._ZN5flash44flash_bwd_dq_dk_dv_loop_seqk_parallel_kernelI23Flash_bwd_kernel_traitsILi256ELi64ELi64ELi8ELi4ELi2ELi2ELb0ELb1EN7cutlass10bfloat16_tE19Flash_kernel_traitsILi256ELi64ELi64ELi8ES3_EELb1ELb0ELb0ELb0ELb0ELb1ELb0EEEvNS_16Flash_bwd_paramsE,"ax",@progbits
	.sectioninfo	@"SHI_REGISTERS=255"
	.align	128
        .global         _ZN5flash44flash_bwd_dq_dk_dv_loop_seqk_parallel_kernelI23Flash_bwd_kernel_traitsILi256ELi64ELi64ELi8ELi4ELi2ELi2ELb0ELb1EN7cutlass10bfloat16_tE19Flash_kernel_traitsILi256ELi64ELi64ELi8ES3_EELb1ELb0ELb0ELb0ELb0ELb1ELb0EEEvNS_16Flash_bwd_paramsE
        .type           _ZN5flash44flash_bwd_dq_dk_dv_loop_seqk_parallel_kernelI23Flash_bwd_kernel_traitsILi256ELi64ELi64ELi8ELi4ELi2ELi2ELb0ELb1EN7cutlass10bfloat16_tE19Flash_kernel_traitsILi256ELi64ELi64ELi8ES3_EELb1ELb0ELb0ELb0ELb0ELb1ELb0EEEvNS_16Flash_bwd_paramsE,@function
        .size           _ZN5flash44flash_bwd_dq_dk_dv_loop_seqk_parallel_kernelI23Flash_bwd_kernel_traitsILi256ELi64ELi64ELi8ELi4ELi2ELi2ELb0ELb1EN7cutlass10bfloat16_tE19Flash_kernel_traitsILi256ELi64ELi64ELi8ES3_EELb1ELb0ELb0ELb0ELb0ELb1ELb0EEEvNS_16Flash_bwd_paramsE,(.L_x_2029 - _ZN5flash44flash_bwd_dq_dk_dv_loop_seqk_parallel_kernelI23Flash_bwd_kernel_traitsILi256ELi64ELi64ELi8ELi4ELi2ELi2ELb0ELb1EN7cutlass10bfloat16_tE19Flash_kernel_traitsILi256ELi64ELi64ELi8ES3_EELb1ELb0ELb0ELb0ELb0ELb1ELb0EEEvNS_16Flash_bwd_paramsE)
        .other          _ZN5flash44flash_bwd_dq_dk_dv_loop_seqk_parallel_kernelI23Flash_bwd_kernel_traitsILi256ELi64ELi64ELi8ELi4ELi2ELi2ELb0ELb1EN7cutlass10bfloat16_tE19Flash_kernel_traitsILi256ELi64ELi64ELi8ES3_EELb1ELb0ELb0ELb0ELb0ELb1ELb0EEEvNS_16Flash_bwd_paramsE,@"STO_CUDA_ENTRY STV_DEFAULT"
_ZN5flash44flash_bwd_dq_dk_dv_loop_seqk_parallel_kernelI23Flash_bwd_kernel_traitsILi256ELi64ELi64ELi8ELi4ELi2ELi2ELb0ELb1EN7cutlass10bfloat16_tE19Flash_kernel_traitsILi256ELi64ELi64ELi8ES3_EELb1ELb0ELb0ELb0ELb0ELb1ELb0EEEvNS_16Flash_bwd_paramsE:
.text._ZN5flash44flash_bwd_dq_dk_dv_loop_seqk_parallel_kernelI23Flash_bwd_kernel_traitsILi256ELi64ELi64ELi8ELi4ELi2ELi2ELb0ELb1EN7cutlass10bfloat16_tE19Flash_kernel_traitsILi256ELi64ELi64ELi8ES3_EELb1ELb0ELb0ELb0ELb0ELb1ELb0EEEvNS_16Flash_bwd_paramsE:
        /* <DEDUP_REMOVED lines=15> */
[----:B------:R-:W-:Y:S01]  /*00f0*/  UISETP.NE.AND UP2, UPT, UR9, URZ, UPT ;  /* 0x0000003f0900728c */ /* 0x000fe2000bf45270 */
[----:B------:R-:W-:Y:S01]  /*0100*/  IMAD.MOV.U32 R233, RZ, RZ, -0x10 ;  /* 0xfffffff0ffe97424 */ /* 0x000fe200078e00ff */
[----:B------:R-:W-:Y:S02]  /*0110*/  ULDC UR15, c[0x0][0x224] ;  /* 0x00008900000f7ab9 */ /* 0x000fe40000000800 */
[----:B------:R-:W3:Y:S01]  /*0120*/  S2UR UR32, SR_CTAID.Y ;  /* 0x00000000002079c3 */ /* 0x000ee20000002600 */
[----:B------:R-:W-:-:S02]  /*0130*/  ULDC UR47, c[0x0][0x22c] ;  /* 0x00008b00002f7ab9 */ /* 0x000fc40000000800 */
[----:B------:R-:W-:Y:S02]  /*0140*/  ULDC UR36, c[0x0][0x1c0] ;  /* 0x0000700000247ab9 */ /* 0x000fe40000000800 */
[----:B------:R-:W-:Y:S02]  /*0150*/  UMOV UR7, 0x80 ;  /* 0x0000008000077882 */ /* 0x000fe40000000000 */
[----:B------:R-:W-:Y:S02]  /*0160*/  ULDC UR6, c[0x0][0x210] ;  /* 0x0000840000067ab9 */ /* 0x000fe40000000800 */
[----:B------:R-:W-:Y:S02]  /*0170*/  ULDC UR57, c[0x0][0x234] ;  /* 0x00008d0000397ab9 */ /* 0x000fe40000000800 */
[----:B------:R-:W-:Y:S02]  /*0180*/  ULDC UR12, c[0x0][0x1c0] ;  /* 0x00007000000c7ab9 */ /* 0x000fe40000000800 */
[----:B------:R-:W-:Y:S01]  /*0190*/  ULDC UR13, c[0x0][0x1c0] ;  /* 0x00007000000d7ab9 */ /* 0x000fe20000000800 */
[----:B-1----:R-:W-:Y:S01]  /*01a0*/  SHF.R.S32.HI R5, RZ, 0x1f, R11 ;  /* 0x0000001fff057819 */ /* 0x002fe2000001140b */
[----:B--2---:R-:W-:-:S02]  /*01b0*/  USHF.R.S32.HI UR16, URZ, 0x1f, UR38 ;  /* 0x0000001f3f107899 */ /* 0x004fc40008011426 */
[----:B------:R-:W-:Y:S01]  /*01c0*/  USHF.R.S32.HI UR8, URZ, 0x1f, UR15 ;  /* 0x0000001f3f087899 */ /* 0x000fe2000801140f */
[CC--:B------:R-:W-:Y:S01]  /*01d0*/  LEA.HI R3, R5.reuse, R11.reuse, RZ, 0x5 ;  /* 0x0000000b05037211 */ /* 0x0c0fe200078f28ff */
[----:B------:R-:W-:Y:S01]  /*01e0*/  UIMAD.WIDE UR36, UR47, UR36, URZ ;  /* 0x000000242f2472a5 */ /* 0x000fe2000f8e023f */
[-C--:B------:R-:W-:Y:S01]  /*01f0*/  LEA.HI R9, R5, R11.reuse, RZ, 0x3 ;  /* 0x0000000b05097211 */ /* 0x080fe200078f18ff */
[----:B------:R-:W-:Y:S01]  /*0200*/  UIMAD UR48, UR38, UR47, URZ ;  /* 0x0000002f263072a4 */ /* 0x000fe2000f8e023f */
[--C-:B------:R-:W-:Y:S01]  /*0210*/  SHF.R.S32.HI R0, RZ, 0x5, R3.reuse ;  /* 0x00000005ff007819 */ /* 0x100fe20000011403 */
[----:B---3--:R-:W-:Y:S01]  /*0220*/  UIMAD.WIDE.U32 UR44, UR32, UR15, URZ ;  /* 0x0000000f202c72a5 */ /* 0x008fe2000f8e003f */
[----:B------:R-:W-:Y:S01]  /*0230*/  SHF.R.S32.HI R4, RZ, 0x1f, R3 ;  /* 0x0000001fff047819 */ /* 0x000fe20000011403 */
[----:B------:R-:W-:Y:S01]  /*0240*/  USHF.L.U32 UR15, UR32, 0x7, URZ ;  /* 0x00000007200f7899 */ /* 0x000fe2000800063f */
[C---:B------:R-:W-:Y:S01]  /*0250*/  LOP3.LUT R6, R3.reuse, 0xffffffe0, RZ, 0xc0, !PT ;  /* 0xffffffe003067812 */ /* 0x040fe200078ec0ff */
[----:B------:R-:W-:Y:S01]  /*0260*/  UIMAD UR57, UR7, UR6, UR57 ;  /* 0x00000006073972a4 */ /* 0x000fe2000f8e0239 */
[-C--:B------:R-:W-:Y:S01]  /*0270*/  LEA.HI R4, R4, R0.reuse, RZ, 0x2 ;  /* 0x0000000004047211 */ /* 0x080fe200078f10ff */
[----:B------:R-:W-:Y:S01]  /*0280*/  USHF.R.S32.HI UR9, URZ, 0x1f, UR32 ;  /* 0x0000001f3f097899 */ /* 0x000fe20008011420 */
[----:B------:R-:W-:Y:S01]  /*0290*/  LEA.HI R3, R3, R0, RZ, 0x1 ;  /* 0x0000000003037211 */ /* 0x000fe200078f08ff */
[----:B------:R-:W-:Y:S01]  /*02a0*/  IMAD.IADD R8, R11, 0x1, -R6 ;  /* 0x000000010b087824 */ /* 0x000fe200078e0a06 */
[----:B------:R-:W-:Y:S01]  /*02b0*/  LOP3.LUT R4, R4, 0xfffffffc, RZ, 0xc0, !PT ;  /* 0xfffffffc04047812 */ /* 0x000fe200078ec0ff */
[----:B------:R-:W-:Y:S01]  /*02c0*/  UIMAD UR47, UR47, UR12, URZ ;  /* 0x0000000c2f2f72a4 */ /* 0x000fe2000f8e023f */
[----:B------:R-:W-:Y:S01]  /*02d0*/  LOP3.LUT R3, R3, 0xfffffffe, RZ, 0xc0, !PT ;  /* 0xfffffffe03037812 */ /* 0x000fe200078ec0ff */
[----:B------:R-:W-:Y:S01]  /*02e0*/  UIMAD UR6, UR32, UR13, UR38 ;  /* 0x0000000d200672a4 */ /* 0x000fe2000f8e0226 */
[CC--:B------:R-:W-:Y:S01]  /*02f0*/  LEA.HI R2, R5.reuse, R11.reuse, RZ, 0x4 ;  /* 0x0000000b05027211 */ /* 0x0c0fe200078f20ff */
[C---:B------:R-:W-:Y:S01]  /*0300*/  IMAD.IADD R245, R0.reuse, 0x1, -R4 ;  /* 0x0000000100f57824 */ /* 0x040fe200078e0a04 */
[CC--:B------:R-:W-:Y:S01]  /*0310*/  LEA.HI R244, R5.reuse, R11.reuse, RZ, 0x7 ;  /* 0x0000000b05f47211 */ /* 0x0c0fe200078f38ff */
[----:B------:R-:W-:Y:S01]  /*0320*/  IMAD.IADD R220, R0, 0x1, -R3 ;  /* 0x0000000100dc7824 */ /* 0x000fe200078e0a03 */
[CC--:B------:R-:W-:Y:S01]  /*0330*/  LEA.HI R13, R5.reuse, R11.reuse, RZ, 0x6 ;  /* 0x0000000b050d7211 */ /* 0x0c0fe200078f30ff */
[----:B------:R-:W-:Y:S01]  /*0340*/  ULDC UR14, c[0x0][0x1c0] ;  /* 0x00007000000e7ab9 */ /* 0x000fe20000000800 */
[----:B------:R-:W-:Y:S01]  /*0350*/  LEA.HI R5, R5, R11, RZ, 0x2 ;  /* 0x0000000b05057211 */ /* 0x000fe200078f10ff */
[----:B------:R-:W-:Y:S01]  /*0360*/  ULDC UR11, c[0x0][0x1c0] ;  /* 0x00007000000b7ab9 */ /* 0x000fe20000000800 */
[----:B------:R-:W-:Y:S01]  /*0370*/  SHF.R.S32.HI R4, RZ, 0x4, R2 ;  /* 0x00000004ff047819 */ /* 0x000fe20000011402 */
[----:B------:R-:W-:Y:S01]  /*0380*/  UIMAD UR54, UR8, UR32, URZ ;  /* 0x00000020083672a4 */ /* 0x000fe2000f8e023f */
[--C-:B------:R-:W-:Y:S01]  /*0390*/  SHF.R.S32.HI R3, RZ, 0x2, R5.reuse ;  /* 0x00000002ff037819 */ /* 0x100fe20000011405 */
[----:B------:R-:W-:Y:S01]  /*03a0*/  UIMAD UR7, UR32, UR11, UR38 ;  /* 0x0000000b200772a4 */ /* 0x000fe2000f8e0226 */
[----:B------:R-:W-:Y:S01]  /*03b0*/  SHF.R.S32.HI R0, RZ, 0x1f, R5 ;  /* 0x0000001fff007819 */ /* 0x000fe20000011405 */
[----:B------:R-:W-:Y:S01]  /*03c0*/  @!UP2 UIMAD UR8, UR32, UR14, UR38 ;  /* 0x0000000e2008a2a4 */ /* 0x000fe2000f8e0226 */
[----:B------:R-:W-:Y:S01]  /*03d0*/  SHF.R.S32.HI R240, RZ, 0x3, R9 ;  /* 0x00000003fff07819 */ /* 0x000fe20000011409 */
[----:B------:R-:W-:Y:S01]  /*03e0*/  USHF.L.U32 UR46, UR47, 0x6, URZ ;  /* 0x000000062f2e7899 */ /* 0x000fe2000800063f */
[----:B------:R-:W-:Y:S01]  /*03f0*/  LEA.HI R0, R0, R3, RZ, 0x3 ;  /* 0x0000000300007211 */ /* 0x000fe200078f18ff */
[----:B------:R-:W-:Y:S01]  /*0400*/  USHF.L.U32 UR41, UR6, 0x5, URZ ;  /* 0x0000000506297899 */ /* 0x000fe2000800063f */
[----:B------:R-:W-:Y:S01]  /*0410*/  LOP3.LUT R7, R9, 0xfffffff8, RZ, 0xc0, !PT ;  /* 0xfffffff809077812 */ /* 0x000fe200078ec0ff */
[----:B------:R-:W-:Y:S01]  /*0420*/  ULDC UR51, c[0x0][0x214] ;  /* 0x0000850000337ab9 */ /* 0x000fe20000000800 */
[----:B------:R-:W-:Y:S01]  /*0430*/  LOP3.LUT R0, R0, 0xfffffff8, RZ, 0xc0, !PT ;  /* 0xfffffff800007812 */ /* 0x000fe200078ec0ff */
[----:B------:R-:W-:Y:S01]  /*0440*/  IMAD.U32 R252, RZ, RZ, UR15 ;  /* 0x0000000ffffc7e24 */ /* 0x000fe2000f8e00ff */
[C---:B------:R-:W-:Y:S01]  /*0450*/  LOP3.LUT R10, R2.reuse, 0xfffffff0, RZ, 0xc0, !PT ;  /* 0xfffffff0020a7812 */ /* 0x040fe200078ec0ff */
[----:B------:R-:W-:Y:S01]  /*0460*/  IMAD.IADD R6, R11, 0x1, -R7 ;  /* 0x000000010b067824 */ /* 0x000fe200078e0a07 */
[----:B------:R-:W-:Y:S01]  /*0470*/  LEA.HI R2, R2, R4, RZ, 0x1 ;  /* 0x0000000402027211 */ /* 0x000fe200078f08ff */
[----:B------:R-:W-:Y:S01]  /*0480*/  IMAD.U32 R251, RZ, RZ, UR9 ;  /* 0x00000009fffb7e24 */ /* 0x000fe2000f8e00ff */
[----:B------:R-:W-:Y:S01]  /*0490*/  LOP3.LUT R12, R5, 0x7ffffffc, RZ, 0xc0, !PT ;  /* 0x7ffffffc050c7812 */ /* 0x000fe200078ec0ff */
[----:B------:R-:W-:Y:S01]  /*04a0*/  IMAD.IADD R5, R3, 0x1, -R0 ;  /* 0x0000000103057824 */ /* 0x000fe200078e0a00 */
[----:B------:R-:W-:Y:S01]  /*04b0*/  LOP3.LUT R2, R2, 0xfffffffe, RZ, 0xc0, !PT ;  /* 0xfffffffe02027812 */ /* 0x000fe200078ec0ff */
[----:B------:R-:W-:Y:S01]  /*04c0*/  IMAD.SHL.U32 R0, R240, 0x40, RZ ;  /* 0x00000040f0007824 */ /* 0x000fe200078e00ff */
[----:B------:R-:W-:Y:S01]  /*04d0*/  SHF.R.S32.HI R3, RZ, 0x1f, R8 ;  /* 0x0000001fff037819 */ /* 0x000fe20000011408 */
[C---:B------:R-:W-:Y:S01]  /*04e0*/  IMAD.IADD R7, R11.reuse, 0x1, -R10 ;  /* 0x000000010b077824 */ /* 0x040fe200078e0a0a */
[----:B------:R-:W-:Y:S01]  /*04f0*/  SHF.R.S32.HI R244, RZ, 0x7, R244 ;  /* 0x00000007fff47819 */ /* 0x000fe200000114f4 */
[----:B------:R-:W-:Y:S01]  /*0500*/  IMAD.SHL.U32 R246, R6, 0x8, RZ ;  /* 0x0000000806f67824 */ /* 0x000fe200078e00ff */
[----:B------:R-:W-:Y:S01]  /*0510*/  LOP3.LUT R0, R0, 0x1c0, RZ, 0xc0, !PT ;  /* 0x000001c000007812 */ /* 0x000fe200078ec0ff */
[----:B------:R-:W-:Y:S01]  /*0520*/  IMAD.IADD R10, R4, 0x1, -R2 ;  /* 0x00000001040a7824 */ /* 0x000fe200078e0a02 */
[----:B------:R-:W-:Y:S01]  /*0530*/  SHF.R.S32.HI R4, RZ, 0x1f, R7 ;  /* 0x0000001fff047819 */ /* 0x000fe20000011407 */
[----:B------:R-:W-:Y:S01]  /*0540*/  IMAD.IADD R12, R11, 0x1, -R12 ;  /* 0x000000010b0c7824 */ /* 0x000fe200078e0a0c */
[----:B------:R-:W-:Y:S01]  /*0550*/  SHF.R.U32.HI R2, RZ, 0x3, R0 ;  /* 0x00000003ff027819 */ /* 0x000fe20000011600 */
[----:B------:R-:W-:Y:S01]  /*0560*/  IMAD.SHL.U32 R217, R10, 0x200, RZ ;  /* 0x000002000ad97824 */ /* 0x000fe200078e00ff */
[----:B------:R-:W-:Y:S01]  /*0570*/  LOP3.LUT R0, R0, 0x38, R246, 0xf8, !PT ;  /* 0x0000003800007812 */ /* 0x000fe200078ef8f6 */
[----:B------:R-:W-:Y:S01]  /*0580*/  IMAD.SHL.U32 R250, R244, 0x20, RZ ;  /* 0x00000020f4fa7824 */ /* 0x000fe200078e00ff */
[----:B------:R-:W-:Y:S01]  /*0590*/  LEA.HI R11, R4, R7, RZ, 0x3 ;  /* 0x00000007040b7211 */ /* 0x000fe200078f18ff */
[----:B------:R-:W-:Y:S01]  /*05a0*/  ULDC UR58, c[0x0][0x1c8] ;  /* 0x00007200003a7ab9 */ /* 0x000fe20000000800 */
[----:B------:R-:W-:Y:S01]  /*05b0*/  LEA.HI R237, R3, R8, RZ, 0x2 ;  /* 0x0000000803ed7211 */ /* 0x000fe200078f10ff */
[----:B------:R-:W-:Y:S01]  /*05c0*/  ULDC.U8 UR10, c[0x0][0x3d0] ;  /* 0x0000f400000a7ab9 */ /* 0x000fe20000000000 */
[----:B------:R-:W-:Y:S01]  /*05d0*/  LOP3.LUT R8, R0, R2, RZ, 0x3c, !PT ;  /* 0x0000000200087212 */ /* 0x000fe200078e3cff */
[----:B------:R-:W-:Y:S01]  /*05e0*/  IMAD.SHL.U32 R0, R6, 0x40, RZ ;  /* 0x0000004006007824 */ /* 0x000fe200078e00ff */
[----:B------:R-:W-:Y:S01]  /*05f0*/  LOP3.LUT R2, R11, 0xfffffff8, RZ, 0xc0, !PT ;  /* 0xfffffff80b027812 */ /* 0x000fe200078ec0ff */
[----:B------:R-:W-:Y:S01]  /*0600*/  ULDC UR52, c[0x0][0x224] ;  /* 0x0000890000347ab9 */ /* 0x000fe20000000800 */
[----:B------:R-:W-:Y:S01]  /*0610*/  LOP3.LUT R3, R5, 0x1, RZ, 0xc0, !PT ;  /* 0x0000000105037812 */ /* 0x000fe200078ec0ff */
[----:B------:R-:W-:Y:S01]  /*0620*/  @UP2 UIMAD UR56, UR32, UR51, URZ ;  /* 0x00000033203822a4 */ /* 0x000fe2000f8e023f */
[----:B------:R-:W-:Y:S01]  /*0630*/  LOP3.LUT R0, R0, 0x1c0, RZ, 0xc0, !PT ;  /* 0x000001c000007812 */ /* 0x000fe200078ec0ff */
[----:B------:R-:W-:Y:S01]  /*0640*/  IMAD.IADD R7, R7, 0x1, -R2 ;  /* 0x0000000107077824 */ /* 0x000fe200078e0a02 */
[----:B------:R-:W-:Y:S01]  /*0650*/  ISETP.NE.U32.AND P0, PT, R3, 0x1, PT ;  /* 0x000000010300780c */ /* 0x000fe20003f05070 */
[----:B------:R-:W-:Y:S01]  /*0660*/  IMAD.U32 R2, RZ, RZ, UR16 ;  /* 0x00000010ff027e24 */ /* 0x000fe2000f8e00ff */
[----:B------:R-:W-:Y:S01]  /*0670*/  LOP3.LUT R212, R0, 0x8, R9, 0xf8, !PT ;  /* 0x0000000800d47812 */ /* 0x000fe200078ef809 */
[----:B------:R-:W-:Y:S01]  /*0680*/  IMAD.SHL.U32 R2, R220, 0x10, RZ ;  /* 0x00000010dc027824 */ /* 0x000fe200078e00ff */
[C---:B------:R-:W-:Y:S01]  /*0690*/  LOP3.LUT P4, RZ, R6.reuse, 0x2, RZ, 0xc0, !PT ;  /* 0x0000000206ff7812 */ /* 0x040fe2000788c0ff */
[----:B------:R-:W-:Y:S01]  /*06a0*/  ULDC.64 UR4, c[0x0][0x118] ;  /* 0x0000460000047ab9 */ /* 0x000fe20000000a00 */
[----:B------:R-:W-:Y:S01]  /*06b0*/  LOP3.LUT P3, RZ, R6, 0x4, RZ, 0xc0, !PT ;  /* 0x0000000406ff7812 */ /* 0x000fe2000786c0ff */
[----:B------:R-:W-:Y:S01]  /*06c0*/  ULOP3.LUT UR58, UR38, UR58, URZ, 0x3c, !UPT ;  /* 0x0000003a263a7292 */ /* 0x000fe2000f8e3c3f */
[----:B------:R-:W-:Y:S01]  /*06d0*/  LOP3.LUT R4, R0, 0x10, R2, 0xf8, !PT ;  /* 0x0000001000047812 */ /* 0x000fe200078ef802 */
[----:B------:R-:W-:Y:S01]  /*06e0*/  IMAD R2, R244, 0x800, R217 ;  /* 0x00000800f4027824 */ /* 0x000fe200078e02d9 */
[----:B------:R-:W-:Y:S01]  /*06f0*/  SHF.R.U32.HI R0, RZ, 0x3, R0 ;  /* 0x00000003ff007819 */ /* 0x000fe20000011600 */
[----:B------:R-:W-:Y:S01]  /*0700*/  UISETP.NE.AND UP3, UPT, UR10, URZ, UPT ;  /* 0x0000003f0a00728c */ /* 0x000fe2000bf65270 */
[----:B------:R-:W-:Y:S01]  /*0710*/  LOP3.LUT R3, R4, 0x8, R9, 0xf8, !PT ;  /* 0x0000000804037812 */ /* 0x000fe200078ef809 */
[----:B------:R-:W-:Y:S01]  /*0720*/  IMAD.SHL.U32 R4, R10, 0x20, RZ ;  /* 0x000000200a047824 */ /* 0x000fe200078e00ff */
[----:B------:R-:W-:Y:S01]  /*0730*/  LOP3.LUT R212, R212, R0, RZ, 0x3c, !PT ;  /* 0x00000000d4d47212 */ /* 0x000fe200078e3cff */
[----:B------:R-:W-:Y:S01]  /*0740*/  USHF.R.S32.HI UR61, URZ, 0x1f, UR38 ;  /* 0x0000001f3f3d7899 */ /* 0x000fe20008011426 */
[----:B------:R-:W-:Y:S01]  /*0750*/  LOP3.LUT R217, R217, R3, R0, 0xf6, !PT ;  /* 0x00000003d9d97212 */ /* 0x000fe200078ef600 */
[C---:B------:R-:W-:Y:S01]  /*0760*/  IMAD.SHL.U32 R3, R5.reuse, 0x40, RZ ;  /* 0x0000004005037824 */ /* 0x040fe200078e00ff */
[----:B------:R-:W-:Y:S01]  /*0770*/  SHF.R.S32.HI R0, RZ, 0x6, R13 ;  /* 0x00000006ff007819 */ /* 0x000fe2000001140d */
[----:B------:R-:W-:Y:S01]  /*0780*/  IMAD.IADD R212, R2, 0x1, R212 ;  /* 0x0000000102d47824 */ /* 0x000fe200078e02d4 */
[----:B------:R-:W-:Y:S01]  /*0790*/  R2P PR, R5, 0x6 ;  /* 0x0000000605007804 */ /* 0x000fe20000000000 */
[C---:B------:R-:W-:Y:S01]  /*07a0*/  IMAD.SHL.U32 R5, R7.reuse, 0x40, RZ ;  /* 0x0000004007057824 */ /* 0x040fe200078e00ff */
[C---:B------:R-:W-:Y:S01]  /*07b0*/  LOP3.LUT P6, RZ, R7.reuse, 0x2, RZ, 0xc0, !PT ;  /* 0x0000000207ff7812 */ /* 0x040fe200078cc0ff */
[C---:B------:R-:W-:Y:S01]  /*07c0*/  IMAD R226, R0.reuse, 0x200, R8 ;  /* 0x0000020000e27824 */ /* 0x040fe200078e0208 */
[----:B------:R-:W-:Y:S01]  /*07d0*/  LOP3.LUT P5, RZ, R7, 0x4, RZ, 0xc0, !PT ;  /* 0x0000000407ff7812 */ /* 0x000fe200078ac0ff */
[----:B------:R-:W-:Y:S01]  /*07e0*/  IMAD.SHL.U32 R2, R0, 0x8, RZ ;  /* 0x0000000800027824 */ /* 0x000fe200078e00ff */
[----:B------:R-:W-:Y:S01]  /*07f0*/  LOP3.LUT R0, R3, 0x1c0, RZ, 0xc0, !PT ;  /* 0x000001c003007812 */ /* 0x000fe200078ec0ff */
[----:B------:R-:W-:Y:S01]  /*0800*/  IMAD.SHL.U32 R213, R212, 0x2, RZ ;  /* 0x00000002d4d57824 */ /* 0x000fe200078e00ff */
[----:B------:R-:W-:Y:S01]  /*0810*/  SEL R216, R218, 0xffffffc0, !P3 ;  /* 0xffffffc0dad87807 */ /* 0x000fe20005800000 */
[----:B------:R-:W-:Y:S01]  /*0820*/  IMAD.SHL.U32 R226, R226, 0x2, RZ ;  /* 0x00000002e2e27824 */ /* 0x000fe200078e00ff */
[----:B------:R-:W-:Y:S01]  /*0830*/  LOP3.LUT R2, R2, 0x18, RZ, 0xc0, !PT ;  /* 0x0000001802027812 */ /* 0x000fe200078ec0ff */
[----:B------:R-:W-:Y:S01]  /*0840*/  USHF.R.S32.HI UR60, URZ, 0x1f, UR32 ;  /* 0x0000001f3f3c7899 */ /* 0x000fe20008011420 */
[----:B------:R-:W-:Y:S01]  /*0850*/  SHF.R.U32.HI R3, RZ, 0x3, R0 ;  /* 0x00000003ff037819 */ /* 0x000fe20000011600 */
[----:B------:R-:W-:Y:S01]  /*0860*/  USHF.R.S32.HI UR59, URZ, 0x1f, UR38 ;  /* 0x0000001f3f3b7899 */ /* 0x000fe20008011426 */
[----:B------:R-:W-:Y:S01]  /*0870*/  LOP3.LUT R8, R2, 0x20, R4, 0xf8, !PT ;  /* 0x0000002002087812 */ /* 0x000fe200078ef804 */
[----:B------:R-:W-:Y:S01]  /*0880*/  UIMAD.WIDE.U32 UR42, UR36, UR44, URZ ;  /* 0x0000002c242a72a5 */ /* 0x000fe2000f8e003f */
[----:B------:R-:W-:Y:S01]  /*0890*/  LOP3.LUT R6, R3, R0, R2, 0x1e, !PT ;  /* 0x0000000003067212 */ /* 0x000fe200078e1e02 */
[----:B------:R-:W-:Y:S01]  /*08a0*/  UIMAD UR53, UR37, UR44, URZ ;  /* 0x0000002c253572a4 */ /* 0x000fe2000f8e023f */
[----:B------:R-:W-:Y:S01]  /*08b0*/  LOP3.LUT R2, R0, 0x20, R250, 0xf8, !PT ;  /* 0x0000002000027812 */ /* 0x000fe200078ef8fa */
[----:B------:R-:W-:Y:S01]  /*08c0*/  IMAD.SHL.U32 R0, R12, 0x2, RZ ;  /* 0x000000020c007824 */ /* 0x000fe200078e00ff */
[----:B------:R-:W-:Y:S01]  /*08d0*/  SEL R218, R218, 0xffffffc0, !P5 ;  /* 0xffffffc0dada7807 */ /* 0x000fe20006800000 */
[----:B------:R-:W-:Y:S01]  /*08e0*/  USHF.R.S32.HI UR55, URZ, 0x1f, UR48 ;  /* 0x0000001f3f377899 */ /* 0x000fe20008011430 */
[----:B------:R-:W-:Y:S01]  /*08f0*/  LOP3.LUT R3, R2, R3, RZ, 0x3c, !PT ;  /* 0x0000000302037212 */ /* 0x000fe200078e3cff */
        /* <DEDUP_REMOVED lines=9> */
[----:B------:R-:W-:Y:S01]  /*0990*/  UIMAD UR52, UR7, UR52, URZ ;  /* 0x00000034073472a4 */ /* 0x000fe2000f8e023f */
        /* <DEDUP_REMOVED lines=8> */
[----:B------:R-:W-:Y:S01]  /*0a20*/  @!UP2 UIMAD UR51, UR8, UR51, URZ ;  /* 0x000000330833a2a4 */ /* 0x000fe2000f8e023f */
        /* <DEDUP_REMOVED lines=14> */
[C---:B------:R-:W-:Y:S01]  /*0b10*/  IADD3 R242, R241.reuse, 0x40, RZ ;  /* 0x00000040f1f27810 */ /* 0x040fe20007ffe0ff */
[----:B------:R-:W-:Y:S01]  /*0b20*/  IMAD.IADD R215, R214, 0x1, R222 ;  /* 0x00000001d6d77824 */ /* 0x000fe200078e02de */
[----:B------:R-:W-:Y:S01]  /*0b30*/  @P2 IADD3 R242, R241, -0x40, RZ ;  /* 0xffffffc0f1f22810 */ /* 0x000fe20007ffe0ff */
[----:B------:R-:W-:Y:S01]  /*0b40*/  IMAD.IADD R221, R218, 0x1, R220 ;  /* 0x00000001dadd7824 */ /* 0x000fe200078e02dc */
[----:B------:R-:W-:Y:S01]  /*0b50*/  USHF.R.S32.HI UR50, URZ, 0x1f, UR46 ;  /* 0x0000001f3f327899 */ /* 0x000fe2000801142e */
[----:B------:R-:W-:Y:S01]  /*0b60*/  IMAD R212, R212, 0x2, R216 ;  /* 0x00000002d4d47824 */ /* 0x000fe200078e02d8 */
[----:B------:R-:W-:Y:S01]  /*0b70*/  USHF.R.S32.HI UR49, URZ, 0x1f, UR41 ;  /* 0x0000001f3f317899 */ /* 0x000fe20008011429 */
[----:B------:R-:W-:Y:S01]  /*0b80*/  IMAD.IADD R3, R216, 0x1, R2 ;  /* 0x00000001d8037824 */ /* 0x000fe200078e0202 */
[----:B------:R-:W-:Y:S01]  /*0b90*/  ULDC.U8 UR30, c[0x0][0x2d8] ;  /* 0x0000b600001e7ab9 */ /* 0x000fe20000000000 */
[----:B------:R-:W-:-:S02]  /*0ba0*/  IMAD R216, R217, 0x2, R216 ;  /* 0x00000002d9d87824 */ /* 0x000fc400078e02d8 */
[----:B------:R-:W-:Y:S02]  /*0bb0*/  IMAD.IADD R219, R214, 0x1, R218 ;  /* 0x00000001d6db7824 */ /* 0x000fe400078e02da */
[C---:B------:R-:W-:Y:S02]  /*0bc0*/  IMAD.IADD R223, R222.reuse, 0x1, R220 ;  /* 0x00000001dedf7824 */ /* 0x040fe400078e02dc */
[----:B------:R-:W-:Y:S02]  /*0bd0*/  IMAD.SHL.U32 R217, R217, 0x2, RZ ;  /* 0x00000002d9d97824 */ /* 0x000fe400078e00ff */
[----:B------:R-:W-:Y:S02]  /*0be0*/  IMAD.IADD R233, R233, 0x1, R232 ;  /* 0x00000001e9e97824 */ /* 0x000fe400078e02e8 */
[----:B------:R-:W-:Y:S02]  /*0bf0*/  IMAD.IADD R218, R215, 0x1, R218 ;  /* 0x00000001d7da7824 */ /* 0x000fe400078e02da */
[----:B------:R-:W-:-:S02]  /*0c00*/  IMAD.IADD R222, R222, 0x1, R221 ;  /* 0x00000001dede7824 */ /* 0x000fc400078e02dd */
.L_x_1124:
        /* <DEDUP_REMOVED lines=53> */
.L_x_1096:
        /* <DEDUP_REMOVED lines=58> */
.L_x_1098:
        /* <DEDUP_REMOVED lines=18> */
.L_x_1099:
        /* <DEDUP_REMOVED lines=38> */
[----:B------:R-:W-:-:S03]  /*1680*/  USEL UR8, UR12, URZ, UP6 ;  /* 0x0000003f0c087287 */ /* 0x000fc6000b000000 */
[----:B------:R-:W-:Y:S01]  /*1690*/  IMAD.HI.U32 R4, R5, R6, R4 ;  /* 0x0000000605047227 */ /* 0x000fe200078e0004 */
[----:B------:R-:W-:Y:S02]  /*16a0*/  UIADD3 UR8, UP0, UR16, UR8, URZ ;  /* 0x0000000810087290 */ /* 0x000fe4000ff1e03f */
        /* <DEDUP_REMOVED lines=11> */
[----:B------:R-:W-:Y:S02]  /*1760*/  USEL UR12, UR11, URZ, UP3 ;  /* 0x0000003f0b0c7287 */ /* 0x000fe40009800000 */
[----:B------:R-:W-:Y:S01]  /*1770*/  ISETP.GT.U32.AND P0, PT, R8, R5, PT ;  /* 0x000000050800720c */ /* 0x000fe20003f04070 */
[----:B------:R-:W-:-:S02]  /*1780*/  UIADD3 UR10, UR9, UR10, URZ ;  /* 0x0000000a090a7290 */ /* 0x000fc4000fffe03f */
        /* <DEDUP_REMOVED lines=16> */
.L_x_1100:
[----:B------:R-:W-:Y:S02]  /*1890*/  UMOV UR11, UR52 ;  /* 0x00000034000b7c82 */ /* 0x000fe40008000000 */
.L_x_1101:
[----:B------:R-:W-:Y:S01]  /*18a0*/  UIADD3 UR8, UP5, UP4, UR8, UR46, UR48 ;  /* 0x0000002e08087290 */ /* 0x000fe2000fcbe030 */
[----:B------:R-:W-:Y:S01]  /*18b0*/  SHF.R.S32.HI R22, RZ, 0x1f, R240 ;  /* 0x0000001fff167819 */ /* 0x000fe200000114f0 */
[----:B------:R-:W-:Y:S01]  /*18c0*/  USHF.R.S32.HI UR14, URZ, 0x1f, UR38 ;  /* 0x0000001f3f0e7899 */ /* 0x000fe20008011426 */
[----:B------:R-:W-:Y:S01]  /*18d0*/  IADD3 R5, P1, R240, UR16, RZ ;  /* 0x00000010f0057c10 */ /* 0x000fe2000ff3e0ff */
[----:B------:R-:W-:Y:S01]  /*18e0*/  UIADD3 UR17, UP1, UP0, UR17, UR8, UR19 ;  /* 0x0000000811117290 */ /* 0x000fe2000f83e013 */
[--C-:B------:R-:W-:Y:S01]  /*18f0*/  SHF.R.S32.HI R247, RZ, 0x1f, R246.reuse ;  /* 0x0000001ffff77819 */ /* 0x100fe200000114f6 */
[----:B------:R-:W-:Y:S01]  /*1900*/  UIADD3.X UR7, UR10, UR50, UR55, UP5, UP4 ;  /* 0x000000320a077290 */ /* 0x000fe2000afe8437 */
[----:B------:R-:W-:Y:S01]  /*1910*/  IADD3.X R7, R22, UR24, RZ, P1, !PT ;  /* 0x0000001816077c10 */ /* 0x000fe20008ffe4ff */
[----:B------:R-:W-:Y:S01]  /*1920*/  ULDC.64 UR8, c[0x0][0x1a8] ;  /* 0x00006a0000087ab9 */ /* 0x000fe20000000a00 */
[----:B------:R-:W1:Y:S01]  /*1930*/  S2R R25, SR_TID.X ;  /* 0x0000000000197919 */ /* 0x000e620000002100 */
[----:B------:R-:W-:Y:S01]  /*1940*/  UIADD3.X UR13, UR12, UR7, UR13, UP1, UP0 ;  /* 0x000000070c0d7290 */ /* 0x000fe20008fe040d */
[----:B------:R-:W-:Y:S01]  /*1950*/  IMAD.WIDE.U32 R8, R5, c[0x0][0x190], R246 ;  /* 0x0000640005087a25 */ /* 0x000fe200078e00f6 */
[----:B------:R-:W-:Y:S01]  /*1960*/  UIMAD UR7, UR14, UR8, URZ ;  /* 0x000000080e0772a4 */ /* 0x000fe2000f8e023f */
[----:B------:R-:W-:Y:S01]  /*1970*/  IADD3 R6, P0, R246, UR21, RZ ;  /* 0x00000015f6067c10 */ /* 0x000fe2000ff1e0ff */
[----:B------:R-:W-:Y:S01]  /*1980*/  UISETP.GE.AND UP0, UPT, UR23, 0x1, UPT ;  /* 0x000000011700788c */ /* 0x000fe2000bf06270 */
[----:B------:R-:W-:Y:S01]  /*1990*/  IMAD R7, R7, c[0x0][0x190], RZ ;  /* 0x0000640007077a24 */ /* 0x000fe200078e02ff */
[----:B------:R-:W-:Y:S01]  /*19a0*/  UIMAD UR12, UR38, UR9, UR7 ;  /* 0x00000009260c72a4 */ /* 0x000fe2000f8e0207 */
[----:B------:R-:W-:Y:S01]  /*19b0*/  IADD3 R8, P1, R8, UR40, RZ ;  /* 0x0000002808087c10 */ /* 0x000fe2000ff3e0ff */
[----:B------:R-:W-:Y:S01]  /*19c0*/  IMAD.U32 R11, RZ, RZ, UR38 ;  /* 0x00000026ff0b7e24 */ /* 0x000fe2000f8e00ff */
[----:B------:R-:W-:Y:S01]  /*19d0*/  ULDC.64 UR8, c[0x0][0x378] ;  /* 0x0000de0000087ab9 */ /* 0x000fe20000000a00 */
[----:B------:R-:W-:Y:S01]  /*19e0*/  IMAD R5, R5, c[0x0][0x194], R7 ;  /* 0x0000650005057a24 */ /* 0x000fe200078e0207 */
[----:B------:R-:W-:Y:S01]  /*19f0*/  UIMAD UR7, UR14, UR8, URZ ;  /* 0x000000080e0772a4 */ /* 0x000fe2000f8e023f */
[----:B------:R-:W-:Y:S01]  /*1a00*/  IADD3.X R7, R247, UR22, RZ, P0, !PT ;  /* 0x00000016f7077c10 */ /* 0x000fe200087fe4ff */
[----:B------:R-:W-:Y:S01]  /*1a10*/  UMOV UR19, 0x4 ;  /* 0x0000000400137882 */ /* 0x000fe20000000000 */
[----:B------:R-:W-:Y:S01]  /*1a20*/  BSSY B1, `(.L_x_1097) ;  /* 0x0000782000017945 */ /* 0x000fe20003800000 */
[----:B------:R-:W-:Y:S01]  /*1a30*/  UIMAD UR10, UR38, UR9, UR7 ;  /* 0x00000009260a72a4 */ /* 0x000fe2000f8e0207 */
[----:B------:R-:W-:Y:S01]  /*1a40*/  IADD3.X R9, R9, UR35, R5, P1, !PT ;  /* 0x0000002309097c10 */ /* 0x000fe20008ffe405 */
[----:B------:R-:W-:Y:S01]  /*1a50*/  IMAD.U32 R5, RZ, RZ, UR16 ;  /* 0x00000010ff057e24 */ /* 0x000fe2000f8e00ff */
[----:B------:R-:W-:-:S02]  /*1a60*/  ULDC.64 UR8, c[0x0][0x370] ;  /* 0x0000dc0000087ab9 */ /* 0x000fc40000000a00 */
[----:B------:R-:W-:Y:S01]  /*1a70*/  UIMAD UR7, UR24, UR8, URZ ;  /* 0x00000008180772a4 */ /* 0x000fe2000f8e023f */
[----:B------:R-:W-:Y:S01]  /*1a80*/  IMAD.WIDE.U32 R6, R5, c[0x0][0x370], R6 ;  /* 0x0000dc0005067a25 */ /* 0x000fe200078e0006 */
[----:B------:R-:W-:Y:S02]  /*1a90*/  UIADD3 UR8, UR16, UR15, URZ ;  /* 0x0000000f10087290 */ /* 0x000fe4000fffe03f */
[----:B------:R-:W-:Y:S01]  /*1aa0*/  UIMAD UR7, UR16, UR9, UR7 ;  /* 0x00000009100772a4 */ /* 0x000fe2000f8e0207 */
[----:B------:R-:W-:Y:S01]  /*1ab0*/  IMAD.U32 R5, RZ, RZ, UR38 ;  /* 0x00000026ff057e24 */ /* 0x000fe2000f8e00ff */
[----:B------:R-:W-:Y:S01]  /*1ac0*/  UIADD3 UR9, UR16, UR11, URZ ;  /* 0x0000000b10097290 */ /* 0x000fe2000fffe03f */
[----:B------:R-:W-:Y:S01]  /*1ad0*/  IMAD.WIDE.U32 R8, R11, c[0x0][0x1a8], R8 ;  /* 0x00006a000b087a25 */ /* 0x000fe200078e0008 */
[----:B------:R-:W-:Y:S02]  /*1ae0*/  ULDC.64 UR14, c[0x0][0x200] ;  /* 0x00008000000e7ab9 */ /* 0x000fe40000000a00 */
[----:B------:R-:W-:Y:S01]  /*1af0*/  IADD3 R7, R7, UR7, RZ ;  /* 0x0000000707077c10 */ /* 0x000fe2000fffe0ff */
[----:B------:R-:W-:Y:S01]  /*1b00*/  IMAD R11, R22, c[0x0][0x370], RZ ;  /* 0x0000dc00160b7a24 */ /* 0x000fe200078e02ff */
[----:B------:R-:W-:Y:S01]  /*1b10*/  IADD3 R12, R9, UR12, RZ ;  /* 0x0000000c090c7c10 */ /* 0x000fe2000fffe0ff */
[----:B------:R-:W-:-:S02]  /*1b20*/  ULEA.HI.SX32 UR16, UR27, 0xffffffff, 0x1a ;  /* 0xffffffff1b107891 */ /* 0x000fc4000f8fd23f */
[----:B------:R-:W-:Y:S01]  /*1b30*/  IMAD.WIDE.U32 R6, R5, c[0x0][0x378], R6 ;  /* 0x0000de0005067a25 */ /* 0x000fe200078e0006 */
[----:B-1----:R-:W-:Y:S01]  /*1b40*/  SHF.R.S32.HI R5, RZ, 0x1f, R25 ;  /* 0x0000001fff057819 */ /* 0x002fe20000011419 */
[----:B------:R-:W-:Y:S02]  /*1b50*/  UIMAD.WIDE UR14, UR8, UR19, UR14 ;  /* 0x00000013080e72a5 */ /* 0x000fe4000f8e020e */
[C---:B------:R-:W-:Y:S01]  /*1b60*/  IMAD R13, R240.reuse, c[0x0][0x374], R11 ;  /* 0x0000dd00f00d7a24 */ /* 0x040fe200078e020b */
[----:B------:R-:W-:Y:S02]  /*1b70*/  LEA.HI R5, R5, R25, RZ, 0x5 ;  /* 0x0000001905057211 */ /* 0x000fe400078f28ff */
[----:B------:R-:W-:Y:S01]  /*1b80*/  IADD3 R7, R7, UR10, RZ ;  /* 0x0000000a07077c10 */ /* 0x000fe2000fffe0ff */
[----:B------:R-:W-:Y:S01]  /*1b90*/  ULDC.64 UR10, c[0x0][0x3c8] ;  /* 0x0000f200000a7ab9 */ /* 0x000fe20000000a00 */
[----:B------:R-:W-:Y:S02]  /*1ba0*/  LOP3.LUT R10, R5, 0xffffffe0, RZ, 0xc0, !PT ;  /* 0xffffffe0050a7812 */ /* 0x000fe400078ec0ff */
[----:B------:R-:W-:Y:S01]  /*1bb0*/  SHF.R.S32.HI R5, RZ, 0x5, R5 ;  /* 0x00000005ff057819 */ /* 0x000fe20000011405 */
[----:B------:R-:W-:-:S04]  /*1bc0*/  IMAD.WIDE.U32 R6, R240, c[0x0][0x370], R6 ;  /* 0x0000dc00f0067a25 */ /* 0x000fc800078e0006 */
[----:B------:R-:W-:Y:S01]  /*1bd0*/  IMAD.IADD R25, R25, 0x1, -R10 ;  /* 0x0000000119197824 */ /* 0x000fe200078e0a0a */
[----:B------:R-:W-:-:S03]  /*1be0*/  LEA R10, P1, R8, c[0x0][0x160], 0x1 ;  /* 0x00005800080a7a11 */ /* 0x000fc600078208ff */
[----:B------:R-:W-:Y:S01]  /*1bf0*/  IMAD R5, R5, UR47, R25 ;  /* 0x0000002f05057c24 */ /* 0x000fe2000f8e0219 */
[----:B------:R-:W-:Y:S02]  /*1c00*/  LEA.HI.X R11, R8, c[0x0][0x164], R12, 0x1, P1 ;  /* 0x00005900080b7a11 */ /* 0x000fe400008f0c0c */
[----:B------:R-:W-:Y:S02]  /*1c10*/  LEA R8, P2, R6, c[0x0][0x330], 0x1 ;  /* 0x0000cc0006087a11 */ /* 0x000fe400078408ff */
[----:B------:R-:W-:-:S04]  /*1c20*/  IADD3 R9, P0, R5, UR17, RZ ;  /* 0x0000001105097c10 */ /* 0x000fc8000ff1e0ff */
[----:B------:R-:W-:Y:S01]  /*1c30*/  LEA.HI.X.SX32 R12, R5, UR13, 0x1, P0 ;  /* 0x0000000d050c7c11 */ /* 0x000fe200080f0eff */
[----:B------:R-:W-:Y:S01]  /*1c40*/  IMAD.IADD R5, R7, 0x1, R13 ;  /* 0x0000000107057824 */ /* 0x000fe200078e020d */
[----:B------:R-:W-:Y:S01]  /*1c50*/  PLOP3.LUT P0, PT, PT, PT, UP0, 0x80, 0x0 ;  /* 0x000000000000781c */ /* 0x000fe20003f0f008 */
[----:B------:R-:W-:Y:S01]  /*1c60*/  UIMAD.WIDE UR12, UR9, UR19, UR10 ;  /* 0x00000013090c72a5 */ /* 0x000fe2000f8e020a */
[----:B------:R-:W-:-:S04]  /*1c70*/  LEA R224, P1, R9, c[0x0][0x350], 0x2 ;  /* 0x0000d40009e07a11 */ /* 0x000fc800078210ff */
[----:B------:R-:W-:Y:S02]  /*1c80*/  LEA.HI.X R225, R9, c[0x0][0x354], R12, 0x2, P1 ;  /* 0x0000d50009e17a11 */ /* 0x000fe400008f140c */
[----:B------:R-:W-:-:S05]  /*1c90*/  LEA.HI.X R9, R6, c[0x0][0x334], R5, 0x1, P2 ;  /* 0x0000cd0006097a11 */ /* 0x000fca00010f0c05 */
[----:B------:R-:W-:Y:S05]  /*1ca0*/  @!P0 BRA `(.L_x_1102) ;  /* 0x00006d5000008947 */ /* 0x000fea0003800000 */
[----:B------:R-:W-:Y:S01]  /*1cb0*/  ULDC.64 UR8, c[0x0][0x1a0] ;  /* 0x0000680000087ab9 */ /* 0x000fe20000000a00 */
[----:B------:R-:W-:Y:S01]  /*1cc0*/  IADD3 R12, R240, 0x20, RZ ;  /* 0x00000020f00c7810 */ /* 0x000fe20007ffe0ff */
[----:B------:R-:W-:Y:S01]  /*1cd0*/  ULDC.64 UR10, c[0x0][0x198] ;  /* 0x00006600000a7ab9 */ /* 0x000fe20000000a00 */
[----:B------:R-:W-:Y:S01]  /*1ce0*/  IMAD.MOV.U32 R17, RZ, RZ, 0x40 ;  /* 0x00000040ff117424 */ /* 0x000fe200078e00ff */
[----:B------:R-:W-:Y:S01]  /*1cf0*/  UIMAD UR7, UR18, UR8, URZ ;  /* 0x00000008120772a4 */ /* 0x000fe2000f8e023f */
[----:B------:R-:W-:Y:S01]  /*1d00*/  IMAD.MOV.U32 R230, RZ, RZ, R8 ;  /* 0x000000ffffe67224 */ /* 0x000fe200078e0008 */
[----:B------:R-:W-:Y:S01]  /*1d10*/  UIMAD UR10, UR18, UR10, URZ ;  /* 0x0000000a120a72a4 */ /* 0x000fe2000f8e023f */
[----:B------:R-:W-:Y:S01]  /*1d20*/  IMAD.WIDE.U32 R14, R17, c[0x0][0x370], RZ ;  /* 0x0000dc00110e7a25 */ /* 0x000fe200078e00ff */
[----:B------:R-:W-:Y:S02]  /*1d30*/  MOV R231, R9 ;  /* 0x0000000900e77202 */ /* 0x000fe40000000f00 */
[----:B------:R-:W-:Y:S01]  /*1d40*/  UIMAD UR11, UR20, UR11, UR10 ;  /* 0x0000000b140b72a4 */ /* 0x000fe2000f8e020a */
[----:B------:R-:W-:Y:S01]  /*1d50*/  IMAD.U32 R5, RZ, RZ, UR20 ;  /* 0x00000014ff057e24 */ /* 0x000fe2000f8e00ff */
[----:B------:R-:W-:Y:S01]  /*1d60*/  UIMAD UR10, UR20, UR9, UR7 ;  /* 0x00000009140a72a4 */ /* 0x000fe2000f8e0207 */
[----:B------:R-:W-:Y:S01]  /*1d70*/  MOV R228, R10 ;  /* 0x0000000a00e47202 */ /* 0x000fe20000000f00 */
[----:B------:R-:W-:Y:S01]  /*1d80*/  UIMAD UR9, UR28, -0x40, UR6 ;  /* 0xffffffc01c0978a4 */ /* 0x000fe2000f8e0206 */
[C-C-:B------:R-:W-:Y:S01]  /*1d90*/  IMAD.WIDE.U32 R6, R5.reuse, c[0x0][0x198], R246.reuse ;  /* 0x0000660005067a25 */ /* 0x140fe200078e00f6 */
[----:B------:R-:W-:Y:S01]  /*1da0*/  UMOV UR7, UR16 ;  /* 0x0000001000077c82 */ /* 0x000fe20008000000 */
[----:B------:R-:W-:Y:S01]  /*1db0*/  MOV R13, UR11 ;  /* 0x0000000b000d7c02 */ /* 0x000fe20008000f00 */
[----:B------:R-:W-:Y:S01]  /*1dc0*/  UIMAD UR8, UR7, -0x40, UR23 ;  /* 0xffffffc0070878a4 */ /* 0x000fe2000f8e0217 */
[----:B------:R-:W-:Y:S01]  /*1dd0*/  IMAD.WIDE.U32 R8, R5, c[0x0][0x1a0], R246 ;  /* 0x0000680005087a25 */ /* 0x000fe200078e00f6 */
[----:B------:R-:W-:-:S02]  /*1de0*/  ISETP.GE.AND P1, PT, R12, UR9, PT ;  /* 0x000000090c007c0c */ /* 0x000fc4000bf26270 */
[----:B------:R-:W-:Y:S01]  /*1df0*/  IADD3 R6, P2, R6, UR33, RZ ;  /* 0x0000002106067c10 */ /* 0x000fe2000ff5e0ff */
[----:B------:R-:W-:Y:S01]  /*1e00*/  IMAD.U32 R5, RZ, RZ, UR10 ;  /* 0x0000000aff057e24 */ /* 0x000fe2000f8e00ff */
[----:B------:R-:W-:Y:S01]  /*1e10*/  ISETP.GE.AND P3, PT, R12, UR8, PT ;  /* 0x000000080c007c0c */ /* 0x000fe2000bf66270 */
[----:B------:R-:W-:Y:S01]  /*1e20*/  IMAD R12, R17, c[0x0][0x374], RZ ;  /* 0x0000dd00110c7a24 */ /* 0x000fe200078e02ff */
[----:B------:R-:W-:Y:S01]  /*1e30*/  IADD3 R8, P0, R8, UR25, RZ ;  /* 0x0000001908087c10 */ /* 0x000fe2000ff1e0ff */
[----:B------:R-:W-:Y:S01]  /*1e40*/  IMAD.MOV.U32 R229, RZ, RZ, R11 ;  /* 0x000000ffffe57224 */ /* 0x000fe200078e000b */
[----:B------:R-:W-:Y:S02]  /*1e50*/  IADD3.X R7, R7, UR34, R13, P2, !PT ;  /* 0x0000002207077c10 */ /* 0x000fe400097fe40d */
[----:B------:R-:W-:Y:S01]  /*1e60*/  IADD3.X R9, R9, UR26, R5, P0, !PT ;  /* 0x0000001a09097c10 */ /* 0x000fe200087fe405 */
[----:B------:R-:W-:Y:S01]  /*1e70*/  IMAD R5, R16, c[0x0][0x1b8], RZ ;  /* 0x00006e0010057a24 */ /* 0x000fe200078e02ff */
[----:B------:R-:W-:Y:S01]  /*1e80*/  ISETP.GE.AND P2, PT, R240, UR9, PT ;  /* 0x00000009f0007c0c */ /* 0x000fe2000bf46270 */
[----:B------:R-:W-:-:S04]  /*1e90*/  IMAD.WIDE.U32 R6, R4, c[0x0][0x1b0], R6 ;  /* 0x00006c0004067a25 */ /* 0x000fc800078e0006 */
[----:B------:R-:W-:Y:S01]  /*1ea0*/  @!P3 IADD3 R14, P4, R230, R14, RZ ;  /* 0x0000000ee60eb210 */ /* 0x000fe20007f9e0ff */
[----:B------:R-:W-:-:S03]  /*1eb0*/  IMAD R11, R4, c[0x0][0x1bc], R5 ;  /* 0x00006f00040b7a24 */ /* 0x000fc600078e0205 */
[----:B------:R-:W-:Y:S01]  /*1ec0*/  @!P3 IADD3.X R15, R231, R15, R12, P4, !PT ;  /* 0x0000000fe70fb210 */ /* 0x000fe200027fe40c */
[----:B------:R-:W-:Y:S01]  /*1ed0*/  IMAD R12, R16, c[0x0][0x1b0], RZ ;  /* 0x00006c00100c7a24 */ /* 0x000fe200078e02ff */
[----:B------:R-:W-:Y:S01]  /*1ee0*/  @!P1 IADD3 R18, P4, R240, 0x20, RZ ;  /* 0x00000020f0129810 */ /* 0x000fe20007f9e0ff */
[C---:B------:R-:W-:Y:S02]  /*1ef0*/  IMAD R16, R17.reuse, c[0x0][0x194], RZ ;  /* 0x0000650011107a24 */ /* 0x040fe400078e02ff */
[----:B------:R-:W-:Y:S02]  /*1f00*/  IMAD R10, R4, c[0x0][0x1b4], R12 ;  /* 0x00006d00040a7a24 */ /* 0x000fe400078e020c */
[----:B------:R-:W-:-:S03]  /*1f10*/  IMAD.WIDE.U32 R12, R17, c[0x0][0x190], RZ ;  /* 0x00006400110c7a25 */ /* 0x000fc600078e00ff */
[----:B------:R-:W-:Y:S01]  /*1f20*/  IADD3 R7, R7, R10, RZ ;  /* 0x0000000a07077210 */ /* 0x000fe20007ffe0ff */
[----:B------:R-:W-:Y:S01]  /*1f30*/  @!P1 IMAD.X R10, RZ, RZ, R22, P4 ;  /* 0x000000ffff0a9224 */ /* 0x000fe200020e0616 */
[----:B------:R-:W-:Y:S01]  /*1f40*/  @!P3 IADD3 R12, P0, R228, R12, RZ ;  /* 0x0000000ce40cb210 */ /* 0x000fe20007f1e0ff */
[----:B------:R-:W-:Y:S01]  /*1f50*/  IMAD.WIDE.U32 R4, R4, c[0x0][0x1b8], R8 ;  /* 0x00006e0004047a25 */ /* 0x000fe200078e0008 */
[----:B------:R-:W-:Y:S02]  /*1f60*/  ISETP.GE.AND P4, PT, R240, UR8, PT ;  /* 0x00000008f0007c0c */ /* 0x000fe4000bf86270 */
[----:B------:R-:W-:Y:S01]  /*1f70*/  @!P3 IADD3.X R13, R229, R13, R16, P0, !PT ;  /* 0x0000000de50db210 */ /* 0x000fe200007fe410 */
[----:B------:R-:W-:Y:S01]  /*1f80*/  @!P1 IMAD R17, R10, c[0x0][0x198], RZ ;  /* 0x000066000a119a24 */ /* 0x000fe200078e02ff */
[----:B------:R-:W-:Y:S01]  /*1f90*/  @!P1 IADD3 R20, P0, R240, 0x20, RZ ;  /* 0x00000020f0149810 */ /* 0x000fe20007f1e0ff */
[----:B------:R-:W-:Y:S01]  /*1fa0*/  @!P1 IMAD.MOV.U32 R8, RZ, RZ, R6 ;  /* 0x000000ffff089224 */ /* 0x000fe200078e0006 */
[----:B------:R-:W-:Y:S01]  /*1fb0*/  @!P1 MOV R9, R7 ;  /* 0x0000000700099202 */ /* 0x000fe20000000f00 */
[----:B------:R-:W-:Y:S01]  /*1fc0*/  @!P2 IMAD R21, R22, c[0x0][0x198], RZ ;  /* 0x000066001615aa24 */ /* 0x000fe200078e02ff */
[----:B------:R-:W-:Y:S01]  /*1fd0*/  IADD3 R5, R5, R11, RZ ;  /* 0x0000000b05057210 */ /* 0x000fe20007ffe0ff */
[----:B------:R-:W-:Y:S01]  /*1fe0*/  @!P1 IMAD.X R16, RZ, RZ, R22, P0 ;  /* 0x000000ffff109224 */ /* 0x000fe200000e0616 */
[----:B------:R-:W-:Y:S01]  /*1ff0*/  PLOP3.LUT P0, PT, PT, PT, UP3, 0x80, 0x0 ;  /* 0x000000000000781c */ /* 0x000fe20003f0f038 */
[----:B------:R-:W-:Y:S01]  /*2000*/  @!P1 IMAD R23, R18, c[0x0][0x19c], R17 ;  /* 0x0000670012179a24 */ /* 0x000fe200078e0211 */
[----:B------:R-:W-:Y:S01]  /*2010*/  @!P1 MOV R10, R4 ;  /* 0x00000004000a9202 */ /* 0x000fe20000000f00 */
[----:B------:R-:W-:-:S02]  /*2020*/  @!P1 IMAD R16, R16, c[0x0][0x1a0], RZ ;  /* 0x0000680010109a24 */ /* 0x000fc400078e02ff */
[----:B------:R-:W-:-:S04]  /*2030*/  @!P1 IMAD.WIDE.U32 R18, R18, c[0x0][0x198], R8 ;  /* 0x0000660012129a25 */ /* 0x000fc800078e0008 */
[----:B------:R-:W-:Y:S02]  /*2040*/  @!P1 IMAD.MOV.U32 R11, RZ, RZ, R5 ;  /* 0x000000ffff0b9224 */ /* 0x000fe400078e0005 */
[C---:B------:R-:W-:Y:S02]  /*2050*/  @!P2 IMAD R9, R240.reuse, c[0x0][0x19c], R21 ;  /* 0x00006700f009aa24 */ /* 0x040fe400078e0215 */
[----:B------:R-:W-:Y:S01]  /*2060*/  @P0 BAR.SYNC.DEFER_BLOCKING 0x0 ;  /* 0x0000000000000b1d */ /* 0x000fe20000010000 */
[----:B------:R-:W-:-:S04]  /*2070*/  @!P2 IMAD.WIDE.U32 R6, R240, c[0x0][0x198], R6 ;  /* 0x00006600f006aa25 */ /* 0x000fc800078e0006 */
[C---:B------:R-:W-:Y:S02]  /*2080*/  @!P1 IMAD R24, R20.reuse, c[0x0][0x1a4], R16 ;  /* 0x0000690014189a24 */ /* 0x040fe400078e0210 */
[----:B------:R-:W-:Y:S01]  /*2090*/  @!P1 IMAD.WIDE.U32 R20, R20, c[0x0][0x1a0], R10 ;  /* 0x0000680014149a25 */ /* 0x000fe200078e000a */
[----:B------:R-:W-:-:S03]  /*20a0*/  @!P2 LEA R10, P6, R6, c[0x0][0x168], 0x1 ;  /* 0x00005a00060aaa11 */ /* 0x000fc600078c08ff */
[----:B------:R-:W-:Y:S01]  /*20b0*/  @!P2 IMAD.WIDE.U32 R16, R240, c[0x0][0x1a0], R4 ;  /* 0x00006800f010aa25 */ /* 0x000fe200078e0004 */
[----:B------:R-:W-:-:S03]  /*20c0*/  @!P2 IADD3 R4, R7, R9, RZ ;  /* 0x000000090704a210 */ /* 0x000fc60007ffe0ff */
[----:B------:R-:W-:Y:S01]  /*20d0*/  @!P2 IMAD R8, R22, c[0x0][0x1a0], RZ ;  /* 0x000068001608aa24 */ /* 0x000fe200078e02ff */
[----:B------:R-:W-:Y:S01]  /*20e0*/  @!P2 LEA.HI.X R11, R6, c[0x0][0x16c], R4, 0x1, P6 ;  /* 0x00005b00060baa11 */ /* 0x000fe200030f0c04 */
[----:B------:R-:W-:Y:S01]  /*20f0*/  @!P1 IMAD.IADD R5, R19, 0x1, R23 ;  /* 0x0000000113059824 */ /* 0x000fe200078e0217 */
[----:B------:R-:W-:Y:S01]  /*2100*/  @!P2 LEA R6, P6, R16, c[0x0][0x170], 0x1 ;  /* 0x00005c001006aa11 */ /* 0x000fe200078c08ff */
[----:B------:R-:W-:Y:S01]  /*2110*/  @!P2 IMAD R22, R240, c[0x0][0x1a4], R8 ;  /* 0x00006900f016aa24 */ /* 0x000fe200078e0208 */
[C---:B------:R-:W-:Y:S01]  /*2120*/  @!P1 LEA R8, P5, R18.reuse, c[0x0][0x168], 0x1 ;  /* 0x00005a0012089a11 */ /* 0x040fe200078a08ff */
[----:B------:R1:W-:Y:S03]  /*2130*/  @P4 STS.128 [R226+0x8000], RZ ;  /* 0x008000ffe2004388 */ /* 0x0003e60000000c00 */
[----:B------:R-:W-:Y:S02]  /*2140*/  @!P1 LEA.HI.X R9, R18, c[0x0][0x16c], R5, 0x1, P5 ;  /* 0x00005b0012099a11 */ /* 0x000fe400028f0c05 */
[----:B------:R-:W-:Y:S01]  /*2150*/  @!P2 IADD3 R5, R17, R22, RZ ;  /* 0x000000161105a210 */ /* 0x000fe20007ffe0ff */
[----:B------:R1:W-:Y:S01]  /*2160*/  @P4 STS.128 [R226+0xa000], RZ ;  /* 0x00a000ffe2004388 */ /* 0x0003e20000000c00 */
[----:B------:R-:W-:Y:S01]  /*2170*/  @!P1 IMAD.IADD R17, R21, 0x1, R24 ;  /* 0x0000000115119824 */ /* 0x000fe200078e0218 */
[----:B------:R-:W-:-:S02]  /*2180*/  @!P1 LEA R4, P5, R20, c[0x0][0x170], 0x1 ;  /* 0x00005c0014049a11 */ /* 0x000fc400078a08ff */
[----:B------:R1:W-:Y:S01]  /*2190*/  @P4 STS.128 [R226+0xc000], RZ ;  /* 0x00c000ffe2004388 */ /* 0x0003e20000000c00 */
[----:B------:R-:W-:Y:S02]  /*21a0*/  @!P2 LEA.HI.X R7, R16, c[0x0][0x174], R5, 0x1, P6 ;  /* 0x00005d001007aa11 */ /* 0x000fe400030f0c05 */
[----:B------:R-:W-:Y:S01]  /*21b0*/  @!P1 LEA.HI.X R5, R20, c[0x0][0x174], R17, 0x1, P5 ;  /* 0x00005d0014059a11 */ /* 0x000fe200028f0c11 */
        /* <DEDUP_REMOVED lines=72> */
[----:B--2---:R-:W-:Y:S01]  /*2640*/  MOV R8, c[0x0][0x308] ;  /* 0x0000c20000087a02 */ /* 0x004fe20000000f00 */
[----:B------:R-:W-:-:S02]  /*2650*/  IMAD.MOV.U32 R9, RZ, RZ, c[0x0][0x30c] ;  /* 0x0000c300ff097624 */ /* 0x000fc400078e00ff */
        /* <DEDUP_REMOVED lines=14> */
[----:B------:R-:W0:Y:S04]  /*2740*/  LDGDEPBAR ;  /* 0x00000000000079af */ /* 0x000e280000000000 */
[----:B---3--:R3:W4:Y:S04]  /*2750*/  LDG.E.64 R6, [R8.64+0x8] ;  /* 0x0000080408067981 */ /* 0x008728000c1e1b00 */
[----:B---3--:R-:W3:Y:S01]  /*2760*/  LDG.E.64 R8, [R8.64] ;  /* 0x0000000408087981 */ /* 0x008ee2000c1e1b00 */
[----:B--2---:R-:W-:Y:S01]  /*2770*/  IADD3 R4, R237, 0x8, RZ ;  /* 0x00000008ed047810 */ /* 0x004fe20007ffe0ff */
[----:B------:R-:W-:Y:S01]  /*2780*/  UMOV UR9, UR15 ;  /* 0x0000000f00097c82 */ /* 0x000fe20008000000 */
[----:B------:R-:W-:Y:S01]  /*2790*/  IMAD.MOV.U32 R235, RZ, RZ, 0x7f800000 ;  /* 0x7f800000ffeb7424 */ /* 0x000fe200078e00ff */
[----:B------:R-:W-:-:S02]  /*27a0*/  MOV R236, 0x7f800000 ;  /* 0x7f80000000ec7802 */ /* 0x000fc40000000f00 */
[----:B------:R-:W-:Y:S01]  /*27b0*/  ISETP.GE.AND P0, PT, R4, UR8, PT ;  /* 0x0000000804007c0c */ /* 0x000fe2000bf06270 */
[----:B------:R-:W-:Y:S01]  /*27c0*/  UMOV UR8, UR14 ;  /* 0x0000000e00087c82 */ /* 0x000fe20008000000 */
[----:B------:R-:W-:Y:S01]  /*27d0*/  MOV R4, 0x4 ;  /* 0x0000000400047802 */ /* 0x000fe20000000f00 */
[----:B------:R-:W-:-:S04]  /*27e0*/  IMAD.MOV.U32 R248, RZ, RZ, c[0x0][0x22c] ;  /* 0x00008b00fff87624 */ /* 0x000fc800078e00ff */
[----:B------:R-:W-:Y:S01]  /*27f0*/  IMAD.WIDE R4, R237, R4, UR8 ;  /* 0x00000008ed047e25 */ /* 0x000fe2000f8e0204 */
[----:B------:R-:W-:-:S03]  /*2800*/  UMOV UR11, UR12 ;  /* 0x0000000c000b7c82 */ /* 0x000fc60008000000 */
[----:B------:R-:W-:Y:S01]  /*2810*/  IMAD R248, R248, c[0x0][0x1c0], RZ ;  /* 0x00007000f8f87a24 */ /* 0x000fe200078e02ff */
[----:B------:R2:W5:Y:S04]  /*2820*/  @!P1 LDG.E R235, [R4.64] ;  /* 0x0000000404eb9981 */ /* 0x000568000c1e1900 */
[----:B------:R2:W5:Y:S01]  /*2830*/  @!P0 LDG.E R236, [R4.64+0x20] ;  /* 0x0000200404ec8981 */ /* 0x000562000c1e1900 */
        /* <DEDUP_REMOVED lines=24> */
[----:B--2---:R-:W-:Y:S01]  /*29c0*/  SHF.R.S32.HI R4, RZ, 0x1f, R25 ;  /* 0x0000001fff047819 */ /* 0x004fe20000011419 */
        /* <DEDUP_REMOVED lines=41> */
[----:B------:R-:W-:-:S02]  /*2c60*/  UMOV UR10, UR13 ;  /* 0x0000000d000a7c82 */ /* 0x000fc40008000000 */
[----:B------:R-:W-:Y:S01]  /*2c70*/  UISETP.GE.AND UP0, UPT, UR12, UR6, UPT ;  /* 0x000000060c00728c */ /* 0x000fe2000bf06270 */
[----:B----4-:R-:W-:Y:S02]  /*2c80*/  IADD3 R238, P1, P0, R6, UR41, R25 ;  /* 0x0000002906ee7c10 */ /* 0x010fe4000f83e019 */
[----:B------:R-:W-:Y:S02]  /*2c90*/  CS2R R24, SRZ ;  /* 0x0000000000187805 */ /* 0x000fe4000001ff00 */
[----:B------:R-:W-:Y:S01]  /*2ca0*/  IADD3.X R243, R7, UR49, R4, P1, P0 ;  /* 0x0000003107f37c10 */ /* 0x000fe20008fe0404 */
[----:B------:R-:W-:Y:S01]  /*2cb0*/  IMAD.WIDE.U32 R238, R238, -0x2daee0ad, RZ ;  /* 0xd2511f53eeee7825 */ /* 0x000fe200078e00ff */
[----:B---3--:R-:W2:Y:S08]  /*2cc0*/  R2UR UR14, R9 ;  /* 0x00000000090e73c2 */ /* 0x008eb000000e0000 */
[----:B------:R-:W3:Y:S01]  /*2cd0*/  R2UR UR15, R8 ;  /* 0x00000000080f73c2 */ /* 0x000ee200000e0000 */
[----:B--2---:R-:W-:-:S02]  /*2ce0*/  UIADD3 UR26, UR14, -0x4498517b, URZ ;  /* 0xbb67ae850e1a7890 */ /* 0x004fc4000fffe03f */
[----:B------:R-:W-:Y:S02]  /*2cf0*/  UIADD3 UR24, UR14, 0x76cf5d0a, URZ ;  /* 0x76cf5d0a0e187890 */ /* 0x000fe4000fffe03f */
[----:B------:R-:W-:Y:S02]  /*2d00*/  UIADD3 UR22, UR14, 0x32370b8f, URZ ;  /* 0x32370b8f0e167890 */ /* 0x000fe4000fffe03f */
[----:B------:R-:W-:Y:S02]  /*2d10*/  UIADD3 UR20, UR14, -0x126145ec, URZ ;  /* 0xed9eba140e147890 */ /* 0x000fe4000fffe03f */
[----:B---3--:R-:W-:Y:S02]  /*2d20*/  UIADD3 UR27, UR15, -0x61c88647, URZ ;  /* 0x9e3779b90f1b7890 */ /* 0x008fe4000fffe03f */
[----:B------:R-:W-:Y:S02]  /*2d30*/  UIADD3 UR25, UR15, 0x3c6ef372, URZ ;  /* 0x3c6ef3720f197890 */ /* 0x000fe4000fffe03f */
[----:B------:R-:W-:-:S02]  /*2d40*/  UIADD3 UR23, UR15, -0x255992d5, URZ ;  /* 0xdaa66d2b0f177890 */ /* 0x000fc4000fffe03f */
[----:B------:R-:W-:Y:S02]  /*2d50*/  UIADD3 UR21, UR15, 0x78dde6e4, URZ ;  /* 0x78dde6e40f157890 */ /* 0x000fe4000fffe03f */
[----:B------:R-:W-:Y:S02]  /*2d60*/  UIADD3 UR19, UR15, 0x1715609d, URZ ;  /* 0x1715609d0f137890 */ /* 0x000fe4000fffe03f */
[----:B------:R-:W-:Y:S02]  /*2d70*/  UIADD3 UR18, UR14, -0x56f99767, URZ ;  /* 0xa90668990e127890 */ /* 0x000fe4000fffe03f */
[----:B------:R-:W-:Y:S02]  /*2d80*/  UIADD3 UR17, UR15, -0x4ab325aa, URZ ;  /* 0xb54cda560f117890 */ /* 0x000fe4000fffe03f */
[----:B-1----:R-:W-:Y:S02]  /*2d90*/  UIADD3 UR16, UR14, 0x646e171e, URZ ;  /* 0x646e171e0e107890 */ /* 0x002fe4000fffe03f */
.L_x_1105:
        /* <DEDUP_REMOVED lines=643> */
.L_x_1103:
        /* <DEDUP_REMOVED lines=97> */
[----:B------:R-:W-:Y:S04]  /*5be0*/  IMAD.SHL.U32 R203, R248, 0x10, RZ ;  /* 0x00000010f8cb7824 */ /* 0x000fe800078e00ff */
[C---:B------:R-:W-:Y:S08]  /*5bf0*/  HMMA.16816.F32.BF16 R120, R204.reuse, R208, R120 ;  /* 0x000000d0cc78723c */ /* 0x040ff00000041878 */
[-C--:B------:R-:W-:Y:S04]  /*5c00*/  HMMA.16816.F32.BF16 R124, R204, R210.reuse, R124 ;  /* 0x000000d2cc7c723c */ /* 0x080fe8000004187c */
[CC--:B-1----:R-:W-:Y:S04]  /*5c10*/  LEA R200, P0, R202.reuse, R224.reuse, 0x2 ;  /* 0x000000e0cac87211 */ /* 0x0c2fe800078010ff */
[----:B------:R-:W-:Y:S04]  /*5c20*/  HMMA.16816.F32.BF16 R128, R196, R210, R128 ;  /* 0x000000d2c480723c */ /* 0x000fe80000041880 */
[-C--:B------:R-:W-:Y:S01]  /*5c30*/  LEA.HI.X.SX32 R201, R202, R225.reuse, 0x2, P0 ;  /* 0x000000e1cac97211 */ /* 0x080fe200000f16ff */
[C---:B------:R-:W-:Y:S02]  /*5c40*/  IMAD.SHL.U32 R205, R248.reuse, 0x20, RZ ;  /* 0x00000020f8cd7824 */ /* 0x040fe400078e00ff */
[CC--:B------:R-:W-:Y:S01]  /*5c50*/  LEA R196, P1, R203.reuse, R224.reuse, 0x2 ;  /* 0x000000e0cbc47211 */ /* 0x0c0fe200078210ff */
[C---:B------:R-:W-:Y:S01]  /*5c60*/  IMAD R199, R248.reuse, 0x18, RZ ;  /* 0x00000018f8c77824 */ /* 0x040fe200078e02ff */
[----:B------:R1:W-:Y:S03]  /*5c70*/  RED.E.ADD.F32.FTZ.RN.STRONG.GPU [R200.64], R5 ;  /* 0x00000005c800798e */ /* 0x0003e6000c10e784 */
[-C--:B------:R-:W-:Y:S01]  /*5c80*/  LEA.HI.X.SX32 R197, R203, R225.reuse, 0x2, P1 ;  /* 0x000000e1cbc57211 */ /* 0x080fe200008f16ff */
[C---:B------:R-:W-:Y:S01]  /*5c90*/  IMAD R206, R248.reuse, 0x28, RZ ;  /* 0x00000028f8ce7824 */ /* 0x040fe200078e02ff */
[-C--:B--2---:R-:W-:Y:S01]  /*5ca0*/  LEA R4, P0, R199, R224.reuse, 0x2 ;  /* 0x000000e0c7047211 */ /* 0x084fe200078010ff */
[----:B------:R-:W-:Y:S01]  /*5cb0*/  IMAD R204, R248, 0x30, RZ ;  /* 0x00000030f8cc7824 */ /* 0x000fe200078e02ff */
[-C--:B------:R-:W-:Y:S01]  /*5cc0*/  LEA R198, P1, R205, R224.reuse, 0x2 ;  /* 0x000000e0cdc67211 */ /* 0x080fe200078210ff */
        /* <DEDUP_REMOVED lines=308> */
.L_x_1104:
        /* <DEDUP_REMOVED lines=8> */
[----:B------:R-:W-:Y:S01]  /*7090*/  FMUL.FTZ R12, R63, c[0x0][0x2dc] ;  /* 0x0000b7003f0c7a20 */ /* 0x000fe20000410000 */
        /* <DEDUP_REMOVED lines=226> */
[----:B-1----:R-:W-:Y:S01]  /*7ec0*/  FMUL.FTZ R5, R77, c[0x0][0x2dc] ;  /* 0x0000b7004d057a20 */ /* 0x002fe20000410000 */
        /* <DEDUP_REMOVED lines=46> */
.L_x_1106:
        /* <DEDUP_REMOVED lines=19> */
.L_x_1107:
        /* <DEDUP_REMOVED lines=52> */
.L_x_1109:
[----:B--23--:R-:W-:Y:S05]  /*8620*/  BSYNC B0 ;  /* 0x0000000000007941 */ /* 0x00cfea0003800000 */
.L_x_1108:
        /* <DEDUP_REMOVED lines=17> */
.L_x_1111:
[----:B------:R-:W-:Y:S05]  /*8740*/  BSYNC B0 ;  /* 0x0000000000007941 */ /* 0x000fea0003800000 */
.L_x_1110:
        /* <DEDUP_REMOVED lines=27> */
.L_x_1113:
[----:B------:R-:W-:Y:S05]  /*8900*/  BSYNC B0 ;  /* 0x0000000000007941 */ /* 0x000fea0003800000 */
.L_x_1112:
        /* <DEDUP_REMOVED lines=15> */
.L_x_1102:
        /* <DEDUP_REMOVED lines=20> */
.L_x_1115:
        /* <DEDUP_REMOVED lines=18> */
.L_x_1116:
        /* <DEDUP_REMOVED lines=33> */
.L_x_1118:
[----:B------:R-:W-:Y:S05]  /*8e70*/  BSYNC B0 ;  /* 0x0000000000007941 */ /* 0x000fea0003800000 */
.L_x_1117:
        /* <DEDUP_REMOVED lines=17> */
.L_x_1120:
[----:B------:R-:W-:Y:S05]  /*8f90*/  BSYNC B0 ;  /* 0x0000000000007941 */ /* 0x000fea0003800000 */
.L_x_1119:
        /* <DEDUP_REMOVED lines=27> */
.L_x_1122:
[----:B------:R-:W-:Y:S05]  /*9150*/  BSYNC B0 ;  /* 0x0000000000007941 */ /* 0x000fea0003800000 */
.L_x_1121:
        /* <DEDUP_REMOVED lines=14> */
.L_x_1114:
[----:B------:R-:W-:Y:S05]  /*9240*/  BSYNC B1 ;  /* 0x0000000000017941 */ /* 0x000fea0003800000 */
.L_x_1097:
        /* <DEDUP_REMOVED lines=11> */
.L_x_1123:
[----:B------:R-:W-:Y:S05]  /*9300*/  EXIT ;  /* 0x000000000000794d */ /* 0x000fea0003800000 */
.L_x_1125:
        /* <DEDUP_REMOVED lines=15> */
.L_x_2029:


//--------------------- .text._ZN5flash44flash_bwd_dq_dk_dv_loop_seqk_parallel_kernelI23Flash_bwd_kernel_traitsILi256ELi64ELi64ELi8ELi4ELi2ELi2ELb0ELb1EN7cutlass10bfloat16_tE19Flash_kernel_traitsILi256ELi64ELi64ELi8ES3_EELb0ELb0ELb0ELb0ELb0ELb1ELb1EEEvNS_16Flash_bwd_paramsE --------------------------
	.section	.text._ZN5flash44flash_bwd_dq_dk_dv_loop_seqk_parallel_kernelI23Flash_bwd_kernel_traitsILi256ELi64ELi64ELi8ELi4ELi2ELi2ELb0ELb1EN7cutlass10bfloat16_tE19Flash_kernel_traitsILi256ELi64ELi64ELi8ES3_EELb0ELb0ELb0ELb0ELb0ELb1ELb1EEEvNS_16Flash_bwd_paramsE,"ax",@progbits
	.sectioninfo	@"SHI_REGISTERS=255"
	.align	128
        .global         _ZN5flash44flash_bwd_dq_dk_dv_loop_seqk_parallel_kernelI23Flash_bwd_kernel_traitsILi256ELi64ELi64ELi8ELi4ELi2ELi2ELb0ELb1EN7cutlass10bfloat16_tE19Flash_kernel_traitsILi256ELi64ELi64ELi8ES3_EELb0ELb0ELb0ELb0ELb0ELb1ELb1EEEvNS_16Flash_bwd_paramsE
        .type           _ZN5flash44flash_bwd_dq_dk_dv_loop_seqk_parallel_kernelI23Flash_bwd_kernel_traitsILi256ELi64ELi64ELi8ELi4ELi2ELi2ELb0ELb1EN7cutlass10bfloat16_tE19Flash_kernel_traitsILi256ELi64ELi64ELi8ES3_EELb0ELb0ELb0ELb0ELb0ELb1ELb1EEEvNS_16Flash_bwd_paramsE,@function
        .size           _ZN5flash44flash_bwd_dq_dk_dv_loop_seqk_parallel_kernelI23Flash_bwd_kernel_traitsILi256ELi64ELi64ELi8ELi4ELi2ELi2ELb0ELb1EN7cutlass10bfloat16_tE19Flash_kernel_traitsILi256ELi64ELi64ELi8ES3_EELb0ELb0ELb0ELb0ELb0ELb1ELb1EEEvNS_16Flash_bwd_paramsE,(.L_x_2030 - _ZN5flash44flash_bwd_dq_dk_dv_loop_seqk_parallel_kernelI23Flash_bwd_kernel_traitsILi256ELi64ELi64ELi8ELi4ELi2ELi2ELb0ELb1EN7cutlass10bfloat16_tE19Flash_kernel_traitsILi256ELi64ELi64ELi8ES3_EELb0ELb0ELb0ELb0ELb0ELb1ELb1EEEvNS_16Flash_bwd_paramsE)
        .other          _ZN5flash44flash_bwd_dq_dk_dv_loop_seqk_parallel_kernelI23Flash_bwd_kernel_traitsILi256ELi64ELi64ELi8ELi4ELi2ELi2ELb0ELb1EN7cutlass10bfloat16_tE19Flash_kernel_traitsILi256ELi64ELi64ELi8ES3_EELb0ELb0ELb0ELb0ELb0ELb1ELb1EEEvNS_16Flash_bwd_paramsE,@"STO_CUDA_ENTRY STV_DEFAULT"
_ZN5flash44flash_bwd_dq_dk_dv_loop_seqk_parallel_kernelI23Flash_bwd_kernel_traitsILi256ELi64ELi64ELi8ELi4ELi2ELi2ELb0ELb1EN7cutlass10bfloat16_tE19Flash_kernel_traitsILi256ELi64ELi64ELi8ES3_EELb0ELb0ELb0ELb0ELb0ELb1ELb1EEEvNS_16Flash_bwd_paramsE:
.text._ZN5flash44flash_bwd_dq_dk_dv_loop_seqk_parallel_kernelI23Flash_bwd_kernel_traitsILi256ELi64ELi64ELi8ELi4ELi2ELi2ELb0ELb1EN7cutlass10bfloat16_tE19Flash_kernel_traitsILi256ELi64ELi64ELi8ES3_EELb0ELb0ELb0ELb0ELb0ELb1ELb1EEEvNS_16Flash_bwd_paramsE:
        /* <DEDUP_REMOVED lines=188> */
.L_x_1154:
        /* <DEDUP_REMOVED lines=53> */
.L_x_1126:
        /* <DEDUP_REMOVED lines=58> */
.L_x_1128:
        /* <DEDUP_REMOVED lines=18> */
.L_x_1129:
        /* <DEDUP_REMOVED lines=71> */
.L_x_1130:
[----:B------:R-:W-:Y:S02]  /*1840*/  UMOV UR11, UR50 ;  /* 0x00000032000b7c82 */ /* 0x000fe40008000000 */
.L_x_1131:
        /* <DEDUP_REMOVED lines=49> */
[C---:B------:R-:W-:Y:S01]  /*1b60*/  IADD3 R5, P0, R10.reuse, UR15, RZ ;  /* 0x0000000f0a057c10 */ /* 0x040fe2000ff1e0ff */
[----:B------:R-:W-:Y:S01]  /*1b70*/  UIMAD.WIDE UR14, UR9, UR39, UR32 ;  /* 0x00000027090e72a5 */ /* 0x000fe2000f8e0220 */
[----:B------:R-:W-:Y:S02]  /*1b80*/  IADD3 R7, R7, UR10, RZ ;  /* 0x0000000a07077c10 */ /* 0x000fe4000fffe0ff */
[----:B------:R-:W-:Y:S01]  /*1b90*/  LEA.HI.X.SX32 R10, R10, UR7, 0x1, P0 ;  /* 0x000000070a0a7c11 */ /* 0x000fe200080f0eff */
[----:B------:R-:W-:Y:S01]  /*1ba0*/  ULDC.64 UR32, c[0x0][0x3c8] ;  /* 0x0000f20000207ab9 */ /* 0x000fe20000000a00 */
[----:B------:R-:W-:Y:S01]  /*1bb0*/  PLOP3.LUT P0, PT, PT, PT, UP4, 0x80, 0x0 ;  /* 0x000000000000781c */ /* 0x000fe20003f0f048 */
[----:B------:R-:W-:Y:S01]  /*1bc0*/  IMAD.WIDE.U32 R6, R243, c[0x0][0x370], R6 ;  /* 0x0000dc00f3067a25 */ /* 0x000fe200078e0006 */
[----:B------:R-:W-:Y:S01]  /*1bd0*/  LEA.HI.X R13, R8, c[0x0][0x164], R11, 0x1, P1 ;  /* 0x00005900080d7a11 */ /* 0x000fe200008f0c0b */
[----:B------:R-:W-:Y:S01]  /*1be0*/  UIMAD.WIDE UR16, UR11, UR39, UR32 ;  /* 0x000000270b1072a5 */ /* 0x000fe2000f8e0220 */
[----:B------:R-:W-:Y:S01]  /*1bf0*/  LEA R228, P1, R5, c[0x0][0x350], 0x2 ;  /* 0x0000d40005e47a11 */ /* 0x000fe200078210ff */
[----:B------:R-:W-:Y:S01]  /*1c00*/  IMAD.IADD R7, R7, 0x1, R9 ;  /* 0x0000000107077824 */ /* 0x000fe200078e0209 */
[----:B------:R-:W-:-:S02]  /*1c10*/  LEA R8, P2, R6, c[0x0][0x330], 0x1 ;  /* 0x0000cc0006087a11 */ /* 0x000fc400078408ff */
[----:B------:R-:W-:Y:S02]  /*1c20*/  LEA.HI.X R229, R5, c[0x0][0x354], R10, 0x2, P1 ;  /* 0x0000d50005e57a11 */ /* 0x000fe400008f140a */
[----:B------:R-:W-:-:S03]  /*1c30*/  LEA.HI.X R9, R6, c[0x0][0x334], R7, 0x1, P2 ;  /* 0x0000cd0006097a11 */ /* 0x000fc600010f0c07 */
[----:B------:R-:W-:Y:S05]  /*1c40*/  @!P0 BRA `(.L_x_1132) ;  /* 0x0000665000008947 */ /* 0x000fea0003800000 */
[----:B------:R-:W-:Y:S01]  /*1c50*/  UMOV UR7, UR8 ;  /* 0x0000000800077c82 */ /* 0x000fe20008000000 */
[----:B------:R-:W-:Y:S01]  /*1c60*/  IADD3 R5, R243, 0x20, RZ ;  /* 0x00000020f3057810 */ /* 0x000fe20007ffe0ff */
[----:B------:R-:W-:Y:S01]  /*1c70*/  UIMAD UR10, UR7, -0x40, UR27 ;  /* 0xffffffc0070a78a4 */ /* 0x000fe2000f8e021b */
[----:B------:R-:W-:Y:S01]  /*1c80*/  MOV R18, 0x40 ;  /* 0x0000004000127802 */ /* 0x000fe20000000f00 */
[----:B------:R-:W-:Y:S01]  /*1c90*/  ULDC.64 UR8, c[0x0][0x198] ;  /* 0x0000660000087ab9 */ /* 0x000fe20000000a00 */
[----:B------:R-:W-:Y:S01]  /*1ca0*/  IMAD.U32 R6, RZ, RZ, UR23 ;  /* 0x00000017ff067e24 */ /* 0x000fe2000f8e00ff */
[----:B------:R-:W-:Y:S01]  /*1cb0*/  UIMAD UR8, UR19, UR8, URZ ;  /* 0x00000008130872a4 */ /* 0x000fe2000f8e023f */
[----:B------:R-:W-:Y:S01]  /*1cc0*/  IMAD.U32 R10, RZ, RZ, UR23 ;  /* 0x00000017ff0a7e24 */ /* 0x000fe2000f8e00ff */
[----:B------:R-:W-:Y:S01]  /*1cd0*/  ISETP.GE.AND P3, PT, R5, UR10, PT ;  /* 0x0000000a05007c0c */ /* 0x000fe2000bf66270 */
[----:B------:R-:W-:Y:S01]  /*1ce0*/  ULDC.64 UR12, c[0x0][0x1a0] ;  /* 0x00006800000c7ab9 */ /* 0x000fe20000000a00 */
[----:B------:R-:W-:Y:S01]  /*1cf0*/  IMAD.WIDE.U32 R14, R18, c[0x0][0x370], RZ ;  /* 0x0000dc00120e7a25 */ /* 0x000fe200078e00ff */
[----:B------:R-:W-:Y:S01]  /*1d00*/  UIMAD UR11, UR23, UR9, UR8 ;  /* 0x00000009170b72a4 */ /* 0x000fe2000f8e0208 */
[----:B------:R-:W-:Y:S01]  /*1d10*/  MOV R233, R13 ;  /* 0x0000000d00e97202 */ /* 0x000fe20000000f00 */
[----:B------:R-:W-:Y:S01]  /*1d20*/  UIMAD UR9, UR19, UR12, URZ ;  /* 0x0000000c130972a4 */ /* 0x000fe2000f8e023f */
[----:B------:R-:W-:Y:S01]  /*1d30*/  IMAD.MOV.U32 R234, RZ, RZ, R8 ;  /* 0x000000ffffea7224 */ /* 0x000fe200078e0008 */
[----:B------:R-:W-:Y:S01]  /*1d40*/  UIMAD UR8, UR22, -0x40, UR6 ;  /* 0xffffffc0160878a4 */ /* 0x000fe2000f8e0206 */
[----:B------:R-:W-:Y:S01]  /*1d50*/  IMAD.WIDE.U32 R6, R6, c[0x0][0x198], R248 ;  /* 0x0000660006067a25 */ /* 0x000fe200078e00f8 */
[----:B------:R-:W-:Y:S01]  /*1d60*/  UIMAD UR9, UR23, UR13, UR9 ;  /* 0x0000000d170972a4 */ /* 0x000fe2000f8e0209 */
[----:B------:R-:W-:-:S02]  /*1d70*/  SHF.L.U32 R242, R250, 0x2, RZ ;  /* 0x00000002faf27819 */ /* 0x000fc400000006ff */
[----:B------:R-:W-:Y:S01]  /*1d80*/  IMAD.WIDE.U32 R10, R10, c[0x0][0x1a0], R248 ;  /* 0x000068000a0a7a25 */ /* 0x000fe200078e00f8 */
[----:B------:R-:W-:Y:S02]  /*1d90*/  ISETP.GE.AND P1, PT, R5, UR8, PT ;  /* 0x0000000805007c0c */ /* 0x000fe4000bf26270 */
[----:B------:R-:W-:Y:S01]  /*1da0*/  @!P3 IADD3 R14, P4, R234, R14, RZ ;  /* 0x0000000eea0eb210 */ /* 0x000fe20007f9e0ff */
[----:B------:R-:W-:Y:S01]  /*1db0*/  IMAD.MOV.U32 R235, RZ, RZ, R9 ;  /* 0x000000ffffeb7224 */ /* 0x000fe200078e0009 */
[----:B------:R-:W-:Y:S01]  /*1dc0*/  IADD3 R8, P2, R6, UR34, RZ ;  /* 0x0000002206087c10 */ /* 0x000fe2000ff5e0ff */
[----:B------:R-:W-:Y:S01]  /*1dd0*/  IMAD R9, R18, c[0x0][0x374], RZ ;  /* 0x0000dd0012097a24 */ /* 0x000fe200078e02ff */
[----:B------:R-:W-:Y:S01]  /*1de0*/  MOV R5, UR11 ;  /* 0x0000000b00057c02 */ /* 0x000fe20008000f00 */
[----:B------:R-:W-:Y:S01]  /*1df0*/  IMAD.U32 R17, RZ, RZ, UR9 ;  /* 0x00000009ff117e24 */ /* 0x000fe2000f8e00ff */
[----:B------:R-:W-:Y:S01]  /*1e00*/  IADD3 R6, P0, R10, UR29, RZ ;  /* 0x0000001d0a067c10 */ /* 0x000fe2000ff1e0ff */
[----:B------:R-:W-:Y:S01]  /*1e10*/  IMAD.MOV.U32 R232, RZ, RZ, R12 ;  /* 0x000000ffffe87224 */ /* 0x000fe200078e000c */
[----:B------:R-:W-:Y:S01]  /*1e20*/  @!P3 IADD3.X R15, R235, R15, R9, P4, !PT ;  /* 0x0000000feb0fb210 */ /* 0x000fe200027fe409 */
[----:B------:R-:W-:Y:S01]  /*1e30*/  IMAD.WIDE.U32 R12, R18, c[0x0][0x190], RZ ;  /* 0x00006400120c7a25 */ /* 0x000fe200078e00ff */
[----:B------:R-:W-:Y:S01]  /*1e40*/  IADD3.X R9, R7, UR35, R5, P2, !PT ;  /* 0x0000002307097c10 */ /* 0x000fe200097fe405 */
[----:B------:R-:W-:Y:S01]  /*1e50*/  UMOV UR9, UR14 ;  /* 0x0000000e00097c82 */ /* 0x000fe20008000000 */
[----:B------:R-:W-:Y:S01]  /*1e60*/  IADD3.X R7, R11, UR30, R17, P0, !PT ;  /* 0x0000001e0b077c10 */ /* 0x000fe200087fe411 */
[----:B------:R-:W-:Y:S01]  /*1e70*/  IMAD R10, R16, c[0x0][0x1b0], RZ ;  /* 0x00006c00100a7a24 */ /* 0x000fe200078e02ff */
[----:B------:R-:W-:Y:S01]  /*1e80*/  @!P3 IADD3 R12, P0, R232, R12, RZ ;  /* 0x0000000ce80cb210 */ /* 0x000fe20007f1e0ff */
[----:B------:R-:W-:Y:S01]  /*1e90*/  IMAD R5, R16, c[0x0][0x1b8], RZ ;  /* 0x00006e0010057a24 */ /* 0x000fe200078e02ff */
[C---:B------:R-:W-:Y:S01]  /*1ea0*/  ISETP.GE.AND P2, PT, R243.reuse, UR8, PT ;  /* 0x00000008f3007c0c */ /* 0x040fe2000bf46270 */
[----:B------:R-:W-:Y:S01]  /*1eb0*/  IMAD R16, R18, c[0x0][0x194], RZ ;  /* 0x0000650012107a24 */ /* 0x000fe200078e02ff */
[----:B------:R-:W-:Y:S01]  /*1ec0*/  @!P1 IADD3 R18, P4, R243, 0x20, RZ ;  /* 0x00000020f3129810 */ /* 0x000fe20007f9e0ff */
        /* <DEDUP_REMOVED lines=8> */
[----:B------:R-:W-:Y:S01]  /*1f50*/  MOV R240, 0x7f800000 ;  /* 0x7f80000000f07802 */ /* 0x000fe20000000f00 */
[----:B------:R-:W-:Y:S01]  /*1f60*/  @!P1 IMAD.X R21, RZ, RZ, R22, P0 ;  /* 0x000000ffff159224 */ /* 0x000fe200000e0616 */
[----:B------:R-:W-:Y:S01]  /*1f70*/  PLOP3.LUT P0, PT, PT, PT, UP3, 0x80, 0x0 ;  /* 0x000000000000781c */ /* 0x000fe20003f0f038 */
[----:B------:R-:W-:Y:S02]  /*1f80*/  IMAD.IADD R5, R9, 0x1, R10 ;  /* 0x0000000109057824 */ /* 0x000fe400078e020a */
[----:B------:R-:W-:-:S03]  /*1f90*/  IMAD.WIDE.U32 R6, R4, c[0x0][0x1b8], R6 ;  /* 0x00006e0004067a25 */ /* 0x000fc600078e0006 */
[----:B------:R-:W-:Y:S01]  /*1fa0*/  @!P1 MOV R9, R5 ;  /* 0x0000000500099202 */ /* 0x000fe20000000f00 */
[----:B------:R-:W-:Y:S01]  /*1fb0*/  @!P1 IMAD R16, R16, c[0x0][0x198], RZ ;  /* 0x0000660010109a24 */ /* 0x000fe200078e02ff */
[----:B------:R-:W-:Y:S01]  /*1fc0*/  IADD3 R7, R7, R11, RZ ;  /* 0x0000000b07077210 */ /* 0x000fe20007ffe0ff */
[----:B------:R-:W-:Y:S01]  /*1fd0*/  @!P2 IMAD.MOV.U32 R4, RZ, RZ, R8 ;  /* 0x000000ffff04a224 */ /* 0x000fe200078e0008 */
[----:B------:R-:W-:Y:S01]  /*1fe0*/  @!P1 MOV R10, R6 ;  /* 0x00000006000a9202 */ /* 0x000fe20000000f00 */
[----:B------:R-:W-:Y:S02]  /*1ff0*/  @!P2 IMAD R17, R22, c[0x0][0x198], RZ ;  /* 0x000066001611aa24 */ /* 0x000fe400078e02ff */
[----:B------:R-:W-:Y:S01]  /*2000*/  @P0 BAR.SYNC.DEFER_BLOCKING 0x0 ;  /* 0x0000000000000b1d */ /* 0x000fe20000010000 */
[C---:B------:R-:W-:Y:S02]  /*2010*/  @!P1 IMAD R23, R18.reuse, c[0x0][0x19c], R16 ;  /* 0x0000670012179a24 */ /* 0x040fe400078e0210 */
        /* <DEDUP_REMOVED lines=11> */
[----:B------:R1:W-:Y:S01]  /*20d0*/  @P4 STS.128 [R230+0x8000], RZ ;  /* 0x008000ffe6004388 */ /* 0x0003e20000000c00 */
[----:B------:R-:W-:Y:S01]  /*20e0*/  @!P1 IMAD.IADD R5, R19, 0x1, R23 ;  /* 0x0000000113059824 */ /* 0x000fe200078e0217 */
[----:B------:R-:W-:Y:S01]  /*20f0*/  @!P2 LEA.HI.X R11, R4, c[0x0][0x16c], R9, 0x1, P6 ;  /* 0x00005b00040baa11 */ /* 0x000fe200030f0c09 */
[C---:B------:R-:W-:Y:S01]  /*2100*/  @!P2 IMAD R22, R243.reuse, c[0x0][0x1a4], R16 ;  /* 0x00006900f316aa24 */ /* 0x040fe200078e0210 */
[----:B------:R1:W-:Y:S01]  /*2110*/  @P4 STS.128 [R230+0xa000], RZ ;  /* 0x00a000ffe6004388 */ /* 0x0003e20000000c00 */
[----:B------:R-:W-:Y:S01]  /*2120*/  @!P2 IMAD.WIDE.U32 R16, R243, c[0x0][0x1a0], R6 ;  /* 0x00006800f310aa25 */ /* 0x000fe200078e0006 */
[----:B------:R-:W-:-:S02]  /*2130*/  @!P1 LEA.HI.X R9, R18, c[0x0][0x16c], R5, 0x1, P5 ;  /* 0x00005b0012099a11 */ /* 0x000fc400028f0c05 */
[----:B------:R1:W-:Y:S01]  /*2140*/  @P4 STS.128 [R230+0xc000], RZ ;  /* 0x00c000ffe6004388 */ /* 0x0003e20000000c00 */
[----:B------:R-:W-:Y:S01]  /*2150*/  IADD3 R5, R250, 0x8, RZ ;  /* 0x00000008fa057810 */ /* 0x000fe20007ffe0ff */
[----:B------:R-:W-:Y:S01]  /*2160*/  IMAD.MOV.U32 R239, RZ, RZ, 0x7f800000 ;  /* 0x7f800000ffef7424 */ /* 0x000fe200078e00ff */
[----:B------:R-:W-:Y:S01]  /*2170*/  @!P2 IADD3 R7, R17, R22, RZ ;  /* 0x000000161107a210 */ /* 0x000fe20007ffe0ff */
[----:B------:R1:W-:Y:S01]  /*2180*/  @P4 STS.128 [R230+0xe000], RZ ;  /* 0x00e000ffe6004388 */ /* 0x0003e20000000c00 */
[----:B------:R-:W-:Y:S01]  /*2190*/  @!P2 LEA R6, P6, R16, c[0x0][0x170], 0x1 ;  /* 0x00005c001006aa11 */ /* 0x000fe200078c08ff */
[----:B------:R-:W-:Y:S01]  /*21a0*/  @!P1 IMAD.IADD R17, R21, 0x1, R24 ;  /* 0x0000000115119824 */ /* 0x000fe200078e0218 */
[----:B------:R-:W-:Y:S01]  /*21b0*/  @!P1 LEA R4, P5, R20, c[0x0][0x170], 0x1 ;  /* 0x00005c0014049a11 */ /* 0x000fe200078a08ff */
        /* <DEDUP_REMOVED lines=163> */
[----:B------:R-:W-:Y:S02]  /*2bf0*/  UIADD3 UR14, UR23, 0x40, URZ ;  /* 0x00000040170e7890 */ /* 0x000fe4000fffe03f */
[----:B-1----:R-:W-:Y:S02]  /*2c00*/  UMOV UR10, UR17 ;  /* 0x00000011000a7c82 */ /* 0x002fe40008000000 */
.L_x_1135:
[----:B------:R-:W0:Y:S01]  /*2c10*/  LDGDEPBAR ;  /* 0x00000000000079af */ /* 0x000e220000000000 */
[----:B------:R-:W-:Y:S02]  /*2c20*/  UISETP.GE.AND UP0, UPT, UR14, UR6, UPT ;  /* 0x000000060e00728c */ /* 0x000fe4000bf06270 */
[----:B------:R-:W-:Y:S04]  /*2c30*/  UISETP.GE.AND UP4, UPT, UR7, 0x1, UPT ;  /* 0x000000010700788c */ /* 0x000fe8000bf86270 */
[----:B------:R-:W-:Y:S02]  /*2c40*/  PLOP3.LUT P0, PT, PT, PT, UP0, 0x80, 0x0 ;  /* 0x000000000000781c */ /* 0x000fe40003f0f008 */
[----:B------:R-:W-:Y:S02]  /*2c50*/  PLOP3.LUT P5, PT, PT, PT, UP0, 0x80, 0x0 ;  /* 0x000000000000781c */ /* 0x000fe40003faf008 */
[----:B------:R-:W-:Y:S02]  /*2c60*/  PLOP3.LUT P1, PT, PT, PT, UP0, 0x80, 0x0 ;  /* 0x000000000000781c */ /* 0x000fe40003f2f008 */
[----:B------:R-:W-:Y:S02]  /*2c70*/  PLOP3.LUT P4, PT, PT, PT, UP0, 0x80, 0x0 ;  /* 0x000000000000781c */ /* 0x000fe40003f8f008 */
[----:B------:R-:W-:Y:S02]  /*2c80*/  PLOP3.LUT P2, PT, PT, PT, UP0, 0x80, 0x0 ;  /* 0x000000000000781c */ /* 0x000fe40003f4f008 */
        /* <DEDUP_REMOVED lines=13> */
[----:B------:R-:W-:Y:S03]  /*2d60*/  LDSM.16.M88.4 R108, [R222] ;  /* 0x00000000de6c783b */ /* 0x000fe60000000200 */
        /* <DEDUP_REMOVED lines=92> */
[----:B------:R-:W-:Y:S08]  /*3330*/  HMMA.16816.F32.BF16 R16, R92, R90, R16 ;  /* 0x0000005a5c10723c */ /* 0x000ff00000041810 */
[C---:B----4-:R-:W-:Y:S08]  /*3340*/  HMMA.16816.F32.BF16 R4, R100.reuse, R104, R4 ;  /* 0x000000686404723c */ /* 0x050ff00000041804 */
[C---:B------:R-:W-:Y:S08]  /*3350*/  HMMA.16816.F32.BF16 R8, R100.reuse, R106, R8 ;  /* 0x0000006a6408723c */ /* 0x040ff00000041808 */
[C---:B-1----:R-:W-:Y:S08]  /*3360*/  HMMA.16816.F32.BF16 R12, R100.reuse, R84, R12 ;  /* 0x00000054640c723c */ /* 0x042ff0000004180c */
[----:B------:R-:W-:Y:S01]  /*3370*/  HMMA.16816.F32.BF16 R16, R100, R86, R16 ;  /* 0x000000566410723c */ /* 0x000fe20000041810 */
[----:B------:R-:W1:Y:S07]  /*3380*/  LDSM.16.M88.4 R84, [R216+0x16800] ;  /* 0x01680000d854783b */ /* 0x000e6e0000000200 */
[C---:B------:R-:W-:Y:S08]  /*3390*/  HMMA.16816.F32.BF16 R4, R108.reuse, R112, R4 ;  /* 0x000000706c04723c */ /* 0x040ff00000041804 */
[C---:B------:R-:W-:Y:S11]  /*33a0*/  HMMA.16816.F32.BF16 R8, R108.reuse, R114, R8 ;  /* 0x000000726c08723c */ /* 0x040ff60000041808 */
[----:B------:R-:W-:Y:S05]  /*33b0*/  @!UPT UIADD3 URZ, URZ, URZ, URZ ;  /* 0x0000003f3f3ff290 */ /* 0x000fea000fffe03f */
[----:B------:R-:W-:Y:S02]  /*33c0*/  FMUL.FTZ R6, R6, c[0x0][0x2ec] ;  /* 0x0000bb0006067a20 */ /* 0x000fe40000410000 */
[----:B------:R-:W-:Y:S02]  /*33d0*/  FMUL.FTZ R5, R5, c[0x0][0x2ec] ;  /* 0x0000bb0005057a20 */ /* 0x000fe40000410000 */
[----:B------:R2:W-:Y:S01]  /*33e0*/  MUFU.TANH R131, R6 ;  /* 0x0000000600837308 */ /* 0x0005e20000002400 */
[----:B------:R-:W-:Y:S02]  /*33f0*/  FMUL.FTZ R4, R4, c[0x0][0x2ec] ;  /* 0x0000bb0004047a20 */ /* 0x000fe40000410000 */
[----:B------:R-:W-:Y:S01]  /*3400*/  FMUL.FTZ R7, R7, c[0x0][0x2ec] ;  /* 0x0000bb0007077a20 */ /* 0x000fe20000410000 */
[C---:B-1----:R-:W-:Y:S03]  /*3410*/  HMMA.16816.F32.BF16 R12, R108.reuse, R84, R12 ;  /* 0x000000546c0c723c */ /* 0x042fe6000004180c */
[----:B------:R-:W-:Y:S03]  /*3420*/  FMUL.FTZ R8, R8, c[0x0][0x2ec] ;  /* 0x0000bb0008087a20 */ /* 0x000fe60000410000 */
[----:B------:R1:W3:Y:S01]  /*3430*/  MUFU.TANH R123, R4 ;  /* 0x00000004007b7308 */ /* 0x0002e20000002400 */
[----:B------:R-:W-:Y:S01]  /*3440*/  FMUL.FTZ R9, R9, c[0x0][0x2ec] ;  /* 0x0000bb0009097a20 */ /* 0x000fe20000410000 */
[----:B------:R-:W-:Y:S04]  /*3450*/  HMMA.16816.F32.BF16 R16, R108, R86, R16 ;  /* 0x000000566c10723c */ /* 0x000fe80000041810 */
[----:B------:R-:W-:Y:S02]  /*3460*/  FMUL.FTZ R10, R10, c[0x0][0x2ec] ;  /* 0x0000bb000a0a7a20 */ /* 0x000fe40000410000 */
[----:B------:R-:W-:Y:S02]  /*3470*/  FMUL.FTZ R11, R11, c[0x0][0x2ec] ;  /* 0x0000bb000b0b7a20 */ /* 0x000fe40000410000 */
[----:B------:R4:W4:Y:S01]  /*3480*/  MUFU.TANH R121, R5 ;  /* 0x0000000500797308 */ /* 0x0009220000002400 */
[----:B--2---:R-:W-:Y:S04]  /*3490*/  MOV R6, UR22 ;  /* 0x0000001600067c02 */ /* 0x004fe80008000f00 */
[----:B------:R-:W-:Y:S05]  /*34a0*/  @P0 LEA R6, R6, R246, 0x6 ;  /* 0x000000f606060211 */ /* 0x000fea00078e30ff */
[----:B------:R2:W-:Y:S01]  /*34b0*/  MUFU.TANH R120, R8 ;  /* 0x0000000800787308 */ /* 0x0005e20000002400 */
[----:B------:R-:W-:Y:S01]  /*34c0*/  PLOP3.LUT P0, PT, PT, PT, UP0, 0x80, 0x0 ;  /* 0x000000000000781c */ /* 0x000fe20003f0f008 */
[----:B------:R-:W-:Y:S01]  /*34d0*/  FMUL.FTZ R12, R12, c[0x0][0x2ec] ;  /* 0x0000bb000c0c7a20 */ /* 0x000fe20000410000 */
[C---:B------:R-:W-:Y:S01]  /*34e0*/  @P5 ISETP.GE.AND P5, PT, R6.reuse, UR6, PT ;  /* 0x0000000606005c0c */ /* 0x040fe2000bfa6270 */
[----:B------:R-:W-:Y:S01]  /*34f0*/  FMUL.FTZ R13, R13, c[0x0][0x2ec] ;  /* 0x0000bb000d0d7a20 */ /* 0x000fe20000410000 */
[----:B-1----:R-:W-:Y:S01]  /*3500*/  @P1 IADD3 R4, R6, 0x1, RZ ;  /* 0x0000000106041810 */ /* 0x002fe20007ffe0ff */
[----:B------:R-:W-:Y:S01]  /*3510*/  FMUL.FTZ R14, R14, c[0x0][0x2ec] ;  /* 0x0000bb000e0e7a20 */ /* 0x000fe20000410000 */
[----:B-----5:R-:W-:Y:S01]  /*3520*/  FSETP.NEU.FTZ.AND P1, PT, R239, -INF , PT ;  /* 0xff800000ef00780b */ /* 0x020fe20003f3d000 */
[----:B------:R-:W-:Y:S01]  /*3530*/  FMUL.FTZ R15, R15, c[0x0][0x2ec] ;  /* 0x0000bb000f0f7a20 */ /* 0x000fe20000410000 */
[----:B------:R-:W-:Y:S01]  /*3540*/  @P4 ISETP.GE.AND P4, PT, R4, UR6, PT ;  /* 0x0000000604004c0c */ /* 0x000fe2000bf86270 */
[----:B------:R1:W1:Y:S01]  /*3550*/  MUFU.TANH R130, R7 ;  /* 0x0000000700827308 */ /* 0x0002620000002400 */
[----:B---3--:R-:W-:Y:S01]  /*3560*/  MOV R4, R123 ;  /* 0x0000007b00047202 */ /* 0x008fe20000000f00 */
[----:B------:R-:W-:Y:S02]  /*3570*/  FMUL.FTZ R16, R16, c[0x0][0x2ec] ;  /* 0x0000bb0010107a20 */ /* 0x000fe40000410000 */
[----:B----4-:R-:W-:Y:S02]  /*3580*/  FMUL.FTZ R5, R239, 1.4426950216293334961 ;  /* 0x3fb8aa3bef057820 */ /* 0x010fe40000410000 */
[----:B------:R-:W-:Y:S01]  /*3590*/  @P0 FSEL R4, R123, -INF , !P5 ;  /* 0xff8000007b040808 */ /* 0x000fe20006800000 */
[----:B------:R-:W-:Y:S01]  /*35a0*/  FMUL.FTZ R17, R17, c[0x0][0x2ec] ;  /* 0x0000bb0011117a20 */ /* 0x000fe20000410000 */
[----:B------:R-:W-:Y:S01]  /*35b0*/  PLOP3.LUT P0, PT, PT, PT, UP0, 0x80, 0x0 ;  /* 0x000000000000781c */ /* 0x000fe20003f0f008 */
[----:B------:R-:W-:Y:S01]  /*35c0*/  FMUL.FTZ R18, R18, c[0x0][0x2ec] ;  /* 0x0000bb0012127a20 */ /* 0x000fe20000410000 */
[----:B------:R-:W-:Y:S01]  /*35d0*/  FSEL R5, R5, RZ, P1 ;  /* 0x000000ff05057208 */ /* 0x000fe20000800000 */
[----:B------:R3:W4:Y:S01]  /*35e0*/  MUFU.TANH R119, R9 ;  /* 0x0000000900777308 */ /* 0x0007220000002400 */
[----:B------:R-:W-:Y:S01]  /*35f0*/  FSETP.NEU.FTZ.AND P1, PT, R240, -INF , PT ;  /* 0xff800000f000780b */ /* 0x000fe20003f3d000 */
[----:B------:R-:W-:Y:S02]  /*3600*/  FMUL.FTZ R19, R19, c[0x0][0x2ec] ;  /* 0x0000bb0013137a20 */ /* 0x000fe40000410000 */
[--C-:B--2---:R-:W-:Y:S02]  /*3610*/  FFMA.FTZ R8, R4, c[0x0][0x23c], -R5.reuse ;  /* 0x00008f0004087a23 */ /* 0x104fe40000010805 */
[----:B------:R-:W-:Y:S04]  /*3620*/  FMUL.FTZ R4, R240, 1.4426950216293334961 ;  /* 0x3fb8aa3bf0047820 */ /* 0x000fe80000410000 */
[----:B------:R2:W-:Y:S01]  /*3630*/  MUFU.EX2 R203, R8 ;  /* 0x0000000800cb7308 */ /* 0x0005e20000000800 */
[----:B------:R-:W-:Y:S02]  /*3640*/  FSEL R4, R4, RZ, P1 ;  /* 0x000000ff04047208 */ /* 0x000fe40000800000 */
[----:B-1----:R-:W-:Y:S02]  /*3650*/  MOV R7, R121 ;  /* 0x0000007900077202 */ /* 0x002fe40000000f00 */
[----:B------:R-:W-:Y:S02]  /*3660*/  @P2 FSEL R7, R121, -INF , !P4 ;  /* 0xff80000079072808 */ /* 0x000fe40006000000 */
[----:B------:R-:W-:Y:S02]  /*3670*/  PLOP3.LUT P1, PT, PT, PT, UP0, 0x80, 0x0 ;  /* 0x000000000000781c */ /* 0x000fe40003f2f008 */
[----:B------:R-:W-:Y:S01]  /*3680*/  PLOP3.LUT P2, PT, PT, PT, UP0, 0x80, 0x0 ;  /* 0x000000000000781c */ /* 0x000fe20003f4f008 */
[----:B------:R-:W1:Y:S01]  /*3690*/  MUFU.TANH R129, R10 ;  /* 0x0000000a00817308 */ /* 0x000e620000002400 */
[C---:B---3--:R-:W-:Y:S02]  /*36a0*/  @P3 IADD3 R9, R6.reuse, 0x8, RZ ;  /* 0x0000000806093810 */ /* 0x048fe40007ffe0ff */
[----:B------:R-:W-:Y:S02]  /*36b0*/  PLOP3.LUT P3, PT, PT, PT, UP0, 0x80, 0x0 ;  /* 0x000000000000781c */ /* 0x000fe40003f6f008 */
[----:B------:R-:W-:Y:S05]  /*36c0*/  @P6 ISETP.GE.AND P6, PT, R9, UR6, PT ;  /* 0x0000000609006c0c */ /* 0x000fea000bfc6270 */
[----:B------:R-:W3:Y:S02]  /*36d0*/  MUFU.TANH R128, R11 ;  /* 0x0000000b00807308 */ /* 0x000ee40000002400 */
[----:B------:R-:W-:Y:S01]  /*36e0*/  @P2 IADD3 R9, R6, 0x9, RZ ;  /* 0x0000000906092810 */ /* 0x000fe20007ffe0ff */
[--C-:B--2---:R-:W-:Y:S01]  /*36f0*/  FFMA.FTZ R8, R7, c[0x0][0x23c], -R5.reuse ;  /* 0x00008f0007087a23 */ /* 0x104fe20000010805 */
[----:B------:R-:W-:Y:S02]  /*3700*/  MOV R7, R131 ;  /* 0x0000008300077202 */ /* 0x000fe40000000f00 */
[----:B------:R-:W-:Y:S02]  /*3710*/  @P0 FSEL R7, R131, -INF , !P5 ;  /* 0xff80000083070808 */ /* 0x000fe40006800000 */
[----:B------:R-:W-:Y:S02]  /*3720*/  PLOP3.LUT P0, PT, PT, PT, UP0, 0x80, 0x0 ;  /* 0x000000000000781c */ /* 0x000fe40003f0f008 */
[----:B------:R2:W-:Y:S01]  /*3730*/  MUFU.EX2 R201, R8 ;  /* 0x0000000800c97308 */ /* 0x0005e20000000800 */
[----:B------:R-:W-:Y:S02]  /*3740*/  @P3 ISETP.GE.AND P3, PT, R9, UR6, PT ;  /* 0x0000000609003c0c */ /* 0x000fe4000bf66270 */
[----:B------:R-:W-:Y:S02]  /*3750*/  PLOP3.LUT P5, PT, PT, PT, UP0, 0x80, 0x0 ;  /* 0x000000000000781c */ /* 0x000fe40003faf008 */
[----:B------:R-:W-:Y:S05]  /*3760*/  PLOP3.LUT P2, PT, PT, PT, UP0, 0x80, 0x0 ;  /* 0x000000000000781c */ /* 0x000fea0003f4f008 */
[----:B------:R-:W1:Y:S10]  /*3770*/  MUFU.TANH R122, R12 ;  /* 0x0000000c007a7308 */ /* 0x000e740000002400 */
[----:B------:R-:W1:Y:S01]  /*3780*/  MUFU.TANH R118, R13 ;  /* 0x0000000d00767308 */ /* 0x000e620000002400 */
[--C-:B--2---:R-:W-:Y:S01]  /*3790*/  FFMA.FTZ R8, R7, c[0x0][0x23c], -R4.reuse ;  /* 0x00008f0007087a23 */ /* 0x104fe20000010804 */
[----:B------:R-:W-:Y:S02]  /*37a0*/  MOV R7, R130 ;  /* 0x0000008200077202 */ /* 0x000fe40000000f00 */
[----:B------:R-:W-:Y:S02]  /*37b0*/  @P1 FSEL R7, R130, -INF , !P4 ;  /* 0xff80000082071808 */ /* 0x000fe40006000000 */
[----:B------:R-:W-:Y:S04]  /*37c0*/  PLOP3.LUT P1, PT, PT, PT, UP0, 0x80, 0x0 ;  /* 0x000000000000781c */ /* 0x000fe80003f2f008 */
[----:B------:R2:W-:Y:S01]  /*37d0*/  MUFU.EX2 R211, R8 ;  /* 0x0000000800d37308 */ /* 0x0005e20000000800 */
[----:B------:R-:W-:Y:S09]  /*37e0*/  PLOP3.LUT P4, PT, PT, PT, UP0, 0x80, 0x0 ;  /* 0x000000000000781c */ /* 0x000ff20003f8f008 */
[----:B------:R-:W1:Y:S04]  /*37f0*/  MUFU.TANH R127, R14 ;  /* 0x0000000e007f7308 */ /* 0x000e680000002400 */
[C---:B------:R-:W-:Y:S02]  /*3800*/  @P4 IADD3 R9, R6.reuse, 0x10, RZ ;  /* 0x0000001006094810 */ /* 0x040fe40007ffe0ff */
[----:B------:R-:W-:Y:S02]  /*3810*/  PLOP3.LUT P4, PT, PT, PT, UP0, 0x80, 0x0 ;  /* 0x000000000000781c */ /* 0x000fe40003f8f008 */
[----:B------:R-:W-:Y:S02]  /*3820*/  @P5 ISETP.GE.AND P5, PT, R9, UR6, PT ;  /* 0x0000000609005c0c */ /* 0x000fe4000bfa6270 */
[----:B------:R-:W-:Y:S01]  /*3830*/  @P2 IADD3 R9, R6, 0x11, RZ ;  /* 0x0000001106092810 */ /* 0x000fe20007ffe0ff */
[----:B------:R-:W-:Y:S01]  /*3840*/  MUFU.TANH R126, R15 ;  /* 0x0000000f007e7308 */ /* 0x000fe20000002400 */
[----:B------:R-:W-:Y:S01]  /*3850*/  PLOP3.LUT P2, PT, PT, PT, UP0, 0x80, 0x0 ;  /* 0x000000000000781c */ /* 0x000fe20003f4f008 */
[--C-:B--2---:R-:W-:Y:S01]  /*3860*/  FFMA.FTZ R8, R7, c[0x0][0x23c], -R4.reuse ;  /* 0x00008f0007087a23 */ /* 0x104fe20000010804 */
[----:B------:R-:W-:Y:S02]  /*3870*/  MOV R7, R120 ;  /* 0x0000007800077202 */ /* 0x000fe40000000f00 */
[----:B------:R-:W-:Y:S02]  /*3880*/  @P0 FSEL R7, R120, -INF , !P6 ;  /* 0xff80000078070808 */ /* 0x000fe40007000000 */
[----:B------:R-:W-:Y:S03]  /*3890*/  PLOP3.LUT P0, PT, PT, PT, UP0, 0x80, 0x0 ;  /* 0x000000000000781c */ /* 0x000fe60003f0f008 */
[----:B------:R2:W-:Y:S10]  /*38a0*/  MUFU.EX2 R209, R8 ;  /* 0x0000000800d17308 */ /* 0x0005f40000000800 */
[----:B------:R-:W1:Y:S10]  /*38b0*/  MUFU.TANH R117, R16 ;  /* 0x0000001000757308 */ /* 0x000e740000002400 */
[----:B------:R-:W-:Y:S01]  /*38c0*/  MUFU.TANH R116, R17 ;  /* 0x0000001100747308 */ /* 0x000fe20000002400 */
[--C-:B--2---:R-:W-:Y:S01]  /*38d0*/  FFMA.FTZ R8, R7, c[0x0][0x23c], -R5.reuse ;  /* 0x00008f0007087a23 */ /* 0x104fe20000010805 */
[----:B----4-:R-:W-:Y:S02]  /*38e0*/  MOV R7, R119 ;  /* 0x0000007700077202 */ /* 0x010fe40000000f00 */
[----:B------:R-:W-:Y:S02]  /*38f0*/  @P1 FSEL R7, R119, -INF , !P3 ;  /* 0xff80000077071808 */ /* 0x000fe40005800000 */
[----:B------:R-:W-:Y:S04]  /*3900*/  PLOP3.LUT P1, PT, PT, PT, UP0, 0x80, 0x0 ;  /* 0x000000000000781c */ /* 0x000fe80003f2f008 */
[----:B------:R2:W-:Y:S10]  /*3910*/  MUFU.EX2 R199, R8 ;  /* 0x0000000800c77308 */ /* 0x0005f40000000800 */
[----:B------:R-:W-:Y:S10]  /*3920*/  MUFU.TANH R125, R18 ;  /* 0x00000012007d7308 */ /* 0x000ff40000002400 */
[----:B------:R-:W-:Y:S01]  /*3930*/  MUFU.TANH R124, R19 ;  /* 0x00000013007c7308 */ /* 0x000fe20000002400 */
[--C-:B--2---:R-:W-:Y:S01]  /*3940*/  FFMA.FTZ R8, R7, c[0x0][0x23c], -R5.reuse ;  /* 0x00008f0007087a23 */ /* 0x104fe20000010805 */
[----:B-1----:R-:W-:Y:S02]  /*3950*/  MOV R7, R129 ;  /* 0x0000008100077202 */ /* 0x002fe40000000f00 */
[----:B------:R-:W-:Y:S02]  /*3960*/  @P0 FSEL R7, R129, -INF , !P6 ;  /* 0xff80000081070808 */ /* 0x000fe40007000000 */
[----:B------:R-:W-:Y:S04]  /*3970*/  PLOP3.LUT P0, PT, PT, PT, UP0, 0x80, 0x0 ;  /* 0x000000000000781c */ /* 0x000fe80003f0f008 */
[----:B------:R1:W-:Y:S01]  /*3980*/  MUFU.EX2 R198, R8 ;  /* 0x0000000800c67308 */ /* 0x0003e20000000800 */
[----:B------:R-:W-:Y:S11]  /*3990*/  PLOP3.LUT P6, PT, PT, PT, UP0, 0x80, 0x0 ;  /* 0x000000000000781c */ /* 0x000ff60003fcf008 */
[----:B------:R-:W-:Y:S02]  /*39a0*/  @!UPT UIADD3 URZ, URZ, URZ, URZ ;  /* 0x0000003f3f3ff290 */ /* 0x000fe4000fffe03f */
[----:B------:R-:W-:Y:S01]  /*39b0*/  @P6 ISETP.GE.AND P6, PT, R9, UR6, PT ;  /* 0x0000000609006c0c */ /* 0x000fe2000bfc6270 */
[--C-:B-1----:R-:W-:Y:S01]  /*39c0*/  FFMA.FTZ R8, R7, c[0x0][0x23c], -R4.reuse ;  /* 0x00008f0007087a23 */ /* 0x102fe20000010804 */
[----:B---3--:R-:W-:Y:S02]  /*39d0*/  MOV R7, R128 ;  /* 0x0000008000077202 */ /* 0x008fe40000000f00 */
[----:B------:R-:W-:Y:S01]  /*39e0*/  @P1 FSEL R7, R128, -INF , !P3 ;  /* 0xff80000080071808 */ /* 0x000fe20005800000 */
[----:B------:R1:W-:Y:S01]  /*39f0*/  MUFU.EX2 R208, R8 ;  /* 0x0000000800d07308 */ /* 0x0003e20000000800 */
[----:B------:R-:W-:Y:S02]  /*3a00*/  PLOP3.LUT P1, PT, PT, PT, UP0, 0x80, 0x0 ;  /* 0x000000000000781c */ /* 0x000fe40003f2f008 */
[----:B------:R-:W-:Y:S11]  /*3a10*/  PLOP3.LUT P3, PT, PT, PT, UP0, 0x80, 0x0 ;  /* 0x000000000000781c */ /* 0x000ff60003f6f008 */
[----:B------:R-:W-:Y:S02]  /*3a20*/  @!UPT UIADD3 URZ, URZ, URZ, URZ ;  /* 0x0000003f3f3ff290 */ /* 0x000fe4000fffe03f */
[C---:B------:R-:W-:Y:S02]  /*3a30*/  @P3 IADD3 R9, R6.reuse, 0x18, RZ ;  /* 0x0000001806093810 */ /* 0x040fe40007ffe0ff */
[----:B------:R-:W-:Y:S01]  /*3a40*/  @P4 IADD3 R6, R6, 0x19, RZ ;  /* 0x0000001906064810 */ /* 0x000fe20007ffe0ff */
[--C-:B-1----:R-:W-:Y:S01]  /*3a50*/  FFMA.FTZ R8, R7, c[0x0][0x23c], -R4.reuse ;  /* 0x00008f0007087a23 */ /* 0x102fe20000010804 */
[----:B------:R-:W-:Y:S02]  /*3a60*/  MOV R7, R122 ;  /* 0x0000007a00077202 */ /* 0x000fe40000000f00 */
[----:B------:R-:W-:Y:S01]  /*3a70*/  @P0 FSEL R7, R122, -INF , !P5 ;  /* 0xff8000007a070808 */ /* 0x000fe20006800000 */
[----:B------:R1:W2:Y:S01]  /*3a80*/  MUFU.EX2 R206, R8 ;  /* 0x0000000800ce7308 */ /* 0x0002a20000000800 */
[----:B------:R-:W-:Y:S03]  /*3a90*/  PLOP3.LUT P0, PT, PT, PT, UP0, 0x80, 0x0 ;  /* 0x000000000000781c */ /* 0x000fe60003f0f008 */
[--C-:B-1----:R-:W-:Y:S01]  /*3aa0*/  FFMA.FTZ R8, R7, c[0x0][0x23c], -R5.reuse ;  /* 0x00008f0007087a23 */ /* 0x102fe20000010805 */
[----:B------:R-:W-:Y:S02]  /*3ab0*/  MOV R7, R118 ;  /* 0x0000007600077202 */ /* 0x000fe40000000f00 */
[----:B------:R-:W-:Y:S03]  /*3ac0*/  @P2 FSEL R7, R118, -INF , !P6 ;  /* 0xff80000076072808 */ /* 0x000fe60007000000 */
[----:B------:R1:W-:Y:S01]  /*3ad0*/  MUFU.EX2 R202, R8 ;  /* 0x0000000800ca7308 */ /* 0x0003e20000000800 */
[----:B------:R-:W-:Y:S11]  /*3ae0*/  PLOP3.LUT P2, PT, PT, PT, UP0, 0x80, 0x0 ;  /* 0x000000000000781c */ /* 0x000ff60003f4f008 */
[----:B------:R-:W-:Y:S02]  /*3af0*/  @!UPT UIADD3 URZ, URZ, URZ, URZ ;  /* 0x0000003f3f3ff290 */ /* 0x000fe4000fffe03f */
[----:B------:R-:W-:Y:S02]  /*3b00*/  @P2 ISETP.GE.AND P3, PT, R9, UR6, PT ;  /* 0x0000000609002c0c */ /* 0x000fe4000bf66270 */
[----:B------:R-:W-:Y:S01]  /*3b10*/  PLOP3.LUT P2, PT, PT, PT, UP0, 0x80, 0x0 ;  /* 0x000000000000781c */ /* 0x000fe20003f4f008 */
[--C-:B-1----:R-:W-:Y:S01]  /*3b20*/  FFMA.FTZ R8, R7, c[0x0][0x23c], -R5.reuse ;  /* 0x00008f0007087a23 */ /* 0x102fe20000010805 */
[----:B------:R-:W-:Y:S02]  /*3b30*/  MOV R7, R127 ;  /* 0x0000007f00077202 */ /* 0x000fe40000000f00 */
[----:B------:R-:W-:Y:S01]  /*3b40*/  @P1 FSEL R7, R127, -INF , !P5 ;  /* 0xff8000007f071808 */ /* 0x000fe20006800000 */
[----:B------:R1:W3:Y:S01]  /*3b50*/  MUFU.EX2 R200, R8 ;  /* 0x0000000800c87308 */ /* 0x0002e20000000800 */
[----:B------:R-:W-:Y:S11]  /*3b60*/  PLOP3.LUT P1, PT, PT, PT, UP0, 0x80, 0x0 ;  /* 0x000000000000781c */ /* 0x000ff60003f2f008 */
[----:B------:R-:W-:Y:S02]  /*3b70*/  @!UPT UIADD3 URZ, URZ, URZ, URZ ;  /* 0x0000003f3f3ff290 */ /* 0x000fe4000fffe03f */
[----:B------:R-:W-:Y:S02]  /*3b80*/  @P1 ISETP.GE.AND P1, PT, R6, UR6, PT ;  /* 0x0000000606001c0c */ /* 0x000fe4000bf26270 */
[----:B------:R-:W-:Y:S02]  /*3b90*/  MOV R6, R117 ;  /* 0x0000007500067202 */ /* 0x000fe40000000f00 */
[----:B------:R-:W-:Y:S02]  /*3ba0*/  @P2 FSEL R6, R117, -INF , !P3 ;  /* 0xff80000075062808 */ /* 0x000fe40005800000 */
[----:B------:R-:W-:Y:S01]  /*3bb0*/  PLOP3.LUT P2, PT, PT, PT, UP0, 0x80, 0x0 ;  /* 0x000000000000781c */ /* 0x000fe20003f4f008 */
[--C-:B-1----:R-:W-:Y:S01]  /*3bc0*/  FFMA.FTZ R8, R7, c[0x0][0x23c], -R4.reuse ;  /* 0x00008f0007087a23 */ /* 0x102fe20000010804 */
[----:B------:R-:W-:Y:S02]  /*3bd0*/  MOV R7, R126 ;  /* 0x0000007e00077202 */ /* 0x000fe40000000f00 */
[----:B------:R-:W-:Y:S01]  /*3be0*/  @P0 FSEL R7, R126, -INF , !P6 ;  /* 0xff8000007e070808 */ /* 0x000fe20007000000 */
[----:B------:R2:W-:Y:S01]  /*3bf0*/  MUFU.EX2 R210, R8 ;  /* 0x0000000800d27308 */ /* 0x0005e20000000800 */
[----:B------:R-:W-:Y:S03]  /*3c00*/  PLOP3.LUT P0, PT, PT, PT, UP0, 0x80, 0x0 ;  /* 0x000000000000781c */ /* 0x000fe60003f0f008 */
[--C-:B------:R-:W-:Y:S06]  /*3c10*/  FFMA.FTZ R7, R7, c[0x0][0x23c], -R4.reuse ;  /* 0x00008f0007077a23 */ /* 0x100fec0000010804 */
[----:B------:R1:W-:Y:S01]  /*3c20*/  MUFU.EX2 R207, R7 ;  /* 0x0000000700cf7308 */ /* 0x0003e20000000800 */
[----:B--2---:R-:W-:Y:S01]  /*3c30*/  F2FP.BF16.PACK_AB R8, R206, R208 ;  /* 0x000000d0ce08723e */ /* 0x004fe200000010ff */
[--C-:B-1----:R-:W-:Y:S01]  /*3c40*/  FFMA.FTZ R7, R6, c[0x0][0x23c], -R5.reuse ;  /* 0x00008f0006077a23 */ /* 0x102fe20000010805 */
[----:B------:R-:W-:Y:S02]  /*3c50*/  MOV R6, R116 ;  /* 0x0000007400067202 */ /* 0x000fe40000000f00 */
[----:B------:R-:W-:Y:S05]  /*3c60*/  @P0 FSEL R6, R116, -INF , !P1 ;  /* 0xff80000074060808 */ /* 0x000fea0004800000 */
[----:B------:R3:W-:Y:S01]  /*3c70*/  MUFU.EX2 R197, R7 ;  /* 0x0000000700c57308 */ /* 0x0007e20000000800 */
[----:B------:R-:W-:Y:S01]  /*3c80*/  PLOP3.LUT P0, PT, PT, PT, UP0, 0x80, 0x0 ;  /* 0x000000000000781c */ /* 0x000fe20003f0f008 */
[----:B------:R-:W-:Y:S01]  /*3c90*/  FFMA.FTZ R5, R6, c[0x0][0x23c], -R5 ;  /* 0x00008f0006057a23 */ /* 0x000fe20000010805 */
[----:B------:R-:W-:Y:S02]  /*3ca0*/  MOV R6, R125 ;  /* 0x0000007d00067202 */ /* 0x000fe40000000f00 */
[----:B------:R-:W-:Y:S02]  /*3cb0*/  @P2 FSEL R6, R125, -INF , !P3 ;  /* 0xff8000007d062808 */ /* 0x000fe40005800000 */
[----:B------:R-:W-:Y:S03]  /*3cc0*/  PLOP3.LUT P3, PT, PT, PT, UP4, 0x80, 0x0 ;  /* 0x000000000000781c */ /* 0x000fe60003f6f048 */
[----:B------:R1:W2:Y:S01]  /*3cd0*/  MUFU.EX2 R196, R5 ;  /* 0x0000000500c47308 */ /* 0x0002a20000000800 */
[--C-:B------:R-:W-:Y:S09]  /*3ce0*/  FFMA.FTZ R6, R6, c[0x0][0x23c], -R4.reuse ;  /* 0x00008f0006067a23 */ /* 0x100ff20000010804 */
[----:B------:R4:W-:Y:S01]  /*3cf0*/  MUFU.EX2 R205, R6 ;  /* 0x0000000600cd7308 */ /* 0x0009e20000000800 */
[----:B---3--:R-:W-:Y:S02]  /*3d00*/  F2FP.BF16.PACK_AB R7, R200, R202 ;  /* 0x000000cac807723e */ /* 0x008fe400000010ff */
[----:B-1----:R-:W-:Y:S02]  /*3d10*/  MOV R5, R124 ;  /* 0x0000007c00057202 */ /* 0x002fe40000000f00 */
[----:B------:R-:W-:Y:S02]  /*3d20*/  @P0 FSEL R5, R124, -INF , !P1 ;  /* 0xff8000007c050808 */ /* 0x000fe40004800000 */
[----:B------:R-:W-:Y:S03]  /*3d30*/  IADD3 R114, P0, R242, UR11, RZ ;  /* 0x0000000bf2727c10 */ /* 0x000fe6000ff1e0ff */
[----:B------:R-:W-:Y:S01]  /*3d40*/  FFMA.FTZ R4, R5, c[0x0][0x23c], -R4 ;  /* 0x00008f0005047a23 */ /* 0x000fe20000010804 */
[----:B------:R-:W-:Y:S02]  /*3d50*/  F2FP.BF16.PACK_AB R5, R209, R211 ;  /* 0x000000d3d105723e */ /* 0x000fe400000010ff */
[----:B----4-:R-:W-:Y:S01]  /*3d60*/  F2FP.BF16.PACK_AB R6, R201, R203 ;  /* 0x000000cbc906723e */ /* 0x010fe200000010ff */
[----:B------:R1:W2:Y:S01]  /*3d70*/  MUFU.EX2 R204, R4 ;  /* 0x0000000400cc7308 */ /* 0x0002a20000000800 */
[----:B------:R-:W-:Y:S01]  /*3d80*/  IADD3.X R115, R241, UR10, RZ, P0, !PT ;  /* 0x0000000af1737c10 */ /* 0x000fe200087fe4ff */
[----:B------:R2:W-:Y:S01]  /*3d90*/  STS [R231+0x22400], R5 ;  /* 0x02240005e7007388 */ /* 0x0005e20000000800 */
[C---:B------:R-:W-:Y:S04]  /*3da0*/  LEA R228, P0, R251.reuse, R228, 0x2 ;  /* 0x000000e4fbe47211 */ /* 0x040fe800078010ff */
[----:B------:R-:W-:Y:S01]  /*3db0*/  LEA.HI.X.SX32 R229, R251, R229, 0x2, P0 ;  /* 0x000000e5fbe57211 */ /* 0x000fe200000f16ff */
[----:B------:R4:W-:Y:S06]  /*3dc0*/  STS [R231+0x22000], R6 ;  /* 0x02200006e7007388 */ /* 0x0009ec0000000800 */
[----:B------:R-:W-:Y:S06]  /*3dd0*/  STS [R238+0x22400], R8 ;  /* 0x02240008ee007388 */ /* 0x000fec0000000800 */
[----:B------:R-:W3:Y:S01]  /*3de0*/  LDG.E R113, [R114.64] ;  /* 0x0000000472717981 */ /* 0x000ee2000c1e1900 */
[----:B-1----:R-:W-:Y:S05]  /*3df0*/  F2FP.BF16.PACK_AB R4, R198, R199 ;  /* 0x000000c7c604723e */ /* 0x002fea00000010ff */
[----:B------:R-:W3:Y:S01]  /*3e00*/  LDG.E R112, [R114.64+0x20] ;  /* 0x0000200472707981 */ /* 0x000ee2000c1e1900 */
[----:B--2---:R-:W-:Y:S05]  /*3e10*/  F2FP.BF16.PACK_AB R5, R196, R197 ;  /* 0x000000c5c405723e */ /* 0x004fea00000010ff */
[----:B------:R1:W-:Y:S01]  /*3e20*/  STS [R238+0x22000], R4 ;  /* 0x02200004ee007388 */ /* 0x0003e20000000800 */
[----:B----4-:R-:W-:Y:S05]  /*3e30*/  F2FP.BF16.PACK_AB R6, R207, R210 ;  /* 0x000000d2cf06723e */ /* 0x010fea00000010ff */
[----:B------:R-:W-:Y:S06]  /*3e40*/  STS [R236+0x22000], R7 ;  /* 0x02200007ec007388 */ /* 0x000fec0000000800 */
[----:B------:R-:W-:Y:S06]  /*3e50*/  STS [R236+0x22400], R6 ;  /* 0x02240006ec007388 */ /* 0x000fec0000000800 */
[----:B------:R-:W-:Y:S01]  /*3e60*/  STS [R237+0x22000], R5 ;  /* 0x02200005ed007388 */ /* 0x000fe20000000800 */
[----:B-1----:R-:W-:Y:S05]  /*3e70*/  F2FP.BF16.PACK_AB R4, R204, R205 ;  /* 0x000000cdcc04723e */ /* 0x002fea00000010ff */
[----:B------:R-:W-:Y:S06]  /*3e80*/  STS [R237+0x22400], R4 ;  /* 0x02240004ed007388 */ /* 0x000fec0000000800 */
[----:B------:R-:W-:Y:S06]  /*3e90*/  LDSM.16.M88.4 R16, [R218+0x8000] ;  /* 0x00800000da10783b */ /* 0x000fec0000000200 */
[----:B------:R-:W1:Y:S06]  /*3ea0*/  LDSM.16.M88.4 R8, [R2+0x18000] ;  /* 0x018000000208783b */ /* 0x000e6c0000000200 */
[----:B------:R-:W2:Y:S06]  /*3eb0*/  LDSM.16.M88.4 R84, [R2+0x18800] ;  /* 0x018800000254783b */ /* 0x000eac0000000200 */
[----:B------:R-:W-:Y:S06]  /*3ec0*/  LDSM.16.M88.4 R88, [R219+0x8000] ;  /* 0x00800000db58783b */ /* 0x000fec0000000200 */
[----:B------:R-:W4:Y:S06]  /*3ed0*/  LDSM.16.M88.4 R92, [R3+0x18000] ;  /* 0x01800000035c783b */ /* 0x000f2c0000000200 */
        /* <DEDUP_REMOVED lines=9> */
[C---:B----4-:R-:W-:Y:S08]  /*3f70*/  HMMA.16816.F32.BF16 R4, R88.reuse, R92, R4 ;  /* 0x0000005c5804723c */ /* 0x050ff00000041804 */
[C---:B------:R-:W-:Y:S01]  /*3f80*/  HMMA.16816.F32.BF16 R8, R88.reuse, R94, R8 ;  /* 0x0000005e5808723c */ /* 0x040fe20000041808 */
[----:B------:R-:W2:Y:S07]  /*3f90*/  LDSM.16.M88.4 R92, [R222+0x8000] ;  /* 0x00800000de5c783b */ /* 0x000eae0000000200 */
        /* <DEDUP_REMOVED lines=14> */
[C---:B----4-:R-:W-:Y:S08]  /*4080*/  HMMA.16816.F32.BF16 R12, R92.reuse, R88, R12 ;  /* 0x000000585c0c723c */ /* 0x050ff0000004180c */
        /* <DEDUP_REMOVED lines=31> */
[C---:B---3--:R-:W-:Y:S08]  /*4280*/  HMMA.16816.F32.BF16 R4, R100.reuse, R104, R4 ;  /* 0x000000686404723c */ /* 0x048ff00000041804 */
        /* <DEDUP_REMOVED lines=39> */
[----:B------:R-:W4:Y:S07]  /*4500*/  LDSM.16.M88.4 R88, [R216+0x1e800] ;  /* 0x01e80000d858783b */ /* 0x000f2e0000000200 */
[C---:B---3--:R-:W-:Y:S08]  /*4510*/  HMMA.16816.F32.BF16 R4, R100.reuse, R104, R4 ;  /* 0x000000686404723c */ /* 0x048ff00000041804 */
[C---:B------:R-:W-:Y:S08]  /*4520*/  HMMA.16816.F32.BF16 R8, R100.reuse, R106, R8 ;  /* 0x0000006a6408723c */ /* 0x040ff00000041808 */
[C---:B-1----:R-:W-:Y:S08]  /*4530*/  HMMA.16816.F32.BF16 R12, R100.reuse, R84, R12 ;  /* 0x00000054640c723c */ /* 0x042ff0000004180c */
[----:B------:R-:W-:Y:S08]  /*4540*/  HMMA.16816.F32.BF16 R16, R100, R86, R16 ;  /* 0x000000566410723c */ /* 0x000ff00000041810 */
[C---:B--2---:R-:W-:Y:S08]  /*4550*/  HMMA.16816.F32.BF16 R4, R92.reuse, R108, R4 ;  /* 0x0000006c5c04723c */ /* 0x044ff00000041804 */
[C---:B------:R-:W-:Y:S08]  /*4560*/  HMMA.16816.F32.BF16 R8, R92.reuse, R110, R8 ;  /* 0x0000006e5c08723c */ /* 0x040ff00000041808 */
[C---:B----4-:R-:W-:Y:S08]  /*4570*/  HMMA.16816.F32.BF16 R12, R92.reuse, R88, R12 ;  /* 0x000000585c0c723c */ /* 0x050ff0000004180c */
[----:B------:R-:W-:Y:S04]  /*4580*/  HMMA.16816.F32.BF16 R16, R92, R90, R16 ;  /* 0x0000005a5c10723c */ /* 0x000fe80000041810 */
[C---:B------:R-:W-:Y:S02]  /*4590*/  FADD.FTZ R4, -R113.reuse, R4 ;  /* 0x0000000471047221 */ /* 0x040fe40000010100 */
[----:B------:R-:W-:Y:S02]  /*45a0*/  FADD.FTZ R5, -R113, R5 ;  /* 0x0000000571057221 */ /* 0x000fe40000010100 */
[----:B------:R-:W-:Y:S04]  /*45b0*/  FMUL.FTZ R84, R203, R4 ;  /* 0x00000004cb547220 */ /* 0x000fe80000410000 */
[----:B------:R-:W-:Y:S02]  /*45c0*/  FMUL.FTZ R85, R201, R5 ;  /* 0x00000005c9557220 */ /* 0x000fe40000410000 */
[----:B------:R-:W-:Y:S02]  /*45d0*/  FFMA.FTZ R4, -R123, R123, 1 ;  /* 0x3f8000007b047423 */ /* 0x000fe4000001017b */
[----:B------:R-:W-:Y:S02]  /*45e0*/  FFMA.FTZ R5, -R121, R121, 1 ;  /* 0x3f80000079057423 */ /* 0x000fe40000010179 */
[----:B------:R-:W-:Y:S02]  /*45f0*/  FADD.FTZ R86, -R113, R8 ;  /* 0x0000000871567221 */ /* 0x000fe40000010100 */
[----:B------:R-:W-:Y:S02]  /*4600*/  FMUL.FTZ R8, R4, c[0x0][0x2ec] ;  /* 0x0000bb0004087a20 */ /* 0x000fe40000410000 */
[----:B------:R-:W-:Y:S02]  /*4610*/  FMUL.FTZ R4, R5, c[0x0][0x2ec] ;  /* 0x0000bb0005047a20 */ /* 0x000fe40000410000 */
[----:B------:R-:W-:Y:S02]  /*4620*/  FMUL.FTZ R8, R84, R8 ;  /* 0x0000000854087220 */ /* 0x000fe40000410000 */
[----:B------:R-:W-:Y:S02]  /*4630*/  FMUL.FTZ R4, R85, R4 ;  /* 0x0000000455047220 */ /* 0x000fe40000410000 */
[----:B------:R-:W-:Y:S02]  /*4640*/  FADD.FTZ R9, -R113, R9 ;  /* 0x0000000971097221 */ /* 0x000fe40000010100 */
[----:B------:R-:W-:Y:S01]  /*4650*/  FFMA.FTZ R5, -R120, R120, 1 ;  /* 0x3f80000078057423 */ /* 0x000fe20000010178 */
[----:B------:R-:W-:Y:S01]  /*4660*/  F2FP.BF16.PACK_AB R4, R4, R8 ;  /* 0x000000080404723e */ /* 0x000fe200000010ff */
[----:B------:R-:W-:Y:S02]  /*4670*/  FMUL.FTZ R87, R198, R9 ;  /* 0x00000009c6577220 */ /* 0x000fe40000410000 */
[----:B------:R-:W-:Y:S02]  /*4680*/  FFMA.FTZ R9, -R119, R119, 1 ;  /* 0x3f80000077097423 */ /* 0x000fe40000010177 */
[----:B------:R1:W-:Y:S01]  /*4690*/  STS [R231+0x20000], R4 ;  /* 0x02000004e7007388 */ /* 0x0003e20000000800 */
[C---:B------:R-:W-:Y:S02]  /*46a0*/  FADD.FTZ R16, -R113.reuse, R16 ;  /* 0x0000001071107221 */ /* 0x040fe40000010100 */
[----:B------:R-:W-:Y:S02]  /*46b0*/  FADD.FTZ R12, -R113, R12 ;  /* 0x0000000c710c7221 */ /* 0x000fe40000010100 */
[----:B------:R-:W-:Y:S02]  /*46c0*/  FMUL.FTZ R86, R199, R86 ;  /* 0x00000056c7567220 */ /* 0x000fe40000410000 */
[----:B------:R-:W-:Y:S02]  /*46d0*/  FMUL.FTZ R5, R5, c[0x0][0x2ec] ;  /* 0x0000bb0005057a20 */ /* 0x000fe40000410000 */
[----:B------:R-:W-:Y:S02]  /*46e0*/  FMUL.FTZ R9, R9, c[0x0][0x2ec] ;  /* 0x0000bb0009097a20 */ /* 0x000fe40000410000 */
[----:B------:R-:W-:Y:S02]  /*46f0*/  FMUL.FTZ R84, R197, R16 ;  /* 0x00000010c5547220 */ /* 0x000fe40000410000 */
[----:B------:R-:W-:Y:S02]  /*4700*/  FADD.FTZ R85, -R113, R17 ;  /* 0x0000001171557221 */ /* 0x000fe40000010100 */
[----:B------:R-:W-:Y:S02]  /*4710*/  FMUL.FTZ R17, R202, R12 ;  /* 0x0000000cca117220 */ /* 0x000fe40000410000 */
[----:B------:R-:W-:Y:S02]  /*4720*/  FFMA.FTZ R12, -R117, R117, 1 ;  /* 0x3f800000750c7423 */ /* 0x000fe40000010175 */
[----:B------:R-:W-:Y:S02]  /*4730*/  FFMA.FTZ R16, -R116, R116, 1 ;  /* 0x3f80000074107423 */ /* 0x000fe40000010174 */
[----:B------:R-:W-:Y:S02]  /*4740*/  FMUL.FTZ R5, R86, R5 ;  /* 0x0000000556057220 */ /* 0x000fe40000410000 */
[----:B------:R-:W-:Y:S02]  /*4750*/  FMUL.FTZ R9, R87, R9 ;  /* 0x0000000957097220 */ /* 0x000fe40000410000 */
[----:B------:R-:W-:Y:S02]  /*4760*/  FMUL.FTZ R85, R196, R85 ;  /* 0x00000055c4557220 */ /* 0x000fe40000410000 */
[----:B------:R-:W-:Y:S01]  /*4770*/  FMUL.FTZ R12, R12, c[0x0][0x2ec] ;  /* 0x0000bb000c0c7a20 */ /* 0x000fe20000410000 */
[----:B------:R-:W-:Y:S01]  /*4780*/  F2FP.BF16.PACK_AB R9, R9, R5 ;  /* 0x000000050909723e */ /* 0x000fe200000010ff */
[----:B------:R-:W-:Y:S02]  /*4790*/  FMUL.FTZ R16, R16, c[0x0][0x2ec] ;  /* 0x0000bb0010107a20 */ /* 0x000fe40000410000 */
[----:B------:R-:W-:Y:S02]  /*47a0*/  FMUL.FTZ R12, R84, R12 ;  /* 0x0000000c540c7220 */ /* 0x000fe40000410000 */
[----:B------:R-:W-:Y:S02]  /*47b0*/  FMUL.FTZ R5, R85, R16 ;  /* 0x0000001055057220 */ /* 0x000fe40000410000 */
[C---:B-1----:R-:W-:Y:S02]  /*47c0*/  FADD.FTZ R4, -R112.reuse, R7 ;  /* 0x0000000770047221 */ /* 0x042fe40000010100 */
[----:B------:R-:W-:Y:S01]  /*47d0*/  FADD.FTZ R6, -R112, R6 ;  /* 0x0000000670067221 */ /* 0x000fe20000010100 */
[----:B------:R-:W-:Y:S01]  /*47e0*/  F2FP.BF16.PACK_AB R7, R5, R12 ;  /* 0x0000000c0507723e */ /* 0x000fe200000010ff */
[----:B------:R-:W-:Y:S02]  /*47f0*/  FMUL.FTZ R12, R209, R4 ;  /* 0x00000004d10c7220 */ /* 0x000fe40000410000 */
[----:B------:R-:W-:Y:S02]  /*4800*/  FFMA.FTZ R4, -R131, R131, 1 ;  /* 0x3f80000083047423 */ /* 0x000fe40000010183 */
[----:B------:R-:W-:Y:S02]  /*4810*/  FFMA.FTZ R5, -R130, R130, 1 ;  /* 0x3f80000082057423 */ /* 0x000fe40000010182 */
[----:B------:R-:W-:Y:S02]  /*4820*/  FADD.FTZ R13, -R113, R13 ;  /* 0x0000000d710d7221 */ /* 0x000fe40000010100 */
[----:B------:R-:W-:Y:S02]  /*4830*/  FADD.FTZ R16, -R112, R10 ;  /* 0x0000000a70107221 */ /* 0x000fe40000010100 */
[----:B------:R-:W-:Y:S02]  /*4840*/  FMUL.FTZ R6, R211, R6 ;  /* 0x00000006d3067220 */ /* 0x000fe40000410000 */
[----:B------:R-:W-:Y:S02]  /*4850*/  FMUL.FTZ R10, R4, c[0x0][0x2ec] ;  /* 0x0000bb00040a7a20 */ /* 0x000fe40000410000 */
[----:B------:R-:W-:Y:S02]  /*4860*/  FMUL.FTZ R4, R5, c[0x0][0x2ec] ;  /* 0x0000bb0005047a20 */ /* 0x000fe40000410000 */
[----:B------:R-:W-:Y:S02]  /*4870*/  FMUL.FTZ R88, R200, R13 ;  /* 0x0000000dc8587220 */ /* 0x000fe40000410000 */
[----:B------:R-:W-:Y:S02]  /*4880*/  FFMA.FTZ R8, -R118, R118, 1 ;  /* 0x3f80000076087423 */ /* 0x000fe40000010176 */
[----:B------:R-:W-:Y:S02]  /*4890*/  FFMA.FTZ R13, -R122, R122, 1 ;  /* 0x3f8000007a0d7423 */ /* 0x000fe4000001017a */
[----:B------:R-:W-:Y:S02]  /*48a0*/  FMUL.FTZ R10, R6, R10 ;  /* 0x0000000a060a7220 */ /* 0x000fe40000410000 */
[----:B------:R-:W-:Y:S02]  /*48b0*/  FMUL.FTZ R4, R12, R4 ;  /* 0x000000040c047220 */ /* 0x000fe40000410000 */
[----:B------:R-:W-:Y:S02]  /*48c0*/  FMUL.FTZ R8, R8, c[0x0][0x2ec] ;  /* 0x0000bb0008087a20 */ /* 0x000fe40000410000 */
[----:B------:R-:W-:Y:S01]  /*48d0*/  FMUL.FTZ R13, R13, c[0x0][0x2ec] ;  /* 0x0000bb000d0d7a20 */ /* 0x000fe20000410000 */
[----:B------:R-:W-:Y:S01]  /*48e0*/  F2FP.BF16.PACK_AB R4, R4, R10 ;  /* 0x0000000a0404723e */ /* 0x000fe200000010ff */
[----:B------:R-:W-:Y:S02]  /*48f0*/  FMUL.FTZ R8, R88, R8 ;  /* 0x0000000858087220 */ /* 0x000fe40000410000 */
[----:B------:R-:W-:Y:S02]  /*4900*/  FMUL.FTZ R13, R17, R13 ;  /* 0x0000000d110d7220 */ /* 0x000fe40000410000 */
[----:B------:R-:W-:Y:S01]  /*4910*/  FFMA.FTZ R5, -R129, R129, 1 ;  /* 0x3f80000081057423 */ /* 0x000fe20000010181 */
[----:B------:R1:W-:Y:S01]  /*4920*/  STS [R231+0x20400], R4 ;  /* 0x02040004e7007388 */ /* 0x0003e20000000800 */
[----:B------:R-:W-:Y:S01]  /*4930*/  FFMA.FTZ R6, -R128, R128, 1 ;  /* 0x3f80000080067423 */ /* 0x000fe20000010180 */
[----:B------:R-:W-:Y:S01]  /*4940*/  F2FP.BF16.PACK_AB R8, R8, R13 ;  /* 0x0000000d0808723e */ /* 0x000fe200000010ff */
[----:B------:R-:W-:Y:S02]  /*4950*/  FADD.FTZ R13, -R112, R11 ;  /* 0x0000000b700d7221 */ /* 0x000fe40000010100 */
[----:B------:R-:W-:Y:S01]  /*4960*/  FMUL.FTZ R11, R208, R16 ;  /* 0x00000010d00b7220 */ /* 0x000fe20000410000 */
[----:B------:R-:W-:Y:S01]  /*4970*/  STS [R238+0x20000], R9 ;  /* 0x02000009ee007388 */ /* 0x000fe20000000800 */
[----:B------:R-:W-:Y:S02]  /*4980*/  FMUL.FTZ R5, R5, c[0x0][0x2ec] ;  /* 0x0000bb0005057a20 */ /* 0x000fe40000410000 */
[----:B------:R-:W-:Y:S02]  /*4990*/  FMUL.FTZ R13, R206, R13 ;  /* 0x0000000dce0d7220 */ /* 0x000fe40000410000 */
[----:B------:R-:W-:Y:S02]  /*49a0*/  FMUL.FTZ R6, R6, c[0x0][0x2ec] ;  /* 0x0000bb0006067a20 */ /* 0x000fe40000410000 */
[C---:B------:R-:W-:Y:S02]  /*49b0*/  FADD.FTZ R14, -R112.reuse, R14 ;  /* 0x0000000e700e7221 */ /* 0x040fe40000010100 */
[----:B------:R-:W-:Y:S02]  /*49c0*/  FADD.FTZ R15, -R112, R15 ;  /* 0x0000000f700f7221 */ /* 0x000fe40000010100 */
[----:B------:R-:W-:Y:S02]  /*49d0*/  FMUL.FTZ R5, R11, R5 ;  /* 0x000000050b057220 */ /* 0x000fe40000410000 */
[----:B------:R-:W-:Y:S02]  /*49e0*/  FFMA.FTZ R11, -R127, R127, 1 ;  /* 0x3f8000007f0b7423 */ /* 0x000fe4000001017f */
[----:B------:R-:W-:Y:S02]  /*49f0*/  FFMA.FTZ R10, -R126, R126, 1 ;  /* 0x3f8000007e0a7423 */ /* 0x000fe4000001017e */
[----:B------:R-:W-:Y:S02]  /*4a00*/  FMUL.FTZ R6, R13, R6 ;  /* 0x000000060d067220 */ /* 0x000fe40000410000 */
[----:B------:R-:W-:Y:S02]  /*4a10*/  FMUL.FTZ R16, R210, R14 ;  /* 0x0000000ed2107220 */ /* 0x000fe40000410000 */
[----:B------:R-:W-:Y:S01]  /*4a20*/  FMUL.FTZ R17, R207, R15 ;  /* 0x0000000fcf117220 */ /* 0x000fe20000410000 */
[----:B------:R-:W-:Y:S01]  /*4a30*/  F2FP.BF16.PACK_AB R6, R6, R5 ;  /* 0x000000050606723e */ /* 0x000fe200000010ff */
[----:B------:R-:W-:Y:S02]  /*4a40*/  FMUL.FTZ R11, R11, c[0x0][0x2ec] ;  /* 0x0000bb000b0b7a20 */ /* 0x000fe40000410000 */
[----:B------:R-:W-:Y:S02]  /*4a50*/  FMUL.FTZ R10, R10, c[0x0][0x2ec] ;  /* 0x0000bb000a0a7a20 */ /* 0x000fe40000410000 */
[C---:B------:R-:W-:Y:S01]  /*4a60*/  FADD.FTZ R18, -R112.reuse, R18 ;  /* 0x0000001270127221 */ /* 0x040fe20000010100 */
[----:B------:R-:W-:Y:S01]  /*4a70*/  STS [R238+0x20400], R6 ;  /* 0x02040006ee007388 */ /* 0x000fe20000000800 */
[----:B------:R-:W-:Y:S02]  /*4a80*/  FADD.FTZ R19, -R112, R19 ;  /* 0x0000001370137221 */ /* 0x000fe40000010100 */
[----:B------:R-:W-:Y:S02]  /*4a90*/  FFMA.FTZ R13, -R125, R125, 1 ;  /* 0x3f8000007d0d7423 */ /* 0x000fe4000001017d */
[----:B------:R-:W-:Y:S01]  /*4aa0*/  FFMA.FTZ R12, -R124, R124, 1 ;  /* 0x3f8000007c0c7423 */ /* 0x000fe2000001017c */
[----:B------:R-:W-:Y:S01]  /*4ab0*/  STS [R236+0x20000], R8 ;  /* 0x02000008ec007388 */ /* 0x000fe20000000800 */
[----:B------:R-:W-:Y:S02]  /*4ac0*/  FMUL.FTZ R11, R16, R11 ;  /* 0x0000000b100b7220 */ /* 0x000fe40000410000 */
[----:B------:R-:W-:Y:S02]  /*4ad0*/  FMUL.FTZ R10, R17, R10 ;  /* 0x0000000a110a7220 */ /* 0x000fe40000410000 */
[----:B------:R-:W-:Y:S02]  /*4ae0*/  FMUL.FTZ R14, R205, R18 ;  /* 0x00000012cd0e7220 */ /* 0x000fe40000410000 */
[----:B------:R-:W-:Y:S01]  /*4af0*/  FMUL.FTZ R15, R204, R19 ;  /* 0x00000013cc0f7220 */ /* 0x000fe20000410000 */
[----:B------:R-:W-:Y:S01]  /*4b00*/  F2FP.BF16.PACK_AB R5, R10, R11 ;  /* 0x0000000b0a05723e */ /* 0x000fe200000010ff */
[----:B------:R-:W-:Y:S02]  /*4b10*/  FMUL.FTZ R13, R13, c[0x0][0x2ec] ;  /* 0x0000bb000d0d7a20 */ /* 0x000fe40000410000 */
[----:B------:R-:W-:Y:S02]  /*4b20*/  FMUL.FTZ R12, R12, c[0x0][0x2ec] ;  /* 0x0000bb000c0c7a20 */ /* 0x000fe40000410000 */
[----:B------:R-:W-:Y:S01]  /*4b30*/  FMUL.FTZ R13, R14, R13 ;  /* 0x0000000d0e0d7220 */ /* 0x000fe20000410000 */
[----:B------:R-:W-:Y:S01]  /*4b40*/  STS [R236+0x20400], R5 ;  /* 0x02040005ec007388 */ /* 0x000fe20000000800 */
[----:B------:R-:W-:Y:S05]  /*4b50*/  FMUL.FTZ R12, R15, R12 ;  /* 0x0000000c0f0c7220 */ /* 0x000fea0000410000 */
[----:B-1----:R-:W-:Y:S01]  /*4b60*/  F2FP.BF16.PACK_AB R4, R12, R13 ;  /* 0x0000000d0c04723e */ /* 0x002fe200000010ff */
        /* <DEDUP_REMOVED lines=114> */
.L_x_1133:
        /* <DEDUP_REMOVED lines=420> */
.L_x_1134:
        /* <DEDUP_REMOVED lines=217> */
.L_x_1136:
        /* <DEDUP_REMOVED lines=18> */
.L_x_1137:
[----:B------:R-:W-:Y:S01]  /*7b80*/  BAR.SYNC.DEFER_BLOCKING 0x0 ;  /* 0x0000000000007b1d */ /* 0x000fe20000010000 */
[----:B------:R-:W-:Y:S01]  /*7b90*/  USHF.R.S32.HI UR10, URZ, 0x1f, UR23 ;  /* 0x0000001f3f0a7899 */ /* 0x000fe20008011417 */
[--C-:B--2---:R-:W-:Y:S01]  /*7ba0*/  SHF.R.S32.HI R7, RZ, 0x1f, R248.reuse ;  /* 0x0000001fff077819 */ /* 0x104fe200000114f8 */
        /* <DEDUP_REMOVED lines=48> */
.L_x_1139:
[----:B--23--:R-:W-:Y:S05]  /*7eb0*/  BSYNC B0 ;  /* 0x0000000000007941 */ /* 0x00cfea0003800000 */
.L_x_1138:
        /* <DEDUP_REMOVED lines=17> */
.L_x_1141:
[----:B------:R-:W-:Y:S05]  /*7fd0*/  BSYNC B0 ;  /* 0x0000000000007941 */ /* 0x000fea0003800000 */
.L_x_1140:
[----:B------:R-:W-:Y:S01]  /*7fe0*/  ULDC.64 UR6, c[0x0][0x3a8] ;  /* 0x0000ea0000067ab9 */ /* 0x000fe20000000a00 */
[----:B--2---:R-:W-:Y:S01]  /*7ff0*/  IMAD.U32 R4, RZ, RZ, UR23 ;  /* 0x00000017ff047e24 */ /* 0x004fe2000f8e00ff */
        /* <DEDUP_REMOVED lines=26> */
.L_x_1143:
[----:B------:R-:W-:Y:S05]  /*81a0*/  BSYNC B0 ;  /* 0x0000000000007941 */ /* 0x000fea0003800000 */
.L_x_1142:
        /* <DEDUP_REMOVED lines=15> */
.L_x_1132:
        /* <DEDUP_REMOVED lines=20> */
.L_x_1145:
        /* <DEDUP_REMOVED lines=18> */
.L_x_1146:
[----:B------:R-:W-:Y:S01]  /*8500*/  USHF.R.S32.HI UR10, URZ, 0x1f, UR23 ;  /* 0x0000001f3f0a7899 */ /* 0x000fe20008011417 */
[----:B------:R-:W-:Y:S01]  /*8510*/  IMAD.U32 R4, RZ, RZ, UR23 ;  /* 0x00000017ff047e24 */ /* 0x000fe2000f8e00ff */
[----:B------:R-:W-:Y:S01]  /*8520*/  ULDC.64 UR8, c[0x0][0x3a0] ;  /* 0x0000e80000087ab9 */ /* 0x000fe20000000a00 */
[----:B------:R-:W-:Y:S01]  /*8530*/  BSSY B0, `(.L_x_1147) ;  /* 0x000001d000007945 */ /* 0x000fe20003800000 */
[----:B------:R-:W-:Y:S01]  /*8540*/  UIMAD UR7, UR10, UR8, URZ ;  /* 0x000000080a0772a4 */ /* 0x000fe2000f8e023f */
[----:B------:R-:W-:Y:S01]  /*8550*/  IMAD.WIDE.U32 R4, R4, c[0x0][0x3a0], R248 ;  /* 0x0000e80004047a25 */ /* 0x000fe200078e00f8 */
[----:B------:R-:W-:Y:S01]  /*8560*/  UIMAD UR6, UR22, -0x40, UR6 ;  /* 0xffffffc0160678a4 */ /* 0x000fe2000f8e0206 */
[----:B------:R-:W-:Y:S01]  /*8570*/  SHF.R.S32.HI R12, RZ, 0x1f, R243 ;  /* 0x0000001fff0c7819 */ /* 0x000fe200000114f3 */
[----:B------:R-:W-:-:S02]  /*8580*/  UIMAD UR7, UR23, UR9, UR7 ;  /* 0x00000009170772a4 */ /* 0x000fc4000f8e0207 */
[----:B------:R-:W-:Y:S01]  /*8590*/  IADD3 R6, P0, R4, UR14, RZ ;  /* 0x0000000e04067c10 */ /* 0x000fe2000ff1e0ff */
[----:B------:R-:W-:Y:S01]  /*85a0*/  ULDC.64 UR8, c[0x0][0x3b8] ;  /* 0x0000ee0000087ab9 */ /* 0x000fe20000000a00 */
[----:B------:R-:W-:Y:S02]  /*85b0*/  ISETP.GE.AND P2, PT, R243, UR6, PT ;  /* 0x00000006f3007c0c */ /* 0x000fe4000bf46270 */
        /* <DEDUP_REMOVED lines=20> */
.L_x_1148:
[----:B------:R-:W-:Y:S05]  /*8700*/  BSYNC B0 ;  /* 0x0000000000007941 */ /* 0x000fea0003800000 */
.L_x_1147:
        /* <DEDUP_REMOVED lines=17> */
.L_x_1150:
[----:B------:R-:W-:Y:S05]  /*8820*/  BSYNC B0 ;  /* 0x0000000000007941 */ /* 0x000fea0003800000 */
.L_x_1149:
[----:B------:R-:W-:Y:S01]  /*8830*/  ULDC.64 UR6, c[0x0][0x3a8] ;  /* 0x0000ea0000067ab9 */ /* 0x000fe20000000a00 */
[----:B-1----:R-:W-:Y:S01]  /*8840*/  IMAD.U32 R4, RZ, RZ, UR23 ;  /* 0x00000017ff047e24 */ /* 0x002fe2000f8e00ff */
        /* <DEDUP_REMOVED lines=26> */
.L_x_1152:
[----:B------:R-:W-:Y:S05]  /*89f0*/  BSYNC B0 ;  /* 0x0000000000007941 */ /* 0x000fea0003800000 */
.L_x_1151:
        /* <DEDUP_REMOVED lines=14> */
.L_x_1144:
[----:B------:R-:W-:Y:S05]  /*8ae0*/  BSYNC B1 ;  /* 0x0000000000017941 */ /* 0x000fea0003800000 */
.L_x_1127:
        /* <DEDUP_REMOVED lines=11> */
.L_x_1153:
[----:B------:R-:W-:Y:S05]  /*8ba0*/  EXIT ;  /* 0x000000000000794d */ /* 0x000fea0003800000 */
.L_x_1155:
        /* <DEDUP_REMOVED lines=13> */
.L_x_2030:


//--------------------- .text._ZN5flash44flash_bwd_dq_dk_dv_loop_seqk_parallel_kernelI23Flash_bwd_kernel_traitsILi256ELi64ELi64ELi8ELi4ELi2ELi2ELb0ELb1EN7cutlass10bfloat16_tE19Flash_kernel_traitsILi256ELi64ELi64ELi8ES3_EELb1ELb0ELb0ELb1ELb0ELb0ELb0EEEvNS_16Flash_bwd_paramsE --------------------------
	.section	.text._ZN5flash44flash_bwd_dq_dk_dv_loop_seqk_parallel_kernelI23Flash_bwd_kernel_traitsILi256ELi64ELi64ELi8ELi4ELi2ELi2ELb0ELb1EN7cutlass10bfloat16_tE19Flash_kernel_traitsILi256ELi64ELi64ELi8ES3_EELb1ELb0ELb0ELb1ELb0ELb0ELb0EEEvNS_16Flash_bwd_paramsE,"ax",@progbits
	.sectioninfo	@"SHI_REGISTERS=255"
	.align	128
        .global         _ZN5flash44flash_bwd_dq_dk_dv_loop_seqk_parallel_kernelI23Flash_bwd_kernel_traitsILi256ELi64ELi64ELi8ELi4ELi2ELi2ELb0ELb1EN7cutlass10bfloat16_tE19Flash_kernel_traitsILi256ELi64ELi64ELi8ES3_EELb1ELb0ELb0ELb1ELb0ELb0ELb0EEEvNS_16Flash_bwd_paramsE
        .type           _ZN5flash44flash_bwd_dq_dk_dv_loop_seqk_parallel_kernelI23Flash_bwd_kernel_traitsILi256ELi64ELi64ELi8ELi4ELi2ELi2ELb0ELb1EN7cutlass10bfloat16_tE19Flash_kernel_traitsILi256ELi64ELi64ELi8ES3_EELb1ELb0ELb0ELb1ELb0ELb0ELb0EEEvNS_16Flash_bwd_paramsE,@function
        .size           _ZN5flash44flash_bwd_dq_dk_dv_loop_seqk_parallel_kernelI23Flash_bwd_kernel_traitsILi256ELi64ELi64ELi8ELi4ELi2ELi2ELb0ELb1EN7cutlass10bfloat16_tE19Flash_kernel_traitsILi256ELi64ELi64ELi8ES3_EELb1ELb0ELb0ELb1ELb0ELb0ELb0EEEvNS_16Flash_bwd_paramsE,(.L_x_2031 - _ZN5flash44flash_bwd_dq_dk_dv_loop_seqk_parallel_kernelI23Flash_bwd_kernel_traitsILi256ELi64ELi64ELi8ELi4ELi2ELi2ELb0ELb1EN7cutlass10bfloat16_tE19Flash_kernel_traitsILi256ELi64ELi64ELi8ES3_EELb1ELb0ELb0ELb1ELb0ELb0ELb0EEEvNS_16Flash_bwd_paramsE)
        .other          _ZN5flash44flash_bwd_dq_dk_dv_loop_seqk_parallel_kernelI23Flash_bwd_kernel_traitsILi256ELi64ELi64ELi8ELi4ELi2ELi2ELb0ELb1EN7cutlass10bfloat16_tE19Flash_kernel_traitsILi256ELi64ELi64ELi8ES3_EELb1ELb0ELb0ELb1ELb0ELb0ELb0EEEvNS_16Flash_bwd_paramsE,@"STO_CUDA_ENTRY STV_DEFAULT"
_ZN5flash44flash_bwd_dq_dk_dv_loop_seqk_parallel_kernelI23Flash_bwd_kernel_traitsILi256ELi64ELi64ELi8ELi4ELi2ELi2ELb0ELb1EN7cutlass10bfloat16_tE19Flash_kernel_traitsILi256ELi64ELi64ELi8ES3_EELb1ELb0ELb0ELb1ELb0ELb0ELb0EEEvNS_16Flash_bwd_paramsE:
.text._ZN5flash44flash_bwd_dq_dk_dv_loop_seqk_parallel_kernelI23Flash_bwd_kernel_traitsILi256ELi64ELi64ELi8ELi4ELi2ELi2ELb0ELb1EN7cutlass10bfloat16_tE19Flash_kernel_traitsILi256ELi64ELi64ELi8ES3_EELb1ELb0ELb0ELb1ELb0ELb0ELb0EEEvNS_16Flash_bwd_paramsE:
        /* <DEDUP_REMOVED lines=28> */
[----:B--2---:R-:W-:-:S02]  /*01c0*/  UIMAD.WIDE.U32 UR42, UR32, UR15, URZ ;  /* 0x0000000f202a72a5 */ /* 0x004fc4000f8e003f */
[----:B------:R-:W-:Y:S01]  /*01d0*/  USHF.L.U32 UR15, UR32, 0x7, URZ ;  /* 0x00000007200f7899 */ /* 0x000fe2000800063f */
[CC--:B------:R-:W-:Y:S01]  /*01e0*/  LEA.HI R2, R6.reuse, R5.reuse, RZ, 0x5 ;  /* 0x0000000506027211 */ /* 0x0c0fe200078f28ff */
[----:B------:R-:W-:Y:S01]  /*01f0*/  UIMAD.WIDE UR36, UR46, UR36, URZ ;  /* 0x000000242e2472a5 */ /* 0x000fe2000f8e023f */
[CC--:B------:R-:W-:Y:S01]  /*0200*/  LEA.HI R10, R6.reuse, R5.reuse, RZ, 0x3 ;  /* 0x00000005060a7211 */ /* 0x0c0fe200078f18ff */
[----:B------:R-:W-:Y:S01]  /*0210*/  UIMAD UR56, UR7, UR6, UR56 ;  /* 0x00000006073872a4 */ /* 0x000fe2000f8e0238 */
[CC--:B------:R-:W-:Y:S01]  /*0220*/  LEA.HI R3, R6.reuse, R5.reuse, RZ, 0x4 ;  /* 0x0000000506037211 */ /* 0x0c0fe200078f20ff */
[----:B---3--:R-:W-:Y:S01]  /*0230*/  UIMAD UR47, UR34, UR46, URZ ;  /* 0x0000002e222f72a4 */ /* 0x008fe2000f8e023f */
[CC--:B------:R-:W-:Y:S01]  /*0240*/  LEA.HI R13, R6.reuse, R5.reuse, RZ, 0x7 ;  /* 0x00000005060d7211 */ /* 0x0c0fe200078f38ff */
[----:B------:R-:W-:Y:S01]  /*0250*/  USHF.R.S32.HI UR9, URZ, 0x1f, UR32 ;  /* 0x0000001f3f097899 */ /* 0x000fe20008011420 */
[CC--:B------:R-:W-:Y:S01]  /*0260*/  LEA.HI R14, R6.reuse, R5.reuse, RZ, 0x6 ;  /* 0x00000005060e7211 */ /* 0x0c0fe200078f30ff */
[----:B------:R-:W-:Y:S01]  /*0270*/  UIMAD UR46, UR46, UR12, URZ ;  /* 0x0000000c2e2e72a4 */ /* 0x000fe2000f8e023f */
[----:B------:R-:W-:Y:S01]  /*0280*/  LEA.HI R6, R6, R5, RZ, 0x2 ;  /* 0x0000000506067211 */ /* 0x000fe200078f10ff */
[----:B------:R-:W-:Y:S01]  /*0290*/  UIMAD UR6, UR32, UR13, UR34 ;  /* 0x0000000d200672a4 */ /* 0x000fe2000f8e0222 */
[----:B------:R-:W-:Y:S01]  /*02a0*/  LOP3.LUT R4, R2, 0xffffffe0, RZ, 0xc0, !PT ;  /* 0xffffffe002047812 */ /* 0x000fe200078ec0ff */
[----:B------:R-:W-:Y:S01]  /*02b0*/  ULDC UR14, c[0x0][0x1c0] ;  /* 0x00007000000e7ab9 */ /* 0x000fe20000000800 */
[--C-:B------:R-:W-:Y:S01]  /*02c0*/  SHF.R.S32.HI R0, RZ, 0x5, R2.reuse ;  /* 0x00000005ff007819 */ /* 0x100fe20000011402 */
[----:B------:R-:W-:Y:S01]  /*02d0*/  ULDC UR11, c[0x0][0x1c0] ;  /* 0x00007000000b7ab9 */ /* 0x000fe20000000800 */
[----:B------:R-:W-:Y:S01]  /*02e0*/  SHF.R.S32.HI R12, RZ, 0x1f, R2 ;  /* 0x0000001fff0c7819 */ /* 0x000fe20000011402 */
[----:B------:R-:W-:Y:S01]  /*02f0*/  IMAD.IADD R9, R5, 0x1, -R4 ;  /* 0x0000000105097824 */ /* 0x000fe200078e0a04 */
[----:B------:R-:W-:Y:S01]  /*0300*/  LOP3.LUT R7, R10, 0xfffffff8, RZ, 0xc0, !PT ;  /* 0xfffffff80a077812 */ /* 0x000fe200078ec0ff */
[----:B------:R-:W-:Y:S01]  /*0310*/  UIMAD UR53, UR8, UR32, URZ ;  /* 0x00000020083572a4 */ /* 0x000fe2000f8e023f */
[----:B------:R-:W-:Y:S01]  /*0320*/  LOP3.LUT R8, R3, 0xfffffff0, RZ, 0xc0, !PT ;  /* 0xfffffff003087812 */ /* 0x000fe200078ec0ff */
[----:B------:R-:W-:Y:S01]  /*0330*/  UIMAD UR7, UR32, UR11, UR34 ;  /* 0x0000000b200772a4 */ /* 0x000fe2000f8e0222 */
        /* <DEDUP_REMOVED lines=9> */
[----:B------:R-:W-:Y:S01]  /*03d0*/  @!UP2 UIMAD UR8, UR32, UR14, UR34 ;  /* 0x0000000e2008a2a4 */ /* 0x000fe2000f8e0222 */
[----:B------:R-:W-:Y:S01]  /*03e0*/  SHF.R.S32.HI R4, RZ, 0x4, R3 ;  /* 0x00000004ff047819 */ /* 0x000fe20000011403 */
[C---:B------:R-:W-:Y:S01]  /*03f0*/  IMAD.IADD R249, R0.reuse, 0x1, -R5 ;  /* 0x0000000100f97824 */ /* 0x040fe200078e0a05 */
[----:B------:R-:W-:Y:S01]  /*0400*/  SHF.R.S32.HI R242, RZ, 0x3, R10 ;  /* 0x00000003fff27819 */ /* 0x000fe2000001140a */
[----:B------:R-:W-:Y:S01]  /*0410*/  IMAD.IADD R216, R0, 0x1, -R2 ;  /* 0x0000000100d87824 */ /* 0x000fe200078e0a02 */
[----:B------:R-:W-:Y:S01]  /*0420*/  LEA.HI R0, R3, R4, RZ, 0x1 ;  /* 0x0000000403007211 */ /* 0x000fe200078f08ff */
[----:B------:R-:W-:Y:S01]  /*0430*/  USHF.L.U32 UR45, UR46, 0x6, URZ ;  /* 0x000000062e2d7899 */ /* 0x000fe2000800063f */
[--C-:B------:R-:W-:Y:S01]  /*0440*/  SHF.R.S32.HI R3, RZ, 0x2, R6.reuse ;  /* 0x00000002ff037819 */ /* 0x100fe20000011406 */
[----:B------:R-:W-:Y:S01]  /*0450*/  USHF.L.U32 UR44, UR6, 0x5, URZ ;  /* 0x00000005062c7899 */ /* 0x000fe2000800063f */
[----:B------:R-:W-:Y:S01]  /*0460*/  LOP3.LUT R2, R0, 0xfffffffe, RZ, 0xc0, !PT ;  /* 0xfffffffe00027812 */ /* 0x000fe200078ec0ff */
[----:B------:R-:W-:Y:S01]  /*0470*/  ULDC UR50, c[0x0][0x214] ;  /* 0x0000850000327ab9 */ /* 0x000fe20000000800 */
[----:B------:R-:W-:Y:S01]  /*0480*/  SHF.R.S32.HI R0, RZ, 0x1f, R6 ;  /* 0x0000001fff007819 */ /* 0x000fe20000011406 */
[----:B------:R-:W-:Y:S01]  /*0490*/  IMAD.U32 R252, RZ, RZ, UR9 ;  /* 0x00000009fffc7e24 */ /* 0x000fe2000f8e00ff */
[----:B------:R-:W-:Y:S01]  /*04a0*/  SHF.R.S32.HI R5, RZ, 0x1f, R8 ;  /* 0x0000001fff057819 */ /* 0x000fe20000011408 */
[----:B------:R-:W-:Y:S01]  /*04b0*/  IMAD.IADD R11, R4, 0x1, -R2 ;  /* 0x00000001040b7824 */ /* 0x000fe200078e0a02 */
[----:B------:R-:W-:Y:S01]  /*04c0*/  LEA.HI R0, R0, R3, RZ, 0x3 ;  /* 0x0000000300007211 */ /* 0x000fe200078f18ff */
[----:B------:R-:W-:Y:S01]  /*04d0*/  IMAD.SHL.U32 R2, R242, 0x40, RZ ;  /* 0x00000040f2027824 */ /* 0x000fe200078e00ff */
[----:B------:R-:W-:Y:S01]  /*04e0*/  LEA.HI R12, R5, R8, RZ, 0x3 ;  /* 0x00000008050c7211 */ /* 0x000fe200078f18ff */
[----:B------:R-:W-:Y:S01]  /*04f0*/  IMAD.SHL.U32 R213, R11, 0x200, RZ ;  /* 0x000002000bd57824 */ /* 0x000fe200078e00ff */
[----:B------:R-:W-:Y:S01]  /*0500*/  LOP3.LUT R0, R0, 0xfffffff8, RZ, 0xc0, !PT ;  /* 0xfffffff800007812 */ /* 0x000fe200078ec0ff */
[----:B------:R-:W-:Y:S01]  /*0510*/  ULDC UR57, c[0x0][0x1c8] ;  /* 0x0000720000397ab9 */ /* 0x000fe20000000800 */
[----:B------:R-:W-:Y:S01]  /*0520*/  SHF.R.S32.HI R6, RZ, 0x7, R13 ;  /* 0x00000007ff067819 */ /* 0x000fe2000001140d */
[----:B------:R-:W-:Y:S01]  /*0530*/  ULDC.U8 UR10, c[0x0][0x3d0] ;  /* 0x0000f400000a7ab9 */ /* 0x000fe20000000000 */
[----:B------:R-:W-:Y:S01]  /*0540*/  LOP3.LUT P4, RZ, R7, 0x4, RZ, 0xc0, !PT ;  /* 0x0000000407ff7812 */ /* 0x000fe2000788c0ff */
[----:B------:R-:W-:Y:S01]  /*0550*/  IMAD.IADD R4, R3, 0x1, -R0 ;  /* 0x0000000103047824 */ /* 0x000fe200078e0a00 */
[----:B------:R-:W-:Y:S01]  /*0560*/  LOP3.LUT R0, R2, 0x1c0, RZ, 0xc0, !PT ;  /* 0x000001c002007812 */ /* 0x000fe200078ec0ff */
[----:B------:R-:W-:Y:S01]  /*0570*/  ULDC UR51, c[0x0][0x224] ;  /* 0x0000890000337ab9 */ /* 0x000fe20000000800 */
[----:B------:R-:W-:Y:S01]  /*0580*/  SHF.R.S32.HI R3, RZ, 0x1f, R9 ;  /* 0x0000001fff037819 */ /* 0x000fe20000011409 */
[----:B------:R-:W-:Y:S01]  /*0590*/  @UP2 UIMAD UR55, UR32, UR50, URZ ;  /* 0x00000032203722a4 */ /* 0x000fe2000f8e023f */
[----:B------:R-:W-:Y:S01]  /*05a0*/  LOP3.LUT R2, R0, 0x38, R228, 0xf8, !PT ;  /* 0x0000003800027812 */ /* 0x000fe200078ef8e4 */
[----:B------:R-:W-:Y:S01]  /*05b0*/  UMOV UR39, URZ ;  /* 0x0000003f00277c82 */ /* 0x000fe20008000000 */
[----:B------:R-:W-:Y:S01]  /*05c0*/  SHF.R.U32.HI R0, RZ, 0x3, R0 ;  /* 0x00000003ff007819 */ /* 0x000fe20000011600 */
[----:B------:R-:W-:Y:S01]  /*05d0*/  ULDC.64 UR4, c[0x0][0x118] ;  /* 0x0000460000047ab9 */ /* 0x000fe20000000a00 */
[----:B------:R-:W-:Y:S01]  /*05e0*/  LEA.HI R239, R3, R9, RZ, 0x2 ;  /* 0x0000000903ef7211 */ /* 0x000fe200078f10ff */
[----:B------:R-:W-:Y:S01]  /*05f0*/  IMAD.U32 R3, RZ, RZ, UR15 ;  /* 0x0000000fff037e24 */ /* 0x000fe2000f8e00ff */
[----:B------:R-:W-:Y:S01]  /*0600*/  LOP3.LUT R9, R2, R0, RZ, 0x3c, !PT ;  /* 0x0000000002097212 */ /* 0x000fe200078e3cff */
[----:B------:R-:W-:Y:S01]  /*0610*/  IMAD.SHL.U32 R0, R7, 0x40, RZ ;  /* 0x0000004007007824 */ /* 0x000fe200078e00ff */
[----:B------:R-:W-:Y:S01]  /*0620*/  LOP3.LUT R2, R12, 0xfffffff8, RZ, 0xc0, !PT ;  /* 0xfffffff80c027812 */ /* 0x000fe200078ec0ff */
[----:B------:R-:W-:Y:S01]  /*0630*/  ULOP3.LUT UR57, UR34, UR57, URZ, 0x3c, !UPT ;  /* 0x0000003922397292 */ /* 0x000fe2000f8e3c3f */
[----:B------:R-:W-:Y:S01]  /*0640*/  LOP3.LUT R3, R4, 0x1, RZ, 0xc0, !PT ;  /* 0x0000000104037812 */ /* 0x000fe200078ec0ff */
[----:B------:R-:W-:Y:S01]  /*0650*/  UISETP.NE.AND UP3, UPT, UR10, URZ, UPT ;  /* 0x0000003f0a00728c */ /* 0x000fe2000bf65270 */
[----:B------:R-:W-:Y:S01]  /*0660*/  LOP3.LUT R0, R0, 0x1c0, RZ, 0xc0, !PT ;  /* 0x000001c000007812 */ /* 0x000fe200078ec0ff */
[----:B------:R-:W-:Y:S01]  /*0670*/  IMAD.IADD R8, R8, 0x1, -R2 ;  /* 0x0000000108087824 */ /* 0x000fe200078e0a02 */
[----:B------:R-:W-:Y:S01]  /*0680*/  ISETP.NE.U32.AND P0, PT, R3, 0x1, PT ;  /* 0x000000010300780c */ /* 0x000fe20003f05070 */
[----:B------:R-:W-:Y:S01]  /*0690*/  IMAD.SHL.U32 R2, R216, 0x10, RZ ;  /* 0x00000010d8027824 */ /* 0x000fe200078e00ff */
[----:B------:R-:W-:Y:S01]  /*06a0*/  LOP3.LUT R208, R0, 0x8, R10, 0xf8, !PT ;  /* 0x0000000800d07812 */ /* 0x000fe200078ef80a */
[----:B------:R-:W-:Y:S01]  /*06b0*/  IMAD.SHL.U32 R3, R4, 0x40, RZ ;  /* 0x0000004004037824 */ /* 0x000fe200078e00ff */
[----:B------:R-:W-:Y:S01]  /*06c0*/  LOP3.LUT P3, RZ, R7, 0x2, RZ, 0xc0, !PT ;  /* 0x0000000207ff7812 */ /* 0x000fe2000786c0ff */
[----:B------:R-:W-:Y:S01]  /*06d0*/  USHF.R.S32.HI UR58, URZ, 0x1f, UR34 ;  /* 0x0000001f3f3a7899 */ /* 0x000fe20008011422 */
[----:B------:R-:W-:Y:S01]  /*06e0*/  LOP3.LUT R5, R0, 0x10, R2, 0xf8, !PT ;  /* 0x0000001000057812 */ /* 0x000fe200078ef802 */
[----:B------:R-:W-:Y:S01]  /*06f0*/  IMAD R2, R6, 0x800, R213 ;  /* 0x0000080006027824 */ /* 0x000fe200078e02d5 */
[----:B------:R-:W-:Y:S01]  /*0700*/  SHF.R.U32.HI R0, RZ, 0x3, R0 ;  /* 0x00000003ff007819 */ /* 0x000fe20000011600 */
[----:B------:R-:W-:Y:S01]  /*0710*/  USHF.R.S32.HI UR61, URZ, 0x1f, UR34 ;  /* 0x0000001f3f3d7899 */ /* 0x000fe20008011422 */
        /* <DEDUP_REMOVED lines=9> */
[----:B------:R-:W-:Y:S01]  /*07b0*/  UIMAD.WIDE.U32 UR40, UR36, UR42, URZ ;  /* 0x0000002a242872a5 */ /* 0x000fe2000f8e003f */
[----:B------:R-:W-:Y:S01]  /*07c0*/  R2P PR, R4, 0x6 ;  /* 0x0000000604007804 */ /* 0x000fe20000000000 */
[----:B------:R-:W-:Y:S01]  /*07d0*/  IMAD.SHL.U32 R4, R11, 0x20, RZ ;  /* 0x000000200b047824 */ /* 0x000fe200078e00ff */
[----:B------:R-:W-:Y:S01]  /*07e0*/  SHF.R.U32.HI R3, RZ, 0x3, R0 ;  /* 0x00000003ff037819 */ /* 0x000fe20000011600 */
[----:B------:R-:W-:Y:S01]  /*07f0*/  IMAD R9, R2, 0x200, R9 ;  /* 0x0000020002097824 */ /* 0x000fe200078e0209 */
[----:B------:R-:W-:Y:S01]  /*0800*/  LOP3.LUT P6, RZ, R8, 0x4, RZ, 0xc0, !PT ;  /* 0x0000000408ff7812 */ /* 0x000fe200078cc0ff */
[----:B------:R-:W-:Y:S01]  /*0810*/  IMAD.SHL.U32 R2, R2, 0x8, RZ ;  /* 0x0000000802027824 */ /* 0x000fe200078e00ff */
[----:B------:R-:W-:Y:S01]  /*0820*/  LOP3.LUT P5, RZ, R8, 0x2, RZ, 0xc0, !PT ;  /* 0x0000000208ff7812 */ /* 0x000fe200078ac0ff */
[----:B------:R-:W-:Y:S01]  /*0830*/  IMAD.SHL.U32 R209, R208, 0x2, RZ ;  /* 0x00000002d0d17824 */ /* 0x000fe200078e00ff */
[----:B------:R-:W-:Y:S01]  /*0840*/  SEL R212, R214, 0xffffffc0, !P4 ;  /* 0xffffffc0d6d47807 */ /* 0x000fe20006000000 */
[----:B------:R-:W-:Y:S01]  /*0850*/  IMAD.SHL.U32 R222, R9, 0x2, RZ ;  /* 0x0000000209de7824 */ /* 0x000fe200078e00ff */
        /* <DEDUP_REMOVED lines=12> */
[----:B------:R-:W-:Y:S01]  /*0920*/  SEL R232, R232, 0x10, !P0 ;  /* 0x00000010e8e87807 */ /* 0x000fe20004000000 */
[--C-:B------:R-:W-:Y:S01]  /*0930*/  IMAD R4, R249, 0x400, R0.reuse ;  /* 0x00000400f9047824 */ /* 0x100fe200078e0200 */
[----:B------:R-:W-:Y:S01]  /*0940*/  SHF.R.S32.HI R239, RZ, 0x2, R239 ;  /* 0x00000002ffef7819 */ /* 0x000fe200000114ef */
        /* <DEDUP_REMOVED lines=33> */
[----:B------:R-:W-:Y:S01]  /*0b60*/  IADD3 R238, R228, 0xc0, RZ ;  /* 0x000000c0e4ee7810 */ /* 0x000fe20007ffe0ff */
[----:B------:R-:W-:Y:S01]  /*0b70*/  IMAD.IADD R217, R214, 0x1, R216 ;  /* 0x00000001d6d97824 */ /* 0x000fe200078e02d8 */
[----:B------:R-:W-:Y:S01]  /*0b80*/  @P2 IADD3 R244, R243, -0x40, RZ ;  /* 0xffffffc0f3f42810 */ /* 0x000fe20007ffe0ff */
[----:B------:R-:W-:Y:S01]  /*0b90*/  IMAD R208, R208, 0x2, R212 ;  /* 0x00000002d0d07824 */ /* 0x000fe200078e02d4 */
[----:B------:R-:W-:Y:S01]  /*0ba0*/  USHF.R.S32.HI UR48, URZ, 0x1f, UR44 ;  /* 0x0000001f3f307899 */ /* 0x000fe2000801142c */
        /* <DEDUP_REMOVED lines=8> */
.L_x_1200:
        /* <DEDUP_REMOVED lines=62> */
.L_x_1156:
        /* <DEDUP_REMOVED lines=58> */
.L_x_1158:
        /* <DEDUP_REMOVED lines=43> */
.L_x_1159:
        /* <DEDUP_REMOVED lines=45> */
.L_x_1160:
[----:B------:R-:W-:-:S03]  /*1930*/  UMOV UR12, UR51 ;  /* 0x00000033000c7c82 */ /* 0x000fc60008000000 */
.L_x_1161:
[----:B------:R-:W1:Y:S01]  /*1940*/  S2R R25, SR_TID.X ;  /* 0x0000000000197919 */ /* 0x000e620000002100 */
[--C-:B------:R-:W-:Y:S01]  /*1950*/  SHF.R.S32.HI R229, RZ, 0x1f, R228.reuse ;  /* 0x0000001fffe57819 */ /* 0x100fe200000114e4 */
[----:B------:R-:W-:Y:S01]  /*1960*/  IMAD.U32 R6, RZ, RZ, UR19 ;  /* 0x00000013ff067e24 */ /* 0x000fe2000f8e00ff */
[----:B------:R-:W-:Y:S01]  /*1970*/  IADD3 R4, P0, R228, UR18, RZ ;  /* 0x00000012e4047c10 */ /* 0x000fe2000ff1e0ff */
[----:B------:R-:W-:Y:S01]  /*1980*/  UIADD3 UR8, UP5, UP4, UR8, UR45, UR47 ;  /* 0x0000002d08087290 */ /* 0x000fe2000fcbe02f */
[----:B------:R-:W-:Y:S01]  /*1990*/  IADD3 R14, P1, R242, UR19, RZ ;  /* 0x00000013f20e7c10 */ /* 0x000fe2000ff3e0ff */
[----:B------:R-:W-:Y:S01]  /*19a0*/  UMOV UR16, 0x4 ;  /* 0x0000000400107882 */ /* 0x000fe20000000000 */
        /* <DEDUP_REMOVED lines=11> */
[----:B------:R-:W-:-:S04]  /*1a60*/  UIMAD UR6, UR31, UR8, URZ ;  /* 0x000000081f0672a4 */ /* 0x000fc8000f8e023f */
        /* <DEDUP_REMOVED lines=11> */
[----:B------:R-:W-:-:S02]  /*1b20*/  ULEA.HI.SX32 UR11, UR33, 0xffffffff, 0x1a ;  /* 0xffffffff210b7891 */ /* 0x000fc4000f8fd23f */
        /* <DEDUP_REMOVED lines=11> */
[----:B------:R-:W-:Y:S02]  /*1be0*/  ULDC.64 UR12, c[0x0][0x3c8] ;  /* 0x0000f200000c7ab9 */ /* 0x000fe40000000a00 */
        /* <DEDUP_REMOVED lines=15> */
[----:B------:R-:W-:Y:S02]  /*1ce0*/  BSSY B0, `(.L_x_1163) ;  /* 0x000003b000007945 */ /* 0x000fe40003800000 */
[----:B------:R-:W-:Y:S01]  /*1cf0*/  IMAD.WIDE.U32 R12, R12, c[0x0][0x1a8], R8 ;  /* 0x00006a000c0c7a25 */ /* 0x000fe200078e0008 */
[----:B------:R-:W-:-:S02]  /*1d00*/  UIMAD UR8, UR34, UR9, UR8 ;  /* 0x00000009220872a4 */ /* 0x000fc4000f8e0208 */
[----:B------:R-:W-:Y:S01]  /*1d10*/  @P0 BAR.SYNC.DEFER_BLOCKING 0x0 ;  /* 0x0000000000000b1d */ /* 0x000fe20000010000 */
[----:B------:R-:W-:Y:S01]  /*1d20*/  IMAD R4, R242, c[0x0][0x374], R4 ;  /* 0x0000dd00f2047a24 */ /* 0x000fe200078e0204 */
[----:B------:R-:W-:Y:S02]  /*1d30*/  LEA R225, P0, R6, c[0x0][0x330], 0x1 ;  /* 0x0000cc0006e17a11 */ /* 0x000fe400078008ff */
[----:B------:R-:W-:Y:S01]  /*1d40*/  LEA R224, P1, R12, c[0x0][0x160], 0x1 ;  /* 0x000058000ce07a11 */ /* 0x000fe200078208ff */
[----:B------:R-:W-:Y:S01]  /*1d50*/  IMAD.IADD R16, R7, 0x1, R4 ;  /* 0x0000000107107824 */ /* 0x000fe200078e0204 */
[----:B------:R-:W-:Y:S01]  /*1d60*/  UMOV UR9, UR11 ;  /* 0x0000000b00097c82 */ /* 0x000fe20008000000 */
[----:B------:R-:W-:Y:S01]  /*1d70*/  IADD3 R18, R13, UR8, RZ ;  /* 0x000000080d127c10 */ /* 0x000fe2000fffe0ff */
[----:B------:R-:W-:Y:S02]  /*1d80*/  UIMAD UR6, UR9, -0x40, UR29 ;  /* 0xffffffc0090678a4 */ /* 0x000fe4000f8e021d */
[----:B------:R-:W-:-:S02]  /*1d90*/  LEA.HI.X R227, R6, c[0x0][0x334], R16, 0x1, P0 ;  /* 0x0000cd0006e37a11 */ /* 0x000fc400000f0c10 */
[----:B------:R-:W-:Y:S02]  /*1da0*/  LEA.HI.X R226, R12, c[0x0][0x164], R18, 0x1, P1 ;  /* 0x000059000ce27a11 */ /* 0x000fe400008f0c12 */
        /* <DEDUP_REMOVED lines=46> */
.L_x_1164:
[----:B------:R-:W-:Y:S05]  /*2090*/  BSYNC B0 ;  /* 0x0000000000007941 */ /* 0x000fea0003800000 */
.L_x_1163:
        /* <DEDUP_REMOVED lines=48> */
.L_x_1166:
[----:B------:R-:W-:Y:S05]  /*23a0*/  BSYNC B0 ;  /* 0x0000000000007941 */ /* 0x000fea0003800000 */
.L_x_1165:
        /* <DEDUP_REMOVED lines=44> */
.L_x_1168:
[----:B------:R-:W-:Y:S05]  /*2670*/  BSYNC B0 ;  /* 0x0000000000007941 */ /* 0x000fea0003800000 */
.L_x_1167:
        /* <DEDUP_REMOVED lines=45> */
.L_x_1170:
[----:B------:R-:W-:Y:S05]  /*2950*/  BSYNC B0 ;  /* 0x0000000000007941 */ /* 0x000fea0003800000 */
.L_x_1169:
[C---:B--23--:R-:W-:Y:S01]  /*2960*/  IADD3 R4, R239.reuse, 0x8, RZ ;  /* 0x00000008ef047810 */ /* 0x04cfe20007ffe0ff */
[----:B------:R-:W-:Y:S01]  /*2970*/  USHF.R.S32.HI UR8, URZ, 0x1f, UR17 ;  /* 0x0000001f3f087899 */ /* 0x000fe20008011411 */
[C---:B------:R-:W-:Y:S01]  /*2980*/  ISETP.GE.AND P1, PT, R239.reuse, UR6, PT ;  /* 0x00000006ef007c0c */ /* 0x040fe2000bf26270 */
[----:B------:R-:W-:Y:S01]  /*2990*/  ULDC.64 UR10, c[0x0][0x198] ;  /* 0x00006600000a7ab9 */ /* 0x000fe20000000a00 */
[----:B------:R-:W-:Y:S01]  /*29a0*/  ISETP.GE.AND P0, PT, R4, UR6, PT ;  /* 0x0000000604007c0c */ /* 0x000fe2000bf06270 */
[----:B------:R-:W-:Y:S01]  /*29b0*/  UIMAD UR6, UR8, UR10, URZ ;  /* 0x0000000a080672a4 */ /* 0x000fe2000f8e023f */
[----:B------:R-:W-:Y:S01]  /*29c0*/  IMAD.MOV.U32 R4, RZ, RZ, 0x4 ;  /* 0x00000004ff047424 */ /* 0x000fe200078e00ff */
[----:B------:R-:W-:Y:S01]  /*29d0*/  MOV R235, 0x7f800000 ;  /* 0x7f80000000eb7802 */ /* 0x000fe20000000f00 */
[----:B------:R-:W-:Y:S01]  /*29e0*/  IMAD.MOV.U32 R234, RZ, RZ, 0x7f800000 ;  /* 0x7f800000ffea7424 */ /* 0x000fe200078e00ff */
[----:B------:R-:W-:Y:S01]  /*29f0*/  UIMAD UR6, UR17, UR11, UR6 ;  /* 0x0000000b110672a4 */ /* 0x000fe2000f8e0206 */
[----:B------:R-:W-:-:S05]  /*2a00*/  IMAD.WIDE R4, R239, R4, UR14 ;  /* 0x0000000eef047e25 */ /* 0x000fca000f8e0204 */
[----:B------:R-:W-:Y:S01]  /*2a10*/  IMAD.U32 R6, RZ, RZ, UR6 ;  /* 0x00000006ff067e24 */ /* 0x000fe2000f8e00ff */
[----:B------:R-:W-:Y:S01]  /*2a20*/  UIADD3 UR6, -UR17, UR7, URZ ;  /* 0x0000000711067290 */ /* 0x000fe2000fffe13f */
[----:B------:R2:W5:Y:S04]  /*2a30*/  @!P1 LDG.E R234, [R4.64] ;  /* 0x0000000404ea9981 */ /* 0x000568000c1e1900 */
[----:B------:R2:W5:Y:S01]  /*2a40*/  @!P0 LDG.E R235, [R4.64+0x20] ;  /* 0x0000200404eb8981 */ /* 0x000562000c1e1900 */
[----:B------:R-:W-:Y:S01]  /*2a50*/  ISETP.GE.AND P5, PT, R242, UR6, PT ;  /* 0x00000006f2007c0c */ /* 0x000fe2000bfa6270 */
[----:B------:R-:W-:-:S12]  /*2a60*/  BSSY B0, `(.L_x_1171) ;  /* 0x000003b000007945 */ /* 0x000fd80003800000 */
[----:B------:R3:W-:Y:S04]  /*2a70*/  @P5 STS.128 [R222+0x10000], RZ ;  /* 0x010000ffde005388 */ /* 0x0007e80000000c00 */
[----:B------:R3:W-:Y:S04]  /*2a80*/  @P5 STS.128 [R222+0x12000], RZ ;  /* 0x012000ffde005388 */ /* 0x0007e80000000c00 */
[----:B------:R3:W-:Y:S01]  /*2a90*/  @P5 STS.128 [R222+0x14000], RZ ;  /* 0x014000ffde005388 */ /* 0x0007e20000000c00 */
[----:B--2---:R-:W-:-:S03]  /*2aa0*/  MOV R4, UR17 ;  /* 0x0000001100047c02 */ /* 0x004fc60008000f00 */
[----:B------:R3:W-:Y:S02]  /*2ab0*/  @P5 STS.128 [R222+0x16000], RZ ;  /* 0x016000ffde005388 */ /* 0x0007e40000000c00 */
[----:B------:R-:W-:-:S05]  /*2ac0*/  IMAD.WIDE.U32 R4, R4, c[0x0][0x198], R228 ;  /* 0x0000660004047a25 */ /* 0x000fca00078e00e4 */
        /* <DEDUP_REMOVED lines=52> */
.L_x_1172:
[----:B---3--:R-:W-:Y:S05]  /*2e10*/  BSYNC B0 ;  /* 0x0000000000007941 */ /* 0x008fea0003800000 */
.L_x_1171:
        /* <DEDUP_REMOVED lines=55> */
.L_x_1174:
[----:B------:R-:W-:Y:S05]  /*3190*/  BSYNC B0 ;  /* 0x0000000000007941 */ /* 0x000fea0003800000 */
.L_x_1173:
[----:B------:R-:W-:Y:S01]  /*31a0*/  ULDC.64 UR10, c[0x0][0x1a0] ;  /* 0x00006800000a7ab9 */ /* 0x000fe20000000a00 */
[----:B-12---:R-:W-:Y:S01]  /*31b0*/  MOV R4, UR17 ;  /* 0x0000001100047c02 */ /* 0x006fe20008000f00 */
[----:B------:R-:W-:Y:S01]  /*31c0*/  UIMAD UR6, UR8, UR10, URZ ;  /* 0x0000000a080672a4 */ /* 0x000fe2000f8e023f */
[----:B------:R1:W-:Y:S01]  /*31d0*/  @P5 STS.128 [R222+0x18000], RZ ;  /* 0x018000ffde005388 */ /* 0x0003e20000000c00 */
[----:B------:R-:W-:Y:S02]  /*31e0*/  BSSY B0, `(.L_x_1175) ;  /* 0x000003b000007945 */ /* 0x000fe40003800000 */
[----:B------:R-:W-:Y:S01]  /*31f0*/  UIMAD UR6, UR17, UR11, UR6 ;  /* 0x0000000b110672a4 */ /* 0x000fe2000f8e0206 */
[----:B------:R1:W-:Y:S01]  /*3200*/  @P5 STS.128 [R222+0x1a000], RZ ;  /* 0x01a000ffde005388 */ /* 0x0003e20000000c00 */
[----:B------:R-:W-:-:S03]  /*3210*/  IMAD.WIDE.U32 R4, R4, c[0x0][0x1a0], R228 ;  /* 0x0000680004047a25 */ /* 0x000fc600078e00e4 */
        /* <DEDUP_REMOVED lines=55> */
.L_x_1176:
[----:B------:R-:W-:Y:S05]  /*3590*/  BSYNC B0 ;  /* 0x0000000000007941 */ /* 0x000fea0003800000 */
.L_x_1175:
        /* <DEDUP_REMOVED lines=53> */
.L_x_1178:
[----:B------:R-:W-:Y:S05]  /*38f0*/  BSYNC B0 ;  /* 0x0000000000007941 */ /* 0x000fea0003800000 */
.L_x_1177:
[----:B------:R-:W-:Y:S01]  /*3900*/  ULDC.64 UR18, c[0x0][0x318] ;  /* 0x0000c60000127ab9 */ /* 0x000fe20000000a00 */
[----:B------:R-:W-:Y:S01]  /*3910*/  IMAD.MOV.U32 R10, RZ, RZ, c[0x0][0x308] ;  /* 0x0000c200ff0a7624 */ /* 0x000fe200078e00ff */
[----:B------:R-:W-:Y:S01]  /*3920*/  UISETP.NE.U32.AND UP1, UPT, URZ, UR18, UPT ;  /* 0x000000123f00728c */ /* 0x000fe2000bf25070 */
[----:B------:R-:W-:Y:S01]  /*3930*/  MOV R11, c[0x0][0x30c] ;  /* 0x0000c300000b7a02 */ /* 0x000fe20000000f00 */
[----:B------:R-:W-:Y:S01]  /*3940*/  ULDC.64 UR20, c[0x0][0x320] ;  /* 0x0000c80000147ab9 */ /* 0x000fe20000000a00 */
[----:B-1----:R-:W1:Y:S01]  /*3950*/  S2R R9, SR_TID.X ;  /* 0x0000000000097919 */ /* 0x002e620000002100 */
[----:B------:R-:W-:Y:S01]  /*3960*/  UISETP.NE.AND.EX UP1, UPT, URZ, UR19, UPT, UP1 ;  /* 0x000000133f00728c */ /* 0x000fe2000bf25310 */
[----:B------:R-:W-:-:S02]  /*3970*/  LEA.HI R6, R27, R25, RZ, 0x7 ;  /* 0x000000191b067211 */ /* 0x000fc400078f38ff */
[----:B------:R-:W-:Y:S01]  /*3980*/  MOV R7, UR35 ;  /* 0x0000002300077c02 */ /* 0x000fe20008000f00 */
[----:B------:R-:W0:Y:S02]  /*3990*/  LDGDEPBAR ;  /* 0x00000000000079af */ /* 0x000e240000000000 */
[----:B------:R-:W-:-:S05]  /*39a0*/  PLOP3.LUT P0, PT, PT, PT, UP1, 0x80, 0x0 ;  /* 0x000000000000781c */ /* 0x000fca0003f0f018 */
[----:B------:R-:W-:Y:S02]  /*39b0*/  @UP1 UMOV UR10, UR34 ;  /* 0x00000022000a1c82 */ /* 0x000fe40008000000 */
[----:B------:R-:W-:Y:S02]  /*39c0*/  @UP1 UMOV UR11, UR58 ;  /* 0x0000003a000b1c82 */ /* 0x000fe40008000000 */
[----:B------:R-:W-:Y:S02]  /*39d0*/  @UP1 UIMAD.WIDE.U32 UR10, UR32, UR20, UR10 ;  /* 0x00000014200a12a5 */ /* 0x000fe4000f8e000a */
[----:B------:R-:W-:Y:S02]  /*39e0*/  @UP1 UIMAD UR20, UR38, UR20, URZ ;  /* 0x00000014261412a4 */ /* 0x000fe4000f8e023f */
[----:B------:R-:W-:Y:S02]  /*39f0*/  @UP1 ULEA UR18, UP0, UR10, UR18, 0x2 ;  /* 0x000000120a121291 */ /* 0x000fe4000f80103f */
[----:B------:R-:W-:-:S04]  /*3a00*/  @UP1 UIMAD UR21, UR32, UR21, UR20 ;  /* 0x00000015201512a4 */ /* 0x000fc8000f8e0214 */
[----:B------:R-:W-:Y:S01]  /*3a10*/  @UP1 UIADD3 UR21, UR11, UR21, URZ ;  /* 0x000000150b151290 */ /* 0x000fe2000fffe03f */
[----:B--2---:R-:W-:-:S03]  /*3a20*/  IMAD.U32 R4, RZ, RZ, UR18 ;  /* 0x00000012ff047e24 */ /* 0x004fc6000f8e00ff */
[----:B------:R-:W-:-:S06]  /*3a30*/  @UP1 ULEA.HI.X UR19, UR10, UR19, UR21, 0x2, UP0 ;  /* 0x000000130a131291 */ /* 0x000fcc00080f1415 */
[----:B------:R-:W-:-:S05]  /*3a40*/  IMAD.U32 R5, RZ, RZ, UR19 ;  /* 0x00000013ff057e24 */ /* 0x000fca000f8e00ff */
[----:B---3--:R2:W3:Y:S04]  /*3a50*/  @P0 LDG.E R8, [R4.64] ;  /* 0x0000000404080981 */ /* 0x0084e8000c1e1900 */
[----:B--2-4-:R2:W4:Y:S04]  /*3a60*/  LDG.E.64 R4, [R10.64+0x8] ;  /* 0x000008040a047981 */ /* 0x014528000c1e1b00 */
[----:B--2---:R-:W2:Y:S01]  /*3a70*/  LDG.E.64 R10, [R10.64] ;  /* 0x000000040a0a7981 */ /* 0x004ea2000c1e1b00 */
[----:B------:R-:W3:Y:S01]  /*3a80*/  @P0 MUFU.RCP R13, c[0x0][0x238] ;  /* 0x00008e00000d0b08 */ /* 0x000ee20000001000 */
[----:B------:R-:W-:Y:S01]  /*3a90*/  SHF.R.S32.HI R6, RZ, 0x7, R6 ;  /* 0x00000007ff067819 */ /* 0x000fe20000011406 */
[----:B-1----:R-:W-:Y:S01]  /*3aa0*/  IMAD.SHL.U32 R9, R9, 0x2, RZ ;  /* 0x0000000209097824 */ /* 0x002fe200078e00ff */
[----:B------:R-:W-:Y:S01]  /*3ab0*/  CS2R R190, SRZ ;  /* 0x0000000000be7805 */ /* 0x000fe2000001ff00 */
[----:B------:R-:W-:Y:S01]  /*3ac0*/  IMAD.MOV.U32 R250, RZ, RZ, c[0x0][0x22c] ;  /* 0x00008b00fffa7624 */ /* 0x000fe200078e00ff */
[----:B------:R-:W-:Y:S01]  /*3ad0*/  CS2R R188, SRZ ;  /* 0x0000000000bc7805 */ /* 0x000fe2000001ff00 */
[----:B------:R-:W-:Y:S01]  /*3ae0*/  IMAD.SHL.U32 R12, R6, 0x20, RZ ;  /* 0x00000020060c7824 */ /* 0x000fe200078e00ff */
[----:B------:R-:W-:Y:S01]  /*3af0*/  CS2R R194, SRZ ;  /* 0x0000000000c27805 */ /* 0x000fe2000001ff00 */
[----:B------:R-:W-:Y:S01]  /*3b00*/  IMAD R14, R7, 0x2, R6 ;  /* 0x00000002070e7824 */ /* 0x000fe200078e0206 */
[----:B------:R-:W-:Y:S01]  /*3b10*/  SHF.R.S32.HI R7, RZ, 0x1f, R21 ;  /* 0x0000001fff077819 */ /* 0x000fe20000011415 */
[----:B------:R-:W-:Y:S01]  /*3b20*/  IMAD R250, R250, c[0x0][0x1c0], RZ ;  /* 0x00007000fafa7a24 */ /* 0x000fe200078e02ff */
[----:B------:R-:W-:Y:S01]  /*3b30*/  LOP3.LUT R12, R12, 0x6, R9, 0xf8, !PT ;  /* 0x000000060c0c7812 */ /* 0x000fe200078ef809 */
[----:B------:R-:W-:Y:S01]  /*3b40*/  IMAD.U32 R9, RZ, RZ, UR35 ;  /* 0x00000023ff097e24 */ /* 0x000fe2000f8e00ff */
[----:B------:R-:W-:Y:S01]  /*3b50*/  CS2R R192, SRZ ;  /* 0x0000000000c07805 */ /* 0x000fe2000001ff00 */
[----:B------:R-:W-:Y:S01]  /*3b60*/  CS2R R186, SRZ ;  /* 0x0000000000ba7805 */ /* 0x000fe2000001ff00 */
[----:B------:R-:W-:Y:S01]  /*3b70*/  CS2R R184, SRZ ;  /* 0x0000000000b87805 */ /* 0x000fe2000001ff00 */
[----:B------:R-:W-:Y:S01]  /*3b80*/  CS2R R182, SRZ ;  /* 0x0000000000b67805 */ /* 0x000fe2000001ff00 */
[----:B------:R-:W-:Y:S01]  /*3b90*/  LEA R223, R9, R12, 0x6 ;  /* 0x0000000c09df7211 */ /* 0x000fe200078e30ff */
        /* <DEDUP_REMOVED lines=57> */
[----:B------:R-:W-:Y:S01]  /*3f30*/  UMOV UR6, URZ ;  /* 0x0000003f00067c82 */ /* 0x000fe20008000000 */
[----:B---3--:R-:W-:-:S04]  /*3f40*/  @P0 FMUL.FTZ R6, R8, R13 ;  /* 0x0000000d08060220 */ /* 0x008fc80000410000 */
[----:B------:R-:W1:Y:S01]  /*3f50*/  @P0 R2UR UR11, R6 ;  /* 0x00000000060b03c2 */ /* 0x000e6200000e0000 */
[----:B----4-:R-:W-:Y:S02]  /*3f60*/  IADD3 R8, P2, P1, R4, UR44, R21 ;  /* 0x0000002c04087c10 */ /* 0x010fe4000f95e015 */
[----:B------:R-:W-:Y:S01]  /*3f70*/  CS2R R20, SRZ ;  /* 0x0000000000147805 */ /* 0x000fe2000001ff00 */
[----:B-1----:R-:W-:Y:S01]  /*3f80*/  @UP1 UMOV UR6, UR11 ;  /* 0x0000000b00061c82 */ /* 0x002fe20008000000 */
[----:B------:R-:W-:Y:S01]  /*3f90*/  IADD3.X R248, R5, UR48, R7, P2, P1 ;  /* 0x0000003005f87c10 */ /* 0x000fe200097e2407 */
[----:B------:R-:W-:Y:S01]  /*3fa0*/  IMAD.WIDE.U32 R246, R8, -0x2daee0ad, RZ ;  /* 0xd2511f5308f67825 */ /* 0x000fe200078e00ff */
[----:B------:R-:W-:-:S04]  /*3fb0*/  IADD3 R5, R239, -UR29, -R223 ;  /* 0x8000001def057c10 */ /* 0x000fc8000fffe8df */
[----:B------:R-:W-:Y:S01]  /*3fc0*/  IADD3 R245, R5, UR7, RZ ;  /* 0x0000000705f57c10 */ /* 0x000fe2000fffe0ff */
[----:B--2---:R-:W1:Y:S08]  /*3fd0*/  R2UR UR10, R11 ;  /* 0x000000000b0a73c2 */ /* 0x004e7000000e0000 */
[----:B------:R2:W3:Y:S01]  /*3fe0*/  R2UR UR8, R10 ;  /* 0x000000000a0873c2 */ /* 0x0004e200000e0000 */
[----:B-1----:R-:W-:-:S04]  /*3ff0*/  LOP3.LUT R4, R14, UR10, RZ, 0x3c, !PT ;  /* 0x0000000a0e047c12 */ /* 0x002fc8000f8e3cff */
[----:B------:R-:W-:-:S05]  /*4000*/  LOP3.LUT R4, R4, R247, RZ, 0x3c, !PT ;  /* 0x000000f704047212 */ /* 0x000fca00078e3cff */
[----:B--23--:R-:W-:-:S04]  /*4010*/  IMAD.WIDE.U32 R240, R4, -0x326172a9, RZ ;  /* 0xcd9e8d5704f07825 */ /* 0x00cfc800078e00ff */
.L_x_1181:
[----:B------:R-:W0:Y:S01]  /*4020*/  LDGDEPBAR ;  /* 0x00000000000079af */ /* 0x000e220000000000 */
[----:B------:R-:W-:Y:S02]  /*4030*/  UIADD3 UR12, UR10, 0x76cf5d0a, URZ ;  /* 0x76cf5d0a0a0c7890 */ /* 0x000fe4000fffe03f */
[----:B------:R-:W-:Y:S02]  /*4040*/  UIADD3 UR11, UR17, 0x40, URZ ;  /* 0x00000040110b7890 */ /* 0x000fe4000fffe03f */
[----:B------:R-:W-:Y:S02]  /*4050*/  UISETP.GE.AND UP1, UPT, UR9, 0x1, UPT ;  /* 0x000000010900788c */ /* 0x000fe4000bf26270 */
[----:B------:R-:W-:Y:S02]  /*4060*/  UISETP.GE.AND UP0, UPT, UR11, UR7, UPT ;  /* 0x000000070b00728c */ /* 0x000fe4000bf06270 */
[----:B------:R-:W-:Y:S01]  /*4070*/  UIADD3 UR11, UR8, -0x61c88647, URZ ;  /* 0x9e3779b9080b7890 */ /* 0x000fe2000fffe03f */
        /* <DEDUP_REMOVED lines=101> */
[C---:B------:R-:W-:Y:S08]  /*46d0*/  HMMA.16816.F32.BF16 R8, R96.reuse, R110, R8 ;  /* 0x0000006e6008723c */ /* 0x040ff00000041808 */
[C---:B---3--:R-:W-:Y:S07]  /*46e0*/  HMMA.16816.F32.BF16 R12, R96.reuse, R88, R12 ;  /* 0x00000058600c723c */ /* 0x048fee000004180c */
[----:B------:R-:W-:Y:S01]  /*46f0*/  IMAD.U32 R88, RZ, RZ, UR9 ;  /* 0x00000009ff587e24 */ /* 0x000fe2000f8e00ff */
[----:B------:R-:W-:Y:S07]  /*4700*/  HMMA.16816.F32.BF16 R16, R96, R90, R16 ;  /* 0x0000005a6010723c */ /* 0x000fee0000041810 */
[----:B------:R-:W-:Y:S01]  /*4710*/  IMAD R96, R88, 0x40, R245 ;  /* 0x0000004058607824 */ /* 0x000fe200078e02f5 */
[C---:B----4-:R-:W-:Y:S05]  /*4720*/  HMMA.16816.F32.BF16 R4, R100.reuse, R104, R4 ;  /* 0x000000686404723c */ /* 0x050fea0000041804 */
[----:B------:R-:W-:Y:S02]  /*4730*/  IABS R88, R96 ;  /* 0x0000006000587213 */ /* 0x000fe40000000000 */
[----:B------:R-:W-:Y:S01]  /*4740*/  IADD3 R98, R96, 0x8, RZ ;  /* 0x0000000860627810 */ /* 0x000fe20007ffe0ff */
[C---:B------:R-:W-:Y:S01]  /*4750*/  HMMA.16816.F32.BF16 R8, R100.reuse, R106, R8 ;  /* 0x0000006a6408723c */ /* 0x040fe20000041808 */
[----:B------:R2:W3:Y:S02]  /*4760*/  I2F R107, R88 ;  /* 0x00000058006b7306 */ /* 0x0004e40000201400 */
[----:B------:R-:W-:Y:S02]  /*4770*/  ISETP.GE.AND P0, PT, R98, RZ, PT ;  /* 0x000000ff6200720c */ /* 0x000fe40003f06270 */
[C---:B------:R-:W-:Y:S02]  /*4780*/  IADD3 R97, R96.reuse, -0x1, RZ ;  /* 0xffffffff60617810 */ /* 0x040fe40007ffe0ff */
[C---:B------:R-:W-:Y:S01]  /*4790*/  IADD3 R99, R96.reuse, -0x9, RZ ;  /* 0xfffffff760637810 */ /* 0x040fe20007ffe0ff */
[C---:B-1----:R-:W-:Y:S03]  /*47a0*/  HMMA.16816.F32.BF16 R12, R100.reuse, R84, R12 ;  /* 0x00000054640c723c */ /* 0x042fe6000004180c */
[----:B------:R-:W-:Y:S02]  /*47b0*/  ISETP.GE.AND P1, PT, R97, RZ, PT ;  /* 0x000000ff6100720c */ /* 0x000fe40003f26270 */
[C---:B------:R-:W-:Y:S02]  /*47c0*/  IADD3 R105, R96.reuse, -0x18, RZ ;  /* 0xffffffe860697810 */ /* 0x040fe40007ffe0ff */
[C---:B------:R-:W-:Y:S01]  /*47d0*/  IADD3 R84, R96.reuse, 0x7, RZ ;  /* 0x0000000760547810 */ /* 0x040fe20007ffe0ff */
[----:B------:R-:W-:Y:S03]  /*47e0*/  HMMA.16816.F32.BF16 R16, R100, R86, R16 ;  /* 0x000000566410723c */ /* 0x000fe60000041810 */
[----:B------:R-:W-:Y:S02]  /*47f0*/  ISETP.GE.AND P5, PT, R99, RZ, PT ;  /* 0x000000ff6300720c */ /* 0x000fe40003fa6270 */
[C---:B------:R-:W-:Y:S02]  /*4800*/  @!P0 IADD3 R98, -R96.reuse, -0x8, RZ ;  /* 0xfffffff860628810 */ /* 0x040fe40007ffe1ff */
[----:B------:R-:W-:Y:S01]  /*4810*/  IADD3 R85, R96, -0x8, RZ ;  /* 0xfffffff860557810 */ /* 0x000fe20007ffe0ff */
[----:B--2---:R-:W1:Y:S01]  /*4820*/  LDSM.16.M88.4 R88, [R214+0x6000] ;  /* 0x00600000d658783b */ /* 0x004e620000000200 */
[----:B------:R2:W4:Y:S01]  /*4830*/  I2F R109, R98 ;  /* 0x00000062006d7306 */ /* 0x0005220000201400 */
[----:B------:R-:W-:Y:S02]  /*4840*/  ISETP.GE.AND P0, PT, R84, RZ, PT ;  /* 0x000000ff5400720c */ /* 0x000fe40003f06270 */
[C---:B------:R-:W-:Y:S02]  /*4850*/  @!P1 IADD3 R97, -R96.reuse, 0x1, RZ ;  /* 0x0000000160619810 */ /* 0x040fe40007ffe1ff */
[----:B------:R-:W-:Y:S02]  /*4860*/  ISETP.GE.AND P6, PT, R85, RZ, PT ;  /* 0x000000ff5500720c */ /* 0x000fe40003fc6270 */
[C---:B------:R-:W-:Y:S02]  /*4870*/  @!P5 IADD3 R99, -R96.reuse, 0x9, RZ ;  /* 0x000000096063d810 */ /* 0x040fe40007ffe1ff */
[----:B------:R-:W-:Y:S01]  /*4880*/  ISETP.GE.AND P2, PT, R105, RZ, PT ;  /* 0x000000ff6900720c */ /* 0x000fe20003f46270 */
[----:B------:R-:W1:Y:S01]  /*4890*/  I2F R108, R97 ;  /* 0x00000061006c7306 */ /* 0x000e620000201400 */
[C---:B------:R-:W-:Y:S02]  /*48a0*/  IADD3 R104, R96.reuse, -0x11, RZ ;  /* 0xffffffef60687810 */ /* 0x040fe40007ffe0ff */
[C---:B------:R-:W-:Y:S02]  /*48b0*/  IADD3 R106, R96.reuse, -0x19, RZ ;  /* 0xffffffe7606a7810 */ /* 0x040fe40007ffe0ff */
[----:B------:R-:W-:Y:S02]  /*48c0*/  @!P0 IADD3 R84, -R96, -0x7, RZ ;  /* 0xfffffff960548810 */ /* 0x000fe40007ffe1ff */
[----:B------:R-:W-:Y:S02]  /*48d0*/  ISETP.GE.AND P3, PT, R104, RZ, PT ;  /* 0x000000ff6800720c */ /* 0x000fe40003f66270 */
[----:B------:R-:W-:Y:S01]  /*48e0*/  @!P6 IADD3 R85, -R96, 0x8, RZ ;  /* 0x000000086055e810 */ /* 0x000fe20007ffe1ff */
[----:B------:R3:W3:Y:S01]  /*48f0*/  I2F R110, R84 ;  /* 0x00000054006e7306 */ /* 0x0006e20000201400 */
[----:B------:R-:W-:Y:S02]  /*4900*/  ISETP.GE.AND P1, PT, R106, RZ, PT ;  /* 0x000000ff6a00720c */ /* 0x000fe40003f26270 */
[C---:B------:R-:W-:Y:S02]  /*4910*/  @!P2 IADD3 R105, -R96.reuse, 0x18, RZ ;  /* 0x000000186069a810 */ /* 0x040fe40007ffe1ff */
[----:B--2---:R-:W-:Y:S02]  /*4920*/  IADD3 R98, R96, -0x10, RZ ;  /* 0xfffffff060627810 */ /* 0x004fe40007ffe0ff */
[----:B------:R-:W-:Y:S02]  /*4930*/  PLOP3.LUT P2, PT, PT, PT, UP0, 0x80, 0x0 ;  /* 0x000000000000781c */ /* 0x000fe40003f4f008 */
[----:B------:R-:W-:Y:S01]  /*4940*/  ISETP.GE.AND P4, PT, R98, RZ, PT ;  /* 0x000000ff6200720c */ /* 0x000fe20003f86270 */
[----:B------:R2:W2:Y:S01]  /*4950*/  I2F R101, R85 ;  /* 0x0000005500657306 */ /* 0x0004a20000201400 */
[C---:B------:R-:W-:Y:S02]  /*4960*/  @!P3 IADD3 R104, -R96.reuse, 0x11, RZ ;  /* 0x000000116068b810 */ /* 0x040fe40007ffe1ff */
[----:B------:R-:W-:Y:S02]  /*4970*/  PLOP3.LUT P5, PT, PT, PT, UP0, 0x80, 0x0 ;  /* 0x000000000000781c */ /* 0x000fe40003faf008 */
[C---:B------:R-:W-:Y:S02]  /*4980*/  @!P1 IADD3 R106, -R96.reuse, 0x19, RZ ;  /* 0x00000019606a9810 */ /* 0x040fe40007ffe1ff */
[----:B------:R-:W-:Y:S01]  /*4990*/  PLOP3.LUT P1, PT, PT, PT, UP0, 0x80, 0x0 ;  /* 0x000000000000781c */ /* 0x000fe20003f2f008 */
[C---:B-1----:R-:W-:Y:S01]  /*49a0*/  HMMA.16816.F32.BF16 R4, R88.reuse, R92, R4 ;  /* 0x0000005c5804723c */ /* 0x042fe20000041804 */
[----:B------:R-:W-:Y:S01]  /*49b0*/  PLOP3.LUT P6, PT, PT, PT, UP0, 0x80, 0x0 ;  /* 0x000000000000781c */ /* 0x000fe20003fcf008 */
[----:B------:R-:W1:Y:S01]  /*49c0*/  I2F R93, R99 ;  /* 0x00000063005d7306 */ /* 0x000e620000201400 */
[----:B------:R-:W-:Y:S02]  /*49d0*/  PLOP3.LUT P0, PT, PT, PT, UP0, 0x80, 0x0 ;  /* 0x000000000000781c */ /* 0x000fe40003f0f008 */
[----:B------:R-:W-:Y:S01]  /*49e0*/  @!P4 IADD3 R98, -R96, 0x10, RZ ;  /* 0x000000106062c810 */ /* 0x000fe20007ffe1ff */
[----:B---3--:R-:W-:Y:S01]  /*49f0*/  IMAD.U32 R84, RZ, RZ, UR9 ;  /* 0x00000009ff547e24 */ /* 0x008fe2000f8e00ff */
[----:B------:R-:W-:Y:S01]  /*4a00*/  PLOP3.LUT P4, PT, PT, PT, UP0, 0x80, 0x0 ;  /* 0x000000000000781c */ /* 0x000fe20003f8f008 */
[C---:B------:R-:W-:Y:S01]  /*4a10*/  HMMA.16816.F32.BF16 R8, R88.reuse, R94, R8 ;  /* 0x0000005e5808723c */ /* 0x040fe20000041808 */
[----:B------:R-:W-:Y:S03]  /*4a20*/  PLOP3.LUT P3, PT, PT, PT, UP0, 0x80, 0x0 ;  /* 0x000000000000781c */ /* 0x000fe60003f6f008 */
[----:B------:R3:W1:Y:S01]  /*4a30*/  I2F R100, R98 ;  /* 0x0000006200647306 */ /* 0x0006620000201400 */
[----:B------:R-:W-:Y:S01]  /*4a40*/  IMAD R84, R84, 0x4, R249 ;  /* 0x0000000454547824 */ /* 0x000fe200078e02f9 */
[C---:B------:R-:W-:Y:S02]  /*4a50*/  @P6 IADD3 R92, R223.reuse, 0x1, RZ ;  /* 0x00000001df5c6810 */ /* 0x040fe40007ffe0ff */
[----:B------:R-:W-:Y:S01]  /*4a60*/  PLOP3.LUT P6, PT, PT, PT, UP0, 0x80, 0x0 ;  /* 0x000000000000781c */ /* 0x000fe20003fcf008 */
[----:B--2---:R-:W-:Y:S03]  /*4a70*/  IMAD.WIDE.U32 R84, R84, -0x326172a9, RZ ;  /* 0xcd9e8d5754547825 */ /* 0x004fe600078e00ff */
[C---:B------:R-:W-:Y:S02]  /*4a80*/  @P4 ISETP.GE.AND P4, PT, R223.reuse, UR7, PT ;  /* 0x00000007df004c0c */ /* 0x040fe4000bf86270 */
[----:B------:R-:W-:Y:S01]  /*4a90*/  @P2 IADD3 R87, R223, 0x11, RZ ;  /* 0x00000011df572810 */ /* 0x000fe20007ffe0ff */
[----:B------:R-:W2:Y:S01]  /*4aa0*/  I2F R104, R104 ;  /* 0x0000006800687306 */ /* 0x000ea20000201400 */
[----:B------:R-:W-:Y:S01]  /*4ab0*/  FFMA.FTZ R4, R107, -UR6, R4 ;  /* 0x800000066b047c23 */ /* 0x000fe20008010004 */
[----:B------:R-:W-:Y:S01]  /*4ac0*/  @P5 IADD3 R96, R223, 0x8, RZ ;  /* 0x00000008df605810 */ /* 0x000fe20007ffe0ff */
[----:B----4-:R-:W-:Y:S01]  /*4ad0*/  FFMA.FTZ R6, R109, -UR6, R6 ;  /* 0x800000066d067c23 */ /* 0x010fe20008010006 */
[----:B------:R-:W-:Y:S01]  /*4ae0*/  PLOP3.LUT P2, PT, PT, PT, UP0, 0x80, 0x0 ;  /* 0x000000000000781c */ /* 0x000fe20003f4f008 */
[----:B------:R-:W-:Y:S01]  /*4af0*/  FFMA.FTZ R5, R108, -UR6, R5 ;  /* 0x800000066c057c23 */ /* 0x000fe20008010005 */
[----:B------:R-:W-:Y:S01]  /*4b00*/  @P6 ISETP.GE.AND P6, PT, R92, UR7, PT ;  /* 0x000000075c006c0c */ /* 0x000fe2000bfc6270 */
[----:B-----5:R-:W-:Y:S01]  /*4b10*/  FMUL.FTZ R92, R234, 1.4426950216293334961 ;  /* 0x3fb8aa3bea5c7820 */ /* 0x020fe20000410000 */
[----:B------:R-:W-:Y:S01]  /*4b20*/  PLOP3.LUT P5, PT, PT, PT, UP0, 0x80, 0x0 ;  /* 0x000000000000781c */ /* 0x000fe20003faf008 */
[----:B------:R-:W-:Y:S01]  /*4b30*/  FFMA.FTZ R7, R110, -UR6, R7 ;  /* 0x800000066e077c23 */ /* 0x000fe20008010007 */
[----:B------:R-:W-:Y:S01]  /*4b40*/  @P0 FSEL R4, R4, -INF , !P4 ;  /* 0xff80000004040808 */ /* 0x000fe20006000000 */
[----:B------:R-:W-:Y:S01]  /*4b50*/  FFMA.FTZ R8, R101, -UR6, R8 ;  /* 0x8000000665087c23 */ /* 0x000fe20008010008 */
[----:B------:R-:W-:Y:S01]  /*4b60*/  PLOP3.LUT P0, PT, PT, PT, UP0, 0x80, 0x0 ;  /* 0x000000000000781c */ /* 0x000fe20003f0f008 */
[----:B------:R-:W-:Y:S01]  /*4b70*/  FFMA.FTZ R10, R107, -UR6, R10 ;  /* 0x800000066b0a7c23 */ /* 0x000fe2000801000a */
[----:B------:R-:W-:Y:S01]  /*4b80*/  LOP3.LUT R86, R241, UR11, R84, 0x96, !PT ;  /* 0x0000000bf1567c12 */ /* 0x000fe2000f8e9654 */
[----:B------:R-:W-:Y:S01]  /*4b90*/  UIADD3 UR11, UR10, -0x4498517b, URZ ;  /* 0xbb67ae850a0b7890 */ /* 0x000fe2000fffe03f */
[----:B------:R-:W-:Y:S01]  /*4ba0*/  LOP3.LUT R85, R85, UR8, R248, 0x96, !PT ;  /* 0x0000000855557c12 */ /* 0x000fe2000f8e96f8 */
[----:B-1----:R-:W-:Y:S01]  /*4bb0*/  FFMA.FTZ R9, R93, -UR6, R9 ;  /* 0x800000065d097c23 */ /* 0x002fe20008010009 */
[----:B------:R-:W-:Y:S01]  /*4bc0*/  @P2 ISETP.GE.AND P2, PT, R87, UR7, PT ;  /* 0x0000000757002c0c */ /* 0x000fe2000bf46270 */
[----:B------:R-:W-:Y:S01]  /*4bd0*/  IMAD.WIDE.U32 R102, R86, -0x2daee0ad, RZ ;  /* 0xd2511f5356667825 */ /* 0x000fe200078e00ff */
[----:B------:R-:W-:Y:S01]  /*4be0*/  @P1 IADD3 R97, R223, 0x9, RZ ;  /* 0x00000009df611810 */ /* 0x000fe20007ffe0ff */
[----:B------:R-:W1:Y:S01]  /*4bf0*/  I2F R105, R105 ;  /* 0x0000006900697306 */ /* 0x000e620000201400 */
[----:B------:R-:W-:Y:S01]  /*4c00*/  @P5 ISETP.GE.AND P5, PT, R96, UR7, PT ;  /* 0x0000000760005c0c */ /* 0x000fe2000bfa6270 */
[----:B------:R-:W-:Y:S01]  /*4c10*/  IMAD.WIDE.U32 R84, R85, -0x2daee0ad, RZ ;  /* 0xd2511f5355547825 */ /* 0x000fe200078e00ff */
[----:B------:R-:W-:Y:S02]  /*4c20*/  PLOP3.LUT P1, PT, PT, PT, UP0, 0x80, 0x0 ;  /* 0x000000000000781c */ /* 0x000fe40003f2f008 */
[----:B------:R-:W-:Y:S01]  /*4c30*/  @P0 FSEL R6, R6, -INF , !P4 ;  /* 0xff80000006060808 */ /* 0x000fe20006000000 */
[----:B------:R-:W-:Y:S01]  /*4c40*/  FFMA.FTZ R11, R108, -UR6, R11 ;  /* 0x800000066c0b7c23 */ /* 0x000fe2000801000b */
[----:B------:R-:W-:Y:S02]  /*4c50*/  FSETP.NEU.FTZ.AND P4, PT, R234, -INF , PT ;  /* 0xff800000ea00780b */ /* 0x000fe40003f9d000 */
[----:B------:R-:W-:Y:S01]  /*4c60*/  LOP3.LUT R96, R85, UR11, R246, 0x96, !PT ;  /* 0x0000000b55607c12 */ /* 0x000fe2000f8e96f6 */
[----:B------:R-:W-:Y:S01]  /*4c70*/  UIADD3 UR11, UR8, 0x3c6ef372, URZ ;  /* 0x3c6ef372080b7890 */ /* 0x000fe2000fffe03f */
[----:B------:R-:W-:Y:S01]  /*4c80*/  FSEL R92, R92, RZ, P4 ;  /* 0x000000ff5c5c7208 */ /* 0x000fe20002000000 */
[----:B------:R-:W4:Y:S01]  /*4c90*/  I2F R106, R106 ;  /* 0x0000006a006a7306 */ /* 0x000f220000201400 */
[----:B---3--:R-:W-:Y:S01]  /*4ca0*/  LOP3.LUT R98, R103, UR12, R84, 0x96, !PT ;  /* 0x0000000c67627c12 */ /* 0x008fe2000f8e9654 */
[----:B------:R-:W-:Y:S01]  /*4cb0*/  UIADD3 UR12, UR8, -0x255992d5, URZ ;  /* 0xdaa66d2b080c7890 */ /* 0x000fe2000fffe03f */
[----:B------:R-:W3:Y:S01]  /*4cc0*/  LDSM.16.M88.4 R84, [R3+0x16800] ;  /* 0x016800000354783b */ /* 0x000ee20000000200 */
[----:B------:R-:W-:Y:S01]  /*4cd0*/  FFMA.FTZ R4, R4, c[0x0][0x23c], -R92 ;  /* 0x00008f0004047a23 */ /* 0x000fe2000001085c */
[----:B------:R-:W-:Y:S01]  /*4ce0*/  PLOP3.LUT P0, PT, PT, PT, UP0, 0x80, 0x0 ;  /* 0x000000000000781c */ /* 0x000fe20003f0f008 */
[----:B------:R-:W-:Y:S01]  /*4cf0*/  IMAD.WIDE.U32 R94, R96, -0x326172a9, RZ ;  /* 0xcd9e8d57605e7825 */ /* 0x000fe200078e00ff */
[----:B------:R-:W-:Y:S02]  /*4d00*/  PLOP3.LUT P4, PT, PT, PT, UP0, 0x80, 0x0 ;  /* 0x000000000000781c */ /* 0x000fe40003f8f008 */
[----:B------:R-:W-:Y:S01]  /*4d10*/  @P3 IADD3 R99, R223, 0x10, RZ ;  /* 0x00000010df633810 */ /* 0x000fe20007ffe0ff */
[----:B------:R1:W1:Y:S01]  /*4d20*/  MUFU.EX2 R131, R4 ;  /* 0x0000000400837308 */ /* 0x0002620000000800 */
[----:B------:R-:W-:Y:S02]  /*4d30*/  PLOP3.LUT P3, PT, PT, PT, UP0, 0x80, 0x0 ;  /* 0x000000000000781c */ /* 0x000fe40003f6f008 */
[----:B------:R-:W-:Y:S02]  /*4d40*/  @P1 ISETP.GE.AND P1, PT, R97, UR7, PT ;  /* 0x0000000761001c0c */ /* 0x000fe4000bf26270 */
[----:B------:R-:W-:Y:S01]  /*4d50*/  LOP3.LUT R95, R95, UR11, R240, 0x96, !PT ;  /* 0x0000000b5f5f7c12 */ /* 0x000fe2000f8e96f0 */
[----:B------:R-:W-:Y:S02]  /*4d60*/  UIADD3 UR11, UR10, 0x32370b8f, URZ ;  /* 0x32370b8f0a0b7890 */ /* 0x000fe4000fffe03f */
[----:B------:R-:W-:Y:S02]  /*4d70*/  @P0 FSEL R5, R5, -INF , !P6 ;  /* 0xff80000005050808 */ /* 0x000fe40007000000 */
[----:B------:R-:W-:Y:S02]  /*4d80*/  FSETP.NEU.FTZ.AND P0, PT, R235, -INF , PT ;  /* 0xff800000eb00780b */ /* 0x000fe40003f1d000 */
[----:B------:R-:W-:Y:S01]  /*4d90*/  @P4 FSEL R7, R7, -INF , !P6 ;  /* 0xff80000007074808 */ /* 0x000fe20007000000 */
[----:B------:R-:W-:Y:S01]  /*4da0*/  FFMA.FTZ R5, R5, c[0x0][0x23c], -R92 ;  /* 0x00008f0005057a23 */ /* 0x000fe2000001085c */
[----:B------:R-:W-:Y:S02]  /*4db0*/  PLOP3.LUT P4, PT, PT, PT, UP0, 0x80, 0x0 ;  /* 0x000000000000781c */ /* 0x000fe40003f8f008 */
[----:B------:R-:W-:Y:S01]  /*4dc0*/  @P3 ISETP.GE.AND P3, PT, R99, UR7, PT ;  /* 0x0000000763003c0c */ /* 0x000fe2000bf66270 */
[----:B------:R2:W-:Y:S01]  /*4dd0*/  MUFU.EX2 R130, R5 ;  /* 0x0000000500827308 */ /* 0x0005e20000000800 */
[----:B------:R-:W-:Y:S01]  /*4de0*/  IMAD.WIDE.U32 R98, R98, -0x326172a9, RZ ;  /* 0xcd9e8d5762627825 */ /* 0x000fe200078e00ff */
[----:B------:R-:W-:Y:S04]  /*4df0*/  PLOP3.LUT P6, PT, PT, PT, UP0, 0x80, 0x0 ;  /* 0x000000000000781c */ /* 0x000fe80003fcf008 */
[----:B------:R-:W-:Y:S01]  /*4e00*/  LOP3.LUT R96, R99, UR12, R94, 0x96, !PT ;  /* 0x0000000c63607c12 */ /* 0x000fe2000f8e965e */
[----:B-1----:R-:W-:Y:S01]  /*4e10*/  FMUL.FTZ R4, R235, 1.4426950216293334961 ;  /* 0x3fb8aa3beb047820 */ /* 0x002fe20000410000 */
[----:B------:R-:W-:Y:S01]  /*4e20*/  UIADD3 UR12, UR10, -0x126145ec, URZ ;  /* 0xed9eba140a0c7890 */ /* 0x000fe2000fffe03f */
[----:B------:R-:W-:Y:S01]  /*4e30*/  IMAD.WIDE.U32 R94, R95, -0x2daee0ad, RZ ;  /* 0xd2511f535f5e7825 */ /* 0x000fe200078e00ff */
[----:B------:R-:W-:Y:S02]  /*4e40*/  @P4 FSEL R10, R10, -INF , !P5 ;  /* 0xff8000000a0a4808 */ /* 0x000fe40006800000 */
[----:B------:R-:W-:Y:S01]  /*4e50*/  FSEL R4, R4, RZ, P0 ;  /* 0x000000ff04047208 */ /* 0x000fe20000000000 */
[----:B------:R-:W-:Y:S01]  /*4e60*/  IMAD.WIDE.U32 R96, R96, -0x2daee0ad, RZ ;  /* 0xd2511f5360607825 */ /* 0x000fe200078e00ff */
[----:B------:R-:W-:Y:S01]  /*4e70*/  PLOP3.LUT P0, PT, PT, PT, UP0, 0x80, 0x0 ;  /* 0x000000000000781c */ /* 0x000fe20003f0f008 */
[C---:B---3--:R-:W-:Y:S01]  /*4e80*/  HMMA.16816.F32.BF16 R12, R88.reuse, R84, R12 ;  /* 0x00000054580c723c */ /* 0x048fe2000004180c */
[----:B------:R-:W-:Y:S02]  /*4e90*/  PLOP3.LUT P4, PT, PT, PT, UP0, 0x80, 0x0 ;  /* 0x000000000000781c */ /* 0x000fe40003f8f008 */
[----:B------:R-:W-:Y:S01]  /*4ea0*/  FFMA.FTZ R6, R6, c[0x0][0x23c], -R4 ;  /* 0x00008f0006067a23 */ /* 0x000fe20000010804 */
[----:B------:R-:W-:Y:S01]  /*4eb0*/  LOP3.LUT R95, R95, UR11, R102, 0x96, !PT ;  /* 0x0000000b5f5f7c12 */ /* 0x000fe2000f8e9666 */
[----:B------:R-:W-:Y:S01]  /*4ec0*/  FFMA.FTZ R7, R7, c[0x0][0x23c], -R4 ;  /* 0x00008f0007077a23 */ /* 0x000fe20000010804 */
[----:B------:R-:W-:Y:S01]  /*4ed0*/  LOP3.LUT R94, R97, UR12, R94, 0x96, !PT ;  /* 0x0000000c615e7c12 */ /* 0x000fe2000f8e965e */
[----:B------:R-:W-:Y:S01]  /*4ee0*/  MUFU.EX2 R197, R6 ;  /* 0x0000000600c57308 */ /* 0x000fe20000000800 */
[----:B------:R-:W-:Y:S01]  /*4ef0*/  HMMA.16816.F32.BF16 R16, R88, R86, R16 ;  /* 0x000000565810723c */ /* 0x000fe20000041810 */
[----:B------:R-:W-:Y:S02]  /*4f00*/  UIADD3 UR12, UR8, 0x1715609d, URZ ;  /* 0x1715609d080c7890 */ /* 0x000fe4000fffe03f */
[----:B------:R-:W-:Y:S01]  /*4f10*/  UIADD3 UR11, UR8, 0x78dde6e4, URZ ;  /* 0x78dde6e4080b7890 */ /* 0x000fe2000fffe03f */
[----:B------:R-:W-:Y:S01]  /*4f20*/  @P0 FSEL R8, R8, -INF , !P5 ;  /* 0xff80000008080808 */ /* 0x000fe20006800000 */
[----:B------:R-:W-:Y:S01]  /*4f30*/  IMAD.WIDE.U32 R84, R94, -0x326172a9, RZ ;  /* 0xcd9e8d575e547825 */ /* 0x000fe200078e00ff */
[----:B------:R-:W-:Y:S02]  /*4f40*/  PLOP3.LUT P0, PT, PT, PT, UP0, 0x80, 0x0 ;  /* 0x000000000000781c */ /* 0x000fe40003f0f008 */
[----:B------:R-:W-:Y:S01]  /*4f50*/  PLOP3.LUT P5, PT, PT, PT, UP0, 0x80, 0x0 ;  /* 0x000000000000781c */ /* 0x000fe20003faf008 */
[----:B------:R1:W-:Y:S03]  /*4f60*/  MUFU.EX2 R196, R7 ;  /* 0x0000000700c47308 */ /* 0x0003e60000000800 */
[----:B------:R-:W-:Y:S01]  /*4f70*/  FFMA.FTZ R8, R8, c[0x0][0x23c], -R92 ;  /* 0x00008f0008087a23 */ /* 0x000fe2000001085c */
[----:B--2---:R-:W-:Y:S01]  /*4f80*/  @P6 IADD3 R5, R223, 0x18, RZ ;  /* 0x00000018df056810 */ /* 0x004fe20007ffe0ff */
[----:B------:R-:W-:Y:S01]  /*4f90*/  FFMA.FTZ R10, R10, c[0x0][0x23c], -R4 ;  /* 0x00008f000a0a7a23 */ /* 0x000fe20000010804 */
[----:B------:R-:W-:Y:S01]  /*4fa0*/  PLOP3.LUT P6, PT, PT, PT, UP0, 0x80, 0x0 ;  /* 0x000000000000781c */ /* 0x000fe20003fcf008 */
[----:B------:R-:W-:Y:S02]  /*4fb0*/  FFMA.FTZ R12, R100, -UR6, R12 ;  /* 0x80000006640c7c23 */ /* 0x000fe4000801000c */
[----:B------:R-:W-:Y:S01]  /*4fc0*/  FFMA.FTZ R13, R104, -UR6, R13 ;  /* 0x80000006680d7c23 */ /* 0x000fe2000801000d */
[----:B------:R-:W-:Y:S01]  /*4fd0*/  @P0 FSEL R9, R9, -INF , !P1 ;  /* 0xff80000009090808 */ /* 0x000fe20004800000 */
[----:B------:R2:W-:Y:S01]  /*4fe0*/  MUFU.EX2 R127, R8 ;  /* 0x00000008007f7308 */ /* 0x0005e20000000800 */
[----:B------:R-:W-:Y:S01]  /*4ff0*/  PLOP3.LUT P0, PT, PT, PT, UP0, 0x80, 0x0 ;  /* 0x000000000000781c */ /* 0x000fe20003f0f008 */
[----:B------:R-:W-:Y:S01]  /*5000*/  FFMA.FTZ R14, R101, -UR6, R14 ;  /* 0x80000006650e7c23 */ /* 0x000fe2000801000e */
[----:B------:R-:W-:Y:S01]  /*5010*/  @P5 ISETP.GE.AND P5, PT, R5, UR7, PT ;  /* 0x0000000705005c0c */ /* 0x000fe2000bfa6270 */
[----:B------:R-:W-:Y:S02]  /*5020*/  FFMA.FTZ R5, R9, c[0x0][0x23c], -R92 ;  /* 0x00008f0009057a23 */ /* 0x000fe4000001085c */
[----:B------:R-:W-:Y:S02]  /*5030*/  FFMA.FTZ R15, R93, -UR6, R15 ;  /* 0x800000065d0f7c23 */ /* 0x000fe4000801000f */
[----:B------:R-:W-:Y:S02]  /*5040*/  FFMA.FTZ R16, R105, -UR6, R16 ;  /* 0x8000000669107c23 */ /* 0x000fe40008010010 */
[----:B------:R3:W-:Y:S01]  /*5050*/  MUFU.EX2 R126, R5 ;  /* 0x00000005007e7308 */ /* 0x0007e20000000800 */
[----:B------:R-:W-:Y:S02]  /*5060*/  FFMA.FTZ R18, R100, -UR6, R18 ;  /* 0x8000000664127c23 */ /* 0x000fe40008010012 */
[----:B-1----:R-:W-:Y:S01]  /*5070*/  IMAD.WIDE.U32 R6, R95, -0x326172a9, RZ ;  /* 0xcd9e8d575f067825 */ /* 0x002fe200078e00ff */
[----:B------:R-:W-:Y:S02]  /*5080*/  @P0 FSEL R11, R11, -INF , !P1 ;  /* 0xff8000000b0b0808 */ /* 0x000fe40004800000 */
[----:B------:R-:W-:Y:S01]  /*5090*/  PLOP3.LUT P0, PT, PT, PT, UP0, 0x80, 0x0 ;  /* 0x000000000000781c */ /* 0x000fe20003f0f008 */
[----:B------:R-:W-:Y:S01]  /*50a0*/  FFMA.FTZ R19, R104, -UR6, R19 ;  /* 0x8000000668137c23 */ /* 0x000fe20008010013 */
[----:B------:R-:W-:Y:S01]  /*50b0*/  LOP3.LUT R6, R85, UR12, R6, 0x96, !PT ;  /* 0x0000000c55067c12 */ /* 0x000fe2000f8e9606 */
[----:B------:R-:W-:Y:S01]  /*50c0*/  FFMA.FTZ R11, R11, c[0x0][0x23c], -R4 ;  /* 0x00008f000b0b7a23 */ /* 0x000fe20000010804 */
[----:B------:R-:W-:Y:S01]  /*50d0*/  @P4 IADD3 R85, R223, 0x19, RZ ;  /* 0x00000019df554810 */ /* 0x000fe20007ffe0ff */
[----:B------:R1:W-:Y:S01]  /*50e0*/  MUFU.EX2 R129, R10 ;  /* 0x0000000a00817308 */ /* 0x0003e20000000800 */
[----:B------:R-:W-:Y:S01]  /*50f0*/  PLOP3.LUT P4, PT, PT, PT, UP0, 0x80, 0x0 ;  /* 0x000000000000781c */ /* 0x000fe20003f8f008 */
[----:B------:R-:W-:Y:S01]  /*5100*/  UIADD3 UR12, UR10, 0x646e171e, URZ ;  /* 0x646e171e0a0c7890 */ /* 0x000fe2000fffe03f */
[----:B------:R-:W-:Y:S01]  /*5110*/  PLOP3.LUT P1, PT, PT, PT, UP0, 0x80, 0x0 ;  /* 0x000000000000781c */ /* 0x000fe20003f2f008 */
[----:B----4-:R-:W-:Y:S01]  /*5120*/  FFMA.FTZ R17, R106, -UR6, R17 ;  /* 0x800000066a117c23 */ /* 0x010fe20008010011 */
[----:B--2---:R-:W-:Y:S01]  /*5130*/  LOP3.LUT R8, R7, UR11, R98, 0x96, !PT ;  /* 0x0000000b07087c12 */ /* 0x004fe2000f8e9662 */
[----:B------:R-:W-:Y:S01]  /*5140*/  UIADD3 UR11, UR10, -0x56f99767, URZ ;  /* 0xa90668990a0b7890 */ /* 0x000fe2000fffe03f */
[----:B------:R-:W-:Y:S01]  /*5150*/  IMAD.WIDE.U32 R6, R6, -0x2daee0ad, RZ ;  /* 0xd2511f5306067825 */ /* 0x000fe200078e00ff */
[----:B------:R-:W-:Y:S02]  /*5160*/  @P0 FSEL R13, R13, -INF , !P2 ;  /* 0xff8000000d0d0808 */ /* 0x000fe40005000000 */
[----:B------:R-:W-:Y:S01]  /*5170*/  PLOP3.LUT P0, PT, PT, PT, UP0, 0x80, 0x0 ;  /* 0x000000000000781c */ /* 0x000fe20003f0f008 */
[----:B------:R-:W-:Y:S01]  /*5180*/  IMAD.WIDE.U32 R8, R8, -0x2daee0ad, RZ ;  /* 0xd2511f5308087825 */ /* 0x000fe200078e00ff */
[----:B------:R2:W-:Y:S01]  /*5190*/  MUFU.EX2 R128, R11 ;  /* 0x0000000b00807308 */ /* 0x0005e20000000800 */
[----:B------:R-:W-:Y:S02]  /*51a0*/  LOP3.LUT R86, R6, 0xffff, RZ, 0xc0, !PT ;  /* 0x0000ffff06567812 */ /* 0x000fe400078ec0ff */
[----:B------:R-:W-:Y:S01]  /*51b0*/  @P4 FSEL R12, R12, -INF , !P3 ;  /* 0xff8000000c0c4808 */ /* 0x000fe20005800000 */
[--C-:B------:R-:W-:Y:S01]  /*51c0*/  FFMA.FTZ R13, R13, c[0x0][0x23c], -R92.reuse ;  /* 0x00008f000d0d7a23 */ /* 0x100fe2000001085c */
[----:B------:R-:W-:Y:S02]  /*51d0*/  @P1 FSEL R14, R14, -INF , !P3 ;  /* 0xff8000000e0e1808 */ /* 0x000fe40005800000 */
[----:B------:R-:W-:Y:S01]  /*51e0*/  PLOP3.LUT P1, PT, PT, PT, UP0, 0x80, 0x0 ;  /* 0x000000000000781c */ /* 0x000fe20003f2f008 */
[----:B------:R-:W-:Y:S01]  /*51f0*/  FFMA.FTZ R12, R12, c[0x0][0x23c], -R92 ;  /* 0x00008f000c0c7a23 */ /* 0x000fe2000001085c */
[----:B------:R-:W-:Y:S01]  /*5200*/  LOP3.LUT R96, R9, UR11, R96, 0x96, !PT ;  /* 0x0000000b09607c12 */ /* 0x000fe2000f8e9660 */
[----:B------:R-:W-:Y:S01]  /*5210*/  MUFU.EX2 R122, R13 ;  /* 0x0000000d007a7308 */ /* 0x000fe20000000800 */
[----:B------:R-:W-:Y:S01]  /*5220*/  LOP3.LUT R8, R7, UR12, R8, 0x96, !PT ;  /* 0x0000000c07087c12 */ /* 0x000fe2000f8e9608 */
[----:B------:R-:W-:Y:S01]  /*5230*/  UIADD3 UR12, UR8, -0x4ab325aa, URZ ;  /* 0xb54cda56080c7890 */ /* 0x000fe2000fffe03f */
[----:B------:R-:W-:Y:S01]  /*5240*/  @P6 ISETP.GE.AND P6, PT, R85, UR7, PT ;  /* 0x0000000755006c0c */ /* 0x000fe2000bfc6270 */
[----:B------:R-:W-:Y:S01]  /*5250*/  ULDC.U8 UR11, c[0x0][0x2d8] ;  /* 0x0000b600000b7ab9 */ /* 0x000fe20000000000 */
[----:B------:R-:W-:Y:S01]  /*5260*/  SHF.R.U32.HI R85, RZ, 0x10, R6 ;  /* 0x00000010ff557819 */ /* 0x000fe20000011606 */
[----:B------:R-:W-:Y:S01]  /*5270*/  FFMA.FTZ R14, R14, c[0x0][0x23c], -R4 ;  /* 0x00008f000e0e7a23 */ /* 0x000fe20000010804 */
[----:B---3--:R-:W-:Y:S02]  /*5280*/  LOP3.LUT R5, R6, 0xff, RZ, 0xc0, !PT ;  /* 0x000000ff06057812 */ /* 0x008fe400078ec0ff */
[----:B------:R-:W-:Y:S01]  /*5290*/  SHF.R.U32.HI R9, RZ, 0x18, R6 ;  /* 0x00000018ff097819 */ /* 0x000fe20000011606 */
[----:B------:R3:W-:Y:S01]  /*52a0*/  MUFU.EX2 R123, R12 ;  /* 0x0000000c007b7308 */ /* 0x0007e20000000800 */
[----:B------:R-:W-:Y:S01]  /*52b0*/  IMAD.WIDE.U32 R6, R96, -0x326172a9, RZ ;  /* 0xcd9e8d5760067825 */ /* 0x000fe200078e00ff */
[----:B------:R-:W-:Y:S02]  /*52c0*/  @P0 FSEL R15, R15, -INF , !P2 ;  /* 0xff8000000f0f0808 */ /* 0x000fe40005000000 */
[----:B------:R-:W-:Y:S02]  /*52d0*/  PLOP3.LUT P2, PT, PT, PT, UP0, 0x80, 0x0 ;  /* 0x000000000000781c */ /* 0x000fe40003f4f008 */
[----:B------:R-:W-:Y:S01]  /*52e0*/  @P1 FSEL R16, R16, -INF , !P5 ;  /* 0xff80000010101808 */ /* 0x000fe20006800000 */
[----:B------:R-:W-:Y:S01]  /*52f0*/  FFMA.FTZ R15, R15, c[0x0][0x23c], -R4 ;  /* 0x00008f000f0f7a23 */ /* 0x000fe20000010804 */
[----:B------:R-:W-:Y:S02]  /*5300*/  PLOP3.LUT P1, PT, PT, PT, UP0, 0x80, 0x0 ;  /* 0x000000000000781c */ /* 0x000fe40003f2f008 */
[----:B------:R-:W-:Y:S01]  /*5310*/  ISETP.LE.U32.AND P4, PT, R5, UR11, PT ;  /* 0x0000000b05007c0c */ /* 0x000fe2000bf83070 */
[----:B------:R-:W-:Y:S01]  /*5320*/  MUFU.EX2 R125, R14 ;  /* 0x0000000e007d7308 */ /* 0x000fe20000000800 */
[----:B------:R-:W-:Y:S01]  /*5330*/  LOP3.LUT R5, R7, UR12, R84, 0x96, !PT ;  /* 0x0000000c07057c12 */ /* 0x000fe2000f8e9654 */
[----:B------:R-:W-:Y:S01]  /*5340*/  FFMA.FTZ R16, R16, c[0x0][0x23c], -R92 ;  /* 0x00008f0010107a23 */ /* 0x000fe2000001085c */
[----:B------:R-:W-:Y:S02]  /*5350*/  ISETP.LE.U32.AND P3, PT, R9, UR11, PT ;  /* 0x0000000b09007c0c */ /* 0x000fe4000bf63070 */
[C---:B------:R-:W-:Y:S02]  /*5360*/  LOP3.LUT R9, R5.reuse, 0xff, RZ, 0xc0, !PT ;  /* 0x000000ff05097812 */ /* 0x040fe400078ec0ff */
[----:B------:R-:W-:Y:S02]  /*5370*/  PLOP3.LUT P0, PT, PT, PT, UP0, 0x80, 0x0 ;  /* 0x000000000000781c */ /* 0x000fe40003f0f008 */
[----:B-1----:R-:W-:Y:S01]  /*5380*/  LOP3.LUT R10, R6, 0xffff, RZ, 0xc0, !PT ;  /* 0x0000ffff060a7812 */ /* 0x002fe200078ec0ff */
[----:B------:R-:W-:Y:S01]  /*5390*/  MUFU.EX2 R124, R15 ;  /* 0x0000000f007c7308 */ /* 0x000fe20000000800 */
[----:B------:R-:W-:Y:S02]  /*53a0*/  LOP3.LUT R7, R5, 0xffff, RZ, 0xc0, !PT ;  /* 0x0000ffff05077812 */ /* 0x000fe400078ec0ff */
[----:B------:R-:W-:Y:S02]  /*53b0*/  @P2 FSEL R18, R18, -INF , !P5 ;  /* 0xff80000012122808 */ /* 0x000fe40006800000 */
[----:B------:R-:W-:Y:S02]  /*53c0*/  ISETP.LE.U32.AND P5, PT, R9, UR11, PT ;  /* 0x0000000b09007c0c */ /* 0x000fe4000bfa3070 */
[----:B------:R-:W-:Y:S01]  /*53d0*/  SHF.R.U32.HI R7, RZ, 0x8, R7 ;  /* 0x00000008ff077819 */ /* 0x000fe20000011607 */
[--C-:B------:R-:W-:Y:S01]  /*53e0*/  FFMA.FTZ R18, R18, c[0x0][0x23c], -R4.reuse ;  /* 0x00008f0012127a23 */ /* 0x100fe20000010804 */
[----:B------:R-:W-:Y:S01]  /*53f0*/  @P1 FSEL R19, R19, -INF , !P6 ;  /* 0xff80000013131808 */ /* 0x000fe20007000000 */
[----:B------:R-:W1:Y:S01]  /*5400*/  MUFU.EX2 R119, R16 ;  /* 0x0000001000777308 */ /* 0x000e620000000800 */
[----:B------:R-:W-:Y:S02]  /*5410*/  LOP3.LUT R7, R7, 0xffff, RZ, 0xc0, !PT ;  /* 0x0000ffff07077812 */ /* 0x000fe400078ec0ff */
[----:B--2---:R-:W-:Y:S01]  /*5420*/  LOP3.LUT R11, R6, 0xff, RZ, 0xc0, !PT ;  /* 0x000000ff060b7812 */ /* 0x004fe200078ec0ff */
[----:B------:R-:W-:Y:S01]  /*5430*/  FFMA.FTZ R4, R19, c[0x0][0x23c], -R4 ;  /* 0x00008f0013047a23 */ /* 0x000fe20000010804 */
[--C-:B---3--:R-:W-:Y:S02]  /*5440*/  SHF.R.U32.HI R12, RZ, 0x10, R6.reuse ;  /* 0x00000010ff0c7819 */ /* 0x108fe40000011606 */
[----:B------:R-:W-:Y:S01]  /*5450*/  SHF.R.U32.HI R13, RZ, 0x18, R6 ;  /* 0x00000018ff0d7819 */ /* 0x000fe20000011606 */
[----:B------:R-:W-:Y:S01]  /*5460*/  @!P5 FADD.FTZ R131, -R131, -RZ ;  /* 0x800000ff8383d221 */ /* 0x000fe20000010100 */
[--C-:B------:R-:W-:Y:S01]  /*5470*/  SHF.R.U32.HI R6, RZ, 0x10, R5.reuse ;  /* 0x00000010ff067819 */ /* 0x100fe20000011605 */
[----:B------:R-:W2:Y:S01]  /*5480*/  MUFU.EX2 R120, R4 ;  /* 0x0000000400787308 */ /* 0x000ea20000000800 */
[----:B------:R-:W-:Y:S02]  /*5490*/  @P0 FSEL R17, R17, -INF , !P6 ;  /* 0xff80000011110808 */ /* 0x000fe40007000000 */
[----:B------:R-:W-:Y:S02]  /*54a0*/  ISETP.LE.U32.AND P0, PT, R7, UR11, PT ;  /* 0x0000000b07007c0c */ /* 0x000fe4000bf03070 */
[----:B------:R-:W-:Y:S01]  /*54b0*/  SHF.R.U32.HI R5, RZ, 0x18, R5 ;  /* 0x00000018ff057819 */ /* 0x000fe20000011605 */
[----:B------:R-:W-:Y:S01]  /*54c0*/  FFMA.FTZ R92, R17, c[0x0][0x23c], -R92 ;  /* 0x00008f00115c7a23 */ /* 0x000fe2000001085c */
[----:B------:R-:W-:Y:S02]  /*54d0*/  LOP3.LUT R6, R6, 0xff, RZ, 0xc0, !PT ;  /* 0x000000ff06067812 */ /* 0x000fe400078ec0ff */
[----:B------:R-:W-:Y:S01]  /*54e0*/  ISETP.LE.U32.AND P5, PT, R11, UR11, PT ;  /* 0x0000000b0b007c0c */ /* 0x000fe2000bfa3070 */
[----:B------:R-:W-:Y:S01]  /*54f0*/  MUFU.EX2 R118, R92 ;  /* 0x0000005c00767308 */ /* 0x000fe20000000800 */
[----:B------:R-:W-:Y:S02]  /*5500*/  ISETP.LE.U32.AND P6, PT, R5, UR11, PT ;  /* 0x0000000b05007c0c */ /* 0x000fe4000bfc3070 */
[----:B------:R-:W-:Y:S01]  /*5510*/  SHF.R.U32.HI R5, RZ, 0x8, R10 ;  /* 0x00000008ff057819 */ /* 0x000fe2000001160a */
[----:B-1----:R-:W-:Y:S01]  /*5520*/  @!P4 FADD.FTZ R119, -R119, -RZ ;  /* 0x800000ff7777c221 */ /* 0x002fe20000010100 */
[----:B------:R-:W-:Y:S01]  /*5530*/  ISETP.LE.U32.AND P2, PT, R6, UR11, PT ;  /* 0x0000000b06007c0c */ /* 0x000fe2000bf43070 */
[----:B------:R-:W-:Y:S01]  /*5540*/  @!P0 FADD.FTZ R130, -R130, -RZ ;  /* 0x800000ff82828221 */ /* 0x000fe20000010100 */
[----:B------:R-:W-:Y:S02]  /*5550*/  LOP3.LUT R5, R5, 0xffff, RZ, 0xc0, !PT ;  /* 0x0000ffff05057812 */ /* 0x000fe400078ec0ff */
[----:B------:R-:W-:Y:S01]  /*5560*/  LOP3.LUT R6, R8, 0xff, RZ, 0xc0, !PT ;  /* 0x000000ff08067812 */ /* 0x000fe200078ec0ff */
[----:B------:R-:W1:Y:S01]  /*5570*/  MUFU.EX2 R121, R18 ;  /* 0x0000001200797308 */ /* 0x000e620000000800 */
[----:B------:R-:W-:Y:S01]  /*5580*/  ISETP.LE.U32.AND P0, PT, R5, UR11, PT ;  /* 0x0000000b05007c0c */ /* 0x000fe2000bf03070 */
[----:B------:R-:W-:Y:S01]  /*5590*/  @!P5 FADD.FTZ R127, -R127, -RZ ;  /* 0x800000ff7f7fd221 */ /* 0x000fe20000010100 */
[----:B------:R-:W-:Y:S01]  /*55a0*/  LOP3.LUT R5, R12, 0xff, RZ, 0xc0, !PT ;  /* 0x000000ff0c057812 */ /* 0x000fe200078ec0ff */
[----:B------:R-:W-:Y:S01]  /*55b0*/  @!P6 FADD.FTZ R196, -R196, -RZ ;  /* 0x800000ffc4c4e221 */ /* 0x000fe20000010100 */
[----:B------:R-:W-:Y:S01]  /*55c0*/  ISETP.LE.U32.AND P1, PT, R6, UR11, PT ;  /* 0x0000000b06007c0c */ /* 0x000fe2000bf23070 */
[----:B--2---:R-:W-:Y:S01]  /*55d0*/  @!P3 FADD.FTZ R120, -R120, -RZ ;  /* 0x800000ff7878b221 */ /* 0x004fe20000010100 */
[--C-:B------:R-:W-:Y:S01]  /*55e0*/  SHF.R.U32.HI R6, RZ, 0x18, R8.reuse ;  /* 0x00000018ff067819 */ /* 0x100fe20000011608 */
[----:B------:R-:W-:Y:S01]  /*55f0*/  @!P2 FADD.FTZ R197, -R197, -RZ ;  /* 0x800000ffc5c5a221 */ /* 0x000fe20000010100 */
[----:B------:R-:W-:Y:S02]  /*5600*/  ISETP.LE.U32.AND P5, PT, R13, UR11, PT ;  /* 0x0000000b0d007c0c */ /* 0x000fe4000bfa3070 */
[----:B------:R-:W-:Y:S02]  /*5610*/  ISETP.LE.U32.AND P6, PT, R5, UR11, PT ;  /* 0x0000000b05007c0c */ /* 0x000fe4000bfc3070 */
[----:B------:R-:W-:Y:S01]  /*5620*/  ISETP.LE.U32.AND P2, PT, R6, UR11, PT ;  /* 0x0000000b06007c0c */ /* 0x000fe2000bf43070 */
[----:B------:R-:W-:Y:S01]  /*5630*/  @!P0 FADD.FTZ R126, -R126, -RZ ;  /* 0x800000ff7e7e8221 */ /* 0x000fe20000010100 */
[----:B------:R-:W-:Y:S02]  /*5640*/  SHF.R.U32.HI R6, RZ, 0x10, R8 ;  /* 0x00000010ff067819 */ /* 0x000fe40000011608 */
[----:B------:R-:W-:Y:S01]  /*5650*/  LOP3.LUT R8, R8, 0xffff, RZ, 0xc0, !PT ;  /* 0x0000ffff08087812 */ /* 0x000fe200078ec0ff */
[----:B------:R-:W-:Y:S01]  /*5660*/  @!P1 FADD.FTZ R123, -R123, -RZ ;  /* 0x800000ff7b7b9221 */ /* 0x000fe20000010100 */
[----:B------:R-:W-:Y:S02]  /*5670*/  LOP3.LUT R6, R6, 0xff, RZ, 0xc0, !PT ;  /* 0x000000ff06067812 */ /* 0x000fe400078ec0ff */
[----:B------:R-:W-:Y:S01]  /*5680*/  SHF.R.U32.HI R5, RZ, 0x8, R8 ;  /* 0x00000008ff057819 */ /* 0x000fe20000011608 */
[----:B------:R-:W-:Y:S01]  /*5690*/  @!P5 FADD.FTZ R128, -R128, -RZ ;  /* 0x800000ff8080d221 */ /* 0x000fe20000010100 */
[----:B------:R-:W-:Y:S01]  /*56a0*/  ISETP.LE.U32.AND P0, PT, R6, UR11, PT ;  /* 0x0000000b06007c0c */ /* 0x000fe2000bf03070 */
[----:B------:R-:W-:Y:S01]  /*56b0*/  @!P6 FADD.FTZ R129, -R129, -RZ ;  /* 0x800000ff8181e221 */ /* 0x000fe20000010100 */
[----:B------:R-:W-:Y:S01]  /*56c0*/  LOP3.LUT R6, R85, 0xff, RZ, 0xc0, !PT ;  /* 0x000000ff55067812 */ /* 0x000fe200078ec0ff */
[----:B------:R-:W-:Y:S01]  /*56d0*/  @!P2 FADD.FTZ R124, -R124, -RZ ;  /* 0x800000ff7c7ca221 */ /* 0x000fe20000010100 */
[----:B------:R-:W-:Y:S02]  /*56e0*/  LOP3.LUT R5, R5, 0xffff, RZ, 0xc0, !PT ;  /* 0x0000ffff05057812 */ /* 0x000fe400078ec0ff */
[----:B------:R-:W-:Y:S02]  /*56f0*/  SHF.R.U32.HI R4, RZ, 0x8, R86 ;  /* 0x00000008ff047819 */ /* 0x000fe40000011656 */
[----:B------:R-:W-:Y:S02]  /*5700*/  ISETP.LE.U32.AND P6, PT, R5, UR11, PT ;  /* 0x0000000b05007c0c */ /* 0x000fe4000bfc3070 */
[----:B------:R-:W-:Y:S02]  /*5710*/  F2FP.RELU.BF16.PACK_AB R5, R196, R197 ;  /* 0x000000c5c405723e */ /* 0x000fe400000018ff */
[----:B------:R-:W-:Y:S01]  /*5720*/  ISETP.LE.U32.AND P5, PT, R6, UR11, PT ;  /* 0x0000000b06007c0c */ /* 0x000fe2000bfa3070 */
[----:B------:R-:W-:Y:S01]  /*5730*/  @!P0 FADD.FTZ R125, -R125, -RZ ;  /* 0x800000ff7d7d8221 */ /* 0x000fe20000010100 */
[----:B------:R-:W-:Y:S01]  /*5740*/  F2FP.RELU.BF16.PACK_AB R6, R130, R131 ;  /* 0x000000838206723e */ /* 0x000fe200000018ff */
[----:B------:R2:W-:Y:S01]  /*5750*/  STS [R230+0x22400], R5 ;  /* 0x02240005e6007388 */ /* 0x0005e20000000800 */
[----:B------:R-:W-:Y:S02]  /*5760*/  LOP3.LUT R4, R4, 0xffff, RZ, 0xc0, !PT ;  /* 0x0000ffff04047812 */ /* 0x000fe400078ec0ff */
[----:B------:R-:W-:Y:S02]  /*5770*/  F2FP.RELU.BF16.PACK_AB R8, R128, R129 ;  /* 0x000000818008723e */ /* 0x000fe400000018ff */
[----:B------:R-:W-:Y:S01]  /*5780*/  ISETP.LE.U32.AND P1, PT, R4, UR11, PT ;  /* 0x0000000b04007c0c */ /* 0x000fe2000bf23070 */
[----:B------:R3:W-:Y:S01]  /*5790*/  STS [R230+0x22000], R6 ;  /* 0x02200006e6007388 */ /* 0x0007e20000000800 */
[----:B------:R-:W-:Y:S01]  /*57a0*/  F2FP.RELU.BF16.PACK_AB R4, R126, R127 ;  /* 0x0000007f7e04723e */ /* 0x000fe200000018ff */
[----:B------:R-:W-:Y:S01]  /*57b0*/  @!P6 FADD.FTZ R122, -R122, -RZ ;  /* 0x800000ff7a7ae221 */ /* 0x000fe20000010100 */
[----:B------:R-:W-:Y:S01]  /*57c0*/  FSETP.GE.FTZ.AND P2, PT, R131, RZ, PT ;  /* 0x000000ff8300720b */ /* 0x000fe20003f56000 */
[----:B-1----:R-:W-:Y:S01]  /*57d0*/  @!P5 FADD.FTZ R121, -R121, -RZ ;  /* 0x800000ff7979d221 */ /* 0x002fe20000010100 */
[----:B------:R-:W-:Y:S01]  /*57e0*/  FSETP.GE.FTZ.AND P3, PT, R123, RZ, PT ;  /* 0x000000ff7b00720b */ /* 0x000fe20003f76000 */
[----:B------:R1:W-:Y:S01]  /*57f0*/  STS [R233+0x22000], R4 ;  /* 0x02200004e9007388 */ /* 0x0003e20000000800 */
[----:B------:R-:W-:Y:S05]  /*5800*/  F2FP.RELU.BF16.PACK_AB R7, R122, R123 ;  /* 0x0000007b7a07723e */ /* 0x000fea00000018ff */
[----:B------:R-:W-:Y:S01]  /*5810*/  STS [R233+0x22400], R8 ;  /* 0x02240008e9007388 */ /* 0x000fe20000000800 */
[----:B------:R-:W-:Y:S01]  /*5820*/  @!P1 FADD.FTZ R118, -R118, -RZ ;  /* 0x800000ff76769221 */ /* 0x000fe20000010100 */
[----:B------:R-:W-:Y:S04]  /*5830*/  FSETP.GE.FTZ.AND P1, PT, R130, RZ, PT ;  /* 0x000000ff8200720b */ /* 0x000fe80003f36000 */
[----:B------:R-:W-:Y:S01]  /*5840*/  STS [R231+0x22000], R7 ;  /* 0x02200007e7007388 */ /* 0x000fe20000000800 */
[----:B--2---:R-:W-:Y:S02]  /*5850*/  F2FP.RELU.BF16.PACK_AB R5, R118, R119 ;  /* 0x000000777605723e */ /* 0x004fe400000018ff */
[----:B---3--:R-:W-:Y:S05]  /*5860*/  F2FP.RELU.BF16.PACK_AB R6, R124, R125 ;  /* 0x0000007d7c06723e */ /* 0x008fea00000018ff */
[----:B------:R-:W-:Y:S01]  /*5870*/  STS [R231+0x22400], R6 ;  /* 0x02240006e7007388 */ /* 0x000fe20000000800 */
[----:B-1----:R-:W-:Y:S05]  /*5880*/  F2FP.RELU.BF16.PACK_AB R4, R120, R121 ;  /* 0x000000797804723e */ /* 0x002fea00000018ff */
        /* <DEDUP_REMOVED lines=354> */
.L_x_1179:
        /* <DEDUP_REMOVED lines=92> */
[----:B------:R-:W-:Y:S01]  /*7470*/  IMAD.MOV.U32 R196, RZ, RZ, 0x4 ;  /* 0x00000004ffc47424 */ /* 0x000fe200078e00ff */
[-C--:B------:R-:W-:Y:S04]  /*7480*/  HMMA.16816.F32.BF16 R124, R200, R198.reuse, R124 ;  /* 0x000000c6c87c723c */ /* 0x080fe8000004187c */
[----:B------:R-:W-:Y:S04]  /*7490*/  @P1 IMAD.WIDE R196, R239, R196, UR14 ;  /* 0x0000000eefc41e25 */ /* 0x000fe8000f8e02c4 */
[----:B------:R-:W-:Y:S01]  /*74a0*/  HMMA.16816.F32.BF16 R128, R204, R198, R128 ;  /* 0x000000c6cc80723c */ /* 0x000fe20000041880 */
[----:B------:R1:W5:Y:S03]  /*74b0*/  @P1 LDG.E R234, [R196.64] ;  /* 0x00000004c4ea1981 */ /* 0x000366000c1e1900 */
[C---:B------:R-:W-:Y:S02]  /*74c0*/  IMAD.SHL.U32 R202, R250.reuse, 0x8, RZ ;  /* 0x00000008faca7824 */ /* 0x040fe400078e00ff */
[----:B------:R1:W5:Y:S01]  /*74d0*/  @P1 LDG.E R235, [R196.64+0x20] ;  /* 0x00002004c4eb1981 */ /* 0x000362000c1e1900 */
[C---:B------:R-:W-:Y:S02]  /*74e0*/  IMAD.SHL.U32 R203, R250.reuse, 0x10, RZ ;  /* 0x00000010facb7824 */ /* 0x040fe400078e00ff */
[C---:B------:R-:W-:Y:S02]  /*74f0*/  IMAD R201, R250.reuse, 0x18, RZ ;  /* 0x00000018fac97824 */ /* 0x040fe400078e02ff */
[----:B------:R2:W-:Y:S01]  /*7500*/  RED.E.ADD.F32.FTZ.RN.STRONG.GPU [R220.64], R4 ;  /* 0x00000004dc00798e */ /* 0x0005e2000c10e784 */
[CC--:B------:R-:W-:Y:S01]  /*7510*/  LEA R198, P2, R203.reuse, R220.reuse, 0x2 ;  /* 0x000000dccbc67211 */ /* 0x0c0fe200078410ff */
[C---:B------:R-:W-:Y:S02]  /*7520*/  IMAD.SHL.U32 R205, R250.reuse, 0x20, RZ ;  /* 0x00000020facd7824 */ /* 0x040fe400078e00ff */
[C---:B------:R-:W-:Y:S01]  /*7530*/  IMAD R206, R250.reuse, 0x28, RZ ;  /* 0x00000028face7824 */ /* 0x040fe200078e02ff */
[-C--:B------:R-:W-:Y:S01]  /*7540*/  LEA.HI.X.SX32 R199, R203, R221.reuse, 0x2, P2 ;  /* 0x000000ddcbc77211 */ /* 0x080fe200010f16ff */
        /* <DEDUP_REMOVED lines=310> */
[C-C-:B------:R-:W-:Y:S01]  /*88b0*/  @!P4 LEA.HI.X R13, R6.reuse, R226, R7.reuse, 0x1, P6 ;  /* 0x000000e2060dc211 */ /* 0x140fe200030f0c07 */
        /* <DEDUP_REMOVED lines=47> */
.L_x_1180:
        /* <DEDUP_REMOVED lines=282> */
.L_x_1182:
        /* <DEDUP_REMOVED lines=19> */
.L_x_1183:
        /* <DEDUP_REMOVED lines=55> */
.L_x_1185:
[----:B--23--:R-:W-:Y:S05]  /*a1f0*/  BSYNC B0 ;  /* 0x0000000000007941 */ /* 0x00cfea0003800000 */
.L_x_1184:
        /* <DEDUP_REMOVED lines=21> */
.L_x_1187:
[----:B------:R-:W-:Y:S05]  /*a350*/  BSYNC B0 ;  /* 0x0000000000007941 */ /* 0x000fea0003800000 */
.L_x_1186:
        /* <DEDUP_REMOVED lines=32> */
.L_x_1189:
[----:B------:R-:W-:Y:S05]  /*a560*/  BSYNC B0 ;  /* 0x0000000000007941 */ /* 0x000fea0003800000 */
.L_x_1188:
        /* <DEDUP_REMOVED lines=20> */
.L_x_1162:
        /* <DEDUP_REMOVED lines=20> */
.L_x_1191:
        /* <DEDUP_REMOVED lines=18> */
.L_x_1192:
[----:B------:R-:W-:Y:S01]  /*a910*/  USHF.R.S32.HI UR10, URZ, 0x1f, UR17 ;  /* 0x0000001f3f0a7899 */ /* 0x000fe20008011411 */
[----:B------:R-:W-:Y:S01]  /*a920*/  IMAD.U32 R4, RZ, RZ, UR17 ;  /* 0x00000011ff047e24 */ /* 0x000fe2000f8e00ff */
[----:B------:R-:W-:Y:S01]  /*a930*/  ULDC.64 UR8, c[0x0][0x3a0] ;  /* 0x0000e80000087ab9 */ /* 0x000fe20000000a00 */
[----:B------:R-:W-:Y:S01]  /*a940*/  BSSY B0, `(.L_x_1193) ;  /* 0x0000021000007945 */ /* 0x000fe20003800000 */
[----:B------:R-:W-:Y:S01]  /*a950*/  UIMAD UR6, UR10, UR8, URZ ;  /* 0x000000080a0672a4 */ /* 0x000fe2000f8e023f */
[----:B------:R-:W-:Y:S01]  /*a960*/  IMAD.WIDE.U32 R4, R4, c[0x0][0x3a0], R228 ;  /* 0x0000e80004047a25 */ /* 0x000fe200078e00e4 */
[----:B------:R-:W-:Y:S01]  /*a970*/  UIADD3 UR7, -UR17, UR7, URZ ;  /* 0x0000000711077290 */ /* 0x000fe2000fffe13f */
        /* <DEDUP_REMOVED lines=29> */
.L_x_1194:
[----:B------:R-:W-:Y:S05]  /*ab50*/  BSYNC B0 ;  /* 0x0000000000007941 */ /* 0x000fea0003800000 */
.L_x_1193:
        /* <DEDUP_REMOVED lines=21> */
.L_x_1196:
[----:B------:R-:W-:Y:S05]  /*acb0*/  BSYNC B0 ;  /* 0x0000000000007941 */ /* 0x000fea0003800000 */
.L_x_1195:
        /* <DEDUP_REMOVED lines=32> */
.L_x_1198:
[----:B------:R-:W-:Y:S05]  /*aec0*/  BSYNC B0 ;  /* 0x0000000000007941 */ /* 0x000fea0003800000 */
.L_x_1197:
        /* <DEDUP_REMOVED lines=18> */
.L_x_1190:
[----:B------:R-:W-:Y:S05]  /*aff0*/  BSYNC B1 ;  /* 0x0000000000017941 */ /* 0x000fea0003800000 */
.L_x_1157:
        /* <DEDUP_REMOVED lines=12> */
.L_x_1199:
[----:B------:R-:W-:Y:S05]  /*b0c0*/  EXIT ;  /* 0x000000000000794d */ /* 0x000fea0003800000 */
.L_x_1201:
        /* <DEDUP_REMOVED lines=11> */
.L_x_2031:


//--------------------- .text._ZN5flash44flash_bwd_dq_dk_dv_loop_seqk_parallel_kernelI23Flash_bwd_kernel_traitsILi256ELi64ELi64ELi8ELi4ELi2ELi2ELb0ELb1EN7cutlass10bfloat16_tE19Flash_kernel_traitsILi256ELi64ELi64ELi8ES3_EELb0ELb0ELb0ELb1ELb0ELb0ELb1EEEvNS_16Flash_bwd_paramsE --------------------------
	.section	.text._ZN5flash44flash_bwd_dq_dk_dv_loop_seqk_parallel_kernelI23Flash_bwd_kernel_traitsILi256ELi64ELi64ELi8ELi4ELi2ELi2ELb0ELb1EN7cutlass10bfloat16_tE19Flash_kernel_traitsILi256ELi64ELi64ELi8ES3_EELb0ELb0ELb0ELb1ELb0ELb0ELb1EEEvNS_16Flash_bwd_paramsE,"ax",@progbits
	.sectioninfo	@"SHI_REGISTERS=255"
	.align	128
        .global         _ZN5flash44flash_bwd_dq_dk_dv_loop_seqk_parallel_kernelI23Flash_bwd_kernel_traitsILi256ELi64ELi64ELi8ELi4ELi2ELi2ELb0ELb1EN7cutlass10bfloat16_tE19Flash_kernel_traitsILi256ELi64ELi64ELi8ES3_EELb0ELb0ELb0ELb1ELb0ELb0ELb1EEEvNS_16Flash_bwd_paramsE
        .type           _ZN5flash44flash_bwd_dq_dk_dv_loop_seqk_parallel_kernelI23Flash_bwd_kernel_traitsILi256ELi64ELi64ELi8ELi4ELi2ELi2ELb0ELb1EN7cutlass10bfloat16_tE19Flash_kernel_traitsILi256ELi64ELi64ELi8ES3_EELb0ELb0ELb0ELb1ELb0ELb0ELb1EEEvNS_16Flash_bwd_paramsE,@function
        .size           _ZN5flash44flash_bwd_dq_dk_dv_loop_seqk_parallel_kernelI23Flash_bwd_kernel_traitsILi256ELi64ELi64ELi8ELi4ELi2ELi2ELb0ELb1EN7cutlass10bfloat16_tE19Flash_kernel_traitsILi256ELi64ELi64ELi8ES3_EELb0ELb0ELb0ELb1ELb0ELb0ELb1EEEvNS_16Flash_bwd_paramsE,(.L_x_2032 - _ZN5flash44flash_bwd_dq_dk_dv_loop_seqk_parallel_kernelI23Flash_bwd_kernel_traitsILi256ELi64ELi64ELi8ELi4ELi2ELi2ELb0ELb1EN7cutlass10bfloat16_tE19Flash_kernel_traitsILi256ELi64ELi64ELi8ES3_EELb0ELb0ELb0ELb1ELb0ELb0ELb1EEEvNS_16Flash_bwd_paramsE)
        .other          _ZN5flash44flash_bwd_dq_dk_dv_loop_seqk_parallel_kernelI23Flash_bwd_kernel_traitsILi256ELi64ELi64ELi8ELi4ELi2ELi2ELb0ELb1EN7cutlass10bfloat16_tE19Flash_kernel_traitsILi256ELi64ELi64ELi8ES3_EELb0ELb0ELb0ELb1ELb0ELb0ELb1EEEvNS_16Flash_bwd_paramsE,@"STO_CUDA_ENTRY STV_DEFAULT"
_ZN5flash44flash_bwd_dq_dk_dv_loop_seqk_parallel_kernelI23Flash_bwd_kernel_traitsILi256ELi64ELi64ELi8ELi4ELi2ELi2ELb0ELb1EN7cutlass10bfloat16_tE19Flash_kernel_traitsILi256ELi64ELi64ELi8ES3_EELb0ELb0ELb0ELb1ELb0ELb0ELb1EEEvNS_16Flash_bwd_paramsE:
.text._ZN5flash44flash_bwd_dq_dk_dv_loop_seqk_parallel_kernelI23Flash_bwd_kernel_traitsILi256ELi64ELi64ELi8ELi4ELi2ELi2ELb0ELb1EN7cutlass10bfloat16_tE19Flash_kernel_traitsILi256ELi64ELi64ELi8ES3_EELb0ELb0ELb0ELb1ELb0ELb0ELb1EEEvNS_16Flash_bwd_paramsE:
        /* <DEDUP_REMOVED lines=187> */
.L_x_1246:
        /* <DEDUP_REMOVED lines=62> */
.L_x_1202:
        /* <DEDUP_REMOVED lines=58> */
.L_x_1204:
        /* <DEDUP_REMOVED lines=42> */
.L_x_1205:
        /* <DEDUP_REMOVED lines=45> */
.L_x_1206:
[----:B------:R-:W-:-:S03]  /*18a0*/  UMOV UR12, UR49 ;  /* 0x00000031000c7c82 */ /* 0x000fc60008000000 */
.L_x_1207:
        /* <DEDUP_REMOVED lines=115> */
.L_x_1210:
[----:B------:R-:W-:Y:S05]  /*1fe0*/  BSYNC B0 ;  /* 0x0000000000007941 */ /* 0x000fea0003800000 */
.L_x_1209:
        /* <DEDUP_REMOVED lines=48> */
.L_x_1212:
[----:B------:R-:W-:Y:S05]  /*22f0*/  BSYNC B0 ;  /* 0x0000000000007941 */ /* 0x000fea0003800000 */
.L_x_1211:
        /* <DEDUP_REMOVED lines=42> */
.L_x_1214:
[----:B------:R-:W-:Y:S05]  /*25a0*/  BSYNC B0 ;  /* 0x0000000000007941 */ /* 0x000fea0003800000 */
.L_x_1213:
        /* <DEDUP_REMOVED lines=45> */
.L_x_1216:
[----:B------:R-:W-:Y:S05]  /*2880*/  BSYNC B0 ;  /* 0x0000000000007941 */ /* 0x000fea0003800000 */
.L_x_1215:
        /* <DEDUP_REMOVED lines=87> */
.L_x_1218:
[----:B------:R-:W-:Y:S05]  /*2e00*/  BSYNC B0 ;  /* 0x0000000000007941 */ /* 0x000fea0003800000 */
.L_x_1217:
        /* <DEDUP_REMOVED lines=55> */
.L_x_1220:
[----:B------:R-:W-:Y:S05]  /*3180*/  BSYNC B0 ;  /* 0x0000000000007941 */ /* 0x000fea0003800000 */
.L_x_1219:
        /* <DEDUP_REMOVED lines=64> */
.L_x_1222:
[----:B------:R-:W-:Y:S05]  /*3590*/  BSYNC B0 ;  /* 0x0000000000007941 */ /* 0x000fea0003800000 */
.L_x_1221:
        /* <DEDUP_REMOVED lines=54> */
.L_x_1224:
[----:B------:R-:W-:Y:S05]  /*3900*/  BSYNC B0 ;  /* 0x0000000000007941 */ /* 0x000fea0003800000 */
.L_x_1223:
        /* <DEDUP_REMOVED lines=94> */
.L_x_1227:
[----:B------:R-:W0:Y:S01]  /*3ef0*/  LDGDEPBAR ;  /* 0x00000000000079af */ /* 0x000e220000000000 */
[----:B------:R-:W-:Y:S01]  /*3f00*/  MOV R115, UR8 ;  /* 0x0000000800737c02 */ /* 0x000fe20008000f00 */
[----:B------:R-:W-:Y:S01]  /*3f10*/  UISETP.GE.AND UP0, UPT, UR15, UR7, UPT ;  /* 0x000000070f00728c */ /* 0x000fe2000bf06270 */
[----:B------:R-:W-:Y:S01]  /*3f20*/  MOV R131, UR22 ;  /* 0x0000001600837c02 */ /* 0x000fe20008000f00 */
[----:B-----5:R-:W-:Y:S01]  /*3f30*/  FMUL.FTZ R252, R249, 1.4426950216293334961 ;  /* 0x3fb8aa3bf9fc7820 */ /* 0x020fe20000410000 */
[----:B------:R-:W-:Y:S03]  /*3f40*/  LEA R112, R115, R240, 0x6 ;  /* 0x000000f073707211 */ /* 0x000fe600078e30ff */
[----:B------:R-:W-:Y:S02]  /*3f50*/  PLOP3.LUT P5, PT, PT, PT, UP0, 0x80, 0x0 ;  /* 0x000000000000781c */ /* 0x000fe40003faf008 */
[C---:B------:R-:W-:Y:S02]  /*3f60*/  IADD3 R128, R112.reuse, -0x1, RZ ;  /* 0xffffffff70807810 */ /* 0x040fe40007ffe0ff */
[C---:B------:R-:W-:Y:S02]  /*3f70*/  IADD3 R129, R112.reuse, 0x8, RZ ;  /* 0x0000000870817810 */ /* 0x040fe40007ffe0ff */
[C---:B------:R-:W-:Y:S02]  /*3f80*/  IADD3 R130, R112.reuse, 0x7, RZ ;  /* 0x0000000770827810 */ /* 0x040fe40007ffe0ff */
[C---:B------:R-:W-:Y:S02]  /*3f90*/  IADD3 R199, R112.reuse, -0x8, RZ ;  /* 0xfffffff870c77810 */ /* 0x040fe40007ffe0ff */
[----:B------:R-:W-:Y:S02]  /*3fa0*/  IABS R113, R112 ;  /* 0x0000007000717213 */ /* 0x000fe40000000000 */
[C---:B------:R-:W-:Y:S02]  /*3fb0*/  IADD3 R200, R112.reuse, -0x9, RZ ;  /* 0xfffffff770c87810 */ /* 0x040fe40007ffe0ff */
[C---:B------:R-:W-:Y:S01]  /*3fc0*/  IADD3 R209, R112.reuse, -0x10, RZ ;  /* 0xfffffff070d17810 */ /* 0x040fe20007ffe0ff */
[----:B-1----:R1:W-:Y:S01]  /*3fd0*/  I2F R127, R113 ;  /* 0x00000071007f7306 */ /* 0x0023e20000201400 */
[C---:B------:R-:W-:Y:S02]  /*3fe0*/  IADD3 R208, R112.reuse, -0x11, RZ ;  /* 0xffffffef70d07810 */ /* 0x040fe40007ffe0ff */
[C---:B------:R-:W-:Y:S02]  /*3ff0*/  IADD3 R211, R112.reuse, -0x18, RZ ;  /* 0xffffffe870d37810 */ /* 0x040fe40007ffe0ff */
[----:B------:R-:W-:Y:S02]  /*4000*/  IADD3 R210, R112, -0x19, RZ ;  /* 0xffffffe770d27810 */ /* 0x000fe40007ffe0ff */
[----:B------:R-:W-:Y:S02]  /*4010*/  PLOP3.LUT P3, PT, PT, PT, UP0, 0x80, 0x0 ;  /* 0x000000000000781c */ /* 0x000fe40003f6f008 */
[----:B------:R-:W-:Y:S02]  /*4020*/  ISETP.GE.AND P2, PT, R208, RZ, PT ;  /* 0x000000ffd000720c */ /* 0x000fe40003f46270 */
[----:B------:R-:W-:Y:S02]  /*4030*/  ISETP.GE.AND P1, PT, R128, RZ, PT ;  /* 0x000000ff8000720c */ /* 0x000fe40003f26270 */
[----:B------:R-:W-:Y:S02]  /*4040*/  ISETP.GE.AND P0, PT, R129, RZ, PT ;  /* 0x000000ff8100720c */ /* 0x000fe40003f06270 */
[----:B------:R-:W-:Y:S02]  /*4050*/  PLOP3.LUT P6, PT, PT, PT, UP0, 0x80, 0x0 ;  /* 0x000000000000781c */ /* 0x000fe40003fcf008 */
[----:B------:R-:W-:Y:S05]  /*4060*/  PLOP3.LUT P4, PT, PT, PT, UP0, 0x80, 0x0 ;  /* 0x000000000000781c */ /* 0x000fea0003f8f008 */
[C---:B------:R-:W-:Y:S02]  /*4070*/  @!P2 IADD3 R208, -R112.reuse, 0x11, RZ ;  /* 0x0000001170d0a810 */ /* 0x040fe40007ffe1ff */
[C---:B------:R-:W-:Y:S01]  /*4080*/  @!P1 IADD3 R128, -R112.reuse, 0x1, RZ ;  /* 0x0000000170809810 */ /* 0x040fe20007ffe1ff */
[----:B------:R-:W-:Y:S04]  /*4090*/  DEPBAR.LE SB0, 0x0 ;  /* 0x000080000000791a */ /* 0x000fe80000000000 */
[----:B------:R-:W-:Y:S01]  /*40a0*/  I2F R208, R208 ;  /* 0x000000d000d07306 */ /* 0x000fe20000201400 */
[----:B------:R-:W-:Y:S01]  /*40b0*/  BAR.SYNC.DEFER_BLOCKING 0x0 ;  /* 0x0000000000007b1d */ /* 0x000fe20000010000 */
[----:B------:R-:W-:Y:S02]  /*40c0*/  @!P0 IADD3 R129, -R112, -0x8, RZ ;  /* 0xfffffff870818810 */ /* 0x000fe40007ffe1ff */
[----:B------:R-:W-:Y:S02]  /*40d0*/  ISETP.GE.AND P1, PT, R130, RZ, PT ;  /* 0x000000ff8200720c */ /* 0x000fe40003f26270 */
[----:B------:R-:W-:Y:S02]  /*40e0*/  ISETP.GE.AND P0, PT, R199, RZ, PT ;  /* 0x000000ffc700720c */ /* 0x000fe40003f06270 */
[----:B------:R-:W-:Y:S09]  /*40f0*/  FSETP.NEU.FTZ.AND P2, PT, R248, -INF , PT ;  /* 0xff800000f800780b */ /* 0x000ff20003f5d000 */
[C---:B------:R-:W-:Y:S02]  /*4100*/  @!P1 IADD3 R130, -R112.reuse, -0x7, RZ ;  /* 0xfffffff970829810 */ /* 0x040fe40007ffe1ff */
[----:B------:R-:W-:Y:S02]  /*4110*/  @!P0 IADD3 R199, -R112, 0x8, RZ ;  /* 0x0000000870c78810 */ /* 0x000fe40007ffe1ff */
[----:B------:R-:W-:Y:S02]  /*4120*/  ISETP.GE.AND P1, PT, R200, RZ, PT ;  /* 0x000000ffc800720c */ /* 0x000fe40003f26270 */
[----:B------:R-:W-:Y:S01]  /*4130*/  ISETP.GE.AND P0, PT, R209, RZ, PT ;  /* 0x000000ffd100720c */ /* 0x000fe20003f06270 */
[----:B------:R-:W-:Y:S01]  /*4140*/  LDSM.16.M88.4 R84, [R223] ;  /* 0x00000000df54783b */ /* 0x000fe20000000200 */
[----:B------:R-:W-:Y:S05]  /*4150*/  I2F R129, R129 ;  /* 0x0000008100817306 */ /* 0x000fea0000201400 */
[----:B------:R-:W2:Y:S04]  /*4160*/  LDSM.16.M88.4 R88, [R222+0x10000] ;  /* 0x01000000de58783b */ /* 0x000ea80000000200 */
[C---:B------:R-:W-:Y:S01]  /*4170*/  @!P1 IADD3 R200, -R112.reuse, 0x9, RZ ;  /* 0x0000000970c89810 */ /* 0x040fe20007ffe1ff */
[----:B------:R-:W-:Y:S01]  /*4180*/  I2F R128, R128 ;  /* 0x0000008000807306 */ /* 0x000fe20000201400 */
[----:B------:R-:W3:Y:S01]  /*4190*/  LDSM.16.M88.4 R92, [R222+0x10800] ;  /* 0x01080000de5c783b */ /* 0x000ee20000000200 */
[----:B------:R-:W-:Y:S02]  /*41a0*/  @!P0 IADD3 R209, -R112, 0x10, RZ ;  /* 0x0000001070d18810 */ /* 0x000fe40007ffe1ff */
[----:B------:R-:W-:Y:S02]  /*41b0*/  ISETP.GE.AND P1, PT, R211, RZ, PT ;  /* 0x000000ffd300720c */ /* 0x000fe40003f26270 */
[----:B------:R-:W-:Y:S01]  /*41c0*/  ISETP.GE.AND P0, PT, R210, RZ, PT ;  /* 0x000000ffd200720c */ /* 0x000fe20003f06270 */
[----:B------:R-:W-:Y:S03]  /*41d0*/  LDSM.16.M88.4 R96, [R221] ;  /* 0x00000000dd60783b */ /* 0x000fe60000000200 */
[----:B------:R-:W-:Y:S03]  /*41e0*/  I2F R199, R199 ;  /* 0x000000c700c77306 */ /* 0x000fe60000201400 */
[----:B------:R-:W4:Y:S04]  /*41f0*/  LDSM.16.M88.4 R100, [R212+0x10000] ;  /* 0x01000000d464783b */ /* 0x000f280000000200 */
[C---:B------:R-:W-:Y:S02]  /*4200*/  @!P1 IADD3 R211, -R112.reuse, 0x18, RZ ;  /* 0x0000001870d39810 */ /* 0x040fe40007ffe1ff */
[----:B------:R-:W1:Y:S01]  /*4210*/  LDSM.16.M88.4 R104, [R212+0x10800] ;  /* 0x01080000d468783b */ /* 0x000e620000000200 */
[----:B------:R-:W-:Y:S01]  /*4220*/  @!P0 IADD3 R210, -R112, 0x19, RZ ;  /* 0x0000001970d28810 */ /* 0x000fe20007ffe1ff */
[----:B------:R-:W-:Y:S01]  /*4230*/  I2F R200, R200 ;  /* 0x000000c800c87306 */ /* 0x000fe20000201400 */
[----:B------:R-:W-:Y:S02]  /*4240*/  PLOP3.LUT P1, PT, PT, PT, UP0, 0x80, 0x0 ;  /* 0x000000000000781c */ /* 0x000fe40003f2f008 */
[----:B------:R-:W-:Y:S01]  /*4250*/  PLOP3.LUT P0, PT, PT, PT, UP0, 0x80, 0x0 ;  /* 0x000000000000781c */ /* 0x000fe20003f0f008 */
[----:B------:R-:W-:Y:S06]  /*4260*/  LDSM.16.M88.4 R108, [R3+0x10000] ;  /* 0x01000000036c783b */ /* 0x000fec0000000200 */
[----:B------:R-:W-:Y:S01]  /*4270*/  I2F R211, R211 ;  /* 0x000000d300d37306 */ /* 0x000fe20000201400 */
[C---:B--2---:R-:W-:Y:S09]  /*4280*/  HMMA.16816.F32.BF16 R4, R84.reuse, R88, RZ ;  /* 0x000000585404723c */ /* 0x044ff200000418ff */
[----:B------:R-:W-:Y:S01]  /*4290*/  I2F R209, R209 ;  /* 0x000000d100d17306 */ /* 0x000fe20000201400 */
[C---:B------:R-:W-:Y:S01]  /*42a0*/  HMMA.16816.F32.BF16 R8, R84.reuse, R90, RZ ;  /* 0x0000005a5408723c */ /* 0x040fe200000418ff */
[----:B------:R-:W2:Y:S07]  /*42b0*/  LDSM.16.M88.4 R88, [R220] ;  /* 0x00000000dc58783b */ /* 0x000eae0000000200 */
[C---:B---3--:R-:W-:Y:S01]  /*42c0*/  HMMA.16816.F32.BF16 R12, R84.reuse, R92, RZ ;  /* 0x0000005c540c723c */ /* 0x048fe200000418ff */
[----:B------:R-:W-:Y:S07]  /*42d0*/  I2F R210, R210 ;  /* 0x000000d200d27306 */ /* 0x000fee0000201400 */
[----:B------:R-:W-:Y:S01]  /*42e0*/  HMMA.16816.F32.BF16 R16, R84, R94, RZ ;  /* 0x0000005e5410723c */ /* 0x000fe200000418ff */
[----:B------:R-:W3:Y:S02]  /*42f0*/  LDSM.16.M88.4 R84, [R3+0x10800] ;  /* 0x010800000354783b */ /* 0x000ee40000000200 */
[----:B------:R-:W-:Y:S04]  /*4300*/  I2F R130, R130 ;  /* 0x0000008200827306 */ /* 0x000fe80000201400 */
[----:B------:R-:W-:Y:S01]  /*4310*/  LDSM.16.M88.4 R92, [R219] ;  /* 0x00000000db5c783b */ /* 0x000fe20000000200 */
        /* <DEDUP_REMOVED lines=79> */
[C---:B---3--:R-:W-:Y:S08]  /*4810*/  HMMA.16816.F32.BF16 R12, R96.reuse, R84, R12 ;  /* 0x00000054600c723c */ /* 0x048ff0000004180c */
[----:B------:R-:W-:Y:S01]  /*4820*/  HMMA.16816.F32.BF16 R16, R96, R86, R16 ;  /* 0x000000566010723c */ /* 0x000fe20000041810 */
[----:B------:R-:W2:Y:S06]  /*4830*/  LDSM.16.M88.4 R84, [R220+0x6000] ;  /* 0x00600000dc54783b */ /* 0x000eac0000000200 */
[----:B------:R-:W3:Y:S01]  /*4840*/  LDSM.16.M88.4 R96, [R3+0x16800] ;  /* 0x016800000360783b */ /* 0x000ee20000000200 */
[C---:B----4-:R-:W-:Y:S08]  /*4850*/  HMMA.16816.F32.BF16 R4, R100.reuse, R104, R4 ;  /* 0x000000686404723c */ /* 0x050ff00000041804 */
[C---:B------:R-:W-:Y:S08]  /*4860*/  HMMA.16816.F32.BF16 R8, R100.reuse, R106, R8 ;  /* 0x0000006a6408723c */ /* 0x040ff00000041808 */
[C---:B-1----:R-:W-:Y:S08]  /*4870*/  HMMA.16816.F32.BF16 R12, R100.reuse, R88, R12 ;  /* 0x00000058640c723c */ /* 0x042ff0000004180c */
[----:B------:R-:W-:Y:S01]  /*4880*/  HMMA.16816.F32.BF16 R16, R100, R90, R16 ;  /* 0x0000005a6410723c */ /* 0x000fe20000041810 */
[----:B------:R-:W-:Y:S06]  /*4890*/  LDSM.16.M88.4 R88, [R219+0x6000] ;  /* 0x00600000db58783b */ /* 0x000fec0000000200 */
[----:B------:R-:W1:Y:S01]  /*48a0*/  LDSM.16.M88.4 R100, [R2+0x16000] ;  /* 0x016000000264783b */ /* 0x000e620000000200 */
[C---:B--2---:R-:W-:Y:S08]  /*48b0*/  HMMA.16816.F32.BF16 R4, R84.reuse, R92, R4 ;  /* 0x0000005c5404723c */ /* 0x044ff00000041804 */
[C---:B------:R-:W-:Y:S08]  /*48c0*/  HMMA.16816.F32.BF16 R8, R84.reuse, R94, R8 ;  /* 0x0000005e5408723c */ /* 0x040ff00000041808 */
[C---:B---3--:R-:W-:Y:S08]  /*48d0*/  HMMA.16816.F32.BF16 R12, R84.reuse, R96, R12 ;  /* 0x00000060540c723c */ /* 0x048ff0000004180c */
[----:B------:R-:W-:Y:S01]  /*48e0*/  HMMA.16816.F32.BF16 R16, R84, R98, R16 ;  /* 0x000000625410723c */ /* 0x000fe20000041810 */
[----:B------:R-:W2:Y:S07]  /*48f0*/  LDSM.16.M88.4 R84, [R2+0x16800] ;  /* 0x016800000254783b */ /* 0x000eae0000000200 */
[C---:B-1----:R-:W-:Y:S08]  /*4900*/  HMMA.16816.F32.BF16 R4, R88.reuse, R100, R4 ;  /* 0x000000645804723c */ /* 0x042ff00000041804 */
[C---:B------:R-:W-:Y:S11]  /*4910*/  HMMA.16816.F32.BF16 R8, R88.reuse, R102, R8 ;  /* 0x000000665808723c */ /* 0x040ff60000041808 */
[----:B------:R-:W-:Y:S05]  /*4920*/  @!UPT UIADD3 URZ, URZ, URZ, URZ ;  /* 0x0000003f3f3ff290 */ /* 0x000fea000fffe03f */
[----:B------:R-:W-:Y:S02]  /*4930*/  FMUL.FTZ R113, R5, c[0x0][0x2ec] ;  /* 0x0000bb0005717a20 */ /* 0x000fe40000410000 */
[----:B------:R-:W-:Y:S01]  /*4940*/  FMUL.FTZ R112, R4, c[0x0][0x2ec] ;  /* 0x0000bb0004707a20 */ /* 0x000fe20000410000 */
[C---:B--2---:R-:W-:Y:S03]  /*4950*/  HMMA.16816.F32.BF16 R12, R88.reuse, R84, R12 ;  /* 0x00000054580c723c */ /* 0x044fe6000004180c */
[----:B------:R-:W1:Y:S01]  /*4960*/  MUFU.TANH R113, R113 ;  /* 0x0000007100717308 */ /* 0x000e620000002400 */
[----:B------:R-:W-:Y:S01]  /*4970*/  FMUL.FTZ R114, R6, c[0x0][0x2ec] ;  /* 0x0000bb0006727a20 */ /* 0x000fe20000410000 */
[----:B------:R-:W-:Y:S01]  /*4980*/  LEA R6, R131, R224, 0x6 ;  /* 0x000000e083067211 */ /* 0x000fe200078e30ff */
[----:B------:R-:W-:Y:S02]  /*4990*/  FMUL.FTZ R115, R7, c[0x0][0x2ec] ;  /* 0x0000bb0007737a20 */ /* 0x000fe40000410000 */
[----:B------:R-:W-:Y:S03]  /*49a0*/  HMMA.16816.F32.BF16 R16, R88, R86, R16 ;  /* 0x000000565810723c */ /* 0x000fe60000041810 */
[----:B------:R-:W-:Y:S01]  /*49b0*/  @P5 ISETP.GE.AND P5, PT, R6, UR7, PT ;  /* 0x0000000706005c0c */ /* 0x000fe2000bfa6270 */
[----:B------:R-:W-:Y:S01]  /*49c0*/  FMUL.FTZ R116, R8, c[0x0][0x2ec] ;  /* 0x0000bb0008747a20 */ /* 0x000fe20000410000 */
[----:B------:R-:W2:Y:S01]  /*49d0*/  MUFU.TANH R112, R112 ;  /* 0x0000007000707308 */ /* 0x000ea20000002400 */
[----:B------:R-:W-:Y:S01]  /*49e0*/  @P1 IADD3 R196, R6, 0x1, RZ ;  /* 0x0000000106c41810 */ /* 0x000fe20007ffe0ff */
[----:B------:R-:W-:Y:S01]  /*49f0*/  FMUL.FTZ R117, R9, c[0x0][0x2ec] ;  /* 0x0000bb0009757a20 */ /* 0x000fe20000410000 */
[----:B------:R-:W-:Y:S01]  /*4a00*/  PLOP3.LUT P1, PT, PT, PT, UP0, 0x80, 0x0 ;  /* 0x000000000000781c */ /* 0x000fe20003f2f008 */
[----:B------:R-:W-:Y:S01]  /*4a10*/  FMUL.FTZ R131, R248, 1.4426950216293334961 ;  /* 0x3fb8aa3bf8837820 */ /* 0x000fe20000410000 */
[----:B------:R-:W-:Y:S02]  /*4a20*/  @P4 ISETP.GE.AND P4, PT, R196, UR7, PT ;  /* 0x00000007c4004c0c */ /* 0x000fe4000bf86270 */
[----:B------:R-:W-:Y:S02]  /*4a30*/  FMUL.FTZ R118, R10, c[0x0][0x2ec] ;  /* 0x0000bb000a767a20 */ /* 0x000fe40000410000 */
[----:B------:R-:W-:Y:S01]  /*4a40*/  FSEL R5, R131, RZ, P2 ;  /* 0x000000ff83057208 */ /* 0x000fe20001000000 */
[----:B------:R-:W3:Y:S01]  /*4a50*/  MUFU.TANH R114, R114 ;  /* 0x0000007200727308 */ /* 0x000ee20000002400 */
[----:B------:R-:W-:Y:S01]  /*4a60*/  PLOP3.LUT P2, PT, PT, PT, UP0, 0x80, 0x0 ;  /* 0x000000000000781c */ /* 0x000fe20003f4f008 */
[----:B------:R-:W-:Y:S02]  /*4a70*/  FMUL.FTZ R119, R11, c[0x0][0x2ec] ;  /* 0x0000bb000b777a20 */ /* 0x000fe40000410000 */
[----:B-1----:R-:W-:Y:S02]  /*4a80*/  FFMA.FTZ R196, R128, -UR6, R113 ;  /* 0x8000000680c47c23 */ /* 0x002fe40008010071 */
[----:B------:R-:W-:Y:S02]  /*4a90*/  FMUL.FTZ R122, R14, c[0x0][0x2ec] ;  /* 0x0000bb000e7a7a20 */ /* 0x000fe40000410000 */
[----:B------:R-:W-:Y:S01]  /*4aa0*/  FMUL.FTZ R120, R12, c[0x0][0x2ec] ;  /* 0x0000bb000c787a20 */ /* 0x000fe20000410000 */
[----:B------:R-:W-:Y:S01]  /*4ab0*/  @P1 FSEL R196, R196, -INF , !P4 ;  /* 0xff800000c4c41808 */ /* 0x000fe20006000000 */
[----:B------:R-:W1:Y:S01]  /*4ac0*/  MUFU.TANH R115, R115 ;  /* 0x0000007300737308 */ /* 0x000e620000002400 */
[----:B------:R-:W-:Y:S01]  /*4ad0*/  FSETP.NEU.FTZ.AND P1, PT, R249, -INF , PT ;  /* 0xff800000f900780b */ /* 0x000fe20003f3d000 */
[----:B------:R-:W-:Y:S02]  /*4ae0*/  FMUL.FTZ R121, R13, c[0x0][0x2ec] ;  /* 0x0000bb000d797a20 */ /* 0x000fe40000410000 */
[----:B--2---:R-:W-:Y:S01]  /*4af0*/  FFMA.FTZ R198, R127, -UR6, R112 ;  /* 0x800000067fc67c23 */ /* 0x004fe20008010070 */
[----:B------:R-:W-:Y:S01]  /*4b00*/  FSEL R252, R252, RZ, P1 ;  /* 0x000000fffcfc7208 */ /* 0x000fe20000800000 */
[--C-:B------:R-:W-:Y:S01]  /*4b10*/  FFMA.FTZ R205, R196, c[0x0][0x23c], -R5.reuse ;  /* 0x00008f00c4cd7a23 */ /* 0x100fe20000010805 */
[----:B------:R-:W-:Y:S01]  /*4b20*/  PLOP3.LUT P1, PT, PT, PT, UP0, 0x80, 0x0 ;  /* 0x000000000000781c */ /* 0x000fe20003f2f008 */
[----:B------:R-:W-:Y:S01]  /*4b30*/  FMUL.FTZ R123, R15, c[0x0][0x2ec] ;  /* 0x0000bb000f7b7a20 */ /* 0x000fe20000410000 */
[----:B------:R-:W-:Y:S01]  /*4b40*/  @P0 FSEL R198, R198, -INF , !P5 ;  /* 0xff800000c6c60808 */ /* 0x000fe20006800000 */
[----:B------:R-:W2:Y:S01]  /*4b50*/  MUFU.TANH R116, R116 ;  /* 0x0000007400747308 */ /* 0x000ea20000002400 */
[----:B------:R-:W-:Y:S01]  /*4b60*/  PLOP3.LUT P0, PT, PT, PT, UP0, 0x80, 0x0 ;  /* 0x000000000000781c */ /* 0x000fe20003f0f008 */
[----:B------:R-:W-:Y:S02]  /*4b70*/  FMUL.FTZ R124, R16, c[0x0][0x2ec] ;  /* 0x0000bb00107c7a20 */ /* 0x000fe40000410000 */
[----:B---3--:R-:W-:Y:S01]  /*4b80*/  FFMA.FTZ R197, R129, -UR6, R114 ;  /* 0x8000000681c57c23 */ /* 0x008fe20008010072 */
[----:B------:R-:W-:Y:S01]  /*4b90*/  @P3 IADD3 R129, R6, 0x8, RZ ;  /* 0x0000000806813810 */ /* 0x000fe20007ffe0ff */
[----:B------:R-:W-:Y:S01]  /*4ba0*/  FFMA.FTZ R206, R198, c[0x0][0x23c], -R5 ;  /* 0x00008f00c6ce7a23 */ /* 0x000fe20000010805 */
[----:B------:R-:W-:Y:S01]  /*4bb0*/  PLOP3.LUT P3, PT, PT, PT, UP0, 0x80, 0x0 ;  /* 0x000000000000781c */ /* 0x000fe20003f6f008 */
[----:B------:R-:W-:Y:S01]  /*4bc0*/  FMUL.FTZ R125, R17, c[0x0][0x2ec] ;  /* 0x0000bb00117d7a20 */ /* 0x000fe20000410000 */
[----:B------:R-:W-:Y:S01]  /*4bd0*/  @P6 ISETP.GE.AND P6, PT, R129, UR7, PT ;  /* 0x0000000781006c0c */ /* 0x000fe2000bfc6270 */
[----:B------:R-:W3:Y:S01]  /*4be0*/  MUFU.TANH R117, R117 ;  /* 0x0000007500757308 */ /* 0x000ee20000002400 */
[----:B------:R-:W-:Y:S01]  /*4bf0*/  @P2 IADD3 R129, R6, 0x9, RZ ;  /* 0x0000000906812810 */ /* 0x000fe20007ffe0ff */
[----:B------:R-:W-:Y:S01]  /*4c00*/  FMUL.FTZ R126, R18, c[0x0][0x2ec] ;  /* 0x0000bb00127e7a20 */ /* 0x000fe20000410000 */
[----:B------:R-:W-:Y:S01]  /*4c10*/  PLOP3.LUT P2, PT, PT, PT, UP0, 0x80, 0x0 ;  /* 0x000000000000781c */ /* 0x000fe20003f4f008 */
[----:B-1----:R-:W-:Y:S01]  /*4c20*/  FFMA.FTZ R131, R130, -UR6, R115 ;  /* 0x8000000682837c23 */ /* 0x002fe20008010073 */
[----:B------:R-:W-:Y:S01]  /*4c30*/  @P0 FSEL R197, R197, -INF , !P5 ;  /* 0xff800000c5c50808 */ /* 0x000fe20006800000 */
[----:B------:R-:W-:Y:S01]  /*4c40*/  FMUL.FTZ R207, R19, c[0x0][0x2ec] ;  /* 0x0000bb0013cf7a20 */ /* 0x000fe20000410000 */
[----:B------:R-:W-:Y:S01]  /*4c50*/  PLOP3.LUT P0, PT, PT, PT, UP0, 0x80, 0x0 ;  /* 0x000000000000781c */ /* 0x000fe20003f0f008 */
[----:B------:R-:W-:Y:S01]  /*4c60*/  FFMA.FTZ R114, -R114, R114, 1 ;  /* 0x3f80000072727423 */ /* 0x000fe20000010172 */
[----:B------:R-:W-:Y:S01]  /*4c70*/  @P1 FSEL R131, R131, -INF , !P4 ;  /* 0xff80000083831808 */ /* 0x000fe20006000000 */
[----:B------:R-:W1:Y:S01]  /*4c80*/  MUFU.TANH R118, R118 ;  /* 0x0000007600767308 */ /* 0x000e620000002400 */
[----:B------:R-:W-:Y:S01]  /*4c90*/  @P3 ISETP.GE.AND P3, PT, R129, UR7, PT ;  /* 0x0000000781003c0c */ /* 0x000fe2000bf66270 */
[----:B------:R-:W-:Y:S01]  /*4ca0*/  FFMA.FTZ R198, R197, c[0x0][0x23c], -R252 ;  /* 0x00008f00c5c67a23 */ /* 0x000fe200000108fc */
[----:B------:R-:W-:Y:S01]  /*4cb0*/  PLOP3.LUT P1, PT, PT, PT, UP0, 0x80, 0x0 ;  /* 0x000000000000781c */ /* 0x000fe20003f2f008 */
[----:B--2---:R-:W-:Y:S01]  /*4cc0*/  FFMA.FTZ R196, R199, -UR6, R116 ;  /* 0x80000006c7c47c23 */ /* 0x004fe20008010074 */
[----:B------:R-:W-:Y:S01]  /*4cd0*/  PLOP3.LUT P4, PT, PT, PT, UP0, 0x80, 0x0 ;  /* 0x000000000000781c */ /* 0x000fe20003f8f008 */
[----:B------:R-:W-:Y:S01]  /*4ce0*/  FFMA.FTZ R197, R131, c[0x0][0x23c], -R252 ;  /* 0x00008f0083c57a23 */ /* 0x000fe200000108fc */
[----:B------:R-:W-:Y:S01]  /*4cf0*/  PLOP3.LUT P5, PT, PT, PT, UP0, 0x80, 0x0 ;  /* 0x000000000000781c */ /* 0x000fe20003faf008 */
[----:B------:R-:W-:Y:S02]  /*4d00*/  FMUL.FTZ R114, R114, c[0x0][0x2ec] ;  /* 0x0000bb0072727a20 */ /* 0x000fe40000410000 */
[----:B------:R-:W2:Y:S01]  /*4d10*/  MUFU.TANH R119, R119 ;  /* 0x0000007700777308 */ /* 0x000ea20000002400 */
[----:B------:R-:W-:Y:S01]  /*4d20*/  @P0 FSEL R196, R196, -INF , !P6 ;  /* 0xff800000c4c40808 */ /* 0x000fe20007000000 */
[----:B------:R-:W-:Y:S01]  /*4d30*/  FFMA.FTZ R112, -R112, R112, 1 ;  /* 0x3f80000070707423 */ /* 0x000fe20000010170 */
[----:B------:R-:W-:Y:S01]  /*4d40*/  PLOP3.LUT P0, PT, PT, PT, UP0, 0x80, 0x0 ;  /* 0x000000000000781c */ /* 0x000fe20003f0f008 */
[----:B---3--:R-:W-:Y:S02]  /*4d50*/  FFMA.FTZ R130, R200, -UR6, R117 ;  /* 0x80000006c8827c23 */ /* 0x008fe40008010075 */
[--C-:B------:R-:W-:Y:S02]  /*4d60*/  FFMA.FTZ R204, R196, c[0x0][0x23c], -R5.reuse ;  /* 0x00008f00c4cc7a23 */ /* 0x100fe40000010805 */
[----:B------:R-:W-:Y:S01]  /*4d70*/  FMUL.FTZ R112, R112, c[0x0][0x2ec] ;  /* 0x0000bb0070707a20 */ /* 0x000fe20000410000 */
[----:B------:R-:W-:Y:S01]  /*4d80*/  @P1 FSEL R130, R130, -INF , !P3 ;  /* 0xff80000082821808 */ /* 0x000fe20005800000 */
[----:B------:R-:W3:Y:S01]  /*4d90*/  MUFU.TANH R122, R122 ;  /* 0x0000007a007a7308 */ /* 0x000ee20000002400 */
[----:B------:R-:W-:Y:S01]  /*4da0*/  PLOP3.LUT P1, PT, PT, PT, UP0, 0x80, 0x0 ;  /* 0x000000000000781c */ /* 0x000fe20003f2f008 */
[----:B------:R-:W-:Y:S02]  /*4db0*/  FFMA.FTZ R113, -R113, R113, 1 ;  /* 0x3f80000071717423 */ /* 0x000fe40000010171 */
[----:B-1----:R-:W-:Y:S01]  /*4dc0*/  FFMA.FTZ R131, R127, -UR6, R118 ;  /* 0x800000067f837c23 */ /* 0x002fe20008010076 */
[----:B------:R-:W-:Y:S01]  /*4dd0*/  @P4 IADD3 R127, R6, 0x10, RZ ;  /* 0x00000010067f4810 */ /* 0x000fe20007ffe0ff */
[----:B------:R-:W-:Y:S01]  /*4de0*/  FFMA.FTZ R203, R130, c[0x0][0x23c], -R5 ;  /* 0x00008f0082cb7a23 */ /* 0x000fe20000010805 */
[----:B------:R-:W-:Y:S01]  /*4df0*/  PLOP3.LUT P4, PT, PT, PT, UP0, 0x80, 0x0 ;  /* 0x000000000000781c */ /* 0x000fe20003f8f008 */
[----:B------:R-:W-:Y:S01]  /*4e00*/  FMUL.FTZ R113, R113, c[0x0][0x2ec] ;  /* 0x0000bb0071717a20 */ /* 0x000fe20000410000 */
[----:B------:R-:W-:Y:S01]  /*4e10*/  @P2 FSEL R131, R131, -INF , !P6 ;  /* 0xff80000083832808 */ /* 0x000fe20007000000 */
[----:B------:R-:W1:Y:S01]  /*4e20*/  MUFU.TANH R120, R120 ;  /* 0x0000007800787308 */ /* 0x000e620000002400 */
[----:B------:R-:W-:Y:S01]  /*4e30*/  PLOP3.LUT P6, PT, PT, PT, UP0, 0x80, 0x0 ;  /* 0x000000000000781c */ /* 0x000fe20003fcf008 */
[----:B------:R-:W-:Y:S01]  /*4e40*/  FFMA.FTZ R116, -R116, R116, 1 ;  /* 0x3f80000074747423 */ /* 0x000fe20000010174 */
[----:B------:R-:W-:Y:S01]  /*4e50*/  @P5 ISETP.GE.AND P5, PT, R127, UR7, PT ;  /* 0x000000077f005c0c */ /* 0x000fe2000bfa6270 */
[----:B--2---:R-:W-:Y:S01]  /*4e60*/  FFMA.FTZ R129, R128, -UR6, R119 ;  /* 0x8000000680817c23 */ /* 0x004fe20008010077 */
[----:B------:R-:W-:Y:S01]  /*4e70*/  @P1 IADD3 R127, R6, 0x11, RZ ;  /* 0x00000011067f1810 */ /* 0x000fe20007ffe0ff */
[----:B------:R-:W-:Y:S01]  /*4e80*/  FFMA.FTZ R196, R131, c[0x0][0x23c], -R252 ;  /* 0x00008f0083c47a23 */ /* 0x000fe200000108fc */
[----:B------:R-:W-:Y:S01]  /*4e90*/  PLOP3.LUT P2, PT, PT, PT, UP0, 0x80, 0x0 ;  /* 0x000000000000781c */ /* 0x000fe20003f4f008 */
[----:B------:R-:W-:Y:S01]  /*4ea0*/  FMUL.FTZ R116, R116, c[0x0][0x2ec] ;  /* 0x0000bb0074747a20 */ /* 0x000fe20000410000 */
[----:B------:R-:W-:Y:S01]  /*4eb0*/  @P0 FSEL R129, R129, -INF , !P3 ;  /* 0xff80000081810808 */ /* 0x000fe20005800000 */
[----:B------:R-:W2:Y:S01]  /*4ec0*/  MUFU.TANH R121, R121 ;  /* 0x0000007900797308 */ /* 0x000ea20000002400 */
[----:B------:R-:W-:Y:S01]  /*4ed0*/  PLOP3.LUT P0, PT, PT, PT, UP0, 0x80, 0x0 ;  /* 0x000000000000781c */ /* 0x000fe20003f0f008 */
[----:B------:R-:W-:Y:S01]  /*4ee0*/  FFMA.FTZ R119, -R119, R119, 1 ;  /* 0x3f80000077777423 */ /* 0x000fe20000010177 */
[----:B------:R-:W-:Y:S01]  /*4ef0*/  PLOP3.LUT P1, PT, PT, PT, UP0, 0x80, 0x0 ;  /* 0x000000000000781c */ /* 0x000fe20003f2f008 */
[----:B---3--:R-:W-:Y:S01]  /*4f00*/  FFMA.FTZ R199, R199, -UR6, R122 ;  /* 0x80000006c7c77c23 */ /* 0x008fe2000801007a */
[----:B------:R-:W-:Y:S01]  /*4f10*/  @P6 ISETP.GE.AND P6, PT, R127, UR7, PT ;  /* 0x000000077f006c0c */ /* 0x000fe2000bfc6270 */
[----:B------:R-:W-:Y:S01]  /*4f20*/  FFMA.FTZ R131, R129, c[0x0][0x23c], -R252 ;  /* 0x00008f0081837a23 */ /* 0x000fe200000108fc */
[----:B------:R-:W-:Y:S01]  /*4f30*/  PLOP3.LUT P3, PT, PT, PT, UP0, 0x80, 0x0 ;  /* 0x000000000000781c */ /* 0x000fe20003f6f008 */
[----:B------:R-:W-:Y:S02]  /*4f40*/  FMUL.FTZ R119, R119, c[0x0][0x2ec] ;  /* 0x0000bb0077777a20 */ /* 0x000fe40000410000 */
[----:B------:R-:W3:Y:S01]  /*4f50*/  MUFU.TANH R123, R123 ;  /* 0x0000007b007b7308 */ /* 0x000ee20000002400 */
[----:B------:R-:W-:Y:S02]  /*4f60*/  FFMA.FTZ R122, -R122, R122, 1 ;  /* 0x3f8000007a7a7423 */ /* 0x000fe4000001017a */
[----:B------:R-:W-:Y:S01]  /*4f70*/  FFMA.FTZ R117, -R117, R117, 1 ;  /* 0x3f80000075757423 */ /* 0x000fe20000010175 */
[----:B------:R-:W-:Y:S01]  /*4f80*/  @P0 FSEL R199, R199, -INF , !P5 ;  /* 0xff800000c7c70808 */ /* 0x000fe20006800000 */
[----:B-1----:R-:W-:Y:S01]  /*4f90*/  FFMA.FTZ R130, R209, -UR6, R120 ;  /* 0x80000006d1827c23 */ /* 0x002fe20008010078 */
[----:B------:R-:W-:Y:S01]  /*4fa0*/  PLOP3.LUT P0, PT, PT, PT, UP0, 0x80, 0x0 ;  /* 0x000000000000781c */ /* 0x000fe20003f0f008 */
[----:B------:R-:W-:Y:S02]  /*4fb0*/  FMUL.FTZ R122, R122, c[0x0][0x2ec] ;  /* 0x0000bb007a7a7a20 */ /* 0x000fe40000410000 */
[----:B------:R-:W-:Y:S01]  /*4fc0*/  FMUL.FTZ R117, R117, c[0x0][0x2ec] ;  /* 0x0000bb0075757a20 */ /* 0x000fe20000410000 */
[----:B------:R-:W-:Y:S01]  /*4fd0*/  @P2 FSEL R130, R130, -INF , !P5 ;  /* 0xff80000082822808 */ /* 0x000fe20006800000 */
[----:B------:R-:W1:Y:S01]  /*4fe0*/  MUFU.TANH R124, R124 ;  /* 0x0000007c007c7308 */ /* 0x000e620000002400 */
[----:B------:R-:W-:Y:S01]  /*4ff0*/  PLOP3.LUT P2, PT, PT, PT, UP0, 0x80, 0x0 ;  /* 0x000000000000781c */ /* 0x000fe20003f4f008 */
[----:B------:R-:W-:Y:S02]  /*5000*/  FFMA.FTZ R120, -R120, R120, 1 ;  /* 0x3f80000078787423 */ /* 0x000fe40000010178 */
[----:B--2---:R-:W-:Y:S02]  /*5010*/  FFMA.FTZ R128, R208, -UR6, R121 ;  /* 0x80000006d0807c23 */ /* 0x004fe40008010079 */
[----:B------:R-:W-:Y:S02]  /*5020*/  FFMA.FTZ R202, R130, c[0x0][0x23c], -R5 ;  /* 0x00008f0082ca7a23 */ /* 0x000fe40000010805 */
[----:B------:R-:W-:Y:S01]  /*5030*/  FFMA.FTZ R130, R199, c[0x0][0x23c], -R252 ;  /* 0x00008f00c7827a23 */ /* 0x000fe200000108fc */
[----:B------:R-:W-:Y:S01]  /*5040*/  @P1 FSEL R128, R128, -INF , !P6 ;  /* 0xff80000080801808 */ /* 0x000fe20007000000 */
[----:B------:R-:W2:Y:S01]  /*5050*/  MUFU.TANH R125, R125 ;  /* 0x0000007d007d7308 */ /* 0x000ea20000002400 */
[----:B------:R-:W-:Y:S01]  /*5060*/  PLOP3.LUT P1, PT, PT, PT, UP0, 0x80, 0x0 ;  /* 0x000000000000781c */ /* 0x000fe20003f2f008 */
[----:B------:R-:W-:Y:S02]  /*5070*/  FMUL.FTZ R120, R120, c[0x0][0x2ec] ;  /* 0x0000bb0078787a20 */ /* 0x000fe40000410000 */
[----:B---3--:R-:W-:Y:S01]  /*5080*/  FFMA.FTZ R129, R200, -UR6, R123 ;  /* 0x80000006c8817c23 */ /* 0x008fe2000801007b */
[----:B------:R-:W-:Y:S01]  /*5090*/  @P2 IADD3 R127, R6, 0x18, RZ ;  /* 0x00000018067f2810 */ /* 0x000fe20007ffe0ff */
[----:B------:R-:W-:Y:S01]  /*50a0*/  FFMA.FTZ R201, R128, c[0x0][0x23c], -R5 ;  /* 0x00008f0080c97a23 */ /* 0x000fe20000010805 */
[----:B------:R-:W-:Y:S01]  /*50b0*/  @P4 IADD3 R128, R6, 0x19, RZ ;  /* 0x0000001906804810 */ /* 0x000fe20007ffe0ff */
[----:B------:R-:W-:Y:S01]  /*50c0*/  FFMA.FTZ R123, -R123, R123, 1 ;  /* 0x3f8000007b7b7423 */ /* 0x000fe2000001017b */
[----:B------:R-:W-:Y:S01]  /*50d0*/  @P0 FSEL R129, R129, -INF , !P6 ;  /* 0xff80000081810808 */ /* 0x000fe20007000000 */
[----:B------:R-:W3:Y:S01]  /*50e0*/  MUFU.TANH R126, R126 ;  /* 0x0000007e007e7308 */ /* 0x000ee20000002400 */
[----:B------:R-:W-:Y:S01]  /*50f0*/  @P3 ISETP.GE.AND P3, PT, R128, UR7, PT ;  /* 0x0000000780003c0c */ /* 0x000fe2000bf66270 */
[----:B------:R-:W-:Y:S01]  /*5100*/  FMUL.FTZ R123, R123, c[0x0][0x2ec] ;  /* 0x0000bb007b7b7a20 */ /* 0x000fe20000410000 */
[----:B------:R-:W-:Y:S01]  /*5110*/  PLOP3.LUT P0, PT, PT, PT, UP0, 0x80, 0x0 ;  /* 0x000000000000781c */ /* 0x000fe20003f0f008 */
[----:B-1----:R-:W-:Y:S01]  /*5120*/  FFMA.FTZ R128, R211, -UR6, R124 ;  /* 0x80000006d3807c23 */ /* 0x002fe2000801007c */
[----:B------:R-:W-:Y:S01]  /*5130*/  @P1 ISETP.GE.AND P2, PT, R127, UR7, PT ;  /* 0x000000077f001c0c */ /* 0x000fe2000bf46270 */
[----:B------:R-:W-:Y:S01]  /*5140*/  FFMA.FTZ R127, R129, c[0x0][0x23c], -R252 ;  /* 0x00008f00817f7a23 */ /* 0x000fe200000108fc */
[----:B------:R-:W-:Y:S01]  /*5150*/  PLOP3.LUT P1, PT, PT, PT, UP0, 0x80, 0x0 ;  /* 0x000000000000781c */ /* 0x000fe20003f2f008 */
[----:B------:R-:W-:Y:S02]  /*5160*/  FFMA.FTZ R121, -R121, R121, 1 ;  /* 0x3f80000079797423 */ /* 0x000fe40000010179 */
[----:B------:R-:W-:Y:S01]  /*5170*/  MUFU.EX2 R129, R127 ;  /* 0x0000007f00817308 */ /* 0x000fe20000000800 */
[----:B------:R-:W-:Y:S02]  /*5180*/  FFMA.FTZ R115, -R115, R115, 1 ;  /* 0x3f80000073737423 */ /* 0x000fe40000010173 */
[----:B------:R-:W-:Y:S02]  /*5190*/  FMUL.FTZ R121, R121, c[0x0][0x2ec] ;  /* 0x0000bb0079797a20 */ /* 0x000fe40000410000 */
[----:B--2---:R-:W-:Y:S02]  /*51a0*/  FFMA.FTZ R210, R210, -UR6, R125 ;  /* 0x80000006d2d27c23 */ /* 0x004fe4000801007d */
[----:B------:R-:W-:Y:S02]  /*51b0*/  FMUL.FTZ R115, R115, c[0x0][0x2ec] ;  /* 0x0000bb0073737a20 */ /* 0x000fe40000410000 */
[----:B------:R-:W-:Y:S01]  /*51c0*/  FFMA.FTZ R124, -R124, R124, 1 ;  /* 0x3f8000007c7c7423 */ /* 0x000fe2000001017c */
[----:B------:R-:W1:Y:S01]  /*51d0*/  MUFU.TANH R207, R207 ;  /* 0x000000cf00cf7308 */ /* 0x000e620000002400 */
[----:B------:R-:W-:Y:S01]  /*51e0*/  @P1 FSEL R128, R128, -INF , !P2 ;  /* 0xff80000080801808 */ /* 0x000fe20005000000 */
[----:B------:R-:W-:Y:S01]  /*51f0*/  FFMA.FTZ R125, -R125, R125, 1 ;  /* 0x3f8000007d7d7423 */ /* 0x000fe2000001017d */
[----:B------:R-:W-:Y:S01]  /*5200*/  PLOP3.LUT P1, PT, PT, PT, UP0, 0x80, 0x0 ;  /* 0x000000000000781c */ /* 0x000fe20003f2f008 */
[----:B---3--:R-:W-:Y:S01]  /*5210*/  FFMA.FTZ R209, R209, -UR6, R126 ;  /* 0x80000006d1d17c23 */ /* 0x008fe2000801007e */
[----:B------:R-:W-:Y:S01]  /*5220*/  @P0 FSEL R210, R210, -INF , !P3 ;  /* 0xff800000d2d20808 */ /* 0x000fe20005800000 */
[--C-:B------:R-:W-:Y:S01]  /*5230*/  FFMA.FTZ R200, R128, c[0x0][0x23c], -R5.reuse ;  /* 0x00008f0080c87a23 */ /* 0x100fe20000010805 */
[----:B------:R-:W-:Y:S01]  /*5240*/  PLOP3.LUT P0, PT, PT, PT, UP0, 0x80, 0x0 ;  /* 0x000000000000781c */ /* 0x000fe20003f0f008 */
[----:B------:R-:W-:Y:S01]  /*5250*/  FFMA.FTZ R126, -R126, R126, 1 ;  /* 0x3f8000007e7e7423 */ /* 0x000fe2000001017e */
[----:B------:R-:W-:Y:S01]  /*5260*/  UISETP.GE.AND UP0, UPT, UR8, 0x1, UPT ;  /* 0x000000010800788c */ /* 0x000fe2000bf06270 */
[----:B------:R-:W-:Y:S01]  /*5270*/  MUFU.EX2 R206, R206 ;  /* 0x000000ce00ce7308 */ /* 0x000fe20000000800 */
[----:B------:R-:W-:Y:S02]  /*5280*/  FFMA.FTZ R5, R210, c[0x0][0x23c], -R5 ;  /* 0x00008f00d2057a23 */ /* 0x000fe40000010805 */
[----:B------:R-:W-:Y:S02]  /*5290*/  FMUL.FTZ R126, R126, c[0x0][0x2ec] ;  /* 0x0000bb007e7e7a20 */ /* 0x000fe40000410000 */
[----:B------:R-:W-:Y:S01]  /*52a0*/  FMUL.FTZ R124, R124, c[0x0][0x2ec] ;  /* 0x0000bb007c7c7a20 */ /* 0x000fe20000410000 */
[----:B------:R-:W-:Y:S01]  /*52b0*/  @P1 FSEL R209, R209, -INF , !P2 ;  /* 0xff800000d1d11808 */ /* 0x000fe20005000000 */
[----:B------:R-:W-:Y:S01]  /*52c0*/  FMUL.FTZ R125, R125, c[0x0][0x2ec] ;  /* 0x0000bb007d7d7a20 */ /* 0x000fe20000410000 */
[----:B------:R-:W-:Y:S01]  /*52d0*/  PLOP3.LUT P1, PT, PT, PT, UP0, 0x80, 0x0 ;  /* 0x000000000000781c */ /* 0x000fe20003f2f008 */
[----:B------:R-:W-:Y:S01]  /*52e0*/  FFMA.FTZ R118, -R118, R118, 1 ;  /* 0x3f80000076767423 */ /* 0x000fe20000010176 */
[----:B------:R-:W2:Y:S01]  /*52f0*/  MUFU.EX2 R205, R205 ;  /* 0x000000cd00cd7308 */ /* 0x000ea20000000800 */
[--C-:B------:R-:W-:Y:S02]  /*5300*/  FFMA.FTZ R128, R209, c[0x0][0x23c], -R252.reuse ;  /* 0x00008f00d1807a23 */ /* 0x100fe400000108fc */
[----:B------:R-:W-:Y:S02]  /*5310*/  FMUL.FTZ R118, R118, c[0x0][0x2ec] ;  /* 0x0000bb0076767a20 */ /* 0x000fe40000410000 */
[----:B-1----:R-:W-:Y:S02]  /*5320*/  FFMA.FTZ R127, R208, -UR6, R207 ;  /* 0x80000006d07f7c23 */ /* 0x002fe400080100cf */
[----:B------:R-:W-:Y:S03]  /*5330*/  FFMA.FTZ R207, -R207, R207, 1 ;  /* 0x3f800000cfcf7423 */ /* 0x000fe600000101cf */
[----:B------:R-:W-:Y:S01]  /*5340*/  MUFU.EX2 R198, R198 ;  /* 0x000000c600c67308 */ /* 0x000fe20000000800 */
[----:B------:R-:W-:Y:S01]  /*5350*/  @P0 FSEL R127, R127, -INF , !P3 ;  /* 0xff8000007f7f0808 */ /* 0x000fe20005800000 */
[----:B------:R-:W-:Y:S04]  /*5360*/  FMUL.FTZ R207, R207, c[0x0][0x2ec] ;  /* 0x0000bb00cfcf7a20 */ /* 0x000fe80000410000 */
[----:B------:R-:W-:Y:S04]  /*5370*/  FFMA.FTZ R252, R127, c[0x0][0x23c], -R252 ;  /* 0x00008f007ffc7a23 */ /* 0x000fe800000108fc */
        /* <DEDUP_REMOVED lines=15> */
[----:B------:R-:W1:Y:S10]  /*5470*/  MUFU.EX2 R130, R130 ;  /* 0x0000008200827308 */ /* 0x000e740000000800 */
[----:B------:R-:W-:Y:S01]  /*5480*/  MUFU.EX2 R127, R252 ;  /* 0x000000fc007f7308 */ /* 0x000fe20000000800 */
[----:B--2---:R-:W-:Y:S05]  /*5490*/  F2FP.BF16.PACK_AB R210, R201, R202 ;  /* 0x000000cac9d2723e */ /* 0x004fea00000010ff */
[----:B------:R2:W-:Y:S04]  /*54a0*/  STS [R236+0x22000], R210 ;  /* 0x022000d2ec007388 */ /* 0x0005e80000000800 */
[----:B------:R-:W-:Y:S01]  /*54b0*/  MUFU.EX2 R200, R200 ;  /* 0x000000c800c87308 */ /* 0x000fe20000000800 */
[----:B-1----:R-:W-:Y:S05]  /*54c0*/  F2FP.BF16.PACK_AB R208, R129, R130 ;  /* 0x0000008281d0723e */ /* 0x002fea00000010ff */
[----:B------:R-:W-:Y:S04]  /*54d0*/  STS [R236+0x22400], R208 ;  /* 0x022400d0ec007388 */ /* 0x000fe80000000800 */
[----:B------:R-:W1:Y:S10]  /*54e0*/  MUFU.EX2 R199, R5 ;  /* 0x0000000500c77308 */ /* 0x000e740000000800 */
[----:B------:R-:W3:Y:S01]  /*54f0*/  MUFU.EX2 R128, R128 ;  /* 0x0000008000807308 */ /* 0x000ee20000000800 */
[----:B--2---:R-:W-:Y:S02]  /*5500*/  IADD3 R210, P0, R247, UR12, RZ ;  /* 0x0000000cf7d27c10 */ /* 0x004fe4000ff1e0ff */
[----:B-1----:R-:W-:Y:S05]  /*5510*/  F2FP.BF16.PACK_AB R211, R199, R200 ;  /* 0x000000c8c7d3723e */ /* 0x002fea00000010ff */
[----:B------:R1:W-:Y:S01]  /*5520*/  STS [R238+0x22000], R211 ;  /* 0x022000d3ee007388 */ /* 0x0003e20000000800 */
[----:B---3--:R-:W-:Y:S05]  /*5530*/  F2FP.BF16.PACK_AB R209, R127, R128 ;  /* 0x000000807fd1723e */ /* 0x008fea00000010ff */
[----:B------:R2:W-:Y:S06]  /*5540*/  STS [R238+0x22400], R209 ;  /* 0x022400d1ee007388 */ /* 0x0005ec0000000800 */
[----:B------:R-:W-:Y:S06]  /*5550*/  LDSM.16.M88.4 R84, [R223+0x8000] ;  /* 0x00800000df54783b */ /* 0x000fec0000000200 */
[----:B------:R-:W3:Y:S01]  /*5560*/  LDSM.16.M88.4 R88, [R222+0x18000] ;  /* 0x01800000de58783b */ /* 0x000ee20000000200 */
[----:B-1----:R-:W-:Y:S02]  /*5570*/  IADD3.X R211, R246, UR11, RZ, P0, !PT ;  /* 0x0000000bf6d37c10 */ /* 0x002fe400087fe4ff */
[C---:B------:R-:W-:Y:S03]  /*5580*/  LEA R250, P0, R241.reuse, R250, 0x2 ;  /* 0x000000faf1fa7211 */ /* 0x040fe600078010ff */
[----:B------:R-:W1:Y:S01]  /*5590*/  LDSM.16.M88.4 R92, [R222+0x18800] ;  /* 0x01880000de5c783b */ /* 0x000e620000000200 */
[----:B------:R-:W-:Y:S05]  /*55a0*/  LEA.HI.X.SX32 R251, R241, R251, 0x2, P0 ;  /* 0x000000fbf1fb7211 */ /* 0x000fea00000f16ff */
[----:B------:R-:W-:Y:S06]  /*55b0*/  LDSM.16.M88.4 R96, [R221+0x8000] ;  /* 0x00800000dd60783b */ /* 0x000fec0000000200 */
[----:B------:R-:W3:Y:S06]  /*55c0*/  LDSM.16.M88.4 R100, [R212+0x18000] ;  /* 0x01800000d464783b */ /* 0x000eec0000000200 */
[----:B------:R-:W4:Y:S06]  /*55d0*/  LDG.E R208, [R210.64] ;  /* 0x00000004d2d07981 */ /* 0x000f2c000c1e1900 */
[----:B------:R-:W3:Y:S06]  /*55e0*/  LDSM.16.M88.4 R104, [R212+0x18800] ;  /* 0x01880000d468783b */ /* 0x000eec0000000200 */
[----:B--2---:R4:W2:Y:S01]  /*55f0*/  LDG.E R209, [R210.64+0x20] ;  /* 0x00002004d2d17981 */ /* 0x0048a2000c1e1900 */
[C---:B---3--:R-:W-:Y:S05]  /*5600*/  HMMA.16816.F32.BF16 R4, R84.reuse, R88, RZ ;  /* 0x000000585404723c */ /* 0x048fea00000418ff */
[----:B------:R-:W-:Y:S03]  /*5610*/  LDSM.16.M88.4 R108, [R220+0x8000] ;  /* 0x00800000dc6c783b */ /* 0x000fe60000000200 */
[C---:B------:R-:W-:Y:S03]  /*5620*/  HMMA.16816.F32.BF16 R8, R84.reuse, R90, RZ ;  /* 0x0000005a5408723c */ /* 0x040fe600000418ff */
[----:B------:R-:W3:Y:S05]  /*5630*/  LDSM.16.M88.4 R88, [R3+0x18000] ;  /* 0x018000000358783b */ /* 0x000eea0000000200 */
[C---:B-1----:R-:W-:Y:S08]  /*5640*/  HMMA.16816.F32.BF16 R12, R84.reuse, R92, RZ ;  /* 0x0000005c540c723c */ /* 0x042ff000000418ff */
[----:B------:R-:W-:Y:S01]  /*5650*/  HMMA.16816.F32.BF16 R16, R84, R94, RZ ;  /* 0x0000005e5410723c */ /* 0x000fe200000418ff */
        /* <DEDUP_REMOVED lines=46> */
[----:B------:R-:W4:Y:S07]  /*5940*/  LDSM.16.M88.4 R108, [R212+0x1c000] ;  /* 0x01c00000d46c783b */ /* 0x000f2e0000000200 */
[C---:B------:R-:W-:Y:S08]  /*5950*/  HMMA.16816.F32.BF16 R12, R88.reuse, R92, R12 ;  /* 0x0000005c580c723c */ /* 0x040ff0000004180c */
        /* <DEDUP_REMOVED lines=65> */
[----:B------:R-:W-:Y:S02]  /*5d70*/  FADD.FTZ R204, -R208, R13 ;  /* 0x0000000dd0cc7221 */ /* 0x000fe40000010100 */
[----:B------:R-:W-:Y:S02]  /*5d80*/  FMUL.FTZ R116, R116, R205 ;  /* 0x000000cd74747220 */ /* 0x000fe40000410000 */
[----:B------:R-:W-:Y:S02]  /*5d90*/  FMUL.FTZ R117, R117, R206 ;  /* 0x000000ce75757220 */ /* 0x000fe40000410000 */
[----:B------:R-:W-:Y:S02]  /*5da0*/  FMUL.FTZ R203, R202, R203 ;  /* 0x000000cbcacb7220 */ /* 0x000fe40000410000 */
[----:B------:R-:W-:Y:S01]  /*5db0*/  FMUL.FTZ R204, R201, R204 ;  /* 0x000000ccc9cc7220 */ /* 0x000fe20000410000 */
[----:B------:R-:W-:Y:S01]  /*5dc0*/  F2FP.BF16.PACK_AB R116, R117, R116 ;  /* 0x000000747574723e */ /* 0x000fe200000010ff */
        /* <DEDUP_REMOVED lines=18> */
[C---:B-1----:R-:W-:Y:S01]  /*5ef0*/  FADD.FTZ R113, -R209.reuse, R14 ;  /* 0x0000000ed1717221 */ /* 0x042fe20000010100 */
        /* <DEDUP_REMOVED lines=8> */
[----:B------:R-:W-:Y:S02]  /*5f80*/  FMUL.FTZ R113, R130, R113 ;  /* 0x0000007182717220 */ /* 0x000fe40000410000 */
        /* <DEDUP_REMOVED lines=171> */
.L_x_1225:
        /* <DEDUP_REMOVED lines=462> */
.L_x_1226:
        /* <DEDUP_REMOVED lines=217> */
.L_x_1228:
        /* <DEDUP_REMOVED lines=18> */
.L_x_1229:
        /* <DEDUP_REMOVED lines=55> */
.L_x_1231:
[----:B---34-:R-:W-:Y:S05]  /*9940*/  BSYNC B0 ;  /* 0x0000000000007941 */ /* 0x018fea0003800000 */
.L_x_1230:
        /* <DEDUP_REMOVED lines=22> */
.L_x_1233:
[----:B------:R-:W-:Y:S05]  /*9ab0*/  BSYNC B0 ;  /* 0x0000000000007941 */ /* 0x000fea0003800000 */
.L_x_1232:
        /* <DEDUP_REMOVED lines=32> */
.L_x_1235:
[----:B------:R-:W-:Y:S05]  /*9cc0*/  BSYNC B0 ;  /* 0x0000000000007941 */ /* 0x000fea0003800000 */
.L_x_1234:
        /* <DEDUP_REMOVED lines=21> */
.L_x_1208:
        /* <DEDUP_REMOVED lines=20> */
.L_x_1237:
        /* <DEDUP_REMOVED lines=18> */
.L_x_1238:
        /* <DEDUP_REMOVED lines=36> */
.L_x_1240:
[----:B------:R-:W-:Y:S05]  /*a2c0*/  BSYNC B0 ;  /* 0x0000000000007941 */ /* 0x000fea0003800000 */
.L_x_1239:
        /* <DEDUP_REMOVED lines=21> */
.L_x_1242:
[----:B------:R-:W-:Y:S05]  /*a420*/  BSYNC B0 ;  /* 0x0000000000007941 */ /* 0x000fea0003800000 */
.L_x_1241:
        /* <DEDUP_REMOVED lines=32> */
.L_x_1244:
[----:B------:R-:W-:Y:S05]  /*a630*/  BSYNC B0 ;  /* 0x0000000000007941 */ /* 0x000fea0003800000 */
.L_x_1243:
        /* <DEDUP_REMOVED lines=18> */
.L_x_1236:
[----:B------:R-:W-:Y:S05]  /*a760*/  BSYNC B1 ;  /* 0x0000000000017941 */ /* 0x000fea0003800000 */
.L_x_1203:
        /* <DEDUP_REMOVED lines=12> */
.L_x_1245:
[----:B------:R-:W-:Y:S05]  /*a830*/  EXIT ;  /* 0x000000000000794d */ /* 0x000fea0003800000 */
.L_x_1247:
        /* <DEDUP_REMOVED lines=12> */
.L_x_2032:


//--------------------- .text._ZN5flash44flash_bwd_dq_dk_dv_loop_seqk_parallel_kernelI23Flash_bwd_kernel_traitsILi256ELi64ELi64ELi8ELi4ELi2ELi2ELb0ELb1EN7cutlass10bfloat16_tE19Flash_kernel_traitsILi256ELi64ELi64ELi8ES3_EELb1ELb0ELb1ELb0ELb0ELb1ELb0EEEvNS_16Flash_bwd_paramsE --------------------------
	.section	.text._ZN5flash44flash_bwd_dq_dk_dv_loop_seqk_parallel_kernelI23Flash_bwd_kernel_traitsILi256ELi64ELi64ELi8ELi4ELi2ELi2ELb0ELb1EN7cutlass10bfloat16_tE19Flash_kernel_traitsILi256ELi64ELi64ELi8ES3_EELb1ELb0ELb1ELb0ELb0ELb1ELb0EEEvNS_16Flash_bwd_paramsE,"ax",@progbits
	.sectioninfo	@"SHI_REGISTERS=255"
	.align	128
        .global         _ZN5flash44flash_bwd_dq_dk_dv_loop_seqk_parallel_kernelI23Flash_bwd_kernel_traitsILi256ELi64ELi64ELi8ELi4ELi2ELi2ELb0ELb1EN7cutlass10bfloat16_tE19Flash_kernel_traitsILi256ELi64ELi64ELi8ES3_EELb1ELb0ELb1ELb0ELb0ELb1ELb0EEEvNS_16Flash_bwd_paramsE
        .type           _ZN5flash44flash_bwd_dq_dk_dv_loop_seqk_parallel_kernelI23Flash_bwd_kernel_traitsILi256ELi64ELi64ELi8ELi4ELi2ELi2ELb0ELb1EN7cutlass10bfloat16_tE19Flash_kernel_traitsILi256ELi64ELi64ELi8ES3_EELb1ELb0ELb1ELb0ELb0ELb1ELb0EEEvNS_16Flash_bwd_paramsE,@function
        .size           _ZN5flash44flash_bwd_dq_dk_dv_loop_seqk_parallel_kernelI23Flash_bwd_kernel_traitsILi256ELi64ELi64ELi8ELi4ELi2ELi2ELb0ELb1EN7cutlass10bfloat16_tE19Flash_kernel_traitsILi256ELi64ELi64ELi8ES3_EELb1ELb0ELb1ELb0ELb0ELb1ELb0EEEvNS_16Flash_bwd_paramsE,(.L_x_2033 - _ZN5flash44flash_bwd_dq_dk_dv_loop_seqk_parallel_kernelI23Flash_bwd_kernel_traitsILi256ELi64ELi64ELi8ELi4ELi2ELi2ELb0ELb1EN7cutlass10bfloat16_tE19Flash_kernel_traitsILi256ELi64ELi64ELi8ES3_EELb1ELb0ELb1ELb0ELb0ELb1ELb0EEEvNS_16Flash_bwd_paramsE)
        .other          _ZN5flash44flash_bwd_dq_dk_dv_loop_seqk_parallel_kernelI23Flash_bwd_kernel_traitsILi256ELi64ELi64ELi8ELi4ELi2ELi2ELb0ELb1EN7cutlass10bfloat16_tE19Flash_kernel_traitsILi256ELi64ELi64ELi8ES3_EELb1ELb0ELb1ELb0ELb0ELb1ELb0EEEvNS_16Flash_bwd_paramsE,@"STO_CUDA_ENTRY STV_DEFAULT"
_ZN5flash44flash_bwd_dq_dk_dv_loop_seqk_parallel_kernelI23Flash_bwd_kernel_traitsILi256ELi64ELi64ELi8ELi4ELi2ELi2ELb0ELb1EN7cutlass10bfloat16_tE19Flash_kernel_traitsILi256ELi64ELi64ELi8ES3_EELb1ELb0ELb1ELb0ELb0ELb1ELb0EEEvNS_16Flash_bwd_paramsE:
.text._ZN5flash44flash_bwd_dq_dk_dv_loop_seqk_parallel_kernelI23Flash_bwd_kernel_traitsILi256ELi64ELi64ELi8ELi4ELi2ELi2ELb0ELb1EN7cutlass10bfloat16_tE19Flash_kernel_traitsILi256ELi64ELi64ELi8ES3_EELb1ELb0ELb1ELb0ELb0ELb1ELb0EEEvNS_16Flash_bwd_paramsE:
        /* <DEDUP_REMOVED lines=13> */
[----:B------:R-:W-:Y:S01]  /*00d0*/  ULDC UR6, c[0x0][0x1c8] ;  /* 0x0000720000067ab9 */ /* 0x000fe20000000800 */
[----:B------:R-:W-:Y:S01]  /*00e0*/  IMAD.MOV.U32 R226, RZ, RZ, 0x20 ;  /* 0x00000020ffe27424 */ /* 0x000fe200078e00ff */
[----:B------:R-:W-:Y:S01]  /*00f0*/  UMOV UR9, 0x80 ;  /* 0x0000008000097882 */ /* 0x000fe20000000000 */
[----:B------:R-:W-:Y:S01]  /*0100*/  IMAD.MOV.U32 R222, RZ, RZ, 0x40 ;  /* 0x00000040ffde7424 */ /* 0x000fe200078e00ff */
[----:B------:R-:W-:Y:S01]  /*0110*/  ULDC UR7, c[0x0][0x210] ;  /* 0x0000840000077ab9 */ /* 0x000fe20000000800 */
[----:B------:R-:W-:Y:S01]  /*0120*/  IMAD.MOV.U32 R238, RZ, RZ, -0x10 ;  /* 0xfffffff0ffee7424 */ /* 0x000fe200078e00ff */
[----:B------:R-:W-:Y:S01]  /*0130*/  ULDC UR61, c[0x0][0x234] ;  /* 0x00008d00003d7ab9 */ /* 0x000fe20000000800 */
[----:B------:R-:W3:Y:S01]  /*0140*/  S2UR UR40, SR_CTAID.Y ;  /* 0x00000000002879c3 */ /* 0x000ee20000002600 */
[----:B------:R-:W-:-:S02]  /*0150*/  UIMAD UR61, UR9, UR7, UR61 ;  /* 0x00000007093d72a4 */ /* 0x000fc4000f8e023d */
[----:B------:R-:W-:Y:S02]  /*0160*/  ULDC.U8 UR10, c[0x0][0x328] ;  /* 0x0000ca00000a7ab9 */ /* 0x000fe40000000000 */
[----:B------:R-:W-:Y:S02]  /*0170*/  UISETP.NE.AND UP5, UPT, UR10, URZ, UPT ;  /* 0x0000003f0a00728c */ /* 0x000fe4000bfa5270 */
[----:B------:R-:W-:Y:S02]  /*0180*/  ULDC UR16, c[0x0][0x224] ;  /* 0x0000890000107ab9 */ /* 0x000fe40000000800 */
[----:B------:R-:W-:Y:S02]  /*0190*/  ULDC UR51, c[0x0][0x22c] ;  /* 0x00008b0000337ab9 */ /* 0x000fe40000000800 */
[----:B------:R-:W-:Y:S02]  /*01a0*/  ULDC UR42, c[0x0][0x1c0] ;  /* 0x00007000002a7ab9 */ /* 0x000fe40000000800 */
[----:B------:R-:W-:Y:S01]  /*01b0*/  ULDC UR13, c[0x0][0x1c0] ;  /* 0x00007000000d7ab9 */ /* 0x000fe20000000800 */
[----:B-1----:R-:W-:Y:S01]  /*01c0*/  SHF.R.S32.HI R4, RZ, 0x1f, R10 ;  /* 0x0000001fff047819 */ /* 0x002fe2000001140a */
[----:B--2---:R-:W-:-:S02]  /*01d0*/  ULOP3.LUT UR8, UR41, UR6, URZ, 0x3c, !UPT ;  /* 0x0000000629087292 */ /* 0x004fc4000f8e3c3f */
[----:B------:R-:W-:Y:S01]  /*01e0*/  USHF.R.S32.HI UR6, URZ, 0x1f, UR41 ;  /* 0x0000001f3f067899 */ /* 0x000fe20008011429 */
[CC--:B------:R-:W-:Y:S01]  /*01f0*/  LEA.HI R2, R4.reuse, R10.reuse, RZ, 0x5 ;  /* 0x0000000a04027211 */ /* 0x0c0fe200078f28ff */
[----:B------:R-:W-:Y:S01]  /*0200*/  ULDC UR14, c[0x0][0x1c0] ;  /* 0x00007000000e7ab9 */ /* 0x000fe20000000800 */
[----:B------:R-:W-:Y:S01]  /*0210*/  LEA.HI R9, R4, R10, RZ, 0x3 ;  /* 0x0000000a04097211 */ /* 0x000fe200078f18ff */
[----:B------:R-:W-:Y:S01]  /*0220*/  UIMAD.WIDE UR42, UR51, UR42, URZ ;  /* 0x0000002a332a72a5 */ /* 0x000fe2000f8e023f */
[--C-:B------:R-:W-:Y:S01]  /*0230*/  SHF.R.S32.HI R0, RZ, 0x5, R2.reuse ;  /* 0x00000005ff007819 */ /* 0x100fe20000011402 */
[----:B---3--:R-:W-:Y:S01]  /*0240*/  USHF.R.S32.HI UR9, URZ, 0x1f, UR40 ;  /* 0x0000001f3f097899 */ /* 0x008fe20008011428 */
[----:B------:R-:W-:Y:S01]  /*0250*/  SHF.R.S32.HI R3, RZ, 0x1f, R2 ;  /* 0x0000001fff037819 */ /* 0x000fe20000011402 */
[----:B------:R-:W-:Y:S01]  /*0260*/  UIMAD UR52, UR41, UR51, URZ ;  /* 0x00000033293472a4 */ /* 0x000fe2000f8e023f */
[C---:B------:R-:W-:Y:S01]  /*0270*/  LOP3.LUT R8, R2.reuse, 0xffffffe0, RZ, 0xc0, !PT ;  /* 0xffffffe002087812 */ /* 0x040fe200078ec0ff */
[----:B------:R-:W-:Y:S01]  /*0280*/  UIMAD UR51, UR51, UR13, URZ ;  /* 0x0000000d333372a4 */ /* 0x000fe2000f8e023f */
[-C--:B------:R-:W-:Y:S01]  /*0290*/  LEA.HI R3, R3, R0.reuse, RZ, 0x2 ;  /* 0x0000000003037211 */ /* 0x080fe200078f10ff */
[----:B------:R-:W-:Y:S01]  /*02a0*/  ULDC UR15, c[0x0][0x1c0] ;  /* 0x00007000000f7ab9 */ /* 0x000fe20000000800 */
[----:B------:R-:W-:Y:S01]  /*02b0*/  LEA.HI R2, R2, R0, RZ, 0x1 ;  /* 0x0000000002027211 */ /* 0x000fe200078f08ff */
[----:B------:R-:W-:Y:S01]  /*02c0*/  IMAD.IADD R8, R10, 0x1, -R8 ;  /* 0x000000010a087824 */ /* 0x000fe200078e0a08 */
[----:B------:R-:W-:Y:S01]  /*02d0*/  LOP3.LUT R3, R3, 0xfffffffc, RZ, 0xc0, !PT ;  /* 0xfffffffc03037812 */ /* 0x000fe200078ec0ff */
[----:B------:R-:W-:Y:S01]  /*02e0*/  ULDC UR12, c[0x0][0x1c0] ;  /* 0x00007000000c7ab9 */ /* 0x000fe20000000800 */
[----:B------:R-:W-:Y:S01]  /*02f0*/  LOP3.LUT R2, R2, 0xfffffffe, RZ, 0xc0, !PT ;  /* 0xfffffffe02027812 */ /* 0x000fe200078ec0ff */
[----:B------:R-:W-:Y:S01]  /*0300*/  UIMAD.WIDE.U32 UR48, UR40, UR16, URZ ;  /* 0x00000010283072a5 */ /* 0x000fe2000f8e003f */
[-C--:B------:R-:W-:Y:S01]  /*0310*/  LEA.HI R5, R4, R10.reuse, RZ, 0x4 ;  /* 0x0000000a04057211 */ /* 0x080fe200078f20ff */
[----:B------:R-:W-:Y:S01]  /*0320*/  IMAD.IADD R249, R0, 0x1, -R3 ;  /* 0x0000000100f97824 */ /* 0x000fe200078e0a03 */
[-C--:B------:R-:W-:Y:S01]  /*0330*/  LEA.HI R248, R4, R10.reuse, RZ, 0x7 ;  /* 0x0000000a04f87211 */ /* 0x080fe200078f38ff */
[----:B------:R-:W-:Y:S01]  /*0340*/  IMAD.IADD R224, R0, 0x1, -R2 ;  /* 0x0000000100e07824 */ /* 0x000fe200078e0a02 */
[CC--:B------:R-:W-:Y:S01]  /*0350*/  LEA.HI R12, R4.reuse, R10.reuse, RZ, 0x6 ;  /* 0x0000000a040c7211 */ /* 0x0c0fe200078f30ff */
[----:B------:R-:W-:Y:S01]  /*0360*/  UIMAD UR7, UR40, UR12, UR41 ;  /* 0x0000000c280772a4 */ /* 0x000fe2000f8e0229 */
[----:B------:R-:W-:Y:S01]  /*0370*/  LEA.HI R4, R4, R10, RZ, 0x2 ;  /* 0x0000000a04047211 */ /* 0x000fe200078f10ff */
[----:B------:R-:W-:Y:S01]  /*0380*/  USHF.L.U32 UR50, UR51, 0x6, URZ ;  /* 0x0000000633327899 */ /* 0x000fe2000800063f */
[----:B------:R-:W-:Y:S01]  /*0390*/  SHF.R.S32.HI R3, RZ, 0x4, R5 ;  /* 0x00000004ff037819 */ /* 0x000fe20000011405 */
[----:B------:R-:W-:Y:S01]  /*03a0*/  ULDC UR55, c[0x0][0x214] ;  /* 0x0000850000377ab9 */ /* 0x000fe20000000800 */
[--C-:B------:R-:W-:Y:S01]  /*03b0*/  SHF.R.S32.HI R2, RZ, 0x2, R4.reuse ;  /* 0x00000002ff027819 */ /* 0x100fe20000011404 */
[----:B------:R-:W-:Y:S01]  /*03c0*/  ULDC.U8 UR11, c[0x0][0x3d0] ;  /* 0x0000f400000b7ab9 */ /* 0x000fe20000000000 */
[----:B------:R-:W-:Y:S01]  /*03d0*/  SHF.R.S32.HI R0, RZ, 0x1f, R4 ;  /* 0x0000001fff007819 */ /* 0x000fe20000011404 */
[----:B------:R-:W-:Y:S01]  /*03e0*/  ULDC UR56, c[0x0][0x224] ;  /* 0x0000890000387ab9 */ /* 0x000fe20000000800 */
[----:B------:R-:W-:Y:S01]  /*03f0*/  SHF.R.S32.HI R243, RZ, 0x3, R9 ;  /* 0x00000003fff37819 */ /* 0x000fe20000011409 */
[----:B------:R-:W-:Y:S01]  /*0400*/  @UP5 UIMAD UR60, UR40, UR55, URZ ;  /* 0x00000037283c52a4 */ /* 0x000fe2000f8e023f */
[----:B------:R-:W-:Y:S01]  /*0410*/  LEA.HI R0, R0, R2, RZ, 0x3 ;  /* 0x0000000200007211 */ /* 0x000fe200078f18ff */
[----:B------:R-:W-:Y:S01]  /*0420*/  ULDC.64 UR4, c[0x0][0x118] ;  /* 0x0000460000047ab9 */ /* 0x000fe20000000a00 */
[----:B------:R-:W-:Y:S01]  /*0430*/  LOP3.LUT R6, R9, 0xfffffff8, RZ, 0xc0, !PT ;  /* 0xfffffff809067812 */ /* 0x000fe200078ec0ff */
[----:B------:R-:W-:Y:S01]  /*0440*/  ULDC UR44, c[0x0][0x2e8] ;  /* 0x0000ba00002c7ab9 */ /* 0x000fe20000000800 */
[----:B------:R-:W-:Y:S01]  /*0450*/  LOP3.LUT R0, R0, 0xfffffff8, RZ, 0xc0, !PT ;  /* 0xfffffff800007812 */ /* 0x000fe200078ec0ff */
[----:B------:R-:W-:Y:S01]  /*0460*/  UISETP.NE.AND UP6, UPT, UR11, URZ, UPT ;  /* 0x0000003f0b00728c */ /* 0x000fe2000bfc5270 */
[----:B------:R-:W-:Y:S01]  /*0470*/  LOP3.LUT R11, R4, 0x7ffffffc, RZ, 0xc0, !PT ;  /* 0x7ffffffc040b7812 */ /* 0x000fe200078ec0ff */
[----:B------:R-:W-:Y:S01]  /*0480*/  IMAD.IADD R6, R10, 0x1, -R6 ;  /* 0x000000010a067824 */ /* 0x000fe200078e0a06 */
[C---:B------:R-:W-:Y:S01]  /*0490*/  LOP3.LUT R7, R5.reuse, 0xfffffff0, RZ, 0xc0, !PT ;  /* 0xfffffff005077812 */ /* 0x040fe200078ec0ff */
[----:B------:R-:W-:Y:S01]  /*04a0*/  UIMAD.WIDE.U32 UR46, UR42, UR48, URZ ;  /* 0x000000302a2e72a5 */ /* 0x000fe2000f8e003f */
[----:B------:R-:W-:Y:S01]  /*04b0*/  LEA.HI R4, R5, R3, RZ, 0x1 ;  /* 0x0000000305047211 */ /* 0x000fe200078f08ff */
[----:B------:R-:W-:Y:S01]  /*04c0*/  IMAD.IADD R5, R2, 0x1, -R0 ;  /* 0x0000000102057824 */ /* 0x000fe200078e0a00 */
[----:B------:R-:W-:Y:S01]  /*04d0*/  SHF.R.S32.HI R2, RZ, 0x1f, R8 ;  /* 0x0000001fff027819 */ /* 0x000fe20000011408 */
[----:B------:R-:W-:Y:S01]  /*04e0*/  IMAD.SHL.U32 R0, R243, 0x40, RZ ;  /* 0x00000040f3007824 */ /* 0x000fe200078e00ff */
[----:B------:R-:W-:Y:S01]  /*04f0*/  LOP3.LUT R4, R4, 0xfffffffe, RZ, 0xc0, !PT ;  /* 0xfffffffe04047812 */ /* 0x000fe200078ec0ff */
[----:B------:R-:W-:Y:S01]  /*0500*/  IMAD.IADD R7, R10, 0x1, -R7 ;  /* 0x000000010a077824 */ /* 0x000fe200078e0a07 */
[----:B------:R-:W-:Y:S01]  /*0510*/  LEA.HI R231, R2, R8, RZ, 0x2 ;  /* 0x0000000802e77211 */ /* 0x000fe200078f10ff */
[----:B------:R-:W-:Y:S01]  /*0520*/  IMAD.IADD R13, R10, 0x1, -R11 ;  /* 0x000000010a0d7824 */ /* 0x000fe200078e0a0b */
[----:B------:R-:W-:Y:S01]  /*0530*/  LOP3.LUT R0, R0, 0x1c0, RZ, 0xc0, !PT ;  /* 0x000001c000007812 */ /* 0x000fe200078ec0ff */
[----:B------:R-:W-:Y:S01]  /*0540*/  IMAD.SHL.U32 R250, R6, 0x8, RZ ;  /* 0x0000000806fa7824 */ /* 0x000fe200078e00ff */
[----:B------:R-:W-:Y:S01]  /*0550*/  SHF.R.S32.HI R248, RZ, 0x7, R248 ;  /* 0x00000007fff87819 */ /* 0x000fe200000114f8 */
[----:B------:R-:W-:Y:S01]  /*0560*/  IMAD.IADD R10, R3, 0x1, -R4 ;  /* 0x00000001030a7824 */ /* 0x000fe200078e0a04 */
[----:B------:R-:W-:Y:S01]  /*0570*/  SHF.R.S32.HI R3, RZ, 0x1f, R7 ;  /* 0x0000001fff037819 */ /* 0x000fe20000011407 */
[----:B------:R-:W-:Y:S01]  /*0580*/  IMAD.U32 R4, RZ, RZ, UR6 ;  /* 0x00000006ff047e24 */ /* 0x000fe2000f8e00ff */
[----:B------:R-:W-:Y:S01]  /*0590*/  SHF.R.U32.HI R2, RZ, 0x3, R0 ;  /* 0x00000003ff027819 */ /* 0x000fe20000011600 */
[----:B------:R-:W-:Y:S01]  /*05a0*/  IMAD.SHL.U32 R221, R10, 0x200, RZ ;  /* 0x000002000add7824 */ /* 0x000fe200078e00ff */
[----:B------:R-:W-:Y:S01]  /*05b0*/  LOP3.LUT R0, R0, 0x38, R250, 0xf8, !PT ;  /* 0x0000003800007812 */ /* 0x000fe200078ef8fa */
[----:B------:R-:W-:Y:S01]  /*05c0*/  USHF.L.U32 UR6, UR40, 0x7, URZ ;  /* 0x0000000728067899 */ /* 0x000fe2000800063f */
[----:B------:R-:W-:Y:S01]  /*05d0*/  LEA.HI R11, R3, R7, RZ, 0x3 ;  /* 0x00000007030b7211 */ /* 0x000fe200078f18ff */
[----:B------:R-:W-:Y:S01]  /*05e0*/  IMAD.U32 R3, RZ, RZ, UR8 ;  /* 0x00000008ff037e24 */ /* 0x000fe2000f8e00ff */
[----:B------:R-:W-:Y:S01]  /*05f0*/  LOP3.LUT R8, R0, R2, RZ, 0x3c, !PT ;  /* 0x0000000200087212 */ /* 0x000fe200078e3cff */
[----:B------:R-:W-:Y:S01]  /*0600*/  IMAD.SHL.U32 R0, R6, 0x40, RZ ;  /* 0x0000004006007824 */ /* 0x000fe200078e00ff */
[----:B------:R-:W-:Y:S01]  /*0610*/  LOP3.LUT R2, R11, 0xfffffff8, RZ, 0xc0, !PT ;  /* 0xfffffff80b027812 */ /* 0x000fe200078ec0ff */
[----:B------:R-:W-:Y:S01]  /*0620*/  IMAD.SHL.U32 R252, R248, 0x20, RZ ;  /* 0x00000020f8fc7824 */ /* 0x000fe200078e00ff */
[----:B------:R1:W-:Y:S01]  /*0630*/  STL [R1], R3 ;  /* 0x0000000301007387 */ /* 0x0003e20000100800 */
[----:B------:R-:W-:Y:S01]  /*0640*/  LOP3.LUT P4, RZ, R6, 0x2, RZ, 0xc0, !PT ;  /* 0x0000000206ff7812 */ /* 0x000fe2000788c0ff */
[----:B------:R-:W-:Y:S01]  /*0650*/  USHF.R.S32.HI UR8, URZ, 0x1f, UR16 ;  /* 0x0000001f3f087899 */ /* 0x000fe20008011410 */
[----:B------:R-:W-:Y:S01]  /*0660*/  IMAD.IADD R7, R7, 0x1, -R2 ;  /* 0x0000000107077824 */ /* 0x000fe200078e0a02 */
[----:B------:R-:W-:Y:S01]  /*0670*/  LOP3.LUT R0, R0, 0x1c0, RZ, 0xc0, !PT ;  /* 0x000001c000007812 */ /* 0x000fe200078ec0ff */
[----:B------:R-:W-:Y:S01]  /*0680*/  IMAD.SHL.U32 R2, R224, 0x10, RZ ;  /* 0x00000010e0027824 */ /* 0x000fe200078e00ff */
[----:B------:R-:W-:Y:S01]  /*0690*/  LOP3.LUT P3, RZ, R6, 0x4, RZ, 0xc0, !PT ;  /* 0x0000000406ff7812 */ /* 0x000fe2000786c0ff */
[----:B------:R-:W-:Y:S01]  /*06a0*/  UIMAD UR58, UR8, UR40, URZ ;  /* 0x00000028083a72a4 */ /* 0x000fe2000f8e023f */
[C---:B------:R-:W-:Y:S01]  /*06b0*/  LOP3.LUT R216, R0.reuse, 0x8, R9, 0xf8, !PT ;  /* 0x0000000800d87812 */ /* 0x040fe200078ef809 */
[----:B------:R-:W-:Y:S01]  /*06c0*/  @!UP5 UIMAD UR8, UR40, UR15, UR41 ;  /* 0x0000000f2808d2a4 */ /* 0x000fe2000f8e0229 */
[----:B------:R-:W-:Y:S01]  /*06d0*/  LOP3.LUT R4, R0, 0x10, R2, 0xf8, !PT ;  /* 0x0000001000047812 */ /* 0x000fe200078ef802 */
[----:B------:R-:W-:Y:S01]  /*06e0*/  IMAD R2, R248, 0x800, R221 ;  /* 0x00000800f8027824 */ /* 0x000fe200078e02dd */
[----:B------:R-:W-:Y:S01]  /*06f0*/  SHF.R.U32.HI R0, RZ, 0x3, R0 ;  /* 0x00000003ff007819 */ /* 0x000fe20000011600 */
[----:B------:R-:W-:Y:S01]  /*0700*/  UIMAD UR57, UR43, UR48, URZ ;  /* 0x000000302b3972a4 */ /* 0x000fe2000f8e023f */
[----:B------:R-:W-:Y:S01]  /*0710*/  SEL R220, R222, 0xffffffc0, !P3 ;  /* 0xffffffc0dedc7807 */ /* 0x000fe20005800000 */
[----:B------:R-:W-:Y:S01]  /*0720*/  USHF.R.S32.HI UR59, URZ, 0x1f, UR52 ;  /* 0x0000001f3f3b7899 */ /* 0x000fe20008011434 */
[----:B------:R-:W-:Y:S01]  /*0730*/  LOP3.LUT R216, R216, R0, RZ, 0x3c, !PT ;  /* 0x00000000d8d87212 */ /* 0x000fe200078e3cff */
[----:B------:R-:W-:Y:S01]  /*0740*/  UIMAD UR56, UR7, UR56, URZ ;  /* 0x00000038073872a4 */ /* 0x000fe2000f8e023f */
[----:B------:R-:W-:Y:S01]  /*0750*/  SHF.R.S32.HI R231, RZ, 0x2, R231 ;  /* 0x00000002ffe77819 */ /* 0x000fe200000114e7 */
[----:B------:R-:W-:-:S02]  /*0760*/  @!UP5 UIMAD UR55, UR8, UR55, URZ ;  /* 0x000000370837d2a4 */ /* 0x000fc4000f8e023f */
[----:B------:R-:W-:Y:S01]  /*0770*/  IMAD.IADD R216, R2, 0x1, R216 ;  /* 0x0000000102d87824 */ /* 0x000fe200078e02d8 */
[----:B------:R-:W-:Y:S01]  /*0780*/  USHF.R.S32.HI UR54, URZ, 0x1f, UR50 ;  /* 0x0000001f3f367899 */ /* 0x000fe20008011432 */
[----:B------:R-:W-:Y:S01]  /*0790*/  IMAD.U32 R2, RZ, RZ, UR6 ;  /* 0x00000006ff027e24 */ /* 0x000fe2000f8e00ff */
[----:B------:R-:W-:Y:S01]  /*07a0*/  UIMAD UR6, UR40, UR14, UR41 ;  /* 0x0000000e280672a4 */ /* 0x000fe2000f8e0229 */
[----:B-1----:R-:W-:Y:S01]  /*07b0*/  LOP3.LUT R3, R5, 0x1, RZ, 0xc0, !PT ;  /* 0x0000000105037812 */ /* 0x002fe200078ec0ff */
[----:B------:R-:W-:Y:S01]  /*07c0*/  IMAD.SHL.U32 R217, R216, 0x2, RZ ;  /* 0x00000002d8d97824 */ /* 0x000fe200078e00ff */
[----:B------:R-:W-:Y:S01]  /*07d0*/  ULDC.U8 UR36, c[0x0][0x2d8] ;  /* 0x0000b60000247ab9 */ /* 0x000fe20000000000 */
[----:B------:R-:W-:Y:S01]  /*07e0*/  IMAD R231, R249, 0x10, R231 ;  /* 0x00000010f9e77824 */ /* 0x000fe200078e02e7 */
[----:B------:R-:W-:Y:S01]  /*07f0*/  ISETP.NE.U32.AND P0, PT, R3, 0x1, PT ;  /* 0x000000010300780c */ /* 0x000fe20003f05070 */
[----:B------:R-:W-:Y:S01]  /*0800*/  USHF.L.U32 UR45, UR6, 0x5, URZ ;  /* 0x00000005062d7899 */ /* 0x000fe2000800063f */
[----:B------:R-:W-:Y:S01]  /*0810*/  LOP3.LUT R3, R4, 0x8, R9, 0xf8, !PT ;  /* 0x0000000804037812 */ /* 0x000fe200078ef809 */
[----:B------:R-:W-:Y:S01]  /*0820*/  IMAD.SHL.U32 R4, R10, 0x20, RZ ;  /* 0x000000200a047824 */ /* 0x000fe200078e00ff */
[----:B------:R-:W-:Y:S01]  /*0830*/  R2P PR, R5, 0x6 ;  /* 0x0000000605007804 */ /* 0x000fe20000000000 */
[----:B------:R-:W-:Y:S01]  /*0840*/  USHF.R.S32.HI UR53, URZ, 0x1f, UR45 ;  /* 0x0000001f3f357899 */ /* 0x000fe2000801142d */
[----:B------:R-:W-:Y:S01]  /*0850*/  LOP3.LUT R221, R221, R3, R0, 0xf6, !PT ;  /* 0x00000003dddd7212 */ /* 0x000fe200078ef600 */
[----:B------:R-:W-:Y:S01]  /*0860*/  IMAD.SHL.U32 R3, R5, 0x40, RZ ;  /* 0x0000004005037824 */ /* 0x000fe200078e00ff */
[----:B------:R-:W-:Y:S01]  /*0870*/  SHF.R.S32.HI R0, RZ, 0x6, R12 ;  /* 0x00000006ff007819 */ /* 0x000fe2000001140c */
[C---:B------:R-:W-:Y:S01]  /*0880*/  IMAD.SHL.U32 R5, R7.reuse, 0x40, RZ ;  /* 0x0000004007057824 */ /* 0x040fe200078e00ff */
[----:B------:R-:W-:-:S02]  /*0890*/  LOP3.LUT P6, RZ, R7, 0x2, RZ, 0xc0, !PT ;  /* 0x0000000207ff7812 */ /* 0x000fc400078cc0ff */
[----:B------:R-:W-:Y:S01]  /*08a0*/  LOP3.LUT P5, RZ, R7, 0x4, RZ, 0xc0, !PT ;  /* 0x0000000407ff7812 */ /* 0x000fe200078ac0ff */
[----:B------:R-:W-:Y:S01]  /*08b0*/  IMAD R230, R0, 0x200, R8 ;  /* 0x0000020000e67824 */ /* 0x000fe200078e0208 */
[----:B------:R-:W-:Y:S01]  /*08c0*/  SEL R238, R238, 0x10, !P0 ;  /* 0x00000010eeee7807 */ /* 0x000fe20004000000 */
[----:B------:R-:W-:Y:S01]  /*08d0*/  IMAD.SHL.U32 R2, R0, 0x8, RZ ;  /* 0x0000000800027824 */ /* 0x000fe200078e00ff */
[----:B------:R-:W-:Y:S01]  /*08e0*/  LOP3.LUT R0, R3, 0x1c0, RZ, 0xc0, !PT ;  /* 0x000001c003007812 */ /* 0x000fe200078ec0ff */
[----:B------:R-:W-:Y:S01]  /*08f0*/  IMAD.SHL.U32 R230, R230, 0x2, RZ ;  /* 0x00000002e6e67824 */ /* 0x000fe200078e00ff */
[----:B------:R-:W-:Y:S02]  /*0900*/  SEL R222, R222, 0xffffffc0, !P5 ;  /* 0xffffffc0dede7807 */ /* 0x000fe40006800000 */
[----:B------:R-:W-:Y:S02]  /*0910*/  LOP3.LUT R2, R2, 0x18, RZ, 0xc0, !PT ;  /* 0x0000001802027812 */ /* 0x000fe400078ec0ff */
[----:B------:R-:W-:-:S02]  /*0920*/  SHF.R.U32.HI R3, RZ, 0x3, R0 ;  /* 0x00000003ff037819 */ /* 0x000fc40000011600 */
[----:B------:R-:W-:Y:S02]  /*0930*/  LOP3.LUT R8, R2, 0x20, R4, 0xf8, !PT ;  /* 0x0000002002087812 */ /* 0x000fe400078ef804 */
[----:B------:R-:W-:Y:S02]  /*0940*/  LOP3.LUT R6, R3, R0, R2, 0x1e, !PT ;  /* 0x0000000003067212 */ /* 0x000fe400078e1e02 */
[----:B------:R-:W-:Y:S01]  /*0950*/  LOP3.LUT R2, R0, 0x20, R252, 0xf8, !PT ;  /* 0x0000002000027812 */ /* 0x000fe200078ef8fc */
[----:B------:R-:W-:-:S03]  /*0960*/  IMAD.SHL.U32 R0, R13, 0x2, RZ ;  /* 0x000000020d007824 */ /* 0x000fc600078e00ff */
[----:B------:R-:W-:Y:S01]  /*0970*/  LOP3.LUT R3, R2, R3, RZ, 0x3c, !PT ;  /* 0x0000000302037212 */ /* 0x000fe200078e3cff */
[----:B------:R-:W-:Y:S01]  /*0980*/  IMAD.U32 R2, RZ, RZ, UR9 ;  /* 0x00000009ff027e24 */ /* 0x000fe2000f8e00ff */
[----:B------:R-:W-:Y:S01]  /*0990*/  USHF.R.S32.HI UR9, URZ, 0x1f, UR41 ;  /* 0x0000001f3f097899 */ /* 0x000fe20008011429 */
[--C-:B------:R-:W-:Y:S02]  /*09a0*/  IMAD R4, R249, 0x400, R0.reuse ;  /* 0x00000400f9047824 */ /* 0x100fe400078e0200 */
[----:B------:R-:W-:Y:S01]  /*09b0*/  IMAD R2, R224, 0x400, R0 ;  /* 0x00000400e0027824 */ /* 0x000fe200078e0200 */
[----:B------:R-:W-:Y:S01]  /*09c0*/  LOP3.LUT R0, R5, 0x1c0, RZ, 0xc0, !PT ;  /* 0x000001c005007812 */ /* 0x000fe200078ec0ff */
[----:B------:R-:W-:Y:S02]  /*09d0*/  IMAD.IADD R236, R4, 0x1, R3 ;  /* 0x0000000104ec7824 */ /* 0x000fe400078e0203 */
[----:B------:R-:W-:Y:S02]  /*09e0*/  IMAD.IADD R6, R2, 0x1, R6 ;  /* 0x0000000102067824 */ /* 0x000fe400078e0206 */
[----:B------:R-:W-:Y:S01]  /*09f0*/  IMAD.U32 R2, RZ, RZ, UR9 ;  /* 0x00000009ff027e24 */ /* 0x000fe2000f8e00ff */
[--C-:B------:R-:W-:Y:S01]  /*0a00*/  SHF.R.U32.HI R2, RZ, 0x3, R0.reuse ;  /* 0x00000003ff027819 */ /* 0x100fe20000011600 */
[----:B------:R-:W-:Y:S01]  /*0a10*/  IMAD.SHL.U32 R4, R10, 0x8, RZ ;  /* 0x000000080a047824 */ /* 0x000fe200078e00ff */
[----:B------:R-:W-:Y:S01]  /*0a20*/  LEA R244, R6, 0x10000, 0x1 ;  /* 0x0001000006f47811 */ /* 0x000fe200078e08ff */
[----:B------:R-:W-:Y:S01]  /*0a30*/  IMAD.SHL.U32 R3, R11, 0x40, RZ ;  /* 0x000000400b037824 */ /* 0x000fe200078e00ff */
[----:B------:R-:W-:Y:S01]  /*0a40*/  LOP3.LUT R5, R2, R8, R0, 0x1e, !PT ;  /* 0x0000000802057212 */ /* 0x000fe200078e1e00 */
[----:B------:R-:W-:Y:S01]  /*0a50*/  IMAD.SHL.U32 R236, R236, 0x2, RZ ;  /* 0x00000002ecec7824 */ /* 0x000fe200078e00ff */
[----:B------:R-:W-:-:S02]  /*0a60*/  LOP3.LUT R4, R0, 0x8, R4, 0xf8, !PT ;  /* 0x0000000800047812 */ /* 0x000fc400078ef804 */
[----:B------:R-:W-:Y:S01]  /*0a70*/  LOP3.LUT R0, R3, 0xfffffe00, RZ, 0xc0, !PT ;  /* 0xfffffe0003007812 */ /* 0x000fe200078ec0ff */
[----:B------:R-:W-:Y:S01]  /*0a80*/  IMAD.IADD R239, R236, 0x1, R238 ;  /* 0x00000001ecef7824 */ /* 0x000fe200078e02ee */
[----:B------:R-:W-:Y:S02]  /*0a90*/  LOP3.LUT R2, R4, R2, RZ, 0x3c, !PT ;  /* 0x0000000204027212 */ /* 0x000fe400078e3cff */
[----:B------:R-:W-:Y:S01]  /*0aa0*/  IADD3 R237, R236, 0x20, RZ ;  /* 0x00000020eced7810 */ /* 0x000fe20007ffe0ff */
[--C-:B------:R-:W-:Y:S01]  /*0ab0*/  IMAD R224, R224, 0x400, R0.reuse ;  /* 0x00000400e0e07824 */ /* 0x100fe200078e0200 */
[----:B------:R-:W-:Y:S01]  /*0ac0*/  @P1 IADD3 R237, R236, -0x20, RZ ;  /* 0xffffffe0eced1810 */ /* 0x000fe20007ffe0ff */
[----:B------:R-:W-:Y:S01]  /*0ad0*/  IMAD R218, R249, 0x400, R0 ;  /* 0x00000400f9da7824 */ /* 0x000fe200078e0200 */
[----:B------:R-:W-:Y:S01]  /*0ae0*/  LOP3.LUT R0, R5, R0, RZ, 0xfc, !PT ;  /* 0x0000000005007212 */ /* 0x000fe200078efcff */
[----:B------:R-:W-:Y:S01]  /*0af0*/  IMAD.IADD R224, R2, 0x1, R224 ;  /* 0x0000000102e07824 */ /* 0x000fe200078e02e0 */
[----:B------:R-:W-:Y:S01]  /*0b00*/  IADD3 R245, R244, 0x40, RZ ;  /* 0x00000040f4f57810 */ /* 0x000fe20007ffe0ff */
[----:B------:R-:W-:Y:S01]  /*0b10*/  IMAD.IADD R218, R218, 0x1, R2 ;  /* 0x00000001dada7824 */ /* 0x000fe200078e0202 */
[----:B------:R-:W-:Y:S01]  /*0b20*/  SEL R2, R226, 0xffffffe0, !P4 ;  /* 0xffffffe0e2027807 */ /* 0x000fe20006000000 */
[----:B------:R-:W-:Y:S01]  /*0b30*/  IMAD.SHL.U32 R0, R0, 0x2, RZ ;  /* 0x0000000200007824 */ /* 0x000fe200078e00ff */
[----:B------:R-:W-:Y:S01]  /*0b40*/  SEL R226, R226, 0xffffffe0, !P6 ;  /* 0xffffffe0e2e27807 */ /* 0x000fe20007000000 */
[----:B------:R-:W-:Y:S01]  /*0b50*/  IMAD.SHL.U32 R218, R218, 0x2, RZ ;  /* 0x00000002dada7824 */ /* 0x000fe200078e00ff */
[----:B------:R-:W-:Y:S01]  /*0b60*/  LEA R224, R224, 0x20000, 0x1 ;  /* 0x00020000e0e07811 */ /* 0x000fe200078e08ff */
[----:B------:R-:W-:Y:S01]  /*0b70*/  IMAD R2, R216, 0x2, R2 ;  /* 0x00000002d8027824 */ /* 0x000fe200078e0202 */
[----:B------:R-:W-:Y:S01]  /*0b80*/  @P2 IADD3 R245, R244, -0x40, RZ ;  /* 0xffffffc0f4f52810 */ /* 0x000fe20007ffe0ff */
[----:B------:R-:W-:-:S02]  /*0b90*/  IMAD.IADD R219, R218, 0x1, R226 ;  /* 0x00000001dadb7824 */ /* 0x000fc400078e02e2 */
[----:B------:R-:W-:Y:S02]  /*0ba0*/  IMAD.IADD R225, R222, 0x1, R224 ;  /* 0x00000001dee17824 */ /* 0x000fe400078e02e0 */
[----:B------:R-:W-:Y:S02]  /*0bb0*/  IMAD R216, R216, 0x2, R220 ;  /* 0x00000002d8d87824 */ /* 0x000fe400078e02dc */
[----:B------:R-:W-:Y:S02]  /*0bc0*/  IMAD.IADD R3, R220, 0x1, R2 ;  /* 0x00000001dc037824 */ /* 0x000fe400078e0202 */
[----:B------:R-:W-:Y:S02]  /*0bd0*/  IMAD R220, R221, 0x2, R220 ;  /* 0x00000002dddc7824 */ /* 0x000fe400078e02dc */
[----:B------:R-:W-:Y:S02]  /*0be0*/  IMAD.IADD R223, R218, 0x1, R222 ;  /* 0x00000001dadf7824 */ /* 0x000fe400078e02de */
[----:B------:R-:W-:-:S02]  /*0bf0*/  IMAD.IADD R227, R226, 0x1, R224 ;  /* 0x00000001e2e37824 */ /* 0x000fc400078e02e0 */
[----:B------:R-:W-:Y:S02]  /*0c00*/  IMAD.SHL.U32 R221, R221, 0x2, RZ ;  /* 0x00000002dddd7824 */ /* 0x000fe400078e00ff */
[----:B------:R-:W-:Y:S02]  /*0c10*/  IMAD.IADD R238, R238, 0x1, R237 ;  /* 0x00000001eeee7824 */ /* 0x000fe400078e02ed */
[----:B------:R-:W-:Y:S02]  /*0c20*/  IMAD.IADD R222, R219, 0x1, R222 ;  /* 0x00000001dbde7824 */ /* 0x000fe400078e02de */
[----:B------:R-:W-:Y:S02]  /*0c30*/  IMAD.IADD R226, R226, 0x1, R225 ;  /* 0x00000001e2e27824 */ /* 0x000fe400078e02e1 */
.L_x_1278:
[----:B------:R-:W-:Y:S02]  /*0c40*/  ULDC.64 UR6, c[0x0][0x240] ;  /* 0x0000900000067ab9 */ /* 0x000fe40000000a00 */
[----:B------:R-:W-:Y:S02]  /*0c50*/  UISETP.NE.U32.AND UP1, UPT, URZ, UR6, UPT ;  /* 0x000000063f00728c */ /* 0x000fe4000bf25070 */
[----:B------:R-:W-:-:S02]  /*0c60*/  USHF.L.U32 UR13, UR40, 0x2, URZ ;  /* 0x00000002280d7899 */ /* 0x000fc4000800063f */
        /* <DEDUP_REMOVED lines=50> */
.L_x_1248:
        /* <DEDUP_REMOVED lines=21> */
[----:B------:R-:W-:Y:S02]  /*10e0*/  UIADD3 UR9, UR14, 0x3f, URZ ;  /* 0x0000003f0e097890 */ /* 0x000fe4000fffe03f */
[----:B------:R-:W-:Y:S02]  /*10f0*/  ULDC.64 UR10, c[0x0][0x178] ;  /* 0x00005e00000a7ab9 */ /* 0x000fe40000000a00 */
[----:B------:R-:W-:Y:S02]  /*1100*/  UIMAD UR12, UR32, UR10, URZ ;  /* 0x0000000a200c72a4 */ /* 0x000fe4000f8e023f */
[----:B------:R-:W-:Y:S02]  /*1110*/  USHF.R.S32.HI UR13, URZ, 0x1f, UR9 ;  /* 0x0000001f3f0d7899 */ /* 0x000fe40008011409 */
[----:B------:R-:W-:Y:S02]  /*1120*/  UIMAD UR16, UR40, UR11, UR12 ;  /* 0x0000000b281072a4 */ /* 0x000fe4000f8e020c */
[----:B------:R-:W-:-:S02]  /*1130*/  ULEA.HI UR17, UR13, UR9, URZ, 0x6 ;  /* 0x000000090d117291 */ /* 0x000fc4000f8f303f */
[----:B------:R-:W-:Y:S02]  /*1140*/  UIMAD.WIDE.U32 UR6, UR40, UR10, URZ ;  /* 0x0000000a280672a5 */ /* 0x000fe4000f8e003f */
[----:B------:R-:W-:Y:S02]  /*1150*/  ULDC.64 UR12, c[0x0][0x190] ;  /* 0x00006400000c7ab9 */ /* 0x000fe40000000a00 */
[----:B------:R-:W-:Y:S02]  /*1160*/  UISETP.NE.AND UP3, UPT, UR15, -0x1, UPT ;  /* 0xffffffff0f00788c */ /* 0x000fe4000bf65270 */
[----:B------:R-:W-:Y:S02]  /*1170*/  UIMAD.WIDE.U32 UR10, UR15, UR12, URZ ;  /* 0x0000000c0f0a72a5 */ /* 0x000fe4000f8e003f */
[----:B------:R-:W-:Y:S02]  /*1180*/  ULDC UR18, c[0x0][0x2e4] ;  /* 0x0000b90000127ab9 */ /* 0x000fe40000000800 */
[----:B------:R-:W-:-:S02]  /*1190*/  USEL UR31, UR6, UR10, !UP3 ;  /* 0x0000000a061f7287 */ /* 0x000fc4000d800000 */
[----:B------:R-:W-:Y:S02]  /*11a0*/  UIADD3 UR6, UR14, 0x40, UR38 ;  /* 0x000000400e067890 */ /* 0x000fe4000fffe026 */
[----:B------:R-:W-:Y:S02]  /*11b0*/  UIADD3 UR30, UR7, UR16, URZ ;  /* 0x00000010071e7290 */ /* 0x000fe4000fffe03f */
[----:B------:R-:W-:Y:S02]  /*11c0*/  UIADD3 UR6, UR6, UR18, -UR8 ;  /* 0x0000001206067290 */ /* 0x000fe4000fffe808 */
[----:B-1----:R-:W-:Y:S02]  /*11d0*/  UISETP.NE.AND UP0, UPT, UR39, -0x1, UPT ;  /* 0xffffffff2700788c */ /* 0x002fe4000bf05270 */
[----:B------:R-:W-:Y:S02]  /*11e0*/  UIADD3 UR6, UR6, 0x3f, URZ ;  /* 0x0000003f06067890 */ /* 0x000fe4000fffe03f */
[----:B------:R-:W-:-:S02]  /*11f0*/  UIMAD UR9, UR15, UR13, URZ ;  /* 0x0000000d0f0972a4 */ /* 0x000fc4000f8e023f */
[----:B------:R-:W-:Y:S01]  /*1200*/  USHF.R.S32.HI UR7, URZ, 0x1f, UR6 ;  /* 0x0000001f3f077899 */ /* 0x000fe20008011406 */
[----:B------:R-:W-:Y:S01]  /*1210*/  PLOP3.LUT P0, PT, PT, PT, UP0, 0x80, 0x0 ;  /* 0x000000000000781c */ /* 0x000fe20003f0f008 */
[----:B------:R-:W-:Y:S02]  /*1220*/  @UP3 UIADD3 UR30, UR11, UR9, URZ ;  /* 0x000000090b1e3290 */ /* 0x000fe4000fffe03f */
[----:B------:R-:W-:Y:S02]  /*1230*/  ULEA.HI UR6, UR7, UR6, URZ, 0x6 ;  /* 0x0000000607067291 */ /* 0x000fe4000f8f303f */
[----:B------:R-:W-:Y:S02]  /*1240*/  USHF.R.S32.HI UR7, URZ, 0x6, UR17 ;  /* 0x000000063f077899 */ /* 0x000fe40008011411 */
[----:B------:R-:W-:Y:S02]  /*1250*/  USHF.R.S32.HI UR6, URZ, 0x6, UR6 ;  /* 0x000000063f067899 */ /* 0x000fe40008011406 */
[----:B------:R-:W-:-:S02]  /*1260*/  @UP0 UIADD3 UR9, UR37, UR39, URZ ;  /* 0x0000002725090290 */ /* 0x000fc4000fffe03f */
[----:B------:R-:W-:Y:S02]  /*1270*/  UISETP.LT.AND UP2, UPT, UR7, UR6, UPT ;  /* 0x000000060700728c */ /* 0x000fe4000bf41270 */
[----:B------:R-:W-:Y:S02]  /*1280*/  ULDC.64 UR10, c[0x0][0x198] ;  /* 0x00006600000a7ab9 */ /* 0x000fe40000000a00 */
        /* <DEDUP_REMOVED lines=19> */
.L_x_1250:
        /* <DEDUP_REMOVED lines=18> */
.L_x_1251:
[----:B------:R-:W3:Y:S01]  /*14e0*/  LDL R4, [R1] ;  /* 0x0000000001047983 */ /* 0x000ee20000100800 */
[----:B------:R-:W-:Y:S01]  /*14f0*/  ULDC.64 UR10, c[0x0][0x370] ;  /* 0x0000dc00000a7ab9 */ /* 0x000fe20000000a00 */
[----:B------:R-:W-:Y:S01]  /*1500*/  IABS R8, c[0x0][0x1c8] ;  /* 0x0000720000087a13 */ /* 0x000fe20000000000 */
[----:B------:R-:W-:Y:S01]  /*1510*/  @UP3 UIMAD.WIDE.U32 UR6, UR15, UR10, URZ ;  /* 0x0000000a0f0632a5 */ /* 0x000fe2000f8e003f */
[----:B--2---:R-:W-:Y:S01]  /*1520*/  IABS R7, UR41 ;  /* 0x0000002900077c13 */ /* 0x004fe20008000000 */
[----:B------:R-:W-:Y:S01]  /*1530*/  ULDC UR12, c[0x0][0x224] ;  /* 0x00008900000c7ab9 */ /* 0x000fe20000000800 */
[----:B------:R-:W1:Y:S01]  /*1540*/  S2UR UR17, SR_CTAID.X ;  /* 0x00000000001179c3 */ /* 0x000e620000002500 */
[----:B------:R-:W-:Y:S01]  /*1550*/  @UP3 UIMAD UR23, UR15, UR11, UR7 ;  /* 0x0000000b0f1732a4 */ /* 0x000fe2000f8e0207 */
[----:B------:R-:W-:Y:S01]  /*1560*/  ISETP.NE.AND P2, PT, RZ, c[0x0][0x1c8], PT ;  /* 0x00007200ff007a0c */ /* 0x000fe20003f45270 */
[----:B------:R-:W-:Y:S02]  /*1570*/  USHF.L.U32 UR19, UR40, 0x7, URZ ;  /* 0x0000000728137899 */ /* 0x000fe4000800063f */
[----:B------:R-:W-:-:S02]  /*1580*/  @UP3 UMOV UR22, UR6 ;  /* 0x0000000600163c82 */ /* 0x000fc40008000000 */
[----:B------:R-:W-:Y:S02]  /*1590*/  ULDC.64 UR6, c[0x0][0x368] ;  /* 0x0000da0000067ab9 */ /* 0x000fe40000000a00 */
[----:B------:R-:W-:Y:S02]  /*15a0*/  @!UP3 UIMAD UR9, UR32, UR6, URZ ;  /* 0x000000062009b2a4 */ /* 0x000fe4000f8e023f */
[----:B------:R-:W-:Y:S02]  /*15b0*/  ULDC.64 UR10, c[0x0][0x3d8] ;  /* 0x0000f600000a7ab9 */ /* 0x000fe40000000a00 */
[----:B------:R-:W-:Y:S02]  /*15c0*/  @!UP3 UIMAD UR9, UR40, UR7, UR9 ;  /* 0x000000072809b2a4 */ /* 0x000fe4000f8e0209 */
[----:B------:R-:W-:Y:S02]  /*15d0*/  @!UP3 UIMAD.WIDE.U32 UR6, UR40, UR6, URZ ;  /* 0x000000062806b2a5 */ /* 0x000fe4000f8e003f */
[----:B------:R-:W-:-:S02]  /*15e0*/  USHF.R.S32.HI UR20, URZ, 0x1f, UR38 ;  /* 0x0000001f3f147899 */ /* 0x000fc40008011426 */
[----:B------:R-:W-:Y:S02]  /*15f0*/  @!UP3 UIADD3 UR23, UR7, UR9, URZ ;  /* 0x000000090717b290 */ /* 0x000fe4000fffe03f */
[----:B------:R-:W-:Y:S02]  /*1600*/  UIMAD UR9, UR43, UR15, URZ ;  /* 0x0000000f2b0972a4 */ /* 0x000fe4000f8e023f */
[----:B------:R-:W-:Y:S02]  /*1610*/  @!UP3 UMOV UR22, UR6 ;  /* 0x000000060016bc82 */ /* 0x000fe40008000000 */
[----:B------:R-:W-:-:S04]  /*1620*/  UIMAD UR6, UR32, UR12, UR58 ;  /* 0x0000000c200672a4 */ /* 0x000fc8000f8e023a */
[----:B------:R-:W-:-:S04]  /*1630*/  UIADD3 UR6, UR49, UR6, URZ ;  /* 0x0000000631067290 */ /* 0x000fc8000fffe03f */
[----:B------:R-:W-:-:S04]  /*1640*/  UIMAD UR6, UR42, UR6, UR57 ;  /* 0x000000062a0672a4 */ /* 0x000fc8000f8e0239 */
[----:B------:R-:W-:Y:S02]  /*1650*/  UIADD3 UR13, UR47, UR6, URZ ;  /* 0x000000062f0d7290 */ /* 0x000fe4000fffe03f */
[----:B------:R-:W-:-:S04]  /*1660*/  UIMAD.WIDE.U32 UR6, UR42, UR15, URZ ;  /* 0x0000000f2a0672a5 */ /* 0x000fc8000f8e003f */
[----:B------:R-:W-:Y:S02]  /*1670*/  @UP3 UIADD3 UR13, UR7, UR9, URZ ;  /* 0x00000009070d3290 */ /* 0x000fe4000fffe03f */
[----:B------:R-:W-:Y:S02]  /*1680*/  USEL UR18, UR46, UR6, !UP3 ;  /* 0x000000062e127287 */ /* 0x000fe4000d800000 */
[----:B-1----:R-:W-:-:S03]  /*1690*/  UIMAD.WIDE.U32 UR6, UR17, UR10, URZ ;  /* 0x0000000a110672a5 */ /* 0x002fc6000f8e003f */
[----:B------:R-:W-:Y:S02]  /*16a0*/  ULDC UR10, c[0x0][0x234] ;  /* 0x00008d00000a7ab9 */ /* 0x000fe40000000800 */
[----:B------:R-:W-:Y:S02]  /*16b0*/  UIMAD UR11, UR17, UR11, UR7 ;  /* 0x0000000b110b72a4 */ /* 0x000fe4000f8e0207 */
[----:B------:R-:W-:Y:S02]  /*16c0*/  USEL UR17, UR6, URZ, UP6 ;  /* 0x0000003f06117287 */ /* 0x000fe4000b000000 */
[----:B------:R-:W-:Y:S02]  /*16d0*/  USHF.L.U64.HI UR6, UR40, 0x7, UR32 ;  /* 0x0000000728067899 */ /* 0x000fe40008010220 */
[----:B------:R-:W-:Y:S02]  /*16e0*/  USEL UR11, UR11, URZ, UP6 ;  /* 0x0000003f0b0b7287 */ /* 0x000fe4000b000000 */
[----:B------:R-:W-:-:S02]  /*16f0*/  USEL UR7, UR6, URZ, UP1 ;  /* 0x0000003f06077287 */ /* 0x000fc40008800000 */
[----:B------:R-:W-:-:S04]  /*1700*/  USEL UR6, UR19, URZ, UP1 ;  /* 0x0000003f13067287 */ /* 0x000fc80008800000 */
[----:B------:R-:W-:-:S04]  /*1710*/  UIADD3 UR6, UP1, UR16, UR6, URZ ;  /* 0x0000000610067290 */ /* 0x000fc8000ff3e03f */
[----:B------:R-:W-:Y:S02]  /*1720*/  UIADD3.X UR9, UR24, UR7, URZ, UP1, !UPT ;  /* 0x0000000718097290 */ /* 0x000fe40008ffe43f */
[----:B------:R-:W-:-:S04]  /*1730*/  UIMAD UR7, UR43, UR6, URZ ;  /* 0x000000062b0772a4 */ /* 0x000fc8000f8e023f */
[----:B------:R-:W-:Y:S02]  /*1740*/  UIMAD UR9, UR42, UR9, UR7 ;  /* 0x000000092a0972a4 */ /* 0x000fe4000f8e0207 */
[----:B------:R-:W-:Y:S01]  /*1750*/  @UP5 USEL UR7, UR60, UR15, !UP3 ;  /* 0x0000000f3c075287 */ /* 0x000fe2000d800000 */
[----:B---3--:R1:W2:Y:S02]  /*1760*/  R2UR UR12, R4 ;  /* 0x00000000040c73c2 */ /* 0x0082a400000e0000 */
[----:B-1----:R-:W1:Y:S08]  /*1770*/  I2F.RP R4, R8 ;  /* 0x0000000800047306 */ /* 0x002e700000209400 */
        /* <DEDUP_REMOVED lines=14> */
[----:B--2---:R-:W-:Y:S01]  /*1860*/  ISETP.LE.AND P1, PT, RZ, UR12, PT ;  /* 0x0000000cff007c0c */ /* 0x004fe2000bf23270 */
[----:B------:R-:W-:Y:S01]  /*1870*/  @UP5 UIMAD UR12, UR41, UR10, UR7 ;  /* 0x0000000a290c52a4 */ /* 0x000fe2000f8e0207 */
[----:B------:R-:W-:Y:S01]  /*1880*/  ISETP.GE.U32.AND P3, PT, R5, R8, PT ;  /* 0x000000080500720c */ /* 0x000fe20003f66070 */
[----:B------:R-:W-:-:S04]  /*1890*/  UIMAD.WIDE.U32 UR6, UR42, UR6, URZ ;  /* 0x000000062a0672a5 */ /* 0x000fc8000f8e003f */
[----:B------:R-:W-:Y:S02]  /*18a0*/  UIADD3 UR10, UR7, UR9, URZ ;  /* 0x00000009070a7290 */ /* 0x000fe4000fffe03f */
[----:B------:R-:W-:-:S06]  /*18b0*/  @!UP5 UMOV UR12, UR55 ;  /* 0x00000037000cdc82 */ /* 0x000fcc0008000000 */
        /* <DEDUP_REMOVED lines=11> */
.L_x_1252:
[----:B------:R-:W-:Y:S02]  /*1970*/  UMOV UR9, UR56 ;  /* 0x0000003800097c82 */ /* 0x000fe40008000000 */
.L_x_1253:
        /* <DEDUP_REMOVED lines=8> */
[----:B------:R-:W1:Y:S01]  /*1a00*/  S2R R24, SR_TID.X ;  /* 0x0000000000187919 */ /* 0x000e620000002100 */
[----:B------:R-:W-:Y:S01]  /*1a10*/  UMOV UR33, 0x4 ;  /* 0x0000000400217882 */ /* 0x000fe20000000000 */
[----:B------:R-:W-:Y:S01]  /*1a20*/  IMAD.WIDE.U32 R6, R5, c[0x0][0x190], R250 ;  /* 0x0000640005067a25 */ /* 0x000fe200078e00fa */
[----:B------:R-:W-:Y:S01]  /*1a30*/  UIADD3.X UR19, UR11, UR6, UR13, UP2, UP1 ;  /* 0x000000060b137290 */ /* 0x000fe200097e240d */
[----:B------:R-:W-:Y:S01]  /*1a40*/  BSSY B1, `(.L_x_1249) ;  /* 0x00007a5000017945 */ /* 0x000fe20003800000 */
[----:B------:R-:W-:Y:S01]  /*1a50*/  UIADD3 UR11, UR16, UR12, URZ ;  /* 0x0000000c100b7290 */ /* 0x000fe2000fffe03f */
[----:B------:R-:W-:Y:S01]  /*1a60*/  IMAD R9, R9, c[0x0][0x190], RZ ;  /* 0x0000640009097a24 */ /* 0x000fe200078e02ff */
[----:B------:R-:W-:Y:S01]  /*1a70*/  ULDC.64 UR6, c[0x0][0x1a8] ;  /* 0x00006a0000067ab9 */ /* 0x000fe20000000a00 */
[----:B------:R-:W-:Y:S01]  /*1a80*/  IADD3 R8, P1, R6, UR31, RZ ;  /* 0x0000001f06087c10 */ /* 0x000fe2000ff3e0ff */
[----:B------:R-:W-:Y:S01]  /*1a90*/  UIMAD UR6, UR15, UR6, URZ ;  /* 0x000000060f0672a4 */ /* 0x000fe2000f8e023f */
[----:B------:R-:W-:Y:S01]  /*1aa0*/  IMAD R5, R5, c[0x0][0x194], R9 ;  /* 0x0000650005057a24 */ /* 0x000fe200078e0209 */
[----:B------:R-:W-:Y:S01]  /*1ab0*/  ULDC UR17, c[0x0][0x2e8] ;  /* 0x0000ba0000117ab9 */ /* 0x000fe20000000800 */
[----:B------:R-:W-:Y:S01]  /*1ac0*/  IMAD.U32 R10, RZ, RZ, UR16 ;  /* 0x00000010ff0a7e24 */ /* 0x000fe2000f8e00ff */
[----:B------:R-:W-:-:S02]  /*1ad0*/  UIMAD UR18, UR41, UR7, UR6 ;  /* 0x00000007291272a4 */ /* 0x000fc4000f8e0206 */
[----:B------:R-:W-:Y:S01]  /*1ae0*/  IADD3.X R9, R7, UR30, R5, P1, !PT ;  /* 0x0000001e07097c10 */ /* 0x000fe20008ffe405 */
[----:B------:R-:W-:Y:S01]  /*1af0*/  ULDC.64 UR6, c[0x0][0x378] ;  /* 0x0000de0000067ab9 */ /* 0x000fe20000000a00 */
[----:B------:R-:W-:Y:S01]  /*1b00*/  IADD3 R6, P1, R250, UR22, RZ ;  /* 0x00000016fa067c10 */ /* 0x000fe2000ff3e0ff */
[----:B------:R-:W-:Y:S02]  /*1b10*/  UIMAD UR6, UR15, UR6, URZ ;  /* 0x000000060f0672a4 */ /* 0x000fe4000f8e023f */
[----:B------:R-:W-:Y:S01]  /*1b20*/  ULDC.64 UR30, c[0x0][0x3c8] ;  /* 0x0000f200001e7ab9 */ /* 0x000fe20000000a00 */
[----:B------:R-:W-:Y:S01]  /*1b30*/  IADD3.X R7, R251, UR23, RZ, P1, !PT ;  /* 0x00000017fb077c10 */ /* 0x000fe20008ffe4ff */
[----:B------:R-:W-:Y:S01]  /*1b40*/  UIMAD UR13, UR41, UR7, UR6 ;  /* 0x00000007290d72a4 */ /* 0x000fe2000f8e0206 */
[----:B-1----:R-:W-:Y:S02]  /*1b50*/  SHF.R.S32.HI R5, RZ, 0x1f, R24 ;  /* 0x0000001fff057819 */ /* 0x002fe40000011418 */
[----:B------:R-:W-:Y:S01]  /*1b60*/  ULDC.64 UR6, c[0x0][0x370] ;  /* 0x0000dc0000067ab9 */ /* 0x000fe20000000a00 */
[----:B------:R-:W-:Y:S01]  /*1b70*/  IMAD.WIDE.U32 R6, R10, c[0x0][0x370], R6 ;  /* 0x0000dc000a067a25 */ /* 0x000fe200078e0006 */
[----:B------:R-:W-:Y:S01]  /*1b80*/  UIMAD UR6, UR24, UR6, URZ ;  /* 0x00000006180672a4 */ /* 0x000fe2000f8e023f */
[----:B------:R-:W-:Y:S01]  /*1b90*/  LEA.HI R5, R5, R24, RZ, 0x5 ;  /* 0x0000001805057211 */ /* 0x000fe200078f28ff */
[----:B------:R-:W-:-:S02]  /*1ba0*/  ULDC.64 UR22, c[0x0][0x200] ;  /* 0x0000800000167ab9 */ /* 0x000fc40000000a00 */
[----:B------:R-:W-:Y:S01]  /*1bb0*/  UIMAD UR10, UR16, UR7, UR6 ;  /* 0x00000007100a72a4 */ /* 0x000fe2000f8e0206 */
[----:B------:R-:W-:Y:S01]  /*1bc0*/  LOP3.LUT R11, R5, 0xffffffe0, RZ, 0xc0, !PT ;  /* 0xffffffe0050b7812 */ /* 0x000fe200078ec0ff */
[----:B------:R-:W-:Y:S01]  /*1bd0*/  UIADD3 UR6, UR16, UR9, URZ ;  /* 0x0000000910067290 */ /* 0x000fe2000fffe03f */
[----:B------:R-:W-:Y:S01]  /*1be0*/  SHF.R.S32.HI R5, RZ, 0x5, R5 ;  /* 0x00000005ff057819 */ /* 0x000fe20000011405 */
[----:B------:R-:W-:Y:S02]  /*1bf0*/  UIADD3 UR9, UR25, -0x1, URZ ;  /* 0xffffffff19097890 */ /* 0x000fe4000fffe03f */
[----:B------:R-:W-:Y:S01]  /*1c00*/  UIMAD.WIDE UR6, UR6, UR33, UR30 ;  /* 0x00000021060672a5 */ /* 0x000fe2000f8e021e */
[----:B------:R-:W-:Y:S01]  /*1c10*/  IMAD.IADD R24, R24, 0x1, -R11 ;  /* 0x0000000118187824 */ /* 0x000fe200078e0a0b */
[----:B------:R-:W-:-:S03]  /*1c20*/  IADD3 R7, R7, UR10, RZ ;  /* 0x0000000a07077c10 */ /* 0x000fc6000fffe0ff */
[----:B------:R-:W-:Y:S02]  /*1c30*/  IMAD R5, R5, UR51, R24 ;  /* 0x0000003305057c24 */ /* 0x000fe4000f8e0218 */
[----:B------:R-:W-:Y:S02]  /*1c40*/  UMOV UR16, UR6 ;  /* 0x0000000600107c82 */ /* 0x000fe40008000000 */
[----:B------:R-:W-:Y:S01]  /*1c50*/  UIADD3 UR6, -UR8, UR14, UR38 ;  /* 0x0000000e08067290 */ /* 0x000fe2000fffe126 */
[C---:B------:R-:W-:Y:S01]  /*1c60*/  IADD3 R11, P1, R5.reuse, UR21, RZ ;  /* 0x00000015050b7c10 */ /* 0x040fe2000ff3e0ff */
[----:B------:R-:W-:Y:S02]  /*1c70*/  UMOV UR15, UR7 ;  /* 0x00000007000f7c82 */ /* 0x000fe40008000000 */
[----:B------:R-:W-:Y:S01]  /*1c80*/  UIADD3 UR6, UR6, -UR17, URZ ;  /* 0x8000001106067290 */ /* 0x000fe2000fffe03f */
[----:B------:R-:W-:Y:S01]  /*1c90*/  LEA.HI.X.SX32 R10, R5, UR19, 0x1, P1 ;  /* 0x00000013050a7c11 */ /* 0x000fe200088f0eff */
[----:B------:R-:W-:Y:S01]  /*1ca0*/  IMAD.U32 R5, RZ, RZ, UR41 ;  /* 0x00000029ff057e24 */ /* 0x000fe2000f8e00ff */
[----:B------:R-:W-:Y:S01]  /*1cb0*/  LEA R228, P1, R11, c[0x0][0x350], 0x2 ;  /* 0x0000d4000be47a11 */ /* 0x000fe200078210ff */
[----:B------:R-:W-:-:S02]  /*1cc0*/  USHF.R.S32.HI UR17, URZ, 0x1f, UR6 ;  /* 0x0000001f3f117899 */ /* 0x000fc40008011406 */
[----:B------:R-:W-:Y:S01]  /*1cd0*/  IMAD.WIDE.U32 R6, R5, c[0x0][0x378], R6 ;  /* 0x0000de0005067a25 */ /* 0x000fe200078e0006 */
[----:B------:R-:W-:Y:S01]  /*1ce0*/  LEA.HI.X R229, R11, c[0x0][0x354], R10, 0x2, P1 ;  /* 0x0000d5000be57a11 */ /* 0x000fe200008f140a */
[----:B------:R-:W-:Y:S02]  /*1cf0*/  ULEA.HI UR17, UR17, UR6, URZ, 0x6 ;  /* 0x0000000611117291 */ /* 0x000fe4000f8f303f */
[----:B------:R-:W-:Y:S01]  /*1d00*/  IMAD.WIDE.U32 R8, R5, c[0x0][0x1a8], R8 ;  /* 0x00006a0005087a25 */ /* 0x000fe200078e0008 */
[----:B------:R-:W-:Y:S01]  /*1d10*/  IADD3 R7, R7, UR13, RZ ;  /* 0x0000000d07077c10 */ /* 0x000fe2000fffe0ff */
[----:B------:R-:W-:Y:S02]  /*1d20*/  USHF.R.S32.HI UR17, URZ, 0x6, UR17 ;  /* 0x000000063f117899 */ /* 0x000fe40008011411 */
[----:B------:R-:W-:Y:S01]  /*1d30*/  IMAD R5, R25, c[0x0][0x370], RZ ;  /* 0x0000dc0019057a24 */ /* 0x000fe200078e02ff */
[----:B------:R-:W-:Y:S01]  /*1d40*/  IADD3 R9, R9, UR18, RZ ;  /* 0x0000001209097c10 */ /* 0x000fe2000fffe0ff */
[----:B------:R-:W-:Y:S01]  /*1d50*/  UISETP.LT.AND UP1, UPT, URZ, UR17, UPT ;  /* 0x000000113f00728c */ /* 0x000fe2000bf21270 */
[----:B------:R-:W-:Y:S01]  /*1d60*/  IMAD.WIDE.U32 R6, R243, c[0x0][0x370], R6 ;  /* 0x0000dc00f3067a25 */ /* 0x000fe200078e0006 */
[----:B------:R-:W-:Y:S01]  /*1d70*/  LEA R234, P3, R8, c[0x0][0x160], 0x1 ;  /* 0x0000580008ea7a11 */ /* 0x000fe200078608ff */
[----:B------:R-:W-:-:S02]  /*1d80*/  UIMAD.WIDE UR6, UR11, UR33, UR22 ;  /* 0x000000210b0672a5 */ /* 0x000fc4000f8e0216 */
[----:B------:R-:W-:Y:S01]  /*1d90*/  USEL UR17, URZ, UR17, !UP1 ;  /* 0x000000113f117287 */ /* 0x000fe2000c800000 */
[----:B------:R-:W-:Y:S01]  /*1da0*/  IMAD R5, R243, c[0x0][0x374], R5 ;  /* 0x0000dd00f3057a24 */ /* 0x000fe200078e0205 */
[----:B------:R-:W-:Y:S02]  /*1db0*/  LEA R232, P2, R6, c[0x0][0x330], 0x1 ;  /* 0x0000cc0006e87a11 */ /* 0x000fe400078408ff */
[----:B------:R-:W-:Y:S01]  /*1dc0*/  UISETP.GT.AND UP1, UPT, UR25, UR17, UPT ;  /* 0x000000111900728c */ /* 0x000fe2000bf24270 */
[----:B------:R-:W-:Y:S01]  /*1dd0*/  IMAD.IADD R5, R7, 0x1, R5 ;  /* 0x0000000107057824 */ /* 0x000fe200078e0205 */
[----:B------:R-:W-:-:S04]  /*1de0*/  LEA.HI.X R235, R8, c[0x0][0x164], R9, 0x1, P3 ;  /* 0x0000590008eb7a11 */ /* 0x000fc800018f0c09 */
[----:B------:R-:W-:Y:S02]  /*1df0*/  PLOP3.LUT P1, PT, PT, PT, UP1, 0x80, 0x0 ;  /* 0x000000000000781c */ /* 0x000fe40003f2f018 */
[----:B------:R-:W-:-:S11]  /*1e00*/  LEA.HI.X R233, R6, c[0x0][0x334], R5, 0x1, P2 ;  /* 0x0000cd0006e97a11 */ /* 0x000fd600010f0c05 */
        /* <DEDUP_REMOVED lines=19> */
.L_x_1255:
        /* <DEDUP_REMOVED lines=16> */
[----:B------:R-:W-:-:S03]  /*2040*/  UIADD3 UR11, UR7, UR9, URZ ;  /* 0x00000009070b7290 */ /* 0x000fc6000fffe03f */
[----:B------:R-:W-:Y:S02]  /*2050*/  UMOV UR9, UR6 ;  /* 0x0000000600097c82 */ /* 0x000fe40008000000 */
.L_x_1256:
[----:B------:R-:W-:Y:S01]  /*2060*/  ULDC.64 UR6, c[0x0][0x3a0] ;  /* 0x0000e80000067ab9 */ /* 0x000fe20000000a00 */
[----:B------:R-:W-:Y:S01]  /*2070*/  IMAD.U32 R4, RZ, RZ, UR38 ;  /* 0x00000026ff047e24 */ /* 0x000fe2000f8e00ff */
[----:B------:R-:W-:Y:S01]  /*2080*/  UIMAD UR6, UR20, UR6, URZ ;  /* 0x00000006140672a4 */ /* 0x000fe2000f8e023f */
[----:B------:R-:W-:Y:S01]  /*2090*/  BSSY B0, `(.L_x_1257) ;  /* 0x000001c000007945 */ /* 0x000fe20003800000 */
[----:B------:R-:W-:Y:S01]  /*20a0*/  UIMAD UR8, UR35, -0x40, UR8 ;  /* 0xffffffc0230878a4 */ /* 0x000fe2000f8e0208 */
[----:B------:R-:W-:Y:S01]  /*20b0*/  IMAD.WIDE.U32 R4, R4, c[0x0][0x3a0], R250 ;  /* 0x0000e80004047a25 */ /* 0x000fe200078e00fa */
[----:B------:R-:W-:Y:S02]  /*20c0*/  UIMAD UR6, UR38, UR7, UR6 ;  /* 0x00000007260672a4 */ /* 0x000fe4000f8e0206 */
[----:B------:R-:W-:Y:S02]  /*20d0*/  USHF.R.S32.HI UR10, URZ, 0x1f, UR41 ;  /* 0x0000001f3f0a7899 */ /* 0x000fe40008011429 */
[----:B------:R-:W-:-:S02]  /*20e0*/  IADD3 R6, P0, R4, UR14, RZ ;  /* 0x0000000e04067c10 */ /* 0x000fc4000ff1e0ff */
[----:B------:R-:W-:Y:S01]  /*20f0*/  MOV R4, UR6 ;  /* 0x0000000600047c02 */ /* 0x000fe20008000f00 */
[----:B------:R-:W-:Y:S01]  /*2100*/  ULDC.64 UR6, c[0x0][0x3b8] ;  /* 0x0000ee0000067ab9 */ /* 0x000fe20000000a00 */
[----:B------:R-:W-:Y:S01]  /*2110*/  ISETP.GE.AND P1, PT, R243, UR8, PT ;  /* 0x00000008f3007c0c */ /* 0x000fe2000bf26270 */
        /* <DEDUP_REMOVED lines=19> */
.L_x_1258:
[----:B------:R-:W-:Y:S05]  /*2250*/  BSYNC B0 ;  /* 0x0000000000007941 */ /* 0x000fea0003800000 */
.L_x_1257:
        /* <DEDUP_REMOVED lines=17> */
.L_x_1260:
[----:B------:R-:W-:Y:S05]  /*2370*/  BSYNC B0 ;  /* 0x0000000000007941 */ /* 0x000fea0003800000 */
.L_x_1259:
[----:B------:R-:W-:Y:S01]  /*2380*/  ULDC.64 UR6, c[0x0][0x3a8] ;  /* 0x0000ea0000067ab9 */ /* 0x000fe20000000a00 */
[----:B-1----:R-:W-:Y:S01]  /*2390*/  IMAD.U32 R4, RZ, RZ, UR38 ;  /* 0x00000026ff047e24 */ /* 0x002fe2000f8e00ff */
[----:B------:R-:W-:Y:S01]  /*23a0*/  UIMAD UR6, UR20, UR6, URZ ;  /* 0x00000006140672a4 */ /* 0x000fe2000f8e023f */
[----:B------:R-:W-:Y:S01]  /*23b0*/  BSSY B0, `(.L_x_1261) ;  /* 0x000001a000007945 */ /* 0x000fe20003800000 */
[----:B------:R-:W-:Y:S01]  /*23c0*/  USHF.R.S32.HI UR8, URZ, 0x1f, UR41 ;  /* 0x0000001f3f087899 */ /* 0x000fe20008011429 */
        /* <DEDUP_REMOVED lines=24> */
.L_x_1262:
[----:B------:R-:W-:Y:S05]  /*2550*/  BSYNC B0 ;  /* 0x0000000000007941 */ /* 0x000fea0003800000 */
.L_x_1261:
        /* <DEDUP_REMOVED lines=15> */
.L_x_1254:
[----:B------:R-:W-:Y:S01]  /*2650*/  ULDC.64 UR10, c[0x0][0x198] ;  /* 0x00006600000a7ab9 */ /* 0x000fe20000000a00 */
[----:B------:R-:W-:Y:S01]  /*2660*/  IMAD.U32 R6, RZ, RZ, UR38 ;  /* 0x00000026ff067e24 */ /* 0x000fe2000f8e00ff */
[----:B------:R-:W-:Y:S01]  /*2670*/  UIMAD UR10, UR20, UR10, URZ ;  /* 0x0000000a140a72a4 */ /* 0x000fe2000f8e023f */
[----:B------:R-:W-:Y:S01]  /*2680*/  IADD3 R11, R243, 0x20, RZ ;  /* 0x00000020f30b7810 */ /* 0x000fe20007ffe0ff */
[----:B------:R-:W-:Y:S01]  /*2690*/  ULDC.64 UR12, c[0x0][0x1a0] ;  /* 0x00006800000c7ab9 */ /* 0x000fe20000000a00 */
[----:B------:R-:W-:Y:S01]  /*26a0*/  IMAD.WIDE.U32 R6, R6, c[0x0][0x198], R250 ;  /* 0x0000660006067a25 */ /* 0x000fe200078e00fa */
[----:B------:R-:W-:-:S02]  /*26b0*/  UIMAD UR10, UR38, UR11, UR10 ;  /* 0x0000000b260a72a4 */ /* 0x000fc4000f8e020a */
[----:B------:R-:W-:Y:S01]  /*26c0*/  UIMAD UR12, UR20, UR12, URZ ;  /* 0x0000000c140c72a4 */ /* 0x000fe2000f8e023f */
[----:B------:R-:W-:Y:S01]  /*26d0*/  IMAD.MOV.U32 R12, RZ, RZ, 0x40 ;  /* 0x00000040ff0c7424 */ /* 0x000fe200078e00ff */
[----:B------:R-:W-:Y:S02]  /*26e0*/  IADD3 R8, P0, R6, UR28, RZ ;  /* 0x0000001c06087c10 */ /* 0x000fe4000ff1e0ff */
[----:B------:R-:W-:Y:S01]  /*26f0*/  IMAD.U32 R5, RZ, RZ, UR10 ;  /* 0x0000000aff057e24 */ /* 0x000fe2000f8e00ff */
[----:B------:R-:W-:Y:S01]  /*2700*/  UIMAD UR10, UR9, -0x40, UR14 ;  /* 0xffffffc0090a78a4 */ /* 0x000fe2000f8e020e */
[----:B------:R-:W-:Y:S01]  /*2710*/  MOV R6, UR38 ;  /* 0x0000002600067c02 */ /* 0x000fe20008000f00 */
[----:B------:R-:W-:Y:S01]  /*2720*/  IMAD.WIDE.U32 R16, R12, c[0x0][0x370], RZ ;  /* 0x0000dc000c107a25 */ /* 0x000fe200078e00ff */
[----:B------:R-:W-:Y:S01]  /*2730*/  UIMAD UR11, UR38, UR13, UR12 ;  /* 0x0000000d260b72a4 */ /* 0x000fe2000f8e020c */
[----:B------:R-:W-:Y:S02]  /*2740*/  IADD3.X R9, R7, UR29, R5, P0, !PT ;  /* 0x0000001d07097c10 */ /* 0x000fe400087fe405 */
[----:B------:R-:W-:Y:S01]  /*2750*/  ISETP.GE.AND P2, PT, R11, UR10, PT ;  /* 0x0000000a0b007c0c */ /* 0x000fe2000bf46270 */
[----:B------:R-:W-:-:S04]  /*2760*/  IMAD.WIDE.U32 R6, R6, c[0x0][0x1a0], R250 ;  /* 0x0000680006067a25 */ /* 0x000fc800078e00fa */
[C---:B------:R-:W-:Y:S01]  /*2770*/  IMAD R5, R15.reuse, c[0x0][0x1b0], RZ ;  /* 0x00006c000f057a24 */ /* 0x040fe200078e02ff */
[----:B------:R-:W-:Y:S01]  /*2780*/  IADD3 R10, P1, R6, UR26, RZ ;  /* 0x0000001a060a7c10 */ /* 0x000fe2000ff3e0ff */
[----:B------:R-:W-:Y:S02]  /*2790*/  IMAD R20, R12, c[0x0][0x374], RZ ;  /* 0x0000dd000c147a24 */ /* 0x000fe400078e02ff */
[----:B------:R-:W-:Y:S02]  /*27a0*/  IMAD R13, R4, c[0x0][0x1b4], R5 ;  /* 0x00006d00040d7a24 */ /* 0x000fe400078e0205 */
[----:B------:R-:W-:Y:S01]  /*27b0*/  IMAD.U32 R6, RZ, RZ, UR11 ;  /* 0x0000000bff067e24 */ /* 0x000fe2000f8e00ff */
[----:B------:R-:W-:Y:S01]  /*27c0*/  UIMAD UR11, UR35, -0x40, UR8 ;  /* 0xffffffc0230b78a4 */ /* 0x000fe2000f8e0208 */
[----:B------:R-:W-:Y:S01]  /*27d0*/  @!P2 IADD3 R14, P4, R232, R16, RZ ;  /* 0x00000010e80ea210 */ /* 0x000fe20007f9e0ff */
[----:B------:R-:W-:Y:S02]  /*27e0*/  IMAD R5, R15, c[0x0][0x1b8], RZ ;  /* 0x00006e000f057a24 */ /* 0x000fe400078e02ff */
[----:B------:R-:W-:Y:S01]  /*27f0*/  IMAD.WIDE.U32 R18, R12, c[0x0][0x190], RZ ;  /* 0x000064000c127a25 */ /* 0x000fe200078e00ff */
[----:B------:R-:W-:-:S02]  /*2800*/  @!P2 IADD3.X R15, R233, R17, R20, P4, !PT ;  /* 0x00000011e90fa210 */ /* 0x000fc400027fe414 */
[----:B------:R-:W-:Y:S02]  /*2810*/  PLOP3.LUT P4, PT, PT, PT, UP6, 0x80, 0x0 ;  /* 0x000000000000781c */ /* 0x000fe40003f8f068 */
[----:B------:R-:W-:Y:S02]  /*2820*/  ISETP.GE.AND P0, PT, R11, UR11, PT ;  /* 0x0000000b0b007c0c */ /* 0x000fe4000bf06270 */
[----:B------:R-:W-:Y:S01]  /*2830*/  IADD3.X R11, R7, UR27, R6, P1, !PT ;  /* 0x0000001b070b7c10 */ /* 0x000fe20008ffe406 */
[----:B------:R-:W-:Y:S01]  /*2840*/  IMAD.WIDE.U32 R6, R4, c[0x0][0x1b0], R8 ;  /* 0x00006c0004067a25 */ /* 0x000fe200078e0008 */
[----:B------:R-:W-:-:S03]  /*2850*/  ISETP.GE.AND P1, PT, R243, UR11, PT ;  /* 0x0000000bf3007c0c */ /* 0x000fc6000bf26270 */
[----:B------:R-:W-:Y:S01]  /*2860*/  IMAD R8, R12, c[0x0][0x194], RZ ;  /* 0x000065000c087a24 */ /* 0x000fe200078e02ff */
[----:B------:R-:W-:Y:S02]  /*2870*/  @!P2 IADD3 R12, P3, R234, R18, RZ ;  /* 0x00000012ea0ca210 */ /* 0x000fe40007f7e0ff */
[----:B------:R-:W-:Y:S02]  /*2880*/  IADD3 R7, R7, R13, RZ ;  /* 0x0000000d07077210 */ /* 0x000fe40007ffe0ff */
[----:B------:R-:W-:Y:S01]  /*2890*/  @!P2 IADD3.X R13, R235, R19, R8, P3, !PT ;  /* 0x00000013eb0da210 */ /* 0x000fe20001ffe408 */
[C---:B------:R-:W-:Y:S01]  /*28a0*/  IMAD R19, R4.reuse, c[0x0][0x1bc], R5 ;  /* 0x00006f0004137a24 */ /* 0x040fe200078e0205 */
[C---:B------:R-:W-:Y:S01]  /*28b0*/  @!P0 IADD3 R20, P3, R243.reuse, 0x20, RZ ;  /* 0x00000020f3148810 */ /* 0x040fe20007f7e0ff */
[----:B------:R-:W-:Y:S01]  /*28c0*/  IMAD.WIDE.U32 R4, R4, c[0x0][0x1b8], R10 ;  /* 0x00006e0004047a25 */ /* 0x000fe200078e000a */
[C---:B------:R-:W-:Y:S02]  /*28d0*/  @!P0 IADD3 R18, P5, R243.reuse, 0x20, RZ ;  /* 0x00000020f3128810 */ /* 0x040fe40007fbe0ff */
[----:B------:R-:W-:Y:S01]  /*28e0*/  @!P0 MOV R17, R7 ;  /* 0x0000000700118202 */ /* 0x000fe20000000f00 */
[----:B------:R-:W-:Y:S01]  /*28f0*/  @!P0 IMAD.X R8, RZ, RZ, R25, P3 ;  /* 0x000000ffff088224 */ /* 0x000fe200018e0619 */
[----:B------:R-:W-:Y:S01]  /*2900*/  ISETP.GE.AND P3, PT, R243, UR10, PT ;  /* 0x0000000af3007c0c */ /* 0x000fe2000bf66270 */
[----:B------:R-:W-:Y:S01]  /*2910*/  @P4 BAR.SYNC.DEFER_BLOCKING 0x0 ;  /* 0x0000000000004b1d */ /* 0x000fe20000010000 */
[----:B------:R-:W-:Y:S01]  /*2920*/  @!P1 IMAD R9, R25, c[0x0][0x198], RZ ;  /* 0x0000660019099a24 */ /* 0x000fe200078e02ff */
[----:B------:R-:W-:Y:S01]  /*2930*/  IADD3 R5, R5, R19, RZ ;  /* 0x0000001305057210 */ /* 0x000fe20007ffe0ff */
[----:B------:R-:W-:-:S02]  /*2940*/  @!P0 IMAD.MOV.U32 R16, RZ, RZ, R6 ;  /* 0x000000ffff108224 */ /* 0x000fc400078e0006 */
[C---:B------:R-:W-:Y:S02]  /*2950*/  @!P1 IMAD R19, R243.reuse, c[0x0][0x19c], R9 ;  /* 0x00006700f3139a24 */ /* 0x040fe400078e0209 */
[----:B------:R-:W-:Y:S02]  /*2960*/  @!P0 IMAD.X R11, RZ, RZ, R25, P5 ;  /* 0x000000ffff0b8224 */ /* 0x000fe400028e0619 */
[----:B------:R-:W-:Y:S01]  /*2970*/  @!P0 IMAD R10, R8, c[0x0][0x198], RZ ;  /* 0x00006600080a8a24 */ /* 0x000fe200078e02ff */
[----:B------:R-:W-:Y:S01]  /*2980*/  @!P0 MOV R8, R4 ;  /* 0x0000000400088202 */ /* 0x000fe20000000f00 */
[----:B------:R-:W-:-:S04]  /*2990*/  @!P1 IMAD.WIDE.U32 R6, R243, c[0x0][0x198], R6 ;  /* 0x00006600f3069a25 */ /* 0x000fc800078e0006 */
[----:B------:R-:W-:Y:S01]  /*29a0*/  @!P0 IMAD R11, R11, c[0x0][0x1a0], RZ ;  /* 0x000068000b0b8a24 */ /* 0x000fe200078e02ff */
[----:B------:R-:W-:Y:S01]  /*29b0*/  @!P1 IADD3 R7, R7, R19, RZ ;  /* 0x0000001307079210 */ /* 0x000fe20007ffe0ff */
[----:B------:R-:W-:Y:S01]  /*29c0*/  @!P0 IMAD R23, R20, c[0x0][0x19c], R10 ;  /* 0x0000670014178a24 */ /* 0x000fe200078e020a */
[----:B------:R-:W-:Y:S01]  /*29d0*/  @!P1 LEA R10, P5, R6, c[0x0][0x168], 0x1 ;  /* 0x00005a00060a9a11 */ /* 0x000fe200078a08ff */
[----:B------:R-:W-:Y:S02]  /*29e0*/  @!P0 IMAD R22, R18, c[0x0][0x1a4], R11 ;  /* 0x0000690012168a24 */ /* 0x000fe400078e020b */
[----:B------:R-:W-:Y:S01]  /*29f0*/  @!P0 IMAD.MOV.U32 R9, RZ, RZ, R5 ;  /* 0x000000ffff098224 */ /* 0x000fe200078e0005 */
[----:B------:R-:W-:Y:S01]  /*2a00*/  @!P1 LEA.HI.X R11, R6, c[0x0][0x16c], R7, 0x1, P5 ;  /* 0x00005b00060b9a11 */ /* 0x000fe200028f0c07 */
[----:B------:R-:W-:Y:S01]  /*2a10*/  @!P0 IMAD.WIDE.U32 R20, R20, c[0x0][0x198], R16 ;  /* 0x0000660014148a25 */ /* 0x000fe200078e0010 */
[----:B------:R1:W-:Y:S03]  /*2a20*/  @P3 STS.128 [R230+0x8000], RZ ;  /* 0x008000ffe6003388 */ /* 0x0003e60000000c00 */
[----:B------:R-:W-:Y:S01]  /*2a30*/  @!P1 IMAD R6, R25, c[0x0][0x1a0], RZ ;  /* 0x0000680019069a24 */ /* 0x000fe200078e02ff */
[----:B------:R1:W-:Y:S01]  /*2a40*/  @P3 STS.128 [R230+0xa000], RZ ;  /* 0x00a000ffe6003388 */ /* 0x0003e20000000c00 */
[----:B------:R-:W-:Y:S01]  /*2a50*/  @!P0 IMAD.WIDE.U32 R18, R18, c[0x0][0x1a0], R8 ;  /* 0x0000680012128a25 */ /* 0x000fe200078e0008 */
[----:B------:R-:W-:-:S02]  /*2a60*/  @!P0 LEA R8, P6, R20, c[0x0][0x168], 0x1 ;  /* 0x00005a0014088a11 */ /* 0x000fc400078c08ff */
[----:B------:R1:W-:Y:S01]  /*2a70*/  @P3 STS.128 [R230+0xc000], RZ ;  /* 0x00c000ffe6003388 */ /* 0x0003e20000000c00 */
[C---:B------:R-:W-:Y:S02]  /*2a80*/  @!P1 IMAD R6, R243.reuse, c[0x0][0x1a4], R6 ;  /* 0x00006900f3069a24 */ /* 0x040fe400078e0206 */
[----:B------:R-:W-:Y:S01]  /*2a90*/  @!P1 IMAD.WIDE.U32 R16, R243, c[0x0][0x1a0], R4 ;  /* 0x00006800f3109a25 */ /* 0x000fe200078e0004 */
[----:B------:R1:W-:Y:S01]  /*2aa0*/  @P3 STS.128 [R230+0xe000], RZ ;  /* 0x00e000ffe6003388 */ /* 0x0003e20000000c00 */
[----:B------:R-:W-:Y:S02]  /*2ab0*/  @!P0 LEA R4, P4, R18, c[0x0][0x170], 0x1 ;  /* 0x00005c0012048a11 */ /* 0x000fe400078808ff */
[----:B------:R-:W-:Y:S01]  /*2ac0*/  @!P0 IMAD.IADD R7, R21, 0x1, R23 ;  /* 0x0000000115078824 */ /* 0x000fe200078e0217 */
[----:B------:R-:W-:Y:S01]  /*2ad0*/  @!PT LDS RZ, [RZ] ;  /* 0x00000000fffff984 */ /* 0x000fe20000000800 */
[----:B------:R-:W-:Y:S01]  /*2ae0*/  @!PT LDS RZ, [RZ] ;  /* 0x00000000fffff984 */ /* 0x000fe20000000800 */
[----:B------:R-:W-:Y:S01]  /*2af0*/  @!PT LDS RZ, [RZ] ;  /* 0x00000000fffff984 */ /* 0x000fe20000000800 */
[----:B------:R1:W-:Y:S01]  /*2b00*/  @!P3 LDGSTS.E.BYPASS.LTC128B.128 [R230+0x8000], [R232.64] ;  /* 0x08000000e8e6bfae */ /* 0x0003e2000b901d44 */
[----:B------:R-:W-:Y:S01]  /*2b10*/  @!P1 IADD3 R5, R17, R6, RZ ;  /* 0x0000000611059210 */ /* 0x000fe20007ffe0ff */
[----:B------:R-:W-:Y:S01]  /*2b20*/  @!P0 IMAD.IADD R17, R19, 0x1, R22 ;  /* 0x0000000113118824 */ /* 0x000fe200078e0216 */
[----:B------:R-:W-:Y:S01]  /*2b30*/  @!P1 LEA R6, P5, R16, c[0x0][0x170], 0x1 ;  /* 0x00005c0010069a11 */ /* 0x000fe200078a08ff */
[----:B------:R1:W-:Y:S01]  /*2b40*/  @!P3 LDGSTS.E.BYPASS.LTC128B.128 [R230+0xa000], [R232.64+0x80] ;  /* 0x0a000080e8e6bfae */ /* 0x0003e2000b901d44 */
[----:B------:R-:W-:-:S02]  /*2b50*/  @!P0 LEA.HI.X R9, R20, c[0x0][0x16c], R7, 0x1, P6 ;  /* 0x00005b0014098a11 */ /* 0x000fc400030f0c07 */
[----:B------:R-:W-:Y:S01]  /*2b60*/  @!P1 LEA.HI.X R7, R16, c[0x0][0x174], R5, 0x1, P5 ;  /* 0x00005d0010079a11 */ /* 0x000fe200028f0c05 */
[----:B------:R1:W-:Y:S01]  /*2b70*/  @!P3 LDGSTS.E.BYPASS.LTC128B.128 [R230+0xc000], [R232.64+0x100] ;  /* 0x0c000100e8e6bfae */ /* 0x0003e2000b901d44 */
[----:B------:R-:W-:-:S03]  /*2b80*/  @!P0 LEA.HI.X R5, R18, c[0x0][0x174], R17, 0x1, P4 ;  /* 0x00005d0012058a11 */ /* 0x000fc600020f0c11 */
        /* <DEDUP_REMOVED lines=84> */
[----:B------:R-:W-:Y:S01]  /*30d0*/  UIADD3 UR18, UR38, UR14, URZ ;  /* 0x0000000e26127290 */ /* 0x000fe2000fffe03f */
[----:B--2---:R-:W-:Y:S01]  /*30e0*/  IADD3 R4, R231, 0x8, RZ ;  /* 0x00000008e7047810 */ /* 0x004fe20007ffe0ff */
[----:B------:R-:W-:Y:S01]  /*30f0*/  ULDC UR19, c[0x0][0x2e8] ;  /* 0x0000ba0000137ab9 */ /* 0x000fe20000000800 */
[----:B------:R-:W-:Y:S01]  /*3100*/  IMAD.MOV.U32 R240, RZ, RZ, 0x7f800000 ;  /* 0x7f800000fff07424 */ /* 0x000fe200078e00ff */
[----:B------:R-:W-:Y:S01]  /*3110*/  UIADD3 UR21, -UR8, 0x40, UR18 ;  /* 0x0000004008157890 */ /* 0x000fe2000fffe112 */
[----:B------:R-:W-:-:S02]  /*3120*/  ISETP.GE.AND P0, PT, R4, UR10, PT ;  /* 0x0000000a04007c0c */ /* 0x000fc4000bf06270 */
[----:B------:R-:W-:Y:S01]  /*3130*/  MOV R4, 0x4 ;  /* 0x0000000400047802 */ /* 0x000fe20000000f00 */
[----:B------:R-:W-:Y:S01]  /*3140*/  UIADD3 UR21, UR21, -UR19, URZ ;  /* 0x8000001315157290 */ /* 0x000fe2000fffe03f */
[----:B------:R-:W-:-:S03]  /*3150*/  MOV R241, 0x7f800000 ;  /* 0x7f80000000f17802 */ /* 0x000fc60000000f00 */
[----:B------:R-:W-:-:S05]  /*3160*/  IMAD.WIDE R4, R231, R4, UR6 ;  /* 0x00000006e7047e25 */ /* 0x000fca000f8e0204 */
[----:B------:R2:W5:Y:S04]  /*3170*/  @!P1 LDG.E R240, [R4.64] ;  /* 0x0000000404f09981 */ /* 0x000568000c1e1900 */
[----:B------:R2:W5:Y:S01]  /*3180*/  @!P0 LDG.E R241, [R4.64+0x20] ;  /* 0x0000200404f18981 */ /* 0x000562000c1e1900 */
        /* <DEDUP_REMOVED lines=64> */
[----:B------:R-:W-:-:S02]  /*3590*/  UIADD3 UR34, UR38, 0x40, URZ ;  /* 0x0000004026227890 */ /* 0x000fc4000fffe03f */
[----:B------:R-:W-:Y:S01]  /*35a0*/  ULDC UR12, c[0x0][0x2e4] ;  /* 0x0000b900000c7ab9 */ /* 0x000fe20000000800 */
[----:B----4-:R-:W-:Y:S02]  /*35b0*/  IADD3 R246, P1, P0, R6, UR45, R24 ;  /* 0x0000002d06f67c10 */ /* 0x010fe4000f83e018 */
[----:B------:R-:W-:Y:S02]  /*35c0*/  CS2R R24, SRZ ;  /* 0x0000000000187805 */ /* 0x000fe4000001ff00 */
[----:B------:R-:W-:Y:S01]  /*35d0*/  IADD3.X R247, R7, UR53, R4, P1, P0 ;  /* 0x0000003507f77c10 */ /* 0x000fe20008fe0404 */
[----:B---3--:R-:W2:Y:S08]  /*35e0*/  R2UR UR20, R8 ;  /* 0x00000000081473c2 */ /* 0x008eb000000e0000 */
[----:B------:R-:W3:Y:S01]  /*35f0*/  R2UR UR19, R9 ;  /* 0x00000000091373c2 */ /* 0x000ee200000e0000 */
[----:B--2---:R-:W-:-:S02]  /*3600*/  UIADD3 UR33, UR20, -0x61c88647, URZ ;  /* 0x9e3779b914217890 */ /* 0x004fc4000fffe03f */
[----:B------:R-:W-:Y:S02]  /*3610*/  UIADD3 UR31, UR20, 0x3c6ef372, URZ ;  /* 0x3c6ef372141f7890 */ /* 0x000fe4000fffe03f */
[----:B------:R-:W-:Y:S02]  /*3620*/  UIADD3 UR29, UR20, -0x255992d5, URZ ;  /* 0xdaa66d2b141d7890 */ /* 0x000fe4000fffe03f */
[----:B------:R-:W-:Y:S02]  /*3630*/  UIADD3 UR27, UR20, 0x78dde6e4, URZ ;  /* 0x78dde6e4141b7890 */ /* 0x000fe4000fffe03f */
[----:B---3--:R-:W-:Y:S02]  /*3640*/  UIADD3 UR32, UR19, -0x4498517b, URZ ;  /* 0xbb67ae8513207890 */ /* 0x008fe4000fffe03f */
[----:B------:R-:W-:Y:S02]  /*3650*/  UIADD3 UR30, UR19, 0x76cf5d0a, URZ ;  /* 0x76cf5d0a131e7890 */ /* 0x000fe4000fffe03f */
[----:B------:R-:W-:-:S02]  /*3660*/  UIADD3 UR28, UR19, 0x32370b8f, URZ ;  /* 0x32370b8f131c7890 */ /* 0x000fc4000fffe03f */
[----:B------:R-:W-:Y:S02]  /*3670*/  UIADD3 UR26, UR19, -0x126145ec, URZ ;  /* 0xed9eba14131a7890 */ /* 0x000fe4000fffe03f */
[----:B------:R-:W-:Y:S02]  /*3680*/  UIADD3 UR25, UR20, 0x1715609d, URZ ;  /* 0x1715609d14197890 */ /* 0x000fe4000fffe03f */
[----:B------:R-:W-:Y:S02]  /*3690*/  UIADD3 UR24, UR19, -0x56f99767, URZ ;  /* 0xa906689913187890 */ /* 0x000fe4000fffe03f */
[----:B------:R-:W-:Y:S02]  /*36a0*/  UIADD3 UR23, UR20, -0x4ab325aa, URZ ;  /* 0xb54cda5614177890 */ /* 0x000fe4000fffe03f */
[----:B-1----:R-:W-:Y:S02]  /*36b0*/  UIADD3 UR22, UR19, 0x646e171e, URZ ;  /* 0x646e171e13167890 */ /* 0x002fe4000fffe03f */
.L_x_1268:
        /* <DEDUP_REMOVED lines=135> */
.L_x_1264:
[----:B------:R-:W-:Y:S01]  /*3f30*/  IADD3 R84, R231, UR11, RZ ;  /* 0x0000000be7547c10 */ /* 0x000fe2000fffe0ff */
[----:B------:R-:W1:Y:S01]  /*3f40*/  S2R R89, SR_TID.X ;  /* 0x0000000000597919 */ /* 0x000e620000002100 */
[----:B------:R-:W-:Y:S02]  /*3f50*/  UIADD3 UR11, -UR10, UR8, -UR14 ;  /* 0x000000080a0b7290 */ /* 0x000fe4000fffe90e */
[C---:B------:R-:W-:Y:S01]  /*3f60*/  IADD3 R85, R84.reuse, 0x8, RZ ;  /* 0x0000000854557810 */ /* 0x040fe20007ffe0ff */
[----:B------:R-:W-:Y:S03]  /*3f70*/  UMOV UR12, UR10 ;  /* 0x0000000a000c7c82 */ /* 0x000fe60008000000 */
[C---:B------:R-:W-:Y:S02]  /*3f80*/  IADD3 R88, R84.reuse, UR11, RZ ;  /* 0x0000000b54587c10 */ /* 0x040fe4000fffe0ff */
[C---:B------:R-:W-:Y:S01]  /*3f90*/  IADD3 R86, R85.reuse, UR11, RZ ;  /* 0x0000000b55567c10 */ /* 0x040fe2000fffe0ff */
[----:B------:R-:W-:Y:S01]  /*3fa0*/  UIADD3 UR11, UR8, 0x1, -UR14 ;  /* 0x00000001080b7890 */ /* 0x000fe2000fffe80e */
[----:B------:R-:W-:Y:S02]  /*3fb0*/  IMNMX R88, RZ, R88, !PT ;  /* 0x00000058ff587217 */ /* 0x000fe40007800200 */
[----:B------:R-:W-:Y:S01]  /*3fc0*/  IMNMX R86, RZ, R86, !PT ;  /* 0x00000056ff567217 */ /* 0x000fe20007800200 */
[----:B------:R-:W-:Y:S06]  /*3fd0*/  UIADD3 UR11, UR11, UR44, URZ ;  /* 0x0000002c0b0b7290 */ /* 0x000fec000fffe03f */
[----:B------:R-:W-:Y:S01]  /*3fe0*/  IADD3 R87, R84, UR11, RZ ;  /* 0x0000000b54577c10 */ /* 0x000fe2000fffe0ff */
[----:B------:R-:W-:Y:S01]  /*3ff0*/  IMAD.U32 R84, RZ, RZ, UR35 ;  /* 0x00000023ff547e24 */ /* 0x000fe2000f8e00ff */
[----:B------:R-:W-:Y:S02]  /*4000*/  IADD3 R85, R85, UR11, RZ ;  /* 0x0000000b55557c10 */ /* 0x000fe4000fffe0ff */
[----:B------:R-:W-:Y:S01]  /*4010*/  IMNMX R87, R87, UR8, PT ;  /* 0x0000000857577c17 */ /* 0x000fe2000b800200 */
[----:B-1----:R-:W-:Y:S01]  /*4020*/  IMAD.SHL.U32 R89, R89, 0x2, RZ ;  /* 0x0000000259597824 */ /* 0x002fe200078e00ff */
[----:B------:R-:W-:Y:S04]  /*4030*/  IMNMX R85, R85, UR8, PT ;  /* 0x0000000855557c17 */ /* 0x000fe8000b800200 */
[----:B------:R-:W-:Y:S05]  /*4040*/  LOP3.LUT R89, R252, 0x6, R89, 0xf8, !PT ;  /* 0x00000006fc597812 */ /* 0x000fea00078ef859 */
[----:B------:R-:W-:Y:S05]  /*4050*/  IMAD R84, R84, 0x40, R89 ;  /* 0x0000004054547824 */ /* 0x000fea00078e0259 */
        /* <DEDUP_REMOVED lines=55> */
.L_x_1265:
        /* <DEDUP_REMOVED lines=11> */
[--C-:B------:R-:W-:Y:S02]  /*4480*/  FFMA.FTZ R9, R9, c[0x0][0x23c], -R84.reuse ;  /* 0x00008f0009097a23 */ /* 0x100fe40000010854 */
        /* <DEDUP_REMOVED lines=443> */
.L_x_1266:
        /* <DEDUP_REMOVED lines=84> */
[----:B------:R-:W-:Y:S01]  /*6580*/  IMAD.MOV.U32 R196, RZ, RZ, 0x4 ;  /* 0x00000004ffc47424 */ /* 0x000fe200078e00ff */
[-C--:B------:R-:W-:Y:S04]  /*6590*/  HMMA.16816.F32.BF16 R92, R212, R198.reuse, R92 ;  /* 0x000000c6d45c723c */ /* 0x080fe8000004185c */
[----:B------:R-:W-:Y:S04]  /*65a0*/  @P3 IMAD.WIDE R196, R231, R196, UR6 ;  /* 0x00000006e7c43e25 */ /* 0x000fe8000f8e02c4 */
[C---:B------:R-:W-:Y:S01]  /*65b0*/  HMMA.16816.F32.BF16 R96, R200.reuse, R198, R96 ;  /* 0x000000c6c860723c */ /* 0x040fe20000041860 */
[----:B------:R2:W5:Y:S05]  /*65c0*/  @P3 LDG.E R240, [R196.64] ;  /* 0x00000004c4f03981 */ /* 0x00056a000c1e1900 */
[----:B------:R2:W5:Y:S02]  /*65d0*/  @P3 LDG.E R241, [R196.64+0x20] ;  /* 0x00002004c4f13981 */ /* 0x000564000c1e1900 */
        /* <DEDUP_REMOVED lines=19> */
[C---:B------:R-:W-:Y:S03]  /*6710*/  IMAD.SHL.U32 R203, R242.reuse, 0x20, RZ ;  /* 0x00000020f2cb7824 */ /* 0x040fe600078e00ff */
[-C--:B-1----:R-:W-:Y:S01]  /*6720*/  LEA R4, P0, R201, R228.reuse, 0x2 ;  /* 0x000000e4c9047211 */ /* 0x082fe200078010ff */
[C---:B------:R-:W-:Y:S01]  /*6730*/  IMAD R202, R242.reuse, 0x30, RZ ;  /* 0x00000030f2ca7824 */ /* 0x040fe200078e02ff */
[-C--:B------:R-:W-:Y:S01]  /*6740*/  LEA R200, P1, R203, R228.reuse, 0x2 ;  /* 0x000000e4cbc87211 */ /* 0x080fe200078210ff */
[----:B------:R-:W-:Y:S01]  /*6750*/  IMAD R242, R242, 0x38, RZ ;  /* 0x00000038f2f27824 */ /* 0x000fe200078e02ff */
[-C--:B--2---:R-:W-:Y:S02]  /*6760*/  LEA.HI.X.SX32 R5, R201, R229.reuse, 0x2, P0 ;  /* 0x000000e5c9057211 */ /* 0x084fe400000f16ff */
[-C--:B------:R-:W-:Y:S02]  /*6770*/  LEA.HI.X.SX32 R201, R203, R229.reuse, 0x2, P1 ;  /* 0x000000e5cbc97211 */ /* 0x080fe400008f16ff */
[CC--:B---3--:R-:W-:Y:S01]  /*6780*/  LEA R198, P0, R206.reuse, R228.reuse, 0x2 ;  /* 0x000000e4cec67211 */ /* 0x0c8fe200078010ff */
[----:B------:R1:W-:Y:S03]  /*6790*/  RED.E.ADD.F32.FTZ.RN.STRONG.GPU [R4.64], R7 ;  /* 0x000000070400798e */ /* 0x0003e6000c10e784 */
[-C--:B------:R-:W-:Y:S02]  /*67a0*/  LEA.HI.X.SX32 R199, R206, R229.reuse, 0x2, P0 ;  /* 0x000000e5cec77211 */ /* 0x080fe400000f16ff */
[----:B------:R-:W-:Y:S01]  /*67b0*/  RED.E.ADD.F32.FTZ.RN.STRONG.GPU [R200.64], R8 ;  /* 0x00000008c800798e */ /* 0x000fe2000c10e784 */
[-C--:B------:R-:W-:Y:S04]  /*67c0*/  LEA R6, P0, R242, R228.reuse, 0x2 ;  /* 0x000000e4f2067211 */ /* 0x080fe800078010ff */
[----:B------:R2:W-:Y:S01]  /*67d0*/  RED.E.ADD.F32.FTZ.RN.STRONG.GPU [R198.64], R9 ;  /* 0x00000009c600798e */ /* 0x0005e2000c10e784 */
[-C--:B-1----:R-:W-:Y:S02]  /*67e0*/  LEA R4, P1, R202, R228.reuse, 0x2 ;  /* 0x000000e4ca047211 */ /* 0x082fe400078210ff */
        /* <DEDUP_REMOVED lines=297> */
.L_x_1267:
        /* <DEDUP_REMOVED lines=283> */
.L_x_1269:
        /* <DEDUP_REMOVED lines=19> */
.L_x_1270:
        /* <DEDUP_REMOVED lines=10> */
[----:B------:R-:W-:Y:S01]  /*8e00*/  USHF.R.S32.HI UR12, URZ, 0x1f, UR41 ;  /* 0x0000001f3f0c7899 */ /* 0x000fe20008011429 */
[----:B------:R-:W-:Y:S01]  /*8e10*/  ISETP.GE.AND P2, PT, R243, UR8, PT ;  /* 0x00000008f3007c0c */ /* 0x000fe2000bf46270 */
[----:B------:R-:W-:Y:S01]  /*8e20*/  UIMAD UR6, UR38, UR7, UR6 ;  /* 0x00000007260672a4 */ /* 0x000fe2000f8e0206 */
[----:B------:R-:W-:-:S02]  /*8e30*/  SHF.R.S32.HI R13, RZ, 0x1f, R243 ;  /* 0x0000001fff0d7819 */ /* 0x000fc400000114f3 */
[----:B------:R-:W-:-:S03]  /*8e40*/  IADD3 R4, P0, R4, UR14, RZ ;  /* 0x0000000e04047c10 */ /* 0x000fc6000ff1e0ff */
[----:B------:R-:W-:Y:S01]  /*8e50*/  IMAD.U32 R8, RZ, RZ, UR6 ;  /* 0x00000006ff087e24 */ /* 0x000fe2000f8e00ff */
[----:B------:R-:W-:Y:S02]  /*8e60*/  ULDC.64 UR6, c[0x0][0x3b8] ;  /* 0x0000ee0000067ab9 */ /* 0x000fe40000000a00 */
[----:B------:R-:W-:Y:S02]  /*8e70*/  UIMAD UR6, UR12, UR6, URZ ;  /* 0x000000060c0672a4 */ /* 0x000fe4000f8e023f */
        /* <DEDUP_REMOVED lines=34> */
.L_x_1272:
[----:B--23--:R-:W-:Y:S05]  /*90a0*/  BSYNC B0 ;  /* 0x0000000000007941 */ /* 0x00cfea0003800000 */
.L_x_1271:
        /* <DEDUP_REMOVED lines=17> */
.L_x_1274:
[----:B------:R-:W-:Y:S05]  /*91c0*/  BSYNC B0 ;  /* 0x0000000000007941 */ /* 0x000fea0003800000 */
.L_x_1273:
[----:B------:R-:W-:Y:S01]  /*91d0*/  ULDC.64 UR6, c[0x0][0x3a8] ;  /* 0x0000ea0000067ab9 */ /* 0x000fe20000000a00 */
[----:B--2---:R-:W-:Y:S01]  /*91e0*/  IMAD.U32 R4, RZ, RZ, UR38 ;  /* 0x00000026ff047e24 */ /* 0x004fe2000f8e00ff */
        /* <DEDUP_REMOVED lines=27> */
.L_x_1276:
[----:B------:R-:W-:Y:S05]  /*93a0*/  BSYNC B0 ;  /* 0x0000000000007941 */ /* 0x000fea0003800000 */
.L_x_1275:
        /* <DEDUP_REMOVED lines=14> */
.L_x_1263:
[----:B------:R-:W-:Y:S05]  /*9490*/  BSYNC B1 ;  /* 0x0000000000017941 */ /* 0x000fea0003800000 */
.L_x_1249:
        /* <DEDUP_REMOVED lines=11> */
.L_x_1277:
[----:B------:R-:W-:Y:S05]  /*9550*/  EXIT ;  /* 0x000000000000794d */ /* 0x000fea0003800000 */
.L_x_1279:
        /* <DEDUP_REMOVED lines=10> */
.L_x_2033:


//--------------------- .text._ZN5flash44flash_bwd_dq_dk_dv_loop_seqk_parallel_kernelI23Flash_bwd_kernel_traitsILi256ELi64ELi64ELi8ELi4ELi2ELi2ELb0ELb1EN7cutlass10bfloat16_tE19Flash_kernel_traitsILi256ELi64ELi64ELi8ES3_EELb0ELb0ELb1ELb0ELb0ELb1ELb1EEEvNS_16Flash_bwd_paramsE --------------------------
	.section	.text._ZN5flash44flash_bwd_dq_dk_dv_loop_seqk_parallel_kernelI23Flash_bwd_kernel_traitsILi256ELi64ELi64ELi8ELi4ELi2ELi2ELb0ELb1EN7cutlass10bfloat16_tE19Flash_kernel_traitsILi256ELi64ELi64ELi8ES3_EELb0ELb0ELb1ELb0ELb0ELb1ELb1EEEvNS_16Flash_bwd_paramsE,"ax",@progbits
	.sectioninfo	@"SHI_REGISTERS=254"
	.align	128
        .global         _ZN5flash44flash_bwd_dq_dk_dv_loop_seqk_parallel_kernelI23Flash_bwd_kernel_traitsILi256ELi64ELi64ELi8ELi4ELi2ELi2ELb0ELb1EN7cutlass10bfloat16_tE19Flash_kernel_traitsILi256ELi64ELi64ELi8ES3_EELb0ELb0ELb1ELb0ELb0ELb1ELb1EEEvNS_16Flash_bwd_paramsE
        .type           _ZN5flash44flash_bwd_dq_dk_dv_loop_seqk_parallel_kernelI23Flash_bwd_kernel_traitsILi256ELi64ELi64ELi8ELi4ELi2ELi2ELb0ELb1EN7cutlass10bfloat16_tE19Flash_kernel_traitsILi256ELi64ELi64ELi8ES3_EELb0ELb0ELb1ELb0ELb0ELb1ELb1EEEvNS_16Flash_bwd_paramsE,@function
        .size           _ZN5flash44flash_bwd_dq_dk_dv_loop_seqk_parallel_kernelI23Flash_bwd_kernel_traitsILi256ELi64ELi64ELi8ELi4ELi2ELi2ELb0ELb1EN7cutlass10bfloat16_tE19Flash_kernel_traitsILi256ELi64ELi64ELi8ES3_EELb0ELb0ELb1ELb0ELb0ELb1ELb1EEEvNS_16Flash_bwd_paramsE,(.L_x_2034 - _ZN5flash44flash_bwd_dq_dk_dv_loop_seqk_parallel_kernelI23Flash_bwd_kernel_traitsILi256ELi64ELi64ELi8ELi4ELi2ELi2ELb0ELb1EN7cutlass10bfloat16_tE19Flash_kernel_traitsILi256ELi64ELi64ELi8ES3_EELb0ELb0ELb1ELb0ELb0ELb1ELb1EEEvNS_16Flash_bwd_paramsE)
        .other          _ZN5flash44flash_bwd_dq_dk_dv_loop_seqk_parallel_kernelI23Flash_bwd_kernel_traitsILi256ELi64ELi64ELi8ELi4ELi2ELi2ELb0ELb1EN7cutlass10bfloat16_tE19Flash_kernel_traitsILi256ELi64ELi64ELi8ES3_EELb0ELb0ELb1ELb0ELb0ELb1ELb1EEEvNS_16Flash_bwd_paramsE,@"STO_CUDA_ENTRY STV_DEFAULT"
_ZN5flash44flash_bwd_dq_dk_dv_loop_seqk_parallel_kernelI23Flash_bwd_kernel_traitsILi256ELi64ELi64ELi8ELi4ELi2ELi2ELb0ELb1EN7cutlass10bfloat16_tE19Flash_kernel_traitsILi256ELi64ELi64ELi8ES3_EELb0ELb0ELb1ELb0ELb0ELb1ELb1EEEvNS_16Flash_bwd_paramsE:
.text._ZN5flash44flash_bwd_dq_dk_dv_loop_seqk_parallel_kernelI23Flash_bwd_kernel_traitsILi256ELi64ELi64ELi8ELi4ELi2ELi2ELb0ELb1EN7cutlass10bfloat16_tE19Flash_kernel_traitsILi256ELi64ELi64ELi8ES3_EELb0ELb0ELb1ELb0ELb0ELb1ELb1EEEvNS_16Flash_bwd_paramsE:
        /* <DEDUP_REMOVED lines=188> */
.L_x_1310:
        /* <DEDUP_REMOVED lines=53> */
.L_x_1280:
        /* <DEDUP_REMOVED lines=67> */
.L_x_1282:
        /* <DEDUP_REMOVED lines=18> */
.L_x_1283:
        /* <DEDUP_REMOVED lines=69> */
.L_x_1284:
[----:B------:R-:W-:Y:S02]  /*18b0*/  UMOV UR15, UR51 ;  /* 0x00000033000f7c82 */ /* 0x000fe40008000000 */
.L_x_1285:
        /* <DEDUP_REMOVED lines=98> */
.L_x_1287:
        /* <DEDUP_REMOVED lines=18> */
.L_x_1288:
        /* <DEDUP_REMOVED lines=29> */
.L_x_1290:
[----:B------:R-:W-:Y:S05]  /*21d0*/  BSYNC B0 ;  /* 0x0000000000007941 */ /* 0x000fea0003800000 */
.L_x_1289:
        /* <DEDUP_REMOVED lines=17> */
.L_x_1292:
[----:B------:R-:W-:Y:S05]  /*22f0*/  BSYNC B0 ;  /* 0x0000000000007941 */ /* 0x000fea0003800000 */
.L_x_1291:
        /* <DEDUP_REMOVED lines=27> */
.L_x_1294:
[----:B------:R-:W-:Y:S05]  /*24b0*/  BSYNC B0 ;  /* 0x0000000000007941 */ /* 0x000fea0003800000 */
.L_x_1293:
        /* <DEDUP_REMOVED lines=15> */
.L_x_1286:
        /* <DEDUP_REMOVED lines=245> */
.L_x_1300:
        /* <DEDUP_REMOVED lines=24> */
[----:B------:R-:W-:Y:S05]  /*3680*/  LDSM.16.M88.4 R84, [R223] ;  /* 0x00000000df54783b */ /* 0x000fea0000000200 */
[----:B------:R-:W2:Y:S02]  /*3690*/  LDSM.16.M88.4 R92, [R2+0x10000] ;  /* 0x01000000025c783b */ /* 0x000ea40000000200 */
[C---:B---3--:R-:W-:Y:S08]  /*36a0*/  HMMA.16816.F32.BF16 R4, R96.reuse, R100, R4 ;  /* 0x000000646004723c */ /* 0x048ff00000041804 */
[C---:B------:R-:W-:Y:S01]  /*36b0*/  HMMA.16816.F32.BF16 R8, R96.reuse, R102, R8 ;  /* 0x000000666008723c */ /* 0x040fe20000041808 */
[----:B------:R-:W3:Y:S07]  /*36c0*/  LDSM.16.M88.4 R100, [R2+0x10800] ;  /* 0x010800000264783b */ /* 0x000eee0000000200 */
        /* <DEDUP_REMOVED lines=14> */
[C---:B---3--:R-:W-:Y:S08]  /*37b0*/  HMMA.16816.F32.BF16 R12, R84.reuse, R100, R12 ;  /* 0x00000064540c723c */ /* 0x048ff0000004180c */
[----:B------:R-:W-:Y:S01]  /*37c0*/  HMMA.16816.F32.BF16 R16, R84, R102, R16 ;  /* 0x000000665410723c */ /* 0x000fe20000041810 */
[----:B------:R-:W-:Y:S05]  /*37d0*/  LDSM.16.M88.4 R84, [R224+0x2000] ;  /* 0x00200000e054783b */ /* 0x000fea0000000200 */
[----:B------:R-:W3:Y:S02]  /*37e0*/  LDSM.16.M88.4 R100, [R3+0x12000] ;  /* 0x012000000364783b */ /* 0x000ee40000000200 */
[C---:B----4-:R-:W-:Y:S08]  /*37f0*/  HMMA.16816.F32.BF16 R4, R96.reuse, R104, R4 ;  /* 0x000000686004723c */ /* 0x050ff00000041804 */
[C---:B------:R-:W-:Y:S01]  /*3800*/  HMMA.16816.F32.BF16 R8, R96.reuse, R106, R8 ;  /* 0x0000006a6008723c */ /* 0x040fe20000041808 */
[----:B------:R-:W4:Y:S07]  /*3810*/  LDSM.16.M88.4 R104, [R3+0x12800] ;  /* 0x012800000368783b */ /* 0x000f2e0000000200 */
[C---:B-1----:R-:W-:Y:S08]  /*3820*/  HMMA.16816.F32.BF16 R12, R96.reuse, R108, R12 ;  /* 0x0000006c600c723c */ /* 0x042ff0000004180c */
[----:B------:R-:W-:Y:S01]  /*3830*/  HMMA.16816.F32.BF16 R16, R96, R110, R16 ;  /* 0x0000006e6010723c */ /* 0x000fe20000041810 */
[----:B------:R-:W-:Y:S05]  /*3840*/  LDSM.16.M88.4 R96, [R2+0x12000] ;  /* 0x012000000260783b */ /* 0x000fea0000000200 */
[----:B------:R-:W-:Y:S02]  /*3850*/  LDSM.16.M88.4 R108, [R2+0x12800] ;  /* 0x01280000026c783b */ /* 0x000fe40000000200 */
[C---:B--2---:R-:W-:Y:S08]  /*3860*/  HMMA.16816.F32.BF16 R4, R88.reuse, R92, R4 ;  /* 0x0000005c5804723c */ /* 0x044ff00000041804 */
        /* <DEDUP_REMOVED lines=103> */
[----:B------:R-:W-:Y:S01]  /*3ee0*/  UIADD3 UR11, UR10, UR18, -UR6 ;  /* 0x000000120a0b7290 */ /* 0x000fe2000fffe806 */
[----:B------:R-:W-:Y:S01]  /*3ef0*/  MOV R9, R131 ;  /* 0x0000008300097202 */ /* 0x000fe20000000f00 */
[----:B------:R-:W-:Y:S01]  /*3f00*/  IMAD.U32 R4, RZ, RZ, UR20 ;  /* 0x00000014ff047e24 */ /* 0x000fe2000f8e00ff */
[----:B------:R-:W-:Y:S01]  /*3f10*/  MOV R13, R129 ;  /* 0x00000081000d7202 */ /* 0x000fe20000000f00 */
[----:B------:R-:W-:Y:S01]  /*3f20*/  IMAD.MOV.U32 R7, RZ, RZ, R196 ;  /* 0x000000ffff077224 */ /* 0x000fe200078e00c4 */
[----:B------:R-:W-:Y:S01]  /*3f30*/  MOV R17, R127 ;  /* 0x0000007f00117202 */ /* 0x000fe20000000f00 */
[----:B------:R-:W-:Y:S01]  /*3f40*/  IMAD.MOV.U32 R11, RZ, RZ, R130 ;  /* 0x000000ffff0b7224 */ /* 0x000fe200078e0082 */
[----:B------:R-:W-:Y:S01]  /*3f50*/  ISETP.LT.AND P0, PT, R4, UR6, PT ;  /* 0x0000000604007c0c */ /* 0x000fe2000bf01270 */
        /* <DEDUP_REMOVED lines=16> */
.L_x_1296:
[----:B--234-:R-:W-:Y:S01]  /*4060*/  IADD3 R11, R229, UR9, RZ ;  /* 0x00000009e50b7c10 */ /* 0x01cfe2000fffe0ff */
        /* <DEDUP_REMOVED lines=70> */
.L_x_1297:
[C---:B------:R-:W-:Y:S01]  /*44d0*/  FMUL.FTZ R6, R243.reuse, 1.4426950216293334961 ;  /* 0x3fb8aa3bf3067820 */ /* 0x040fe20000410000 */
[----:B------:R-:W-:Y:S01]  /*44e0*/  FSETP.NEU.FTZ.AND P0, PT, R243, -INF , PT ;  /* 0xff800000f300780b */ /* 0x000fe20003f1d000 */
[----:B------:R-:W-:Y:S01]  /*44f0*/  FMUL.FTZ R4, R244, 1.4426950216293334961 ;  /* 0x3fb8aa3bf4047820 */ /* 0x000fe20000410000 */
[----:B------:R-:W-:Y:S01]  /*4500*/  MOV R245, c[0x0][0x22c] ;  /* 0x00008b0000f57a02 */ /* 0x000fe20000000f00 */
[----:B------:R-:W-:Y:S01]  /*4510*/  FFMA.FTZ R119, -R119, R119, 1 ;  /* 0x3f80000077777423 */ /* 0x000fe20000010177 */
[----:B------:R-:W-:Y:S01]  /*4520*/  FSEL R6, R6, RZ, P0 ;  /* 0x000000ff06067208 */ /* 0x000fe20000000000 */
[----:B------:R-:W-:Y:S01]  /*4530*/  FFMA.FTZ R120, -R120, R120, 1 ;  /* 0x3f80000078787423 */ /* 0x000fe20000010178 */
[----:B------:R-:W-:Y:S01]  /*4540*/  FSETP.NEU.FTZ.AND P0, PT, R244, -INF , PT ;  /* 0xff800000f400780b */ /* 0x000fe20003f1d000 */
[----:B------:R-:W-:Y:S01]  /*4550*/  FFMA.FTZ R121, -R121, R121, 1 ;  /* 0x3f80000079797423 */ /* 0x000fe20000010179 */
[----:B------:R-:W-:Y:S01]  /*4560*/  UISETP.GT.AND UP0, UPT, UR7, UR17, UPT ;  /* 0x000000110700728c */ /* 0x000fe2000bf04270 */
[--C-:B------:R-:W-:Y:S01]  /*4570*/  FFMA.FTZ R213, R99, c[0x0][0x23c], -R6.reuse ;  /* 0x00008f0063d57a23 */ /* 0x100fe20000010806 */
[----:B------:R-:W-:Y:S01]  /*4580*/  FSEL R4, R4, RZ, P0 ;  /* 0x000000ff04047208 */ /* 0x000fe20000000000 */
[--C-:B------:R-:W-:Y:S02]  /*4590*/  FFMA.FTZ R212, R97, c[0x0][0x23c], -R6.reuse ;  /* 0x00008f0061d47a23 */ /* 0x100fe40000010806 */
[----:B------:R-:W-:Y:S01]  /*45a0*/  FFMA.FTZ R208, R91, c[0x0][0x23c], -R6 ;  /* 0x00008f005bd07a23 */ /* 0x000fe20000010806 */
[----:B------:R-:W-:Y:S01]  /*45b0*/  PLOP3.LUT P3, PT, PT, PT, UP0, 0x80, 0x0 ;  /* 0x000000000000781c */ /* 0x000fe20003f6f008 */
[--C-:B------:R-:W-:Y:S01]  /*45c0*/  FFMA.FTZ R211, R95, c[0x0][0x23c], -R4.reuse ;  /* 0x00008f005fd37a23 */ /* 0x100fe20000010804 */
[----:B------:R-:W-:Y:S01]  /*45d0*/  MUFU.EX2 R213, R213 ;  /* 0x000000d500d57308 */ /* 0x000fe20000000800 */
[----:B------:R-:W-:Y:S02]  /*45e0*/  FFMA.FTZ R210, R93, c[0x0][0x23c], -R4 ;  /* 0x00008f005dd27a23 */ /* 0x000fe40000010804 */
[----:B------:R-:W-:Y:S02]  /*45f0*/  FFMA.FTZ R207, R89, c[0x0][0x23c], -R6 ;  /* 0x00008f0059cf7a23 */ /* 0x000fe40000010806 */
[--C-:B------:R-:W-:Y:S02]  /*4600*/  FFMA.FTZ R202, R87, c[0x0][0x23c], -R4.reuse ;  /* 0x00008f0057ca7a23 */ /* 0x100fe40000010804 */
[--C-:B------:R-:W-:Y:S02]  /*4610*/  FFMA.FTZ R201, R85, c[0x0][0x23c], -R4.reuse ;  /* 0x00008f0055c97a23 */ /* 0x100fe40000010804 */
        /* <DEDUP_REMOVED lines=12> */
[----:B------:R-:W-:Y:S01]  /*46e0*/  FFMA.FTZ R123, -R123, R123, 1 ;  /* 0x3f8000007b7b7423 */ /* 0x000fe2000001017b */
[----:B------:R-:W-:Y:S01]  /*46f0*/  MUFU.EX2 R210, R210 ;  /* 0x000000d200d27308 */ /* 0x000fe20000000800 */
[----:B------:R-:W-:Y:S02]  /*4700*/  FMUL.FTZ R122, R122, c[0x0][0x2ec] ;  /* 0x0000bb007a7a7a20 */ /* 0x000fe40000410000 */
[----:B------:R-:W-:Y:S02]  /*4710*/  FMUL.FTZ R123, R123, c[0x0][0x2ec] ;  /* 0x0000bb007b7b7a20 */ /* 0x000fe40000410000 */
        /* <DEDUP_REMOVED lines=24> */
[----:B------:R-:W-:Y:S05]  /*48a0*/  IMAD R245, R245, c[0x0][0x1c0], RZ ;  /* 0x00007000f5f57a24 */ /* 0x000fea00078e02ff */
        /* <DEDUP_REMOVED lines=163> */
[C---:B------:R-:W-:Y:S02]  /*52e0*/  FADD.FTZ R11, -R117.reuse, R12 ;  /* 0x0000000c750b7221 */ /* 0x040fe40000010100 */
[----:B------:R-:W-:Y:S01]  /*52f0*/  FADD.FTZ R12, -R117, R13 ;  /* 0x0000000d750c7221 */ /* 0x000fe20000010100 */
[----:B------:R-:W-:Y:S01]  /*5300*/  STS [R236+0x20400], R7 ;  /* 0x02040007ec007388 */ /* 0x000fe20000000800 */
[C---:B------:R-:W-:Y:S02]  /*5310*/  FADD.FTZ R13, -R116.reuse, R14 ;  /* 0x0000000e740d7221 */ /* 0x040fe40000010100 */
[----:B------:R-:W-:Y:S02]  /*5320*/  FADD.FTZ R14, -R116, R15 ;  /* 0x0000000f740e7221 */ /* 0x000fe40000010100 */
[----:B------:R-:W-:Y:S02]  /*5330*/  FMUL.FTZ R85, R85, R122 ;  /* 0x0000007a55557220 */ /* 0x000fe40000410000 */
[----:B------:R-:W-:Y:S02]  /*5340*/  FMUL.FTZ R8, R8, R123 ;  /* 0x0000007b08087220 */ /* 0x000fe40000410000 */
[----:B------:R-:W-:Y:S02]  /*5350*/  FMUL.FTZ R9, R9, R124 ;  /* 0x0000007c09097220 */ /* 0x000fe40000410000 */
[----:B------:R-:W-:Y:S02]  /*5360*/  FMUL.FTZ R10, R10, R125 ;  /* 0x0000007d0a0a7220 */ /* 0x000fe40000410000 */
[----:B------:R-:W-:Y:S02]  /*5370*/  FMUL.FTZ R11, R206, R11 ;  /* 0x0000000bce0b7220 */ /* 0x000fe40000410000 */
[----:B------:R-:W-:Y:S01]  /*5380*/  FMUL.FTZ R12, R205, R12 ;  /* 0x0000000ccd0c7220 */ /* 0x000fe20000410000 */
[----:B------:R-:W-:Y:S01]  /*5390*/  F2FP.BF16.PACK_AB R88, R10, R9 ;  /* 0x000000090a58723e */ /* 0x000fe200000010ff */
[----:B------:R-:W-:Y:S02]  /*53a0*/  FMUL.FTZ R13, R200, R13 ;  /* 0x0000000dc80d7220 */ /* 0x000fe40000410000 */
[----:B------:R-:W-:Y:S02]  /*53b0*/  FMUL.FTZ R14, R199, R14 ;  /* 0x0000000ec70e7220 */ /* 0x000fe40000410000 */
[C---:B------:R-:W-:Y:S01]  /*53c0*/  FADD.FTZ R15, -R117.reuse, R16 ;  /* 0x00000010750f7221 */ /* 0x040fe20000010100 */
[----:B------:R-:W-:Y:S01]  /*53d0*/  STS [R239+0x20400], R88 ;  /* 0x02040058ef007388 */ /* 0x000fe20000000800 */
[----:B------:R-:W-:Y:S02]  /*53e0*/  FADD.FTZ R16, -R117, R17 ;  /* 0x0000001175107221 */ /* 0x000fe40000010100 */
[----:B------:R-:W-:Y:S01]  /*53f0*/  FADD.FTZ R17, -R116, R18 ;  /* 0x0000001274117221 */ /* 0x000fe20000010100 */
[----:B------:R-:W-:Y:S01]  /*5400*/  F2FP.BF16.PACK_AB R18, R8, R85 ;  /* 0x000000550812723e */ /* 0x000fe200000010ff */
        /* <DEDUP_REMOVED lines=135> */
.L_x_1298:
        /* <DEDUP_REMOVED lines=418> */
.L_x_1299:
        /* <DEDUP_REMOVED lines=218> */
.L_x_1301:
        /* <DEDUP_REMOVED lines=18> */
.L_x_1302:
        /* <DEDUP_REMOVED lines=51> */
.L_x_1304:
[----:B--23--:R-:W-:Y:S05]  /*8890*/  BSYNC B0 ;  /* 0x0000000000007941 */ /* 0x00cfea0003800000 */
.L_x_1303:
        /* <DEDUP_REMOVED lines=17> */
.L_x_1306:
[----:B------:R-:W-:Y:S05]  /*89b0*/  BSYNC B0 ;  /* 0x0000000000007941 */ /* 0x000fea0003800000 */
.L_x_1305:
        /* <DEDUP_REMOVED lines=28> */
.L_x_1308:
[----:B------:R-:W-:Y:S05]  /*8b80*/  BSYNC B0 ;  /* 0x0000000000007941 */ /* 0x000fea0003800000 */
.L_x_1307:
        /* <DEDUP_REMOVED lines=15> */
.L_x_1295:
[----:B------:R-:W-:Y:S05]  /*8c80*/  BSYNC B1 ;  /* 0x0000000000017941 */ /* 0x000fea0003800000 */
.L_x_1281:
        /* <DEDUP_REMOVED lines=11> */
.L_x_1309:
[----:B------:R-:W-:Y:S05]  /*8d40*/  EXIT ;  /* 0x000000000000794d */ /* 0x000fea0003800000 */
.L_x_1311:
        /* <DEDUP_REMOVED lines=11> */
.L_x_2034:


//--------------------- .text._ZN5flash44flash_bwd_dq_dk_dv_loop_seqk_parallel_kernelI23Flash_bwd_kernel_traitsILi256ELi64ELi64ELi8ELi4ELi2ELi2ELb0ELb1EN7cutlass10bfloat16_tE19Flash_kernel_traitsILi256ELi64ELi64ELi8ES3_EELb1ELb0ELb1ELb1ELb0ELb0ELb0EEEvNS_16Flash_bwd_paramsE --------------------------
	.section	.text._ZN5flash44flash_bwd_dq_dk_dv_loop_seqk_parallel_kernelI23Flash_bwd_kernel_traitsILi256ELi64ELi64ELi8ELi4ELi2ELi2ELb0ELb1EN7cutlass10bfloat16_tE19Flash_kernel_traitsILi256ELi64ELi64ELi8ES3_EELb1ELb0ELb1ELb1ELb0ELb0ELb0EEEvNS_16Flash_bwd_paramsE,"ax",@progbits
	.sectioninfo	@"SHI_REGISTERS=255"
	.align	128
        .global         _ZN5flash44flash_bwd_dq_dk_dv_loop_seqk_parallel_kernelI23Flash_bwd_kernel_traitsILi256ELi64ELi64ELi8ELi4ELi2ELi2ELb0ELb1EN7cutlass10bfloat16_tE19Flash_kernel_traitsILi256ELi64ELi64ELi8ES3_EELb1ELb0ELb1ELb1ELb0ELb0ELb0EEEvNS_16Flash_bwd_paramsE
        .type           _ZN5flash44flash_bwd_dq_dk_dv_loop_seqk_parallel_kernelI23Flash_bwd_kernel_traitsILi256ELi64ELi64ELi8ELi4ELi2ELi2ELb0ELb1EN7cutlass10bfloat16_tE19Flash_kernel_traitsILi256ELi64ELi64ELi8ES3_EELb1ELb0ELb1ELb1ELb0ELb0ELb0EEEvNS_16Flash_bwd_paramsE,@function
        .size           _ZN5flash44flash_bwd_dq_dk_dv_loop_seqk_parallel_kernelI23Flash_bwd_kernel_traitsILi256ELi64ELi64ELi8ELi4ELi2ELi2ELb0ELb1EN7cutlass10bfloat16_tE19Flash_kernel_traitsILi256ELi64ELi64ELi8ES3_EELb1ELb0ELb1ELb1ELb0ELb0ELb0EEEvNS_16Flash_bwd_paramsE,(.L_x_2035 - _ZN5flash44flash_bwd_dq_dk_dv_loop_seqk_parallel_kernelI23Flash_bwd_kernel_traitsILi256ELi64ELi64ELi8ELi4ELi2ELi2ELb0ELb1EN7cutlass10bfloat16_tE19Flash_kernel_traitsILi256ELi64ELi64ELi8ES3_EELb1ELb0ELb1ELb1ELb0ELb0ELb0EEEvNS_16Flash_bwd_paramsE)
        .other          _ZN5flash44flash_bwd_dq_dk_dv_loop_seqk_parallel_kernelI23Flash_bwd_kernel_traitsILi256ELi64ELi64ELi8ELi4ELi2ELi2ELb0ELb1EN7cutlass10bfloat16_tE19Flash_kernel_traitsILi256ELi64ELi64ELi8ES3_EELb1ELb0ELb1ELb1ELb0ELb0ELb0EEEvNS_16Flash_bwd_paramsE,@"STO_CUDA_ENTRY STV_DEFAULT"
_ZN5flash44flash_bwd_dq_dk_dv_loop_seqk_parallel_kernelI23Flash_bwd_kernel_traitsILi256ELi64ELi64ELi8ELi4ELi2ELi2ELb0ELb1EN7cutlass10bfloat16_tE19Flash_kernel_traitsILi256ELi64ELi64ELi8ES3_EELb1ELb0ELb1ELb1ELb0ELb0ELb0EEEvNS_16Flash_bwd_paramsE:
.text._ZN5flash44flash_bwd_dq_dk_dv_loop_seqk_parallel_kernelI23Flash_bwd_kernel_traitsILi256ELi64ELi64ELi8ELi4ELi2ELi2ELb0ELb1EN7cutlass10bfloat16_tE19Flash_kernel_traitsILi256ELi64ELi64ELi8ES3_EELb1ELb0ELb1ELb1ELb0ELb0ELb0EEEvNS_16Flash_bwd_paramsE:
        /* <DEDUP_REMOVED lines=27> */
[----:B------:R-:W-:-:S02]  /*01b0*/  USHF.R.S32.HI UR8, URZ, 0x1f, UR15 ;  /* 0x0000001f3f087899 */ /* 0x000fc4000801140f */
[----:B--2---:R-:W-:Y:S01]  /*01c0*/  UIMAD.WIDE.U32 UR44, UR35, UR15, URZ ;  /* 0x0000000f232c72a5 */ /* 0x004fe2000f8e003f */
[CC--:B------:R-:W-:Y:S01]  /*01d0*/  LEA.HI R0, R5.reuse, R6.reuse, RZ, 0x5 ;  /* 0x0000000605007211 */ /* 0x0c0fe200078f28ff */
[----:B------:R-:W-:Y:S01]  /*01e0*/  UIMAD.WIDE UR38, UR48, UR38, URZ ;  /* 0x00000026302672a5 */ /* 0x000fe2000f8e023f */
[CC--:B------:R-:W-:Y:S01]  /*01f0*/  LEA.HI R10, R5.reuse, R6.reuse, RZ, 0x3 ;  /* 0x00000006050a7211 */ /* 0x0c0fe200078f18ff */
[----:B------:R-:W-:Y:S01]  /*0200*/  USHF.L.U32 UR15, UR35, 0x7, URZ ;  /* 0x00000007230f7899 */ /* 0x000fe2000800063f */
[CC--:B------:R-:W-:Y:S01]  /*0210*/  LEA.HI R3, R5.reuse, R6.reuse, RZ, 0x4 ;  /* 0x0000000605037211 */ /* 0x0c0fe200078f20ff */
[----:B---3--:R-:W-:Y:S01]  /*0220*/  UIMAD UR49, UR36, UR48, URZ ;  /* 0x00000030243172a4 */ /* 0x008fe2000f8e023f */
[CC--:B------:R-:W-:Y:S01]  /*0230*/  LEA.HI R13, R5.reuse, R6.reuse, RZ, 0x7 ;  /* 0x00000006050d7211 */ /* 0x0c0fe200078f38ff */
[----:B------:R-:W-:Y:S01]  /*0240*/  UIMAD UR58, UR7, UR6, UR58 ;  /* 0x00000006073a72a4 */ /* 0x000fe2000f8e023a */
[CC--:B------:R-:W-:Y:S01]  /*0250*/  LEA.HI R14, R5.reuse, R6.reuse, RZ, 0x6 ;  /* 0x00000006050e7211 */ /* 0x0c0fe200078f30ff */
[----:B------:R-:W-:Y:S01]  /*0260*/  USHF.R.S32.HI UR9, URZ, 0x1f, UR35 ;  /* 0x0000001f3f097899 */ /* 0x000fe20008011423 */
[----:B------:R-:W-:Y:S01]  /*0270*/  LEA.HI R5, R5, R6, RZ, 0x2 ;  /* 0x0000000605057211 */ /* 0x000fe200078f10ff */
[----:B------:R-:W-:Y:S01]  /*0280*/  UIMAD UR48, UR48, UR12, URZ ;  /* 0x0000000c303072a4 */ /* 0x000fe2000f8e023f */
[----:B------:R-:W-:Y:S01]  /*0290*/  LOP3.LUT R2, R0, 0xffffffe0, RZ, 0xc0, !PT ;  /* 0xffffffe000027812 */ /* 0x000fe200078ec0ff */
[----:B------:R-:W-:Y:S01]  /*02a0*/  UIMAD UR6, UR35, UR13, UR36 ;  /* 0x0000000d230672a4 */ /* 0x000fe2000f8e0224 */
[----:B------:R-:W-:Y:S01]  /*02b0*/  LOP3.LUT R4, R5, 0x7ffffffc, RZ, 0xc0, !PT ;  /* 0x7ffffffc05047812 */ /* 0x000fe200078ec0ff */
[----:B------:R-:W-:Y:S01]  /*02c0*/  ULDC UR14, c[0x0][0x1c0] ;  /* 0x00007000000e7ab9 */ /* 0x000fe20000000800 */
        /* <DEDUP_REMOVED lines=11> */
[----:B------:R-:W-:Y:S01]  /*0380*/  ULDC UR11, c[0x0][0x1c0] ;  /* 0x00007000000b7ab9 */ /* 0x000fe20000000800 */
[----:B------:R-:W-:Y:S01]  /*0390*/  LEA.HI R3, R3, R4, RZ, 0x1 ;  /* 0x0000000403037211 */ /* 0x000fe200078f08ff */
[----:B------:R-:W-:Y:S01]  /*03a0*/  UIMAD UR55, UR8, UR35, URZ ;  /* 0x00000023083772a4 */ /* 0x000fe2000f8e023f */
[----:B------:R-:W-:Y:S01]  /*03b0*/  LOP3.LUT R0, R0, 0xfffffffe, RZ, 0xc0, !PT ;  /* 0xfffffffe00007812 */ /* 0x000fe200078ec0ff */
[----:B------:R-:W-:Y:S01]  /*03c0*/  UIMAD UR7, UR35, UR11, UR36 ;  /* 0x0000000b230772a4 */ /* 0x000fe2000f8e0224 */
[----:B------:R-:W-:Y:S01]  /*03d0*/  LOP3.LUT R3, R3, 0xfffffffe, RZ, 0xc0, !PT ;  /* 0xfffffffe03037812 */ /* 0x000fe200078ec0ff */
[----:B------:R-:W-:Y:S01]  /*03e0*/  @!UP5 UIMAD UR8, UR35, UR14, UR36 ;  /* 0x0000000e2308d2a4 */ /* 0x000fe2000f8e0224 */
[----:B------:R-:W-:Y:S01]  /*03f0*/  LEA.HI R6, R6, R2, RZ, 0x2 ;  /* 0x0000000206067211 */ /* 0x000fe200078f10ff */
[----:B------:R-:W-:Y:S01]  /*0400*/  IMAD.IADD R216, R2, 0x1, -R0 ;  /* 0x0000000102d87824 */ /* 0x000fe200078e0a00 */
[----:B------:R-:W-:Y:S01]  /*0410*/  SHF.R.S32.HI R0, RZ, 0x1f, R5 ;  /* 0x0000001fff007819 */ /* 0x000fe20000011405 */
[----:B------:R-:W-:Y:S01]  /*0420*/  IMAD.IADD R11, R4, 0x1, -R3 ;  /* 0x00000001040b7824 */ /* 0x000fe200078e0a03 */
[----:B------:R-:W-:Y:S01]  /*0430*/  SHF.R.S32.HI R3, RZ, 0x2, R5 ;  /* 0x00000002ff037819 */ /* 0x000fe20000011405 */
[----:B------:R-:W-:Y:S01]  /*0440*/  USHF.L.U32 UR47, UR48, 0x6, URZ ;  /* 0x00000006302f7899 */ /* 0x000fe2000800063f */
[----:B------:R-:W-:Y:S01]  /*0450*/  LOP3.LUT R6, R6, 0xfffffffc, RZ, 0xc0, !PT ;  /* 0xfffffffc06067812 */ /* 0x000fe200078ec0ff */
[----:B------:R-:W-:Y:S01]  /*0460*/  IMAD.SHL.U32 R213, R11, 0x200, RZ ;  /* 0x000002000bd57824 */ /* 0x000fe200078e00ff */
[----:B------:R-:W-:Y:S01]  /*0470*/  LEA.HI R0, R0, R3, RZ, 0x3 ;  /* 0x0000000300007211 */ /* 0x000fe200078f18ff */
[----:B------:R-:W-:Y:S01]  /*0480*/  USHF.L.U32 UR46, UR6, 0x5, URZ ;  /* 0x00000005062e7899 */ /* 0x000fe2000800063f */
[----:B------:R-:W-:Y:S01]  /*0490*/  SHF.R.S32.HI R241, RZ, 0x3, R10 ;  /* 0x00000003fff17819 */ /* 0x000fe2000001140a */
[----:B------:R-:W-:Y:S01]  /*04a0*/  IMAD.IADD R249, R2, 0x1, -R6 ;  /* 0x0000000102f97824 */ /* 0x000fe200078e0a06 */
[----:B------:R-:W-:Y:S01]  /*04b0*/  LOP3.LUT R0, R0, 0xfffffff8, RZ, 0xc0, !PT ;  /* 0xfffffff800007812 */ /* 0x000fe200078ec0ff */
[----:B------:R-:W-:Y:S01]  /*04c0*/  ULDC UR52, c[0x0][0x214] ;  /* 0x0000850000347ab9 */ /* 0x000fe20000000800 */
[----:B------:R-:W-:Y:S01]  /*04d0*/  SHF.R.S32.HI R5, RZ, 0x1f, R8 ;  /* 0x0000001fff057819 */ /* 0x000fe20000011408 */
[----:B------:R-:W-:Y:S01]  /*04e0*/  IMAD.SHL.U32 R2, R241, 0x40, RZ ;  /* 0x00000040f1027824 */ /* 0x000fe200078e00ff */
[----:B------:R-:W-:Y:S01]  /*04f0*/  SHF.R.S32.HI R6, RZ, 0x7, R13 ;  /* 0x00000007ff067819 */ /* 0x000fe2000001140d */
[----:B------:R-:W-:Y:S01]  /*0500*/  IMAD.IADD R4, R3, 0x1, -R0 ;  /* 0x0000000103047824 */ /* 0x000fe200078e0a00 */
[----:B------:R-:W-:Y:S01]  /*0510*/  SHF.R.S32.HI R3, RZ, 0x1f, R9 ;  /* 0x0000001fff037819 */ /* 0x000fe20000011409 */
[----:B------:R-:W-:Y:S01]  /*0520*/  IMAD.U32 R252, RZ, RZ, UR15 ;  /* 0x0000000ffffc7e24 */ /* 0x000fe2000f8e00ff */
[----:B------:R-:W-:Y:S01]  /*0530*/  LOP3.LUT R0, R2, 0x1c0, RZ, 0xc0, !PT ;  /* 0x000001c002007812 */ /* 0x000fe200078ec0ff */
[----:B------:R-:W-:Y:S01]  /*0540*/  IMAD.U32 R251, RZ, RZ, UR9 ;  /* 0x00000009fffb7e24 */ /* 0x000fe2000f8e00ff */
[----:B------:R-:W-:Y:S01]  /*0550*/  LEA.HI R12, R5, R8, RZ, 0x3 ;  /* 0x00000008050c7211 */ /* 0x000fe200078f18ff */
[----:B------:R-:W-:Y:S01]  /*0560*/  ULDC UR59, c[0x0][0x1c8] ;  /* 0x00007200003b7ab9 */ /* 0x000fe20000000800 */
[----:B------:R-:W-:Y:S01]  /*0570*/  LOP3.LUT R2, R0, 0x38, R228, 0xf8, !PT ;  /* 0x0000003800027812 */ /* 0x000fe200078ef8e4 */
[----:B------:R-:W-:Y:S01]  /*0580*/  ULDC.U8 UR10, c[0x0][0x3d0] ;  /* 0x0000f400000a7ab9 */ /* 0x000fe20000000000 */
[----:B------:R-:W-:Y:S01]  /*0590*/  SHF.R.U32.HI R0, RZ, 0x3, R0 ;  /* 0x00000003ff007819 */ /* 0x000fe20000011600 */
[----:B------:R-:W-:Y:S01]  /*05a0*/  ULDC UR53, c[0x0][0x224] ;  /* 0x0000890000357ab9 */ /* 0x000fe20000000800 */
[----:B------:R-:W-:Y:S01]  /*05b0*/  LEA.HI R230, R3, R9, RZ, 0x2 ;  /* 0x0000000903e67211 */ /* 0x000fe200078f10ff */
[----:B------:R-:W-:Y:S01]  /*05c0*/  @UP5 UIMAD UR57, UR35, UR52, URZ ;  /* 0x00000034233952a4 */ /* 0x000fe2000f8e023f */
[----:B------:R-:W-:Y:S01]  /*05d0*/  LOP3.LUT R9, R2, R0, RZ, 0x3c, !PT ;  /* 0x0000000002097212 */ /* 0x000fe200078e3cff */
[----:B------:R-:W-:Y:S01]  /*05e0*/  IMAD.SHL.U32 R0, R7, 0x40, RZ ;  /* 0x0000004007007824 */ /* 0x000fe200078e00ff */
[----:B------:R-:W-:Y:S01]  /*05f0*/  LOP3.LUT R2, R12, 0xfffffff8, RZ, 0xc0, !PT ;  /* 0xfffffff80c027812 */ /* 0x000fe200078ec0ff */
[----:B------:R-:W-:Y:S01]  /*0600*/  UMOV UR40, URZ ;  /* 0x0000003f00287c82 */ /* 0x000fe20008000000 */
[----:B------:R-:W-:Y:S01]  /*0610*/  LOP3.LUT R3, R4, 0x1, RZ, 0xc0, !PT ;  /* 0x0000000104037812 */ /* 0x000fe200078ec0ff */
[----:B------:R-:W-:Y:S01]  /*0620*/  ULDC.64 UR4, c[0x0][0x118] ;  /* 0x0000460000047ab9 */ /* 0x000fe20000000a00 */
[----:B------:R-:W-:Y:S01]  /*0630*/  LOP3.LUT R0, R0, 0x1c0, RZ, 0xc0, !PT ;  /* 0x000001c000007812 */ /* 0x000fe200078ec0ff */
[----:B------:R-:W-:Y:S01]  /*0640*/  IMAD.IADD R8, R8, 0x1, -R2 ;  /* 0x0000000108087824 */ /* 0x000fe200078e0a02 */
[----:B------:R-:W-:Y:S01]  /*0650*/  ISETP.NE.U32.AND P0, PT, R3, 0x1, PT ;  /* 0x000000010300780c */ /* 0x000fe20003f05070 */
[----:B------:R-:W-:Y:S01]  /*0660*/  IMAD.SHL.U32 R2, R216, 0x10, RZ ;  /* 0x00000010d8027824 */ /* 0x000fe200078e00ff */
[----:B------:R-:W-:Y:S01]  /*0670*/  LOP3.LUT R208, R0, 0x8, R10, 0xf8, !PT ;  /* 0x0000000800d07812 */ /* 0x000fe200078ef80a */
[----:B------:R-:W-:Y:S01]  /*0680*/  IMAD.SHL.U32 R3, R4, 0x40, RZ ;  /* 0x0000004004037824 */ /* 0x000fe200078e00ff */
[----:B------:R-:W-:Y:S01]  /*0690*/  LOP3.LUT P4, RZ, R7, 0x4, RZ, 0xc0, !PT ;  /* 0x0000000407ff7812 */ /* 0x000fe2000788c0ff */
[----:B------:R-:W-:Y:S01]  /*06a0*/  ULOP3.LUT UR59, UR36, UR59, URZ, 0x3c, !UPT ;  /* 0x0000003b243b7292 */ /* 0x000fe2000f8e3c3f */
        /* <DEDUP_REMOVED lines=8> */
[----:B------:R-:W-:Y:S01]  /*0730*/  LOP3.LUT P3, RZ, R7, 0x2, RZ, 0xc0, !PT ;  /* 0x0000000207ff7812 */ /* 0x000fe2000786c0ff */
[----:B------:R-:W-:Y:S01]  /*0740*/  UIMAD.WIDE.U32 UR42, UR38, UR44, URZ ;  /* 0x0000002c262a72a5 */ /* 0x000fe2000f8e003f */
[----:B------:R-:W-:Y:S01]  /*0750*/  LOP3.LUT R213, R213, R5, R0, 0xf6, !PT ;  /* 0x00000005d5d57212 */ /* 0x000fe200078ef600 */
[----:B------:R-:W-:Y:S01]  /*0760*/  IMAD.IADD R208, R2, 0x1, R208 ;  /* 0x0000000102d07824 */ /* 0x000fe200078e02d0 */
[----:B------:R-:W-:Y:S01]  /*0770*/  SHF.R.S32.HI R2, RZ, 0x6, R14 ;  /* 0x00000006ff027819 */ /* 0x000fe2000001140e */
[----:B------:R-:W-:Y:S01]  /*0780*/  IMAD.SHL.U32 R5, R6, 0x20, RZ ;  /* 0x0000002006057824 */ /* 0x000fe200078e00ff */
[----:B------:R-:W-:Y:S01]  /*0790*/  LOP3.LUT R0, R3, 0x1c0, RZ, 0xc0, !PT ;  /* 0x000001c003007812 */ /* 0x000fe200078ec0ff */
[----:B------:R-:W-:Y:S01]  /*07a0*/  IMAD.SHL.U32 R209, R208, 0x2, RZ ;  /* 0x00000002d0d17824 */ /* 0x000fe200078e00ff */
[----:B------:R-:W-:Y:S01]  /*07b0*/  R2P PR, R4, 0x6 ;  /* 0x0000000604007804 */ /* 0x000fe20000000000 */
[C---:B------:R-:W-:Y:S01]  /*07c0*/  IMAD R9, R2.reuse, 0x200, R9 ;  /* 0x0000020002097824 */ /* 0x040fe200078e0209 */
[----:B------:R-:W-:Y:S01]  /*07d0*/  SHF.R.U32.HI R3, RZ, 0x3, R0 ;  /* 0x00000003ff037819 */ /* 0x000fe20000011600 */
[----:B------:R-:W-:Y:S01]  /*07e0*/  IMAD.SHL.U32 R2, R2, 0x8, RZ ;  /* 0x0000000802027824 */ /* 0x000fe200078e00ff */
[C---:B------:R-:W-:Y:S01]  /*07f0*/  LOP3.LUT P6, RZ, R8.reuse, 0x4, RZ, 0xc0, !PT ;  /* 0x0000000408ff7812 */ /* 0x040fe200078cc0ff */
[----:B------:R-:W-:Y:S01]  /*0800*/  IMAD.SHL.U32 R4, R11, 0x20, RZ ;  /* 0x000000200b047824 */ /* 0x000fe200078e00ff */
[----:B------:R-:W-:Y:S01]  /*0810*/  LOP3.LUT P5, RZ, R8, 0x2, RZ, 0xc0, !PT ;  /* 0x0000000208ff7812 */ /* 0x000fe200078ac0ff */
        /* <DEDUP_REMOVED lines=55> */
[----:B------:R-:W-:Y:S01]  /*0b90*/  USHF.R.S32.HI UR50, URZ, 0x1f, UR46 ;  /* 0x0000001f3f327899 */ /* 0x000fe2000801142e */
[----:B------:R-:W-:Y:S01]  /*0ba0*/  IMAD R212, R213, 0x2, R212 ;  /* 0x00000002d5d47824 */ /* 0x000fe200078e02d4 */
[----:B------:R-:W-:Y:S01]  /*0bb0*/  ULDC UR41, c[0x0][0x2e8] ;  /* 0x0000ba0000297ab9 */ /* 0x000fe20000000800 */
[----:B------:R-:W-:-:S02]  /*0bc0*/  IMAD.IADD R215, R210, 0x1, R214 ;  /* 0x00000001d2d77824 */ /* 0x000fc400078e02d6 */
[C---:B------:R-:W-:Y:S02]  /*0bd0*/  IMAD.IADD R219, R218.reuse, 0x1, R216 ;  /* 0x00000001dadb7824 */ /* 0x040fe400078e02d8 */
[----:B------:R-:W-:Y:S02]  /*0be0*/  IMAD.SHL.U32 R213, R213, 0x2, RZ ;  /* 0x00000002d5d57824 */ /* 0x000fe400078e00ff */
[----:B------:R-:W-:Y:S02]  /*0bf0*/  IMAD.IADD R233, R233, 0x1, R232 ;  /* 0x00000001e9e97824 */ /* 0x000fe400078e02e8 */
[----:B------:R-:W-:Y:S02]  /*0c00*/  IMAD.IADD R214, R211, 0x1, R214 ;  /* 0x00000001d3d67824 */ /* 0x000fe400078e02d6 */
[----:B------:R-:W-:Y:S02]  /*0c10*/  IMAD.IADD R218, R218, 0x1, R217 ;  /* 0x00000001dada7824 */ /* 0x000fe400078e02d9 */
.L_x_1358:
        /* <DEDUP_REMOVED lines=21> */
[----:B------:R1:W2:Y:S01]  /*0d70*/  @P2 LDG.E R9, [R4.64] ;  /* 0x0000000404092981 */ /* 0x0002a2000c1e1900 */
[----:B------:R-:W-:Y:S01]  /*0d80*/  UIADD3 UR8, UP0, UR13, UR8, URZ ;  /* 0x000000080d087290 */ /* 0x000fe2000ff1e03f */
[----:B------:R-:W-:Y:S02]  /*0d90*/  PLOP3.LUT P0, PT, PT, PT, UP3, 0x80, 0x0 ;  /* 0x000000000000781c */ /* 0x000fe40003f0f038 */
[----:B------:R1:W3:Y:S01]  /*0da0*/  @P2 LDG.E R8, [R4.64+0x4] ;  /* 0x0000040404082981 */ /* 0x0002e2000c1e1900 */
[----:B------:R-:W-:Y:S01]  /*0db0*/  PLOP3.LUT P1, PT, PT, PT, UP2, 0x80, 0x0 ;  /* 0x000000000000781c */ /* 0x000fe20003f2f028 */
[----:B------:R-:W-:Y:S01]  /*0dc0*/  UIADD3.X UR9, UR12, UR9, URZ, UP0, !UPT ;  /* 0x000000090c097290 */ /* 0x000fe200087fe43f */
[----:B------:R-:W-:-:S02]  /*0dd0*/  IMAD.U32 R6, RZ, RZ, UR6 ;  /* 0x00000006ff067e24 */ /* 0x000fc4000f8e00ff */
        /* <DEDUP_REMOVED lines=34> */
.L_x_1312:
        /* <DEDUP_REMOVED lines=25> */
[----:B------:R-:W-:Y:S02]  /*1190*/  UIMAD.WIDE.U32 UR6, UR35, UR12, URZ ;  /* 0x0000000c230672a5 */ /* 0x000fe4000f8e003f */
[----:B------:R-:W-:-:S02]  /*11a0*/  UIMAD UR14, UR35, UR13, UR9 ;  /* 0x0000000d230e72a4 */ /* 0x000fc4000f8e0209 */
[----:B------:R-:W-:Y:S02]  /*11b0*/  ULEA.HI UR11, UR11, UR8, URZ, 0x6 ;  /* 0x000000080b0b7291 */ /* 0x000fe4000f8f303f */
        /* <DEDUP_REMOVED lines=8> */
[----:B------:R-:W-:Y:S02]  /*1240*/  UISETP.NE.AND UP0, UPT, UR30, -0x1, UPT ;  /* 0xffffffff1e00788c */ /* 0x000fe4000bf05270 */
        /* <DEDUP_REMOVED lines=20> */
[----:B------:R-:W-:-:S04]  /*1390*/  UIMAD UR8, UR8, UR6, URZ ;  /* 0x00000006080872a4 */ /* 0x000fc8000f8e023f */
[----:B------:R-:W-:-:S03]  /*13a0*/  UIMAD UR11, UR24, UR7, UR8 ;  /* 0x00000007180b72a4 */ /* 0x000fc6000f8e0208 */
[----:B------:R-:W-:Y:S02]  /*13b0*/  ULDC.64 UR8, c[0x0][0x180] ;  /* 0x0000600000087ab9 */ /* 0x000fe40000000a00 */
[----:B------:R-:W-:-:S04]  /*13c0*/  UIMAD UR7, UR37, UR8, URZ ;  /* 0x00000008250772a4 */ /* 0x000fc8000f8e023f */
[----:B------:R-:W-:Y:S02]  /*13d0*/  UIMAD UR9, UR35, UR9, UR7 ;  /* 0x00000009230972a4 */ /* 0x000fe4000f8e0207 */
[----:B------:R-:W-:-:S04]  /*13e0*/  UIMAD.WIDE.U32 UR6, UR24, UR6, URZ ;  /* 0x00000006180672a5 */ /* 0x000fc8000f8e003f */
[----:B------:R-:W-:-:S04]  /*13f0*/  UIADD3 UR7, UR7, UR11, URZ ;  /* 0x0000000b07077290 */ /* 0x000fc8000fffe03f */
[----:B------:R-:W-:-:S04]  /*1400*/  UIMAD.WIDE.U32 UR6, UR35, UR8, UR6 ;  /* 0x00000008230672a5 */ /* 0x000fc8000f8e0006 */
[----:B------:R-:W-:-:S03]  /*1410*/  UIADD3 UR29, UR7, UR9, URZ ;  /* 0x00000009071d7290 */ /* 0x000fc6000fffe03f */
[----:B------:R-:W-:Y:S02]  /*1420*/  UMOV UR27, UR6 ;  /* 0x00000006001b7c82 */ /* 0x000fe40008000000 */
.L_x_1314:
        /* <DEDUP_REMOVED lines=43> */
.L_x_1315:
[----:B------:R-:W-:Y:S01]  /*16e0*/  ULDC.64 UR8, c[0x0][0x370] ;  /* 0x0000dc0000087ab9 */ /* 0x000fe20000000a00 */
[----:B------:R-:W-:Y:S01]  /*16f0*/  PLOP3.LUT P0, PT, PT, PT, UP5, 0x80, 0x0 ;  /* 0x000000000000781c */ /* 0x000fe20003f0f058 */
[----:B------:R-:W-:Y:S02]  /*1700*/  @UP3 UIMAD.WIDE.U32 UR6, UR16, UR8, URZ ;  /* 0x00000008100632a5 */ /* 0x000fe4000f8e003f */
[----:B------:R-:W-:Y:S02]  /*1710*/  ULDC UR12, c[0x0][0x224] ;  /* 0x00008900000c7ab9 */ /* 0x000fe40000000800 */
[----:B------:R-:W-:-:S03]  /*1720*/  @UP3 UIMAD UR22, UR16, UR9, UR7 ;  /* 0x00000009101632a4 */ /* 0x000fc6000f8e0207 */
[----:B------:R-:W-:Y:S02]  /*1730*/  @UP3 UMOV UR18, UR6 ;  /* 0x0000000600123c82 */ /* 0x000fe40008000000 */
[----:B------:R-:W-:Y:S02]  /*1740*/  ULDC.64 UR6, c[0x0][0x368] ;  /* 0x0000da0000067ab9 */ /* 0x000fe40000000a00 */
[----:B------:R-:W-:-:S04]  /*1750*/  @!UP3 UIMAD UR8, UR37, UR6, URZ ;  /* 0x000000062508b2a4 */ /* 0x000fc8000f8e023f */
[----:B------:R-:W-:Y:S02]  /*1760*/  @!UP3 UIMAD UR8, UR35, UR7, UR8 ;  /* 0x000000072308b2a4 */ /* 0x000fe4000f8e0208 */
[----:B------:R-:W-:-:S04]  /*1770*/  @!UP3 UIMAD.WIDE.U32 UR6, UR35, UR6, URZ ;  /* 0x000000062306b2a5 */ /* 0x000fc8000f8e003f */
[----:B------:R-:W-:-:S03]  /*1780*/  @!UP3 UIADD3 UR22, UR7, UR8, URZ ;  /* 0x000000080716b290 */ /* 0x000fc6000fffe03f */
[----:B------:R-:W-:Y:S02]  /*1790*/  ULDC.64 UR8, c[0x0][0x3d8] ;  /* 0x0000f60000087ab9 */ /* 0x000fe40000000a00 */
        /* <DEDUP_REMOVED lines=11> */
[----:B------:R-:W-:Y:S02]  /*1850*/  USHF.L.U32 UR12, UR35, 0x7, URZ ;  /* 0x00000007230c7899 */ /* 0x000fe4000800063f */
[----:B------:R-:W-:Y:S02]  /*1860*/  @UP3 UIADD3 UR13, UR9, UR7, URZ ;  /* 0x00000007090d3290 */ /* 0x000fe4000fffe03f */
[----:B------:R-:W-:-:S02]  /*1870*/  USEL UR7, UR6, URZ, UP1 ;  /* 0x0000003f06077287 */ /* 0x000fc40008800000 */
[----:B------:R-:W-:Y:S02]  /*1880*/  USEL UR6, UR12, URZ, UP1 ;  /* 0x0000003f0c067287 */ /* 0x000fe40008800000 */
[----:B------:R-:W-:Y:S02]  /*1890*/  USEL UR20, UR42, UR8, !UP3 ;  /* 0x000000082a147287 */ /* 0x000fe4000d800000 */
[----:B------:R-:W-:Y:S02]  /*18a0*/  UIADD3 UR6, UP1, UR17, UR6, URZ ;  /* 0x0000000611067290 */ /* 0x000fe4000ff3e03f */
[----:B------:R-:W-:Y:S02]  /*18b0*/  ULDC UR12, c[0x0][0x234] ;  /* 0x00008d00000c7ab9 */ /* 0x000fe40000000800 */
[----:B------:R-:W-:Y:S02]  /*18c0*/  UIADD3.X UR8, UR21, UR7, URZ, UP1, !UPT ;  /* 0x0000000715087290 */ /* 0x000fe40008ffe43f */
[----:B------:R-:W-:-:S02]  /*18d0*/  UIMAD UR7, UR39, UR6, URZ ;  /* 0x00000006270772a4 */ /* 0x000fc4000f8e023f */
[----:B------:R-:W-:Y:S02]  /*18e0*/  USEL UR11, UR11, URZ, UP6 ;  /* 0x0000003f0b0b7287 */ /* 0x000fe4000b000000 */
        /* <DEDUP_REMOVED lines=12> */
.L_x_1316:
[----:B------:R-:W-:-:S04]  /*19b0*/  UMOV UR12, UR53 ;  /* 0x00000035000c7c82 */ /* 0x000fc80008000000 */
.L_x_1317:
[----:B------:R-:W-:Y:S01]  /*19c0*/  UIADD3 UR6, UP4, UP3, UR6, UR47, UR49 ;  /* 0x0000002f06067290 */ /* 0x000fe2000fb9e031 */
[----:B------:R-:W1:Y:S01]  /*19d0*/  S2R R25, SR_TID.X ;  /* 0x0000000000197919 */ /* 0x000e620000002100 */
[----:B------:R-:W-:Y:S01]  /*19e0*/  IMAD.U32 R5, RZ, RZ, UR5 ;  /* 0x00000005ff057e24 */ /* 0x000fe2000f8e00ff */
[----:B------:R-:W-:Y:S01]  /*19f0*/  UIADD3 UR16, UR17, UR14, URZ ;  /* 0x0000000e11107290 */ /* 0x000fe2000fffe03f */
[----:B------:R-:W-:Y:S01]  /*1a00*/  IMAD.U32 R4, RZ, RZ, UR4 ;  /* 0x00000004ff047e24 */ /* 0x000fe2000f8e00ff */
[----:B------:R-:W-:Y:S01]  /*1a10*/  UIADD3 UR31, UP2, UP1, UR19, UR6, UR20 ;  /* 0x00000006131f7290 */ /* 0x000fe2000f95e014 */
[----:B------:R-:W-:Y:S01]  /*1a20*/  IADD3 R14, P0, R241, UR17, RZ ;  /* 0x00000011f10e7c10 */ /* 0x000fe2000ff1e0ff */
[----:B------:R-:W-:Y:S01]  /*1a30*/  UIADD3.X UR6, UR9, UR51, UR56, UP4, UP3 ;  /* 0x0000003309067290 */ /* 0x000fe2000a7e6438 */
[----:B------:R-:W-:Y:S01]  /*1a40*/  SHF.R.S32.HI R229, RZ, 0x1f, R228 ;  /* 0x0000001fffe57819 */ /* 0x000fe200000114e4 */
[----:B------:R-:W-:Y:S01]  /*1a50*/  ULDC.64 UR4, c[0x0][0x3c8] ;  /* 0x0000f20000047ab9 */ /* 0x000fe20000000a00 */
        /* <DEDUP_REMOVED lines=8> */
[----:B------:R-:W-:Y:S01]  /*1ae0*/  IMAD.U32 R12, RZ, RZ, UR36 ;  /* 0x00000024ff0c7e24 */ /* 0x000fe2000f8e00ff */
[----:B------:R-:W-:Y:S01]  /*1af0*/  BSSY B1, `(.L_x_1313) ;  /* 0x000097a000017945 */ /* 0x000fe20003800000 */
[----:B------:R-:W-:Y:S01]  /*1b00*/  IMAD R17, R14, c[0x0][0x194], R8 ;  /* 0x000065000e117a24 */ /* 0x000fe200078e0208 */
[----:B------:R-:W-:-:S03]  /*1b10*/  UIMAD UR9, UR36, UR7, UR6 ;  /* 0x00000007240972a4 */ /* 0x000fc6000f8e0206 */
[----:B------:R-:W-:Y:S01]  /*1b20*/  ULDC.64 UR6, c[0x0][0x370] ;  /* 0x0000dc0000067ab9 */ /* 0x000fe20000000a00 */
[----:B-1----:R-:W-:Y:S01]  /*1b30*/  SHF.R.S32.HI R26, RZ, 0x1f, R25 ;  /* 0x0000001fff1a7819 */ /* 0x002fe20000011419 */
[----:B------:R-:W-:-:S03]  /*1b40*/  UIMAD UR6, UR21, UR6, URZ ;  /* 0x00000006150672a4 */ /* 0x000fc6000f8e023f */
[----:B------:R-:W-:Y:S01]  /*1b50*/  LEA.HI R6, R26, R25, RZ, 0x5 ;  /* 0x000000191a067211 */ /* 0x000fe200078f28ff */
[----:B------:R-:W-:-:S03]  /*1b60*/  UIMAD UR11, UR17, UR7, UR6 ;  /* 0x00000007110b72a4 */ /* 0x000fc6000f8e0206 */
[----:B------:R-:W-:Y:S02]  /*1b70*/  ULDC.64 UR6, c[0x0][0x378] ;  /* 0x0000de0000067ab9 */ /* 0x000fe40000000a00 */
[----:B------:R-:W-:-:S04]  /*1b80*/  UIMAD UR6, UR60, UR6, URZ ;  /* 0x000000063c0672a4 */ /* 0x000fc8000f8e023f */
[----:B------:R-:W-:Y:S02]  /*1b90*/  UIMAD UR8, UR36, UR7, UR6 ;  /* 0x00000007240872a4 */ /* 0x000fe4000f8e0206 */
[----:B------:R-:W-:-:S03]  /*1ba0*/  UIADD3 UR6, UR17, UR12, URZ ;  /* 0x0000000c11067290 */ /* 0x000fc6000fffe03f */
[----:B------:R-:W-:Y:S02]  /*1bb0*/  ULDC UR12, c[0x0][0x2e8] ;  /* 0x0000ba00000c7ab9 */ /* 0x000fe40000000800 */
[----:B------:R-:W-:Y:S01]  /*1bc0*/  UIMAD.WIDE UR6, UR6, UR14, UR4 ;  /* 0x0000000e060672a5 */ /* 0x000fe2000f8e0204 */
[----:B------:R1:W2:Y:S06]  /*1bd0*/  R2UR UR4, R4 ;  /* 0x00000000040473c2 */ /* 0x0002ac00000e0000 */
[----:B------:R-:W-:Y:S02]  /*1be0*/  UMOV UR20, UR6 ;  /* 0x0000000600147c82 */ /* 0x000fe40008000000 */
[----:B------:R-:W-:Y:S01]  /*1bf0*/  UIADD3 UR6, -UR10, UR15, UR26 ;  /* 0x0000000f0a067290 */ /* 0x000fe2000fffe11a */
[----:B------:R3:W4:Y:S01]  /*1c00*/  R2UR UR5, R5 ;  /* 0x00000000050573c2 */ /* 0x00072200000e0000 */
[----:B------:R-:W-:-:S02]  /*1c10*/  UMOV UR19, UR7 ;  /* 0x0000000700137c82 */ /* 0x000fc40008000000 */
[----:B------:R-:W-:Y:S02]  /*1c20*/  UIADD3 UR6, UR6, -UR12, URZ ;  /* 0x8000000c06067290 */ /* 0x000fe4000fffe03f */
[----:B------:R-:W-:Y:S02]  /*1c30*/  UIADD3 UR12, UR34, -0x1, URZ ;  /* 0xffffffff220c7890 */ /* 0x000fe4000fffe03f */
[----:B------:R-:W-:-:S04]  /*1c40*/  USHF.R.S32.HI UR21, URZ, 0x1f, UR6 ;  /* 0x0000001f3f157899 */ /* 0x000fc80008011406 */
[----:B------:R-:W-:Y:S01]  /*1c50*/  ULEA.HI UR21, UR21, UR6, URZ, 0x6 ;  /* 0x0000000615157291 */ /* 0x000fe2000f8f303f */
[----:B-1----:R-:W-:-:S03]  /*1c60*/  LOP3.LUT R4, R6, 0xffffffe0, RZ, 0xc0, !PT ;  /* 0xffffffe006047812 */ /* 0x002fc600078ec0ff */
[----:B------:R-:W-:Y:S01]  /*1c70*/  USHF.R.S32.HI UR21, URZ, 0x6, UR21 ;  /* 0x000000063f157899 */ /* 0x000fe20008011415 */
[----:B------:R-:W-:Y:S01]  /*1c80*/  SHF.R.S32.HI R6, RZ, 0x5, R6 ;  /* 0x00000005ff067819 */ /* 0x000fe20000011406 */
[----:B------:R-:W-:Y:S01]  /*1c90*/  ULDC.64 UR6, c[0x0][0x200] ;  /* 0x0000800000067ab9 */ /* 0x000fe20000000a00 */
[----:B------:R-:W-:Y:S01]  /*1ca0*/  IMAD.IADD R21, R25, 0x1, -R4 ;  /* 0x0000000119157824 */ /* 0x000fe200078e0a04 */
[----:B------:R-:W-:Y:S01]  /*1cb0*/  IADD3 R4, P2, R228, UR18, RZ ;  /* 0x00000012e4047c10 */ /* 0x000fe2000ff5e0ff */
[----:B------:R-:W-:Y:S02]  /*1cc0*/  UISETP.LT.AND UP1, UPT, URZ, UR21, UPT ;  /* 0x000000153f00728c */ /* 0x000fe4000bf21270 */
[----:B------:R-:W-:Y:S01]  /*1cd0*/  IMAD R6, R6, UR48, R21 ;  /* 0x0000003006067c24 */ /* 0x000fe2000f8e0215 */
[----:B---3--:R-:W-:Y:S01]  /*1ce0*/  IADD3.X R5, R229, UR22, RZ, P2, !PT ;  /* 0x00000016e5057c10 */ /* 0x008fe200097fe4ff */
[----:B------:R-:W-:Y:S02]  /*1cf0*/  USEL UR21, URZ, UR21, !UP1 ;  /* 0x000000153f157287 */ /* 0x000fe4000c800000 */
[----:B------:R-:W-:Y:S01]  /*1d00*/  UIMAD.WIDE UR16, UR16, UR14, UR6 ;  /* 0x0000000e101072a5 */ /* 0x000fe2000f8e0206 */
[----:B------:R-:W-:Y:S01]  /*1d10*/  IADD3 R10, P0, R6, UR31, RZ ;  /* 0x0000001f060a7c10 */ /* 0x000fe2000ff1e0ff */
[----:B------:R-:W-:Y:S01]  /*1d20*/  IMAD.WIDE.U32 R4, R7, c[0x0][0x370], R4 ;  /* 0x0000dc0007047a25 */ /* 0x000fe200078e0004 */
[----:B------:R-:W-:-:S02]  /*1d30*/  UISETP.GT.AND UP1, UPT, UR34, UR21, UPT ;  /* 0x000000152200728c */ /* 0x000fc4000bf24270 */
[----:B------:R-:W-:Y:S01]  /*1d40*/  LEA.HI.X.SX32 R11, R6, UR13, 0x1, P0 ;  /* 0x0000000d060b7c11 */ /* 0x000fe200080f0eff */
[----:B------:R-:W-:Y:S01]  /*1d50*/  IMAD.WIDE.U32 R6, R14, c[0x0][0x190], R228 ;  /* 0x000064000e067a25 */ /* 0x000fe200078e00e4 */
[----:B------:R-:W-:-:S04]  /*1d60*/  IADD3 R5, R5, UR11, RZ ;  /* 0x0000000b05057c10 */ /* 0x000fc8000fffe0ff */
[----:B------:R-:W-:Y:S01]  /*1d70*/  IADD3 R8, P0, R6, UR33, RZ ;  /* 0x0000002106087c10 */ /* 0x000fe2000ff1e0ff */
[----:B------:R-:W-:-:S03]  /*1d80*/  IMAD.WIDE.U32 R4, R9, c[0x0][0x378], R4 ;  /* 0x0000de0009047a25 */ /* 0x000fc600078e0004 */
[----:B------:R-:W-:Y:S01]  /*1d90*/  IADD3.X R9, R7, UR32, R17, P0, !PT ;  /* 0x0000002007097c10 */ /* 0x000fe200087fe411 */
[----:B------:R-:W-:Y:S01]  /*1da0*/  IMAD.MOV.U32 R6, RZ, RZ, R4 ;  /* 0x000000ffff067224 */ /* 0x000fe200078e0004 */
[----:B------:R-:W-:Y:S02]  /*1db0*/  LEA R220, P0, R10, c[0x0][0x350], 0x2 ;  /* 0x0000d4000adc7a11 */ /* 0x000fe400078010ff */
[----:B------:R-:W-:Y:S01]  /*1dc0*/  IADD3 R7, R5, UR8, RZ ;  /* 0x0000000805077c10 */ /* 0x000fe2000fffe0ff */
[----:B------:R-:W-:Y:S01]  /*1dd0*/  IMAD R5, R24, c[0x0][0x370], RZ ;  /* 0x0000dc0018057a24 */ /* 0x000fe200078e02ff */
[----:B------:R-:W-:Y:S01]  /*1de0*/  LEA.HI.X R221, R10, c[0x0][0x354], R11, 0x2, P0 ;  /* 0x0000d5000add7a11 */ /* 0x000fe200000f140b */
[----:B------:R-:W-:Y:S01]  /*1df0*/  IMAD.WIDE.U32 R12, R12, c[0x0][0x1a8], R8 ;  /* 0x00006a000c0c7a25 */ /* 0x000fe200078e0008 */
[----:B------:R-:W-:-:S03]  /*1e00*/  PLOP3.LUT P0, PT, PT, PT, UP1, 0x80, 0x0 ;  /* 0x000000000000781c */ /* 0x000fc60003f0f018 */
[----:B------:R-:W-:Y:S01]  /*1e10*/  IMAD R4, R241, c[0x0][0x374], R5 ;  /* 0x0000dd00f1047a24 */ /* 0x000fe200078e0205 */
[----:B------:R-:W-:Y:S01]  /*1e20*/  IADD3 R18, R13, UR9, RZ ;  /* 0x000000090d127c10 */ /* 0x000fe2000fffe0ff */
[----:B------:R-:W-:Y:S01]  /*1e30*/  IMAD.WIDE.U32 R6, R241, c[0x0][0x370], R6 ;  /* 0x0000dc00f1067a25 */ /* 0x000fe200078e0006 */
[----:B------:R-:W-:-:S03]  /*1e40*/  LEA R225, P3, R12, c[0x0][0x160], 0x1 ;  /* 0x000058000ce17a11 */ /* 0x000fc600078608ff */
[----:B------:R-:W-:Y:S01]  /*1e50*/  IMAD.IADD R11, R7, 0x1, R4 ;  /* 0x00000001070b7824 */ /* 0x000fe200078e0204 */
[----:B------:R-:W-:Y:S02]  /*1e60*/  LEA R224, P2, R6, c[0x0][0x330], 0x1 ;  /* 0x0000cc0006e07a11 */ /* 0x000fe400078408ff */
[----:B------:R-:W-:Y:S02]  /*1e70*/  LEA.HI.X R226, R12, c[0x0][0x164], R18, 0x1, P3 ;  /* 0x000059000ce27a11 */ /* 0x000fe400018f0c12 */
        /* <DEDUP_REMOVED lines=20> */
.L_x_1319:
        /* <DEDUP_REMOVED lines=18> */
.L_x_1320:
        /* <DEDUP_REMOVED lines=8> */
[----:B------:R-:W-:Y:S02]  /*2160*/  IADD3 R6, P0, R4, UR14, RZ ;  /* 0x0000000e04067c10 */ /* 0x000fe4000ff1e0ff */
        /* <DEDUP_REMOVED lines=26> */
.L_x_1322:
[----:B------:R-:W-:Y:S05]  /*2310*/  BSYNC B0 ;  /* 0x0000000000007941 */ /* 0x000fea0003800000 */
.L_x_1321:
        /* <DEDUP_REMOVED lines=21> */
.L_x_1324:
[----:B------:R-:W-:Y:S05]  /*2470*/  BSYNC B0 ;  /* 0x0000000000007941 */ /* 0x000fea0003800000 */
.L_x_1323:
        /* <DEDUP_REMOVED lines=31> */
.L_x_1326:
[----:B------:R-:W-:Y:S05]  /*2670*/  BSYNC B0 ;  /* 0x0000000000007941 */ /* 0x000fea0003800000 */
.L_x_1325:
        /* <DEDUP_REMOVED lines=20> */
.L_x_1318:
        /* <DEDUP_REMOVED lines=50> */
.L_x_1329:
[----:B------:R-:W-:Y:S05]  /*2ae0*/  BSYNC B0 ;  /* 0x0000000000007941 */ /* 0x000fea0003800000 */
.L_x_1328:
        /* <DEDUP_REMOVED lines=48> */
.L_x_1331:
[----:B------:R-:W-:Y:S05]  /*2df0*/  BSYNC B0 ;  /* 0x0000000000007941 */ /* 0x000fea0003800000 */
.L_x_1330:
        /* <DEDUP_REMOVED lines=44> */
.L_x_1333:
[----:B------:R-:W-:Y:S05]  /*30c0*/  BSYNC B0 ;  /* 0x0000000000007941 */ /* 0x000fea0003800000 */
.L_x_1332:
        /* <DEDUP_REMOVED lines=45> */
.L_x_1335:
[----:B------:R-:W-:Y:S05]  /*33a0*/  BSYNC B0 ;  /* 0x0000000000007941 */ /* 0x000fea0003800000 */
.L_x_1334:
[C---:B--23--:R-:W-:Y:S01]  /*33b0*/  IADD3 R4, R230.reuse, 0x8, RZ ;  /* 0x00000008e6047810 */ /* 0x04cfe20007ffe0ff */
[----:B------:R-:W-:Y:S01]  /*33c0*/  USHF.R.S32.HI UR7, URZ, 0x1f, UR26 ;  /* 0x0000001f3f077899 */ /* 0x000fe2000801141a */
[----:B------:R-:W-:Y:S01]  /*33d0*/  ISETP.GE.AND P1, PT, R230, UR6, PT ;  /* 0x00000006e6007c0c */ /* 0x000fe2000bf26270 */
        /* <DEDUP_REMOVED lines=72> */
.L_x_1337:
[----:B---3--:R-:W-:Y:S05]  /*3860*/  BSYNC B0 ;  /* 0x0000000000007941 */ /* 0x008fea0003800000 */
.L_x_1336:
        /* <DEDUP_REMOVED lines=55> */
.L_x_1339:
[----:B------:R-:W-:Y:S05]  /*3be0*/  BSYNC B0 ;  /* 0x0000000000007941 */ /* 0x000fea0003800000 */
.L_x_1338:
        /* <DEDUP_REMOVED lines=62> */
.L_x_1341:
[----:B------:R-:W-:Y:S05]  /*3fd0*/  BSYNC B0 ;  /* 0x0000000000007941 */ /* 0x000fea0003800000 */
.L_x_1340:
        /* <DEDUP_REMOVED lines=53> */
.L_x_1343:
[----:B------:R-:W-:Y:S05]  /*4330*/  BSYNC B0 ;  /* 0x0000000000007941 */ /* 0x000fea0003800000 */
.L_x_1342:
[----:B------:R-:W-:Y:S01]  /*4340*/  ULDC.64 UR8, c[0x0][0x318] ;  /* 0x0000c60000087ab9 */ /* 0x000fe20000000a00 */
[----:B------:R-:W-:Y:S01]  /*4350*/  IMAD.MOV.U32 R10, RZ, RZ, c[0x0][0x308] ;  /* 0x0000c200ff0a7624 */ /* 0x000fe200078e00ff */
[----:B------:R-:W-:Y:S01]  /*4360*/  UISETP.NE.U32.AND UP1, UPT, URZ, UR8, UPT ;  /* 0x000000083f00728c */ /* 0x000fe2000bf25070 */
[----:B------:R-:W-:Y:S01]  /*4370*/  IMAD.MOV.U32 R11, RZ, RZ, c[0x0][0x30c] ;  /* 0x0000c300ff0b7624 */ /* 0x000fe200078e00ff */
[----:B------:R-:W-:Y:S01]  /*4380*/  ULDC.64 UR22, c[0x0][0x320] ;  /* 0x0000c80000167ab9 */ /* 0x000fe20000000a00 */
[----:B--2---:R-:W2:Y:S01]  /*4390*/  S2R R13, SR_TID.X ;  /* 0x00000000000d7919 */ /* 0x004ea20000002100 */
[----:B------:R-:W-:Y:S01]  /*43a0*/  UISETP.NE.AND.EX UP1, UPT, URZ, UR9, UPT, UP1 ;  /* 0x000000093f00728c */ /* 0x000fe2000bf25310 */
[----:B------:R-:W-:Y:S01]  /*43b0*/  LEA.HI R6, R26, R25, RZ, 0x7 ;  /* 0x000000191a067211 */ /* 0x000fe200078f38ff */
[----:B------:R-:W-:Y:S01]  /*43c0*/  IMAD.U32 R7, RZ, RZ, UR25 ;  /* 0x00000019ff077e24 */ /* 0x000fe2000f8e00ff */
[----:B------:R-:W0:Y:S03]  /*43d0*/  LDGDEPBAR ;  /* 0x00000000000079af */ /* 0x000e260000000000 */
        /* <DEDUP_REMOVED lines=11> */
[----:B---3--:R1:W3:Y:S04]  /*4490*/  @P0 LDG.E R8, [R4.64] ;  /* 0x0000000404080981 */ /* 0x0082e8000c1e1900 */
[----:B-1--4-:R1:W4:Y:S04]  /*44a0*/  LDG.E.64 R4, [R10.64+0x8] ;  /* 0x000008040a047981 */ /* 0x012328000c1e1b00 */
[----:B-1----:R-:W4:Y:S01]  /*44b0*/  LDG.E.64 R10, [R10.64] ;  /* 0x000000040a0a7981 */ /* 0x002f22000c1e1b00 */
[----:B------:R-:W3:Y:S01]  /*44c0*/  @P0 MUFU.RCP R12, c[0x0][0x238] ;  /* 0x00008e00000c0b08 */ /* 0x000ee20000001000 */
[----:B------:R-:W-:Y:S01]  /*44d0*/  SHF.R.S32.HI R6, RZ, 0x7, R6 ;  /* 0x00000007ff067819 */ /* 0x000fe20000011406 */
[----:B--2---:R-:W-:Y:S01]  /*44e0*/  IMAD.SHL.U32 R13, R13, 0x2, RZ ;  /* 0x000000020d0d7824 */ /* 0x004fe200078e00ff */
[----:B------:R-:W-:Y:S01]  /*44f0*/  UIADD3 UR7, UR26, UR15, URZ ;  /* 0x0000000f1a077290 */ /* 0x000fe2000fffe03f */
[----:B------:R-:W-:Y:S01]  /*4500*/  IMAD.U32 R223, RZ, RZ, UR25 ;  /* 0x00000019ffdf7e24 */ /* 0x000fe2000f8e00ff */
[----:B------:R-:W-:Y:S01]  /*4510*/  SHF.L.U32 R9, R6, 0x5, RZ ;  /* 0x0000000506097819 */ /* 0x000fe200000006ff */
[----:B------:R-:W-:Y:S01]  /*4520*/  CS2R R190, SRZ ;  /* 0x0000000000be7805 */ /* 0x000fe2000001ff00 */
[----:B------:R-:W-:Y:S01]  /*4530*/  UIADD3 UR7, -UR10, 0x40, UR7 ;  /* 0x000000400a077890 */ /* 0x000fe2000fffe107 */
[----:B------:R-:W-:Y:S01]  /*4540*/  CS2R R188, SRZ ;  /* 0x0000000000bc7805 */ /* 0x000fe2000001ff00 */
[----:B------:R-:W-:Y:S01]  /*4550*/  LOP3.LUT R9, R9, 0x6, R13, 0xf8, !PT ;  /* 0x0000000609097812 */ /* 0x000fe200078ef80d */
[----:B------:R-:W-:Y:S01]  /*4560*/  CS2R R194, SRZ ;  /* 0x0000000000c27805 */ /* 0x000fe2000001ff00 */
[----:B------:R-:W-:Y:S01]  /*4570*/  LEA R13, R7, R6, 0x1 ;  /* 0x00000006070d7211 */ /* 0x000fe200078e08ff */
[----:B------:R-:W-:Y:S01]  /*4580*/  CS2R R192, SRZ ;  /* 0x0000000000c07805 */ /* 0x000fe2000001ff00 */
[----:B------:R-:W-:Y:S01]  /*4590*/  SHF.R.S32.HI R7, RZ, 0x1f, R21 ;  /* 0x0000001fff077819 */ /* 0x000fe20000011415 */
[----:B------:R-:W-:Y:S01]  /*45a0*/  IMAD R223, R223, 0x40, R9 ;  /* 0x00000040dfdf7824 */ /* 0x000fe200078e0209 */
        /* <DEDUP_REMOVED lines=60> */
[----:B------:R-:W-:Y:S02]  /*4970*/  UMOV UR6, URZ ;  /* 0x0000003f00067c82 */ /* 0x000fe40008000000 */
[----:B------:R-:W-:Y:S02]  /*4980*/  UIADD3 UR22, UR7, -UR13, URZ ;  /* 0x8000000d07167290 */ /* 0x000fe4000fffe03f */
[----:B------:R-:W-:Y:S01]  /*4990*/  ULDC UR18, c[0x0][0x2e4] ;  /* 0x0000b90000127ab9 */ /* 0x000fe20000000800 */
        /* <DEDUP_REMOVED lines=9> */
[----:B------:R-:W1:Y:S08]  /*4a30*/  R2UR UR14, R11 ;  /* 0x000000000b0e73c2 */ /* 0x000e7000000e0000 */
[----:B------:R2:W3:Y:S01]  /*4a40*/  R2UR UR11, R10 ;  /* 0x000000000a0b73c2 */ /* 0x0004e200000e0000 */
[----:B-1----:R-:W-:-:S04]  /*4a50*/  LOP3.LUT R4, R13, UR14, RZ, 0x3c, !PT ;  /* 0x0000000e0d047c12 */ /* 0x002fc8000f8e3cff */
[----:B--23--:R-:W-:-:S03]  /*4a60*/  LOP3.LUT R246, R4, R245, RZ, 0x3c, !PT ;  /* 0x000000f504f67212 */ /* 0x00cfc600078e3cff */
.L_x_1348:
[----:B------:R-:W0:Y:S01]  /*4a70*/  LDGDEPBAR ;  /* 0x00000000000079af */ /* 0x000e220000000000 */
[----:B------:R-:W-:Y:S02]  /*4a80*/  USHF.L.U32 UR7, UR12, 0x6, URZ ;  /* 0x000000060c077899 */ /* 0x000fe4000800063f */
[----:B------:R-:W-:Y:S02]  /*4a90*/  ULDC UR8, c[0x0][0x2e4] ;  /* 0x0000b90000087ab9 */ /* 0x000fe40000000800 */
        /* <DEDUP_REMOVED lines=35> */
[C---:B------:R-:W-:Y:S07]  /*4cd0*/  HMMA.16816.F32.BF16 R12, R84.reuse, R112, R12 ;  /* 0x00000070540c723c */ /* 0x040fee000004180c */
[----:B------:R-:W-:Y:S01]  /*4ce0*/  IMAD.U32 R112, RZ, RZ, UR20 ;  /* 0x00000014ff707e24 */ /* 0x000fe2000f8e00ff */
[----:B------:R-:W-:Y:S01]  /*4cf0*/  HMMA.16816.F32.BF16 R16, R84, R114, R16 ;  /* 0x000000725410723c */ /* 0x000fe20000041810 */
[----:B------:R-:W-:Y:S03]  /*4d00*/  LDSM.16.M88.4 R84, [R215+0x2000] ;  /* 0x00200000d754783b */ /* 0x000fe60000000200 */
[----:B------:R-:W-:Y:S04]  /*4d10*/  IMAD.U32 R113, RZ, RZ, UR19 ;  /* 0x00000013ff717e24 */ /* 0x000fe8000f8e00ff */
        /* <DEDUP_REMOVED lines=11> */
[C---:B------:R-:W-:Y:S01]  /*4dd0*/  LEA R108, P0, R230.reuse, R112, 0x2 ;  /* 0x00000070e66c7211 */ /* 0x040fe200078010ff */
[----:B------:R-:W-:Y:S01]  /*4de0*/  HMMA.16816.F32.BF16 R16, R92, R110, R16 ;  /* 0x0000006e5c10723c */ /* 0x000fe20000041810 */
[----:B------:R-:W4:Y:S03]  /*4df0*/  LDSM.16.M88.4 R92, [R3+0x12800] ;  /* 0x01280000035c783b */ /* 0x000f260000000200 */
[----:B------:R-:W-:Y:S02]  /*4e00*/  LEA.HI.X.SX32 R109, R230, R113, 0x2, P0 ;  /* 0x00000071e66d7211 */ /* 0x000fe400000f16ff */
[----:B------:R-:W-:Y:S02]  /*4e10*/  LDSM.16.M88.4 R112, [R209+0x14000] ;  /* 0x01400000d170783b */ /* 0x000fe40000000200 */
[C---:B--2---:R-:W-:Y:S03]  /*4e20*/  HMMA.16816.F32.BF16 R4, R84.reuse, R96, R4 ;  /* 0x000000605404723c */ /* 0x044fe60000041804 */
[----:B-----5:R2:W5:Y:S05]  /*4e30*/  LDG.E R117, [R108.64] ;  /* 0x000000046c757981 */ /* 0x02056a000c1e1900 */
[C---:B------:R-:W-:Y:S01]  /*4e40*/  HMMA.16816.F32.BF16 R8, R84.reuse, R98, R8 ;  /* 0x000000625408723c */ /* 0x040fe20000041808 */
[----:B------:R2:W5:Y:S05]  /*4e50*/  LDG.E R116, [R108.64+0x20] ;  /* 0x000020046c747981 */ /* 0x00056a000c1e1900 */
[----:B------:R-:W-:Y:S02]  /*4e60*/  LDSM.16.M88.4 R96, [R2+0x14000] ;  /* 0x014000000260783b */ /* 0x000fe40000000200 */
[C---:B---3--:R-:W-:Y:S08]  /*4e70*/  HMMA.16816.F32.BF16 R12, R84.reuse, R88, R12 ;  /* 0x00000058540c723c */ /* 0x048ff0000004180c */
[----:B------:R-:W-:Y:S01]  /*4e80*/  HMMA.16816.F32.BF16 R16, R84, R90, R16 ;  /* 0x0000005a5410723c */ /* 0x000fe20000041810 */
[----:B------:R-:W-:Y:S05]  /*4e90*/  LDSM.16.M88.4 R84, [R209+0x14800] ;  /* 0x01480000d154783b */ /* 0x000fea0000000200 */
[----:B------:R-:W-:Y:S02]  /*4ea0*/  LDSM.16.M88.4 R88, [R211+0x4000] ;  /* 0x00400000d358783b */ /* 0x000fe40000000200 */
[C---:B-1----:R-:W-:Y:S03]  /*4eb0*/  HMMA.16816.F32.BF16 R4, R100.reuse, R104, R4 ;  /* 0x000000686404723c */ /* 0x042fe60000041804 */
[----:B--2---:R-:W1:Y:S05]  /*4ec0*/  LDSM.16.M88.4 R108, [R210+0x4000] ;  /* 0x00400000d26c783b */ /* 0x004e6a0000000200 */
[C---:B------:R-:W-:Y:S01]  /*4ed0*/  HMMA.16816.F32.BF16 R8, R100.reuse, R106, R8 ;  /* 0x0000006a6408723c */ /* 0x040fe20000041808 */
[----:B------:R-:W-:Y:S07]  /*4ee0*/  LDSM.16.M88.4 R104, [R208+0x14000] ;  /* 0x01400000d068783b */ /* 0x000fee0000000200 */
[C---:B----4-:R-:W-:Y:S08]  /*4ef0*/  HMMA.16816.F32.BF16 R12, R100.reuse, R92, R12 ;  /* 0x0000005c640c723c */ /* 0x050ff0000004180c */
[----:B------:R-:W-:Y:S01]  /*4f00*/  HMMA.16816.F32.BF16 R16, R100, R94, R16 ;  /* 0x0000005e6410723c */ /* 0x000fe20000041810 */
[----:B------:R-:W2:Y:S05]  /*4f10*/  LDSM.16.M88.4 R92, [R2+0x14800] ;  /* 0x01480000025c783b */ /* 0x000eaa0000000200 */
[----:B------:R-:W3:Y:S02]  /*4f20*/  LDSM.16.M88.4 R100, [R215+0x4000] ;  /* 0x00400000d764783b */ /* 0x000ee40000000200 */
[C---:B-1----:R-:W-:Y:S08]  /*4f30*/  HMMA.16816.F32.BF16 R4, R108.reuse, R112, R4 ;  /* 0x000000706c04723c */ /* 0x042ff00000041804 */
[C---:B------:R-:W-:Y:S01]  /*4f40*/  HMMA.16816.F32.BF16 R8, R108.reuse, R114, R8 ;  /* 0x000000726c08723c */ /* 0x040fe20000041808 */
[----:B------:R-:W-:Y:S07]  /*4f50*/  LDSM.16.M88.4 R112, [R3+0x14000] ;  /* 0x014000000370783b */ /* 0x000fee0000000200 */
[C---:B------:R-:W-:Y:S08]  /*4f60*/  HMMA.16816.F32.BF16 R12, R108.reuse, R84, R12 ;  /* 0x000000546c0c723c */ /* 0x040ff0000004180c */
        /* <DEDUP_REMOVED lines=18> */
[C---:B------:R-:W-:Y:S08]  /*5090*/  HMMA.16816.F32.BF16 R8, R108.reuse, R114, R8 ;  /* 0x000000726c08723c */ /* 0x040ff00000041808 */
[C---:B--2---:R-:W-:Y:S08]  /*50a0*/  HMMA.16816.F32.BF16 R12, R108.reuse, R88, R12 ;  /* 0x000000586c0c723c */ /* 0x044ff0000004180c */
[----:B------:R-:W-:Y:S01]  /*50b0*/  HMMA.16816.F32.BF16 R16, R108, R90, R16 ;  /* 0x0000005a6c10723c */ /* 0x000fe20000041810 */
[----:B------:R-:W2:Y:S07]  /*50c0*/  LDSM.16.M88.4 R88, [R2+0x16800] ;  /* 0x016800000258783b */ /* 0x000eae0000000200 */
[C---:B------:R-:W-:Y:S08]  /*50d0*/  HMMA.16816.F32.BF16 R4, R92.reuse, R96, R4 ;  /* 0x000000605c04723c */ /* 0x040ff00000041804 */
[C---:B------:R-:W-:Y:S01]  /*50e0*/  HMMA.16816.F32.BF16 R8, R92.reuse, R98, R8 ;  /* 0x000000625c08723c */ /* 0x040fe20000041808 */
[----:B------:R-:W-:Y:S07]  /*50f0*/  LDSM.16.M88.4 R96, [R208+0x16800] ;  /* 0x01680000d060783b */ /* 0x000fee0000000200 */
[C---:B-1----:R-:W-:Y:S08]  /*5100*/  HMMA.16816.F32.BF16 R12, R92.reuse, R84, R12 ;  /* 0x000000545c0c723c */ /* 0x042ff0000004180c */
[----:B------:R-:W-:Y:S01]  /*5110*/  HMMA.16816.F32.BF16 R16, R92, R86, R16 ;  /* 0x000000565c10723c */ /* 0x000fe20000041810 */
[----:B------:R-:W-:Y:S05]  /*5120*/  LDSM.16.M88.4 R84, [R215+0x6000] ;  /* 0x00600000d754783b */ /* 0x000fea0000000200 */
[----:B------:R-:W1:Y:S02]  /*5130*/  LDSM.16.M88.4 R92, [R208+0x16000] ;  /* 0x01600000d05c783b */ /* 0x000e640000000200 */
[C---:B---3--:R-:W-:Y:S07]  /*5140*/  HMMA.16816.F32.BF16 R4, R100.reuse, R104, R4 ;  /* 0x000000686404723c */ /* 0x048fee0000041804 */
[----:B------:R-:W-:Y:S01]  /*5150*/  IADD3 R104, R247, UR7, RZ ;  /* 0x00000007f7687c10 */ /* 0x000fe2000fffe0ff */
[C---:B------:R-:W-:Y:S04]  /*5160*/  HMMA.16816.F32.BF16 R8, R100.reuse, R106, R8 ;  /* 0x0000006a6408723c */ /* 0x040fe80000041808 */
[----:B------:R-:W-:Y:S02]  /*5170*/  IABS R105, R104 ;  /* 0x0000006800697213 */ /* 0x000fe40000000000 */
[----:B------:R-:W-:Y:S02]  /*5180*/  IADD3 R108, R104, 0x8, RZ ;  /* 0x00000008686c7810 */ /* 0x000fe40007ffe0ff */
[C---:B--2---:R-:W-:Y:S03]  /*5190*/  HMMA.16816.F32.BF16 R12, R100.reuse, R88, R12 ;  /* 0x00000058640c723c */ /* 0x044fe6000004180c */
[----:B------:R-:W-:Y:S02]  /*51a0*/  ISETP.GE.AND P1, PT, R108, RZ, PT ;  /* 0x000000ff6c00720c */ /* 0x000fe40003f26270 */
[C---:B------:R-:W-:Y:S02]  /*51b0*/  IADD3 R107, R104.reuse, -0x1, RZ ;  /* 0xffffffff686b7810 */ /* 0x040fe40007ffe0ff */
[----:B------:R-:W-:Y:S01]  /*51c0*/  IMAD.MOV.U32 R88, RZ, RZ, R105 ;  /* 0x000000ffff587224 */ /* 0x000fe200078e0069 */
[----:B------:R-:W-:Y:S01]  /*51d0*/  HMMA.16816.F32.BF16 R16, R100, R90, R16 ;  /* 0x0000005a6410723c */ /* 0x000fe20000041810 */
[----:B------:R-:W-:Y:S02]  /*51e0*/  LDSM.16.M88.4 R100, [R3+0x16000] ;  /* 0x016000000364783b */ /* 0x000fe40000000200 */
[----:B------:R2:W-:Y:S01]  /*51f0*/  I2F R110, R88 ;  /* 0x00000058006e7306 */ /* 0x0005e20000201400 */
[C---:B------:R-:W-:Y:S02]  /*5200*/  IADD3 R105, R104.reuse, 0x7, RZ ;  /* 0x0000000768697810 */ /* 0x040fe40007ffe0ff */
[C---:B------:R-:W-:Y:S02]  /*5210*/  IADD3 R106, R104.reuse, -0x8, RZ ;  /* 0xfffffff8686a7810 */ /* 0x040fe40007ffe0ff */
[----:B------:R-:W-:Y:S04]  /*5220*/  ISETP.GE.AND P0, PT, R105, RZ, PT ;  /* 0x000000ff6900720c */ /* 0x000fe80003f06270 */
[C---:B------:R-:W-:Y:S01]  /*5230*/  @!P1 IADD3 R108, -R104.reuse, -0x8, RZ ;  /* 0xfffffff8686c9810 */ /* 0x040fe20007ffe1ff */
[C---:B-1----:R-:W-:Y:S03]  /*5240*/  HMMA.16816.F32.BF16 R4, R84.reuse, R92, R4 ;  /* 0x0000005c5404723c */ /* 0x042fe60000041804 */
[----:B------:R-:W1:Y:S02]  /*5250*/  I2F R109, R108 ;  /* 0x0000006c006d7306 */ /* 0x000e640000201400 */
[----:B------:R-:W-:Y:S03]  /*5260*/  ISETP.GE.AND P1, PT, R107, RZ, PT ;  /* 0x000000ff6b00720c */ /* 0x000fe60003f26270 */
[----:B------:R-:W-:Y:S01]  /*5270*/  @!P0 IADD3 R105, -R104, -0x7, RZ ;  /* 0xfffffff968698810 */ /* 0x000fe20007ffe1ff */
[C---:B------:R-:W-:Y:S01]  /*5280*/  HMMA.16816.F32.BF16 R8, R84.reuse, R94, R8 ;  /* 0x0000005e5408723c */ /* 0x040fe20000041808 */
[----:B------:R-:W-:Y:S02]  /*5290*/  LDSM.16.M88.4 R92, [R3+0x16800] ;  /* 0x01680000035c783b */ /* 0x000fe40000000200 */
[----:B------:R-:W-:Y:S01]  /*52a0*/  ISETP.GE.AND P0, PT, R106, RZ, PT ;  /* 0x000000ff6a00720c */ /* 0x000fe20003f06270 */
[----:B------:R3:W4:Y:S02]  /*52b0*/  I2F R108, R105 ;  /* 0x00000069006c7306 */ /* 0x0007240000201400 */
[----:B--2---:R-:W2:Y:S02]  /*52c0*/  LDSM.16.M88.4 R88, [R214+0x6000] ;  /* 0x00600000d658783b */ /* 0x004ea40000000200 */
[C---:B------:R-:W-:Y:S04]  /*52d0*/  HMMA.16816.F32.BF16 R12, R84.reuse, R96, R12 ;  /* 0x00000060540c723c */ /* 0x040fe8000004180c */
[C---:B------:R-:W-:Y:S03]  /*52e0*/  @!P1 IADD3 R107, -R104.reuse, 0x1, RZ ;  /* 0x00000001686b9810 */ /* 0x040fe60007ffe1ff */
[C---:B------:R-:W-:Y:S01]  /*52f0*/  IADD3 R96, R104.reuse, -0x10, RZ ;  /* 0xfffffff068607810 */ /* 0x040fe20007ffe0ff */
[----:B------:R-:W-:Y:S02]  /*5300*/  HMMA.16816.F32.BF16 R16, R84, R98, R16 ;  /* 0x000000625410723c */ /* 0x000fe40000041810 */
[----:B------:R-:W1:Y:S02]  /*5310*/  I2F R107, R107 ;  /* 0x0000006b006b7306 */ /* 0x000e640000201400 */
[----:B------:R-:W-:Y:S02]  /*5320*/  @!P0 IADD3 R106, -R104, 0x8, RZ ;  /* 0x00000008686a8810 */ /* 0x000fe40007ffe1ff */
[----:B------:R-:W-:Y:S02]  /*5330*/  ISETP.GE.AND P0, PT, R96, RZ, PT ;  /* 0x000000ff6000720c */ /* 0x000fe40003f06270 */
[C---:B------:R-:W-:Y:S04]  /*5340*/  IADD3 R85, R104.reuse, -0x11, RZ ;  /* 0xffffffef68557810 */ /* 0x040fe80007ffe0ff */
[----:B------:R-:W1:Y:S01]  /*5350*/  I2F R106, R106 ;  /* 0x0000006a006a7306 */ /* 0x000e620000201400 */
[C---:B---3--:R-:W-:Y:S02]  /*5360*/  IADD3 R105, R104.reuse, -0x9, RZ ;  /* 0xfffffff768697810 */ /* 0x048fe40007ffe0ff */
[C---:B------:R-:W-:Y:S02]  /*5370*/  IADD3 R84, R104.reuse, -0x18, RZ ;  /* 0xffffffe868547810 */ /* 0x040fe40007ffe0ff */
[----:B------:R-:W-:Y:S02]  /*5380*/  ISETP.GE.AND P1, PT, R105, RZ, PT ;  /* 0x000000ff6900720c */ /* 0x000fe40003f26270 */
[C---:B------:R-:W-:Y:S02]  /*5390*/  IADD3 R86, R104.reuse, -0x19, RZ ;  /* 0xffffffe768567810 */ /* 0x040fe40007ffe0ff */
[----:B------:R-:W-:Y:S02]  /*53a0*/  ISETP.GE.AND P2, PT, R85, RZ, PT ;  /* 0x000000ff5500720c */ /* 0x000fe40003f46270 */
[----:B------:R-:W-:Y:S02]  /*53b0*/  @!P0 IADD3 R96, -R104, 0x10, RZ ;  /* 0x0000001068608810 */ /* 0x000fe40007ffe1ff */
[----:B------:R-:W-:Y:S04]  /*53c0*/  ISETP.GE.AND P0, PT, R86, RZ, PT ;  /* 0x000000ff5600720c */ /* 0x000fe80003f06270 */
[----:B------:R-:W-:Y:S01]  /*53d0*/  I2F R96, R96 ;  /* 0x0000006000607306 */ /* 0x000fe20000201400 */
[C---:B--2---:R-:W-:Y:S05]  /*53e0*/  HMMA.16816.F32.BF16 R4, R88.reuse, R100, R4 ;  /* 0x000000645804723c */ /* 0x044fea0000041804 */
[----:B------:R-:W-:Y:S02]  /*53f0*/  @!P1 IADD3 R105, -R104, 0x9, RZ ;  /* 0x0000000968699810 */ /* 0x000fe40007ffe1ff */
[----:B------:R-:W-:Y:S01]  /*5400*/  ISETP.GE.AND P1, PT, R84, RZ, PT ;  /* 0x000000ff5400720c */ /* 0x000fe20003f26270 */
[C---:B------:R-:W-:Y:S03]  /*5410*/  HMMA.16816.F32.BF16 R8, R88.reuse, R102, R8 ;  /* 0x000000665808723c */ /* 0x040fe60000041808 */
[----:B------:R-:W2:Y:S01]  /*5420*/  I2F R105, R105 ;  /* 0x0000006900697306 */ /* 0x000ea20000201400 */
[C---:B------:R-:W-:Y:S02]  /*5430*/  @!P2 IADD3 R85, -R104.reuse, 0x11, RZ ;  /* 0x000000116855a810 */ /* 0x040fe40007ffe1ff */
[C---:B------:R-:W-:Y:S02]  /*5440*/  @!P0 IADD3 R86, -R104.reuse, 0x19, RZ ;  /* 0x0000001968568810 */ /* 0x040fe40007ffe1ff */
[C---:B------:R-:W-:Y:S01]  /*5450*/  HMMA.16816.F32.BF16 R12, R88.reuse, R92, R12 ;  /* 0x0000005c580c723c */ /* 0x040fe2000004180c */
[----:B------:R-:W-:Y:S03]  /*5460*/  PLOP3.LUT P0, PT, PT, PT, UP0, 0x80, 0x0 ;  /* 0x000000000000781c */ /* 0x000fe60003f0f008 */
[----:B------:R-:W-:Y:S01]  /*5470*/  @!P1 IADD3 R84, -R104, 0x18, RZ ;  /* 0x0000001868549810 */ /* 0x000fe20007ffe1ff */
[----:B------:R-:W3:Y:S03]  /*5480*/  I2F R85, R85 ;  /* 0x0000005500557306 */ /* 0x000ee60000201400 */
[----:B-1----:R-:W-:Y:S01]  /*5490*/  FFMA.FTZ R6, R109, -UR6, R6 ;  /* 0x800000066d067c23 */ /* 0x002fe20008010006 */
[----:B------:R-:W-:Y:S03]  /*54a0*/  HMMA.16816.F32.BF16 R16, R88, R94, R16 ;  /* 0x0000005e5810723c */ /* 0x000fe60000041810 */
[----:B----4-:R-:W-:Y:S02]  /*54b0*/  FFMA.FTZ R7, R108, -UR6, R7 ;  /* 0x800000066c077c23 */ /* 0x010fe40008010007 */
[C---:B------:R-:W-:Y:S01]  /*54c0*/  FFMA.FTZ R5, R107.reuse, -UR6, R5 ;  /* 0x800000066b057c23 */ /* 0x040fe20008010005 */
[----:B------:R-:W1:Y:S01]  /*54d0*/  I2F R84, R84 ;  /* 0x0000005400547306 */ /* 0x000e620000201400 */
[C---:B------:R-:W-:Y:S02]  /*54e0*/  FFMA.FTZ R4, R110.reuse, -UR6, R4 ;  /* 0x800000066e047c23 */ /* 0x040fe40008010004 */
[----:B------:R-:W-:Y:S03]  /*54f0*/  FFMA.FTZ R11, R107, -UR6, R11 ;  /* 0x800000066b0b7c23 */ /* 0x000fe6000801000b */
[----:B------:R-:W-:Y:S02]  /*5500*/  FFMA.FTZ R10, R110, -UR6, R10 ;  /* 0x800000066e0a7c23 */ /* 0x000fe4000801000a */
[C---:B------:R-:W-:Y:S02]  /*5510*/  FFMA.FTZ R8, R106.reuse, -UR6, R8 ;  /* 0x800000066a087c23 */ /* 0x040fe40008010008 */
[C---:B--2---:R-:W-:Y:S01]  /*5520*/  FFMA.FTZ R9, R105.reuse, -UR6, R9 ;  /* 0x8000000669097c23 */ /* 0x044fe20008010009 */
[----:B------:R-:W2:Y:S01]  /*5530*/  I2F R86, R86 ;  /* 0x0000005600567306 */ /* 0x000ea20000201400 */
[----:B------:R-:W-:Y:S02]  /*5540*/  FFMA.FTZ R14, R106, -UR6, R14 ;  /* 0x800000066a0e7c23 */ /* 0x000fe4000801000e */
[----:B------:R-:W-:Y:S02]  /*5550*/  FFMA.FTZ R15, R105, -UR6, R15 ;  /* 0x80000006690f7c23 */ /* 0x000fe4000801000f */
[C---:B------:R-:W-:Y:S02]  /*5560*/  FFMA.FTZ R12, R96.reuse, -UR6, R12 ;  /* 0x80000006600c7c23 */ /* 0x040fe4000801000c */
[C---:B---3--:R-:W-:Y:S02]  /*5570*/  FFMA.FTZ R13, R85.reuse, -UR6, R13 ;  /* 0x80000006550d7c23 */ /* 0x048fe4000801000d */
[----:B------:R-:W-:Y:S02]  /*5580*/  FFMA.FTZ R18, R96, -UR6, R18 ;  /* 0x8000000660127c23 */ /* 0x000fe40008010012 */
[----:B------:R-:W-:Y:S02]  /*5590*/  FFMA.FTZ R19, R85, -UR6, R19 ;  /* 0x8000000655137c23 */ /* 0x000fe40008010013 */
[----:B-1----:R-:W-:Y:S02]  /*55a0*/  FFMA.FTZ R16, R84, -UR6, R16 ;  /* 0x8000000654107c23 */ /* 0x002fe40008010010 */
[----:B--2---:R-:W-:Y:S01]  /*55b0*/  FFMA.FTZ R17, R86, -UR6, R17 ;  /* 0x8000000656117c23 */ /* 0x004fe20008010011 */
        /* <DEDUP_REMOVED lines=13> */
.L_x_1344:
[----:B------:R-:W-:Y:S01]  /*5690*/  IADD3 R84, R230, UR7, RZ ;  /* 0x00000007e6547c10 */ /* 0x000fe2000fffe0ff */
[----:B------:R-:W-:Y:S01]  /*56a0*/  UIADD3 UR7, -UR8, UR10, -UR15 ;  /* 0x0000000a08077290 */ /* 0x000fe2000fffe90f */
[C---:B------:R-:W-:Y:S01]  /*56b0*/  IADD3 R93, R223.reuse, 0x1, RZ ;  /* 0x00000001df5d7810 */ /* 0x040fe20007ffe0ff */
[----:B------:R-:W-:Y:S01]  /*56c0*/  UMOV UR18, UR8 ;  /* 0x0000000800127c82 */ /* 0x000fe20008000000 */
[C---:B------:R-:W-:Y:S02]  /*56d0*/  IADD3 R85, R84.reuse, 0x8, RZ ;  /* 0x0000000854557810 */ /* 0x040fe40007ffe0ff */
[----:B------:R-:W-:Y:S02]  /*56e0*/  IADD3 R92, R223, 0x8, RZ ;  /* 0x00000008df5c7810 */ /* 0x000fe40007ffe0ff */
[C---:B------:R-:W-:Y:S02]  /*56f0*/  IADD3 R86, R84.reuse, UR7, RZ ;  /* 0x0000000754567c10 */ /* 0x040fe4000fffe0ff */
[----:B------:R-:W-:Y:S01]  /*5700*/  IADD3 R96, R85, UR7, RZ ;  /* 0x0000000755607c10 */ /* 0x000fe2000fffe0ff */
[----:B------:R-:W-:Y:S01]  /*5710*/  UIADD3 UR7, UR10, 0x1, -UR15 ;  /* 0x000000010a077890 */ /* 0x000fe2000fffe80f */
[C---:B------:R-:W-:Y:S02]  /*5720*/  IADD3 R91, R223.reuse, 0x9, RZ ;  /* 0x00000009df5b7810 */ /* 0x040fe40007ffe0ff */
[C---:B------:R-:W-:Y:S01]  /*5730*/  IADD3 R90, R223.reuse, 0x10, RZ ;  /* 0x00000010df5a7810 */ /* 0x040fe20007ffe0ff */
[----:B------:R-:W-:Y:S01]  /*5740*/  UIADD3 UR7, UR7, UR41, URZ ;  /* 0x0000002907077290 */ /* 0x000fe2000fffe03f */
[C---:B------:R-:W-:Y:S02]  /*5750*/  IADD3 R89, R223.reuse, 0x11, RZ ;  /* 0x00000011df597810 */ /* 0x040fe40007ffe0ff */
[C---:B------:R-:W-:Y:S02]  /*5760*/  IADD3 R88, R223.reuse, 0x18, RZ ;  /* 0x00000018df587810 */ /* 0x040fe40007ffe0ff */
[C---:B------:R-:W-:Y:S02]  /*5770*/  IADD3 R87, R223.reuse, 0x19, RZ ;  /* 0x00000019df577810 */ /* 0x040fe40007ffe0ff */
[----:B------:R-:W-:Y:S02]  /*5780*/  IADD3 R94, R84, UR7, RZ ;  /* 0x00000007545e7c10 */ /* 0x000fe4000fffe0ff */
[----:B------:R-:W-:Y:S02]  /*5790*/  IMNMX R84, RZ, R86, !PT ;  /* 0x00000056ff547217 */ /* 0x000fe40007800200 */
[----:B------:R-:W-:Y:S02]  /*57a0*/  IMNMX R86, R94, UR10, PT ;  /* 0x0000000a5e567c17 */ /* 0x000fe4000b800200 */
[-C--:B------:R-:W-:Y:S02]  /*57b0*/  ISETP.GE.AND P0, PT, R223, R84.reuse, PT ;  /* 0x00000054df00720c */ /* 0x080fe40003f06270 */
[----:B------:R-:W-:Y:S02]  /*57c0*/  ISETP.GE.AND P6, PT, R93, R84, PT ;  /* 0x000000545d00720c */ /* 0x000fe40003fc6270 */
[----:B------:R-:W-:Y:S02]  /*57d0*/  IADD3 R95, R85, UR7, RZ ;  /* 0x00000007555f7c10 */ /* 0x000fe4000fffe0ff */
        /* <DEDUP_REMOVED lines=48> */
.L_x_1345:
[----:B------:R-:W-:Y:S01]  /*5ae0*/  IMAD.U32 R84, RZ, RZ, UR12 ;  /* 0x0000000cff547e24 */ /* 0x000fe2000f8e00ff */
[----:B------:R-:W-:Y:S01]  /*5af0*/  UIADD3 UR7, UR11, -0x61c88647, URZ ;  /* 0x9e3779b90b077890 */ /* 0x000fe2000fffe03f */
[----:B------:R-:W-:Y:S01]  /*5b00*/  IMAD.WIDE.U32 R86, R246, -0x326172a9, RZ ;  /* 0xcd9e8d57f6567825 */ /* 0x000fe200078e00ff */
[----:B------:R-:W-:Y:S01]  /*5b10*/  FSETP.NEU.FTZ.AND P0, PT, R235, -INF , PT ;  /* 0xff800000eb00780b */ /* 0x000fe20003f1d000 */
[----:B------:R-:W-:Y:S02]  /*5b20*/  UISETP.GT.AND UP1, UPT, UR12, UR21, UPT ;  /* 0x000000150c00728c */ /* 0x000fe4000bf24270 */
[----:B------:R-:W-:Y:S02]  /*5b30*/  IMAD R84, R84, 0x4, R249 ;  /* 0x0000000454547824 */ /* 0x000fe400078e02f9 */
[----:B------:R-:W-:Y:S02]  /*5b40*/  IMAD.MOV.U32 R240, RZ, RZ, c[0x0][0x22c] ;  /* 0x00008b00fff07624 */ /* 0x000fe400078e00ff */
[----:B------:R-:W-:Y:S04]  /*5b50*/  IMAD.WIDE.U32 R84, R84, -0x326172a9, RZ ;  /* 0xcd9e8d5754547825 */ /* 0x000fe800078e00ff */
[----:B------:R-:W-:Y:S01]  /*5b60*/  IMAD R240, R240, c[0x0][0x1c0], RZ ;  /* 0x00007000f0f07a24 */ /* 0x000fe200078e02ff */
[----:B------:R-:W-:Y:S01]  /*5b70*/  LOP3.LUT R90, R87, UR7, R84, 0x96, !PT ;  /* 0x00000007575a7c12 */ /* 0x000fe2000f8e9654 */
[----:B------:R-:W-:Y:S01]  /*5b80*/  UIADD3 UR7, UR14, -0x4498517b, URZ ;  /* 0xbb67ae850e077890 */ /* 0x000fe2000fffe03f */
[----:B------:R-:W-:Y:S03]  /*5b90*/  LOP3.LUT R84, R85, UR11, R248, 0x96, !PT ;  /* 0x0000000b55547c12 */ /* 0x000fe6000f8e96f8 */
[----:B------:R-:W-:Y:S04]  /*5ba0*/  IMAD.WIDE.U32 R90, R90, -0x2daee0ad, RZ ;  /* 0xd2511f535a5a7825 */ /* 0x000fe800078e00ff */
[----:B------:R-:W-:Y:S05]  /*5bb0*/  IMAD.WIDE.U32 R84, R84, -0x2daee0ad, RZ ;  /* 0xd2511f5354547825 */ /* 0x000fea00078e00ff */
[----:B------:R-:W-:Y:S01]  /*5bc0*/  LOP3.LUT R85, R85, UR7, R244, 0x96, !PT ;  /* 0x0000000755557c12 */ /* 0x000fe2000f8e96f4 */
[----:B------:R-:W-:Y:S06]  /*5bd0*/  UIADD3 UR7, UR14, 0x76cf5d0a, URZ ;  /* 0x76cf5d0a0e077890 */ /* 0x000fec000fffe03f */
[----:B------:R-:W-:Y:S01]  /*5be0*/  LOP3.LUT R88, R91, UR7, R84, 0x96, !PT ;  /* 0x000000075b587c12 */ /* 0x000fe2000f8e9654 */
[----:B------:R-:W-:Y:S01]  /*5bf0*/  UIADD3 UR7, UR11, 0x3c6ef372, URZ ;  /* 0x3c6ef3720b077890 */ /* 0x000fe2000fffe03f */
[----:B------:R-:W-:Y:S04]  /*5c00*/  IMAD.WIDE.U32 R84, R85, -0x326172a9, RZ ;  /* 0xcd9e8d5755547825 */ /* 0x000fe800078e00ff */
[----:B------:R-:W-:Y:S01]  /*5c10*/  IMAD.WIDE.U32 R88, R88, -0x326172a9, RZ ;  /* 0xcd9e8d5758587825 */ /* 0x000fe200078e00ff */
[----:B------:R-:W-:Y:S01]  /*5c20*/  LOP3.LUT R85, R85, UR7, R86, 0x96, !PT ;  /* 0x0000000755557c12 */ /* 0x000fe2000f8e9656 */
[----:B------:R-:W-:Y:S06]  /*5c30*/  UIADD3 UR7, UR11, -0x255992d5, URZ ;  /* 0xdaa66d2b0b077890 */ /* 0x000fec000fffe03f */
        /* <DEDUP_REMOVED lines=11> */
[----:B------:R-:W-:Y:S06]  /*5cf0*/  UIADD3 UR7, UR11, 0x1715609d, URZ ;  /* 0x1715609d0b077890 */ /* 0x000fec000fffe03f */
[----:B------:R-:W-:Y:S01]  /*5d00*/  LOP3.LUT R88, R91, UR7, R84, 0x96, !PT ;  /* 0x000000075b587c12 */ /* 0x000fe2000f8e9654 */
[----:B------:R-:W-:Y:S01]  /*5d10*/  UIADD3 UR7, UR14, -0x56f99767, URZ ;  /* 0xa90668990e077890 */ /* 0x000fe2000fffe03f */
[----:B------:R-:W-:Y:S04]  /*5d20*/  IMAD.WIDE.U32 R84, R85, -0x2daee0ad, RZ ;  /* 0xd2511f5355547825 */ /* 0x000fe800078e00ff */
[----:B------:R-:W-:Y:S01]  /*5d30*/  IMAD.WIDE.U32 R88, R88, -0x2daee0ad, RZ ;  /* 0xd2511f5358587825 */ /* 0x000fe200078e00ff */
[----:B------:R-:W-:Y:S01]  /*5d40*/  LOP3.LUT R86, R85, UR7, R86, 0x96, !PT ;  /* 0x0000000755567c12 */ /* 0x000fe2000f8e9656 */
[----:B------:R-:W-:Y:S02]  /*5d50*/  UIADD3 UR7, UR14, 0x646e171e, URZ ;  /* 0x646e171e0e077890 */ /* 0x000fe4000fffe03f */
[----:B------:R-:W-:Y:S02]  /*5d60*/  FMUL.FTZ R91, R236, 1.4426950216293334961 ;  /* 0x3fb8aa3bec5b7820 */ /* 0x000fe40000410000 */
[----:B------:R-:W-:Y:S02]  /*5d70*/  IMAD.WIDE.U32 R86, R86, -0x326172a9, RZ ;  /* 0xcd9e8d5756567825 */ /* 0x000fe400078e00ff */
[----:B------:R-:W-:Y:S01]  /*5d80*/  LOP3.LUT R85, R89, UR7, R84, 0x96, !PT ;  /* 0x0000000759557c12 */ /* 0x000fe2000f8e9654 */
[----:B------:R-:W-:Y:S01]  /*5d90*/  UIADD3 UR7, UR11, -0x4ab325aa, URZ ;  /* 0xb54cda560b077890 */ /* 0x000fe2000fffe03f */
[----:B------:R-:W-:Y:S05]  /*5da0*/  FMUL.FTZ R84, R235, 1.4426950216293334961 ;  /* 0x3fb8aa3beb547820 */ /* 0x000fea0000410000 */
[----:B------:R-:W-:Y:S02]  /*5db0*/  FSEL R84, R84, RZ, P0 ;  /* 0x000000ff54547208 */ /* 0x000fe40000000000 */
[----:B------:R-:W-:Y:S02]  /*5dc0*/  FSETP.NEU.FTZ.AND P0, PT, R236, -INF , PT ;  /* 0xff800000ec00780b */ /* 0x000fe40003f1d000 */
[----:B------:R-:W-:Y:S01]  /*5dd0*/  LOP3.LUT R90, R87, UR7, R90, 0x96, !PT ;  /* 0x00000007575a7c12 */ /* 0x000fe2000f8e965a */
[--C-:B------:R-:W-:Y:S01]  /*5de0*/  FFMA.FTZ R16, R16, c[0x0][0x23c], -R84.reuse ;  /* 0x00008f0010107a23 */ /* 0x100fe20000010854 */
[----:B------:R-:W-:Y:S01]  /*5df0*/  ULDC.U8 UR7, c[0x0][0x2d8] ;  /* 0x0000b60000077ab9 */ /* 0x000fe20000000000 */
[--C-:B------:R-:W-:Y:S02]  /*5e00*/  FFMA.FTZ R8, R8, c[0x0][0x23c], -R84.reuse ;  /* 0x00008f0008087a23 */ /* 0x100fe40000010854 */
[----:B------:R1:W-:Y:S01]  /*5e10*/  MUFU.EX2 R129, R16 ;  /* 0x0000001000817308 */ /* 0x0003e20000000800 */
[--C-:B------:R-:W-:Y:S02]  /*5e20*/  FFMA.FTZ R12, R12, c[0x0][0x23c], -R84.reuse ;  /* 0x00008f000c0c7a23 */ /* 0x100fe40000010854 */
[--C-:B------:R-:W-:Y:S02]  /*5e30*/  FFMA.FTZ R4, R4, c[0x0][0x23c], -R84.reuse ;  /* 0x00008f0004047a23 */ /* 0x100fe40000010854 */
[--C-:B------:R-:W-:Y:S02]  /*5e40*/  FFMA.FTZ R5, R5, c[0x0][0x23c], -R84.reuse ;  /* 0x00008f0005057a23 */ /* 0x100fe40000010854 */
[--C-:B------:R-:W-:Y:S02]  /*5e50*/  FFMA.FTZ R9, R9, c[0x0][0x23c], -R84.reuse ;  /* 0x00008f0009097a23 */ /* 0x100fe40000010854 */
[--C-:B------:R-:W-:Y:S01]  /*5e60*/  FFMA.FTZ R13, R13, c[0x0][0x23c], -R84.reuse ;  /* 0x00008f000d0d7a23 */ /* 0x100fe20000010854 */
[----:B------:R2:W-:Y:S01]  /*5e70*/  MUFU.EX2 R126, R8 ;  /* 0x00000008007e7308 */ /* 0x0005e20000000800 */
[----:B------:R-:W-:Y:S09]  /*5e80*/  FFMA.FTZ R84, R17, c[0x0][0x23c], -R84 ;  /* 0x00008f0011547a23 */ /* 0x000ff20000010854 */
[----:B------:R3:W-:Y:S01]  /*5e90*/  MUFU.EX2 R127, R12 ;  /* 0x0000000c007f7308 */ /* 0x0007e20000000800 */
[----:B-1----:R-:W-:Y:S05]  /*5ea0*/  FSEL R16, R91, RZ, P0 ;  /* 0x000000ff5b107208 */ /* 0x002fea0000000000 */
[--C-:B------:R-:W-:Y:S04]  /*5eb0*/  FFMA.FTZ R7, R7, c[0x0][0x23c], -R16.reuse ;  /* 0x00008f0007077a23 */ /* 0x100fe80000010810 */
[----:B------:R1:W-:Y:S01]  /*5ec0*/  MUFU.EX2 R124, R4 ;  /* 0x00000004007c7308 */ /* 0x0003e20000000800 */
[--C-:B------:R-:W-:Y:S02]  /*5ed0*/  FFMA.FTZ R6, R6, c[0x0][0x23c], -R16.reuse ;  /* 0x00008f0006067a23 */ /* 0x100fe40000010810 */
[--C-:B------:R-:W-:Y:S01]  /*5ee0*/  FFMA.FTZ R19, R19, c[0x0][0x23c], -R16.reuse ;  /* 0x00008f0013137a23 */ /* 0x100fe20000010810 */
[----:B--2---:R-:W-:Y:S01]  /*5ef0*/  LOP3.LUT R8, R88, 0xff, RZ, 0xc0, !PT ;  /* 0x000000ff58087812 */ /* 0x004fe200078ec0ff */
[--C-:B------:R-:W-:Y:S02]  /*5f00*/  FFMA.FTZ R11, R11, c[0x0][0x23c], -R16.reuse ;  /* 0x00008f000b0b7a23 */ /* 0x100fe40000010810 */
[--C-:B------:R-:W-:Y:S01]  /*5f10*/  FFMA.FTZ R10, R10, c[0x0][0x23c], -R16.reuse ;  /* 0x00008f000a0a7a23 */ /* 0x100fe20000010810 */
[----:B------:R-:W-:Y:S01]  /*5f20*/  ISETP.LE.U32.AND P6, PT, R8, UR7, PT ;  /* 0x0000000708007c0c */ /* 0x000fe2000bfc3070 */
[--C-:B------:R-:W-:Y:S01]  /*5f30*/  FFMA.FTZ R15, R15, c[0x0][0x23c], -R16.reuse ;  /* 0x00008f000f0f7a23 */ /* 0x100fe20000010810 */
[----:B------:R2:W-:Y:S01]  /*5f40*/  MUFU.EX2 R125, R7 ;  /* 0x00000007007d7308 */ /* 0x0005e20000000800 */
[----:B------:R-:W-:Y:S01]  /*5f50*/  LOP3.LUT R8, R86, 0xff, RZ, 0xc0, !PT ;  /* 0x000000ff56087812 */ /* 0x000fe200078ec0ff */
[----:B------:R-:W-:Y:S01]  /*5f60*/  FFMA.FTZ R14, R14, c[0x0][0x23c], -R16 ;  /* 0x00008f000e0e7a23 */ /* 0x000fe20000010810 */
[----:B---3--:R-:W-:Y:S01]  /*5f70*/  SHF.R.U32.HI R12, RZ, 0x10, R88 ;  /* 0x00000010ff0c7819 */ /* 0x008fe20000011658 */
[----:B------:R-:W-:Y:S01]  /*5f80*/  FFMA.FTZ R16, R18, c[0x0][0x23c], -R16 ;  /* 0x00008f0012107a23 */ /* 0x000fe20000010810 */
[----:B------:R-:W-:Y:S05]  /*5f90*/  ISETP.LE.U32.AND P5, PT, R8, UR7, PT ;  /* 0x0000000708007c0c */ /* 0x000fea000bfa3070 */
[----:B------:R3:W-:Y:S01]  /*5fa0*/  MUFU.EX2 R122, R6 ;  /* 0x00000006007a7308 */ /* 0x0007e20000000800 */
[----:B-1----:R-:W-:Y:S04]  /*5fb0*/  LOP3.LUT R4, R85, 0xff, RZ, 0xc0, !PT ;  /* 0x000000ff55047812 */ /* 0x002fe800078ec0ff */
[----:B------:R-:W-:Y:S05]  /*5fc0*/  ISETP.LE.U32.AND P3, PT, R4, UR7, PT ;  /* 0x0000000704007c0c */ /* 0x000fea000bf63070 */
[----:B------:R-:W-:Y:S01]  /*5fd0*/  MUFU.EX2 R120, R5 ;  /* 0x0000000500787308 */ /* 0x000fe20000000800 */
[----:B------:R-:W-:Y:S02]  /*5fe0*/  LOP3.LUT R4, R12, 0xff, RZ, 0xc0, !PT ;  /* 0x000000ff0c047812 */ /* 0x000fe400078ec0ff */
[----:B------:R-:W-:Y:S02]  /*5ff0*/  LOP3.LUT R12, R86, 0xffff, RZ, 0xc0, !PT ;  /* 0x0000ffff560c7812 */ /* 0x000fe400078ec0ff */
[----:B--2---:R-:W-:Y:S02]  /*6000*/  SHF.R.U32.HI R7, RZ, 0x18, R88 ;  /* 0x00000018ff077819 */ /* 0x004fe40000011658 */
[----:B------:R-:W-:Y:S02]  /*6010*/  ISETP.LE.U32.AND P1, PT, R4, UR7, PT ;  /* 0x0000000704007c0c */ /* 0x000fe4000bf23070 */
[----:B------:R-:W-:Y:S01]  /*6020*/  SHF.R.U32.HI R4, RZ, 0x18, R90 ;  /* 0x00000018ff047819 */ /* 0x000fe2000001165a */
[----:B------:R-:W-:Y:S01]  /*6030*/  MUFU.EX2 R128, R19 ;  /* 0x0000001300807308 */ /* 0x000fe20000000800 */
[----:B------:R-:W-:Y:S02]  /*6040*/  ISETP.LE.U32.AND P0, PT, R7, UR7, PT ;  /* 0x0000000707007c0c */ /* 0x000fe4000bf03070 */
[----:B------:R-:W-:Y:S02]  /*6050*/  LOP3.LUT R88, R88, 0xffff, RZ, 0xc0, !PT ;  /* 0x0000ffff58587812 */ /* 0x000fe400078ec0ff */
[--C-:B---3--:R-:W-:Y:S02]  /*6060*/  SHF.R.U32.HI R6, RZ, 0x18, R85.reuse ;  /* 0x00000018ff067819 */ /* 0x108fe40000011655 */
[--C-:B------:R-:W-:Y:S02]  /*6070*/  SHF.R.U32.HI R7, RZ, 0x18, R86.reuse ;  /* 0x00000018ff077819 */ /* 0x100fe40000011656 */
[----:B------:R-:W-:Y:S01]  /*6080*/  ISETP.LE.U32.AND P2, PT, R6, UR7, PT ;  /* 0x0000000706007c0c */ /* 0x000fe2000bf43070 */
[----:B------:R-:W-:Y:S01]  /*6090*/  MUFU.EX2 R123, R9 ;  /* 0x00000009007b7308 */ /* 0x000fe20000000800 */
[----:B------:R-:W-:Y:S02]  /*60a0*/  LOP3.LUT R6, R90, 0xff, RZ, 0xc0, !PT ;  /* 0x000000ff5a067812 */ /* 0x000fe400078ec0ff */
[----:B------:R-:W-:Y:S02]  /*60b0*/  SHF.R.U32.HI R86, RZ, 0x10, R86 ;  /* 0x00000010ff567819 */ /* 0x000fe40000011656 */
[----:B------:R-:W-:Y:S05]  /*60c0*/  ISETP.LE.U32.AND P4, PT, R7, UR7, PT ;  /* 0x0000000707007c0c */ /* 0x000fea000bf83070 */
[----:B------:R-:W-:Y:S10]  /*60d0*/  MUFU.EX2 R113, R11 ;  /* 0x0000000b00717308 */ /* 0x000ff40000000800 */
[----:B------:R-:W-:Y:S10]  /*60e0*/  MUFU.EX2 R112, R10 ;  /* 0x0000000a00707308 */ /* 0x000ff40000000800 */
[----:B------:R-:W-:Y:S10]  /*60f0*/  MUFU.EX2 R121, R15 ;  /* 0x0000000f00797308 */ /* 0x000ff40000000800 */
[----:B------:R-:W-:Y:S10]  /*6100*/  MUFU.EX2 R115, R13 ;  /* 0x0000000d00737308 */ /* 0x000ff40000000800 */
[----:B------:R-:W-:Y:S10]  /*6110*/  MUFU.EX2 R114, R14 ;  /* 0x0000000e00727308 */ /* 0x000ff40000000800 */
[----:B------:R-:W-:Y:S10]  /*6120*/  MUFU.EX2 R119, R84 ;  /* 0x0000005400777308 */ /* 0x000ff40000000800 */
[----:B------:R-:W1:Y:S02]  /*6130*/  MUFU.EX2 R118, R16 ;  /* 0x0000001000767308 */ /* 0x000e640000000800 */
[----:B-1----:R-:W-:Y:S02]  /*6140*/  @!P1 FADD.FTZ R118, -R118, -RZ ;  /* 0x800000ff76769221 */ /* 0x002fe40000010100 */
[----:B------:R-:W-:Y:S01]  /*6150*/  @!P6 FADD.FTZ R129, -R129, -RZ ;  /* 0x800000ff8181e221 */ /* 0x000fe20000010100 */
[----:B------:R-:W-:Y:S01]  /*6160*/  ISETP.LE.U32.AND P6, PT, R4, UR7, PT ;  /* 0x0000000704007c0c */ /* 0x000fe2000bfc3070 */
[----:B------:R-:W-:Y:S01]  /*6170*/  @!P3 FADD.FTZ R127, -R127, -RZ ;  /* 0x800000ff7f7fb221 */ /* 0x000fe20000010100 */
[----:B------:R-:W-:Y:S01]  /*6180*/  SHF.R.U32.HI R4, RZ, 0x10, R90 ;  /* 0x00000010ff047819 */ /* 0x000fe2000001165a */
[----:B------:R-:W-:Y:S01]  /*6190*/  @!P0 FADD.FTZ R128, -R128, -RZ ;  /* 0x800000ff80808221 */ /* 0x000fe20000010100 */
[----:B------:R-:W-:Y:S01]  /*61a0*/  LOP3.LUT R90, R90, 0xffff, RZ, 0xc0, !PT ;  /* 0x0000ffff5a5a7812 */ /* 0x000fe200078ec0ff */
[----:B------:R-:W-:Y:S01]  /*61b0*/  @!P5 FADD.FTZ R126, -R126, -RZ ;  /* 0x800000ff7e7ed221 */ /* 0x000fe20000010100 */
[----:B------:R-:W-:Y:S01]  /*61c0*/  LOP3.LUT R5, R4, 0xff, RZ, 0xc0, !PT ;  /* 0x000000ff04057812 */ /* 0x000fe200078ec0ff */
[----:B------:R-:W-:Y:S01]  /*61d0*/  @!P4 FADD.FTZ R113, -R113, -RZ ;  /* 0x800000ff7171c221 */ /* 0x000fe20000010100 */
[----:B------:R-:W-:Y:S01]  /*61e0*/  SHF.R.U32.HI R90, RZ, 0x8, R90 ;  /* 0x00000008ff5a7819 */ /* 0x000fe2000001165a */
[----:B------:R-:W-:Y:S01]  /*61f0*/  @!P2 FADD.FTZ R121, -R121, -RZ ;  /* 0x800000ff7979a221 */ /* 0x000fe20000010100 */
[----:B------:R-:W-:Y:S02]  /*6200*/  SHF.R.U32.HI R4, RZ, 0x8, R12 ;  /* 0x00000008ff047819 */ /* 0x000fe4000001160c */
[----:B------:R-:W-:Y:S01]  /*6210*/  ISETP.LE.U32.AND P3, PT, R5, UR7, PT ;  /* 0x0000000705007c0c */ /* 0x000fe2000bf63070 */
[----:B------:R-:W-:Y:S01]  /*6220*/  @!P6 FADD.FTZ R125, -R125, -RZ ;  /* 0x800000ff7d7de221 */ /* 0x000fe20000010100 */
[----:B------:R-:W-:Y:S02]  /*6230*/  LOP3.LUT R5, R90, 0xffff, RZ, 0xc0, !PT ;  /* 0x0000ffff5a057812 */ /* 0x000fe400078ec0ff */
[----:B------:R-:W-:Y:S02]  /*6240*/  ISETP.LE.U32.AND P0, PT, R6, UR7, PT ;  /* 0x0000000706007c0c */ /* 0x000fe4000bf03070 */
[----:B------:R-:W-:Y:S02]  /*6250*/  ISETP.LE.U32.AND P6, PT, R5, UR7, PT ;  /* 0x0000000705007c0c */ /* 0x000fe4000bfc3070 */
[----:B------:R-:W-:Y:S02]  /*6260*/  LOP3.LUT R4, R4, 0xffff, RZ, 0xc0, !PT ;  /* 0x0000ffff04047812 */ /* 0x000fe400078ec0ff */
[----:B------:R-:W-:Y:S02]  /*6270*/  SHF.R.U32.HI R6, RZ, 0x10, R85 ;  /* 0x00000010ff067819 */ /* 0x000fe40000011655 */
[----:B------:R-:W-:Y:S01]  /*6280*/  ISETP.LE.U32.AND P5, PT, R4, UR7, PT ;  /* 0x0000000704007c0c */ /* 0x000fe2000bfa3070 */
[----:B------:R-:W-:Y:S01]  /*6290*/  @!P3 FADD.FTZ R122, -R122, -RZ ;  /* 0x800000ff7a7ab221 */ /* 0x000fe20000010100 */
[----:B------:R-:W-:Y:S02]  /*62a0*/  SHF.R.U32.HI R5, RZ, 0x8, R88 ;  /* 0x00000008ff057819 */ /* 0x000fe40000011658 */
[----:B------:R-:W-:Y:S01]  /*62b0*/  LOP3.LUT R85, R85, 0xffff, RZ, 0xc0, !PT ;  /* 0x0000ffff55557812 */ /* 0x000fe200078ec0ff */
[----:B------:R-:W-:Y:S01]  /*62c0*/  @!P0 FADD.FTZ R124, -R124, -RZ ;  /* 0x800000ff7c7c8221 */ /* 0x000fe20000010100 */
[----:B------:R-:W-:Y:S01]  /*62d0*/  LOP3.LUT R4, R6, 0xff, RZ, 0xc0, !PT ;  /* 0x000000ff06047812 */ /* 0x000fe200078ec0ff */
[----:B------:R-:W-:Y:S01]  /*62e0*/  @!P6 FADD.FTZ R120, -R120, -RZ ;  /* 0x800000ff7878e221 */ /* 0x000fe20000010100 */
[----:B------:R-:W-:Y:S02]  /*62f0*/  LOP3.LUT R6, R86, 0xff, RZ, 0xc0, !PT ;  /* 0x000000ff56067812 */ /* 0x000fe400078ec0ff */
[----:B------:R-:W-:Y:S02]  /*6300*/  ISETP.LE.U32.AND P0, PT, R4, UR7, PT ;  /* 0x0000000704007c0c */ /* 0x000fe4000bf03070 */
[----:B------:R-:W-:Y:S01]  /*6310*/  SHF.R.U32.HI R4, RZ, 0x8, R85 ;  /* 0x00000008ff047819 */ /* 0x000fe20000011655 */
[----:B------:R-:W-:Y:S01]  /*6320*/  @!P5 FADD.FTZ R123, -R123, -RZ ;  /* 0x800000ff7b7bd221 */ /* 0x000fe20000010100 */
[----:B------:R-:W-:Y:S02]  /*6330*/  LOP3.LUT R5, R5, 0xffff, RZ, 0xc0, !PT ;  /* 0x0000ffff05057812 */ /* 0x000fe400078ec0ff */
[----:B------:R-:W-:Y:S02]  /*6340*/  LOP3.LUT R4, R4, 0xffff, RZ, 0xc0, !PT ;  /* 0x0000ffff04047812 */ /* 0x000fe400078ec0ff */
[----:B------:R-:W-:Y:S02]  /*6350*/  ISETP.LE.U32.AND P3, PT, R5, UR7, PT ;  /* 0x0000000705007c0c */ /* 0x000fe4000bf63070 */
[----:B------:R-:W-:Y:S02]  /*6360*/  F2FP.RELU.BF16.PACK_AB R5, R125, R122 ;  /* 0x0000007a7d05723e */ /* 0x000fe400000018ff */
[----:B------:R-:W-:Y:S01]  /*6370*/  ISETP.LE.U32.AND P5, PT, R6, UR7, PT ;  /* 0x0000000706007c0c */ /* 0x000fe2000bfa3070 */
[----:B------:R-:W-:Y:S01]  /*6380*/  @!P0 FADD.FTZ R114, -R114, -RZ ;  /* 0x800000ff72728221 */ /* 0x000fe20000010100 */
[----:B------:R-:W-:Y:S01]  /*6390*/  F2FP.RELU.BF16.PACK_AB R6, R120, R124 ;  /* 0x0000007c7806723e */ /* 0x000fe200000018ff */
[----:B------:R1:W-:Y:S01]  /*63a0*/  STS [R231+0x22400], R5 ;  /* 0x02240005e7007388 */ /* 0x0003e20000000800 */
[----:B------:R-:W-:Y:S02]  /*63b0*/  ISETP.LE.U32.AND P6, PT, R4, UR7, PT ;  /* 0x0000000704007c0c */ /* 0x000fe4000bfc3070 */
[----:B------:R-:W-:Y:S01]  /*63c0*/  F2FP.RELU.BF16.PACK_AB R4, R123, R126 ;  /* 0x0000007e7b04723e */ /* 0x000fe200000018ff */
[----:B------:R2:W-:Y:S01]  /*63d0*/  STS [R231+0x22000], R6 ;  /* 0x02200006e7007388 */ /* 0x0005e20000000800 */
[----:B------:R-:W-:Y:S01]  /*63e0*/  FSETP.GE.FTZ.AND P2, PT, R120, RZ, PT ;  /* 0x000000ff7800720b */ /* 0x000fe20003f56000 */
[----:B------:R-:W-:Y:S01]  /*63f0*/  @!P3 FADD.FTZ R119, -R119, -RZ ;  /* 0x800000ff7777b221 */ /* 0x000fe20000010100 */
[----:B------:R-:W-:Y:S01]  /*6400*/  FSETP.GE.FTZ.AND P3, PT, R124, RZ, PT ;  /* 0x000000ff7c00720b */ /* 0x000fe20003f76000 */
[----:B------:R3:W-:Y:S01]  /*6410*/  STS [R234+0x22000], R4 ;  /* 0x02200004ea007388 */ /* 0x0007e20000000800 */
[----:B------:R-:W-:Y:S01]  /*6420*/  FSETP.GE.FTZ.AND P1, PT, R122, RZ, PT ;  /* 0x000000ff7a00720b */ /* 0x000fe20003f36000 */
[----:B------:R-:W-:Y:S01]  /*6430*/  @!P5 FADD.FTZ R112, -R112, -RZ ;  /* 0x800000ff7070d221 */ /* 0x000fe20000010100 */
[----:B------:R-:W-:Y:S03]  /*6440*/  FSETP.GE.FTZ.AND P0, PT, R125, RZ, PT ;  /* 0x000000ff7d00720b */ /* 0x000fe60003f16000 */
[----:B------:R-:W-:Y:S01]  /*6450*/  @!P6 FADD.FTZ R115, -R115, -RZ ;  /* 0x800000ff7373e221 */ /* 0x000fe20000010100 */
[----:B------:R-:W-:Y:S04]  /*6460*/  F2FP.RELU.BF16.PACK_AB R8, R113, R112 ;  /* 0x000000707108723e */ /* 0x000fe800000018ff */
[----:B------:R-:W-:Y:S01]  /*6470*/  F2FP.RELU.BF16.PACK_AB R7, R115, R127 ;  /* 0x0000007f7307723e */ /* 0x000fe200000018ff */
[----:B------:R-:W-:Y:S04]  /*6480*/  STS [R234+0x22400], R8 ;  /* 0x02240008ea007388 */ /* 0x000fe80000000800 */
[----:B------:R-:W-:Y:S01]  /*6490*/  STS [R232+0x22000], R7 ;  /* 0x02200007e8007388 */ /* 0x000fe20000000800 */
[----:B-1----:R-:W-:Y:S02]  /*64a0*/  F2FP.RELU.BF16.PACK_AB R5, R119, R129 ;  /* 0x000000817705723e */ /* 0x002fe400000018ff */
        /* <DEDUP_REMOVED lines=134> */
[----:B------:R-:W-:Y:S01]  /*6d10*/  FADD.FTZ R8, -R117, R9 ;  /* 0x0000000975087221 */ /* 0x000fe20000010100 */
        /* <DEDUP_REMOVED lines=216> */
.L_x_1346:
        /* <DEDUP_REMOVED lines=101> */
[C---:B------:R-:W-:Y:S02]  /*80f0*/  IMAD R201, R240.reuse, 0x18, RZ ;  /* 0x00000018f0c97824 */ /* 0x040fe400078e02ff */
[CC--:B------:R-:W-:Y:S03]  /*8100*/  LEA R198, P2, R205.reuse, R220.reuse, 0x2 ;  /* 0x000000dccdc67211 */ /* 0x0c0fe600078410ff */
[C---:B------:R-:W-:Y:S01]  /*8110*/  IMAD.SHL.U32 R203, R240.reuse, 0x20, RZ ;  /* 0x00000020f0cb7824 */ /* 0x040fe200078e00ff */
[-C--:B------:R-:W-:Y:S01]  /*8120*/  LEA.HI.X.SX32 R199, R205, R221.reuse, 0x2, P2 ;  /* 0x000000ddcdc77211 */ /* 0x080fe200010f16ff */
[C---:B------:R-:W-:Y:S02]  /*8130*/  IMAD R206, R240.reuse, 0x28, RZ ;  /* 0x00000028f0ce7824 */ /* 0x040fe400078e02ff */
[C---:B------:R-:W-:Y:S01]  /*8140*/  IMAD R202, R240.reuse, 0x30, RZ ;  /* 0x00000030f0ca7824 */ /* 0x040fe200078e02ff */
[-C--:B------:R-:W-:Y:S01]  /*8150*/  LEA R200, P2, R203, R220.reuse, 0x2 ;  /* 0x000000dccbc87211 */ /* 0x080fe200078410ff */
[----:B------:R-:W-:Y:S01]  /*8160*/  IMAD R240, R240, 0x38, RZ ;  /* 0x00000038f0f07824 */ /* 0x000fe200078e02ff */
        /* <DEDUP_REMOVED lines=10> */
[-C--:B------:R-:W-:Y:S02]  /*8210*/  LEA.HI.X.SX32 R199, R206, R221.reuse, 0x2, P0 ;  /* 0x000000ddcec77211 */ /* 0x080fe400000f16ff */
[-C--:B------:R-:W-:Y:S03]  /*8220*/  LEA R6, P0, R240, R220.reuse, 0x2 ;  /* 0x000000dcf0067211 */ /* 0x080fe600078010ff */
        /* <DEDUP_REMOVED lines=343> */
.L_x_1347:
[----:B------:R-:W-:Y:S02]  /*97a0*/  UISETP.GT.AND UP0, UPT, UR12, UR21, UPT ;  /* 0x000000150c00728c */ /* 0x000fe4000bf04270 */
[----:B------:R-:W-:Y:S04]  /*97b0*/  UIADD3 UR7, UR12, -0x1, URZ ;  /* 0xffffffff0c077890 */ /* 0x000fe8000fffe03f */
[----:B------:R-:W-:Y:S03]  /*97c0*/  PLOP3.LUT P0, PT, PT, PT, UP0, 0x80, 0x0 ;  /* 0x000000000000781c */ /* 0x000fe60003f0f008 */
[----:B------:R-:W-:Y:S10]  /*97d0*/  UMOV UR12, UR7 ;  /* 0x00000007000c7c82 */ /* 0x000ff40008000000 */
[----:B------:R-:W-:-:S05]  /*97e0*/  @P0 BRA `(.L_x_1348) ;  /* 0xffffb28000000947 */ /* 0x000fca000383ffff */
[----:B------:R-:W-:Y:S01]  /*97f0*/  BAR.SYNC.DEFER_BLOCKING 0x0 ;  /* 0x0000000000007b1d */ /* 0x000fe20000010000 */
[----:B------:R-:W-:Y:S01]  /*9800*/  FMUL.FTZ R84, R64, c[0x0][0x2dc] ;  /* 0x0000b70040547a20 */ /* 0x000fe20000410000 */
[----:B------:R-:W-:Y:S01]  /*9810*/  UISETP.NE.AND UP0, UPT, UR30, -0x1, UPT ;  /* 0xffffffff1e00788c */ /* 0x000fe2000bf05270 */
[----:B------:R-:W-:-:S02]  /*9820*/  FMUL.FTZ R64, R62, c[0x0][0x2dc] ;  /* 0x0000b7003e407a20 */ /* 0x000fc40000410000 */
[----:B-1----:R-:W-:Y:S01]  /*9830*/  FMUL.FTZ R12, R63, c[0x0][0x2dc] ;  /* 0x0000b7003f0c7a20 */ /* 0x002fe20000410000 */
[----:B------:R-:W-:Y:S01]  /*9840*/  ULDC.64 UR12, c[0x0][0x3a0] ;  /* 0x0000e800000c7ab9 */ /* 0x000fe20000000a00 */
[----:B------:R-:W-:Y:S01]  /*9850*/  FMUL.FTZ R85, R58, c[0x0][0x2dc] ;  /* 0x0000b7003a557a20 */ /* 0x000fe20000410000 */
[----:B------:R-:W-:Y:S01]  /*9860*/  PLOP3.LUT P0, PT, PT, PT, UP0, 0x80, 0x0 ;  /* 0x000000000000781c */ /* 0x000fe20003f0f008 */
[----:B------:R-:W-:Y:S01]  /*9870*/  FMUL.FTZ R16, R59, c[0x0][0x2dc] ;  /* 0x0000b7003b107a20 */ /* 0x000fe20000410000 */
[----:B------:R-:W-:Y:S01]  /*9880*/  F2FP.BF16.PACK_AB R12, R12, R64 ;  /* 0x000000400c0c723e */ /* 0x000fe200000010ff */
[----:B------:R-:W-:Y:S02]  /*9890*/  FMUL.FTZ R15, R65, c[0x0][0x2dc] ;  /* 0x0000b700410f7a20 */ /* 0x000fe40000410000 */
        /* <DEDUP_REMOVED lines=267> */
.L_x_1349:
        /* <DEDUP_REMOVED lines=19> */
.L_x_1350:
        /* <DEDUP_REMOVED lines=56> */
.L_x_1352:
[----:B--23--:R-:W-:Y:S05]  /*ae00*/  BSYNC B0 ;  /* 0x0000000000007941 */ /* 0x00cfea0003800000 */
.L_x_1351:
        /* <DEDUP_REMOVED lines=21> */
.L_x_1354:
[----:B------:R-:W-:Y:S05]  /*af60*/  BSYNC B0 ;  /* 0x0000000000007941 */ /* 0x000fea0003800000 */
.L_x_1353:
        /* <DEDUP_REMOVED lines=31> */
.L_x_1356:
[----:B------:R-:W-:Y:S05]  /*b160*/  BSYNC B0 ;  /* 0x0000000000007941 */ /* 0x000fea0003800000 */
.L_x_1355:
        /* <DEDUP_REMOVED lines=18> */
.L_x_1327:
[----:B------:R-:W-:Y:S05]  /*b290*/  BSYNC B1 ;  /* 0x0000000000017941 */ /* 0x000fea0003800000 */
.L_x_1313:
        /* <DEDUP_REMOVED lines=12> */
.L_x_1357:
[----:B------:R-:W-:Y:S05]  /*b360*/  EXIT ;  /* 0x000000000000794d */ /* 0x000fea0003800000 */
.L_x_1359:
        /* <DEDUP_REMOVED lines=9> */
.L_x_2035:


//--------------------- .text._ZN5flash44flash_bwd_dq_dk_dv_loop_seqk_parallel_kernelI23Flash_bwd_kernel_traitsILi256ELi64ELi64ELi8ELi4ELi2ELi2ELb0ELb1EN7cutlass10bfloat16_tE19Flash_kernel_traitsILi256ELi64ELi64ELi8ES3_EELb0ELb0ELb1ELb1ELb0ELb0ELb1EEEvNS_16Flash_bwd_paramsE --------------------------
	.section	.text._ZN5flash44flash_bwd_dq_dk_dv_loop_seqk_parallel_kernelI23Flash_bwd_kernel_traitsILi256ELi64ELi64ELi8ELi4ELi2ELi2ELb0ELb1EN7cutlass10bfloat16_tE19Flash_kernel_traitsILi256ELi64ELi64ELi8ES3_EELb0ELb0ELb1ELb1ELb0ELb0ELb1EEEvNS_16Flash_bwd_paramsE,"ax",@progbits
	.sectioninfo	@"SHI_REGISTERS=255"
	.align	128
        .global         _ZN5flash44flash_bwd_dq_dk_dv_loop_seqk_parallel_kernelI23Flash_bwd_kernel_traitsILi256ELi64ELi64ELi8ELi4ELi2ELi2ELb0ELb1EN7cutlass10bfloat16_tE19Flash_kernel_traitsILi256ELi64ELi64ELi8ES3_EELb0ELb0ELb1ELb1ELb0ELb0ELb1EEEvNS_16Flash_bwd_paramsE
        .type           _ZN5flash44flash_bwd_dq_dk_dv_loop_seqk_parallel_kernelI23Flash_bwd_kernel_traitsILi256ELi64ELi64ELi8ELi4ELi2ELi2ELb0ELb1EN7cutlass10bfloat16_tE19Flash_kernel_traitsILi256ELi64ELi64ELi8ES3_EELb0ELb0ELb1ELb1ELb0ELb0ELb1EEEvNS_16Flash_bwd_paramsE,@function
        .size           _ZN5flash44flash_bwd_dq_dk_dv_loop_seqk_parallel_kernelI23Flash_bwd_kernel_traitsILi256ELi64ELi64ELi8ELi4ELi2ELi2ELb0ELb1EN7cutlass10bfloat16_tE19Flash_kernel_traitsILi256ELi64ELi64ELi8ES3_EELb0ELb0ELb1ELb1ELb0ELb0ELb1EEEvNS_16Flash_bwd_paramsE,(.L_x_2036 - _ZN5flash44flash_bwd_dq_dk_dv_loop_seqk_parallel_kernelI23Flash_bwd_kernel_traitsILi256ELi64ELi64ELi8ELi4ELi2ELi2ELb0ELb1EN7cutlass10bfloat16_tE19Flash_kernel_traitsILi256ELi64ELi64ELi8ES3_EELb0ELb0ELb1ELb1ELb0ELb0ELb1EEEvNS_16Flash_bwd_paramsE)
        .other          _ZN5flash44flash_bwd_dq_dk_dv_loop_seqk_parallel_kernelI23Flash_bwd_kernel_traitsILi256ELi64ELi64ELi8ELi4ELi2ELi2ELb0ELb1EN7cutlass10bfloat16_tE19Flash_kernel_traitsILi256ELi64ELi64ELi8ES3_EELb0ELb0ELb1ELb1ELb0ELb0ELb1EEEvNS_16Flash_bwd_paramsE,@"STO_CUDA_ENTRY STV_DEFAULT"
_ZN5flash44flash_bwd_dq_dk_dv_loop_seqk_parallel_kernelI23Flash_bwd_kernel_traitsILi256ELi64ELi64ELi8ELi4ELi2ELi2ELb0ELb1EN7cutlass10bfloat16_tE19Flash_kernel_traitsILi256ELi64ELi64ELi8ES3_EELb0ELb0ELb1ELb1ELb0ELb0ELb1EEEvNS_16Flash_bwd_paramsE:
.text._ZN5flash44flash_bwd_dq_dk_dv_loop_seqk_parallel_kernelI23Flash_bwd_kernel_traitsILi256ELi64ELi64ELi8ELi4ELi2ELi2ELb0ELb1EN7cutlass10bfloat16_tE19Flash_kernel_traitsILi256ELi64ELi64ELi8ES3_EELb0ELb0ELb1ELb1ELb0ELb0ELb1EEEvNS_16Flash_bwd_paramsE:
        /* <DEDUP_REMOVED lines=191> */
.L_x_1406:
        /* <DEDUP_REMOVED lines=62> */
.L_x_1360:
        /* <DEDUP_REMOVED lines=67> */
.L_x_1362:
        /* <DEDUP_REMOVED lines=41> */
.L_x_1363:
        /* <DEDUP_REMOVED lines=45> */
.L_x_1364:
[----:B------:R-:W-:Y:S02]  /*1960*/  UMOV UR13, UR52 ;  /* 0x00000034000d7c82 */ /* 0x000fe40008000000 */
.L_x_1365:
        /* <DEDUP_REMOVED lines=97> */
.L_x_1367:
        /* <DEDUP_REMOVED lines=18> */
.L_x_1368:
        /* <DEDUP_REMOVED lines=34> */
.L_x_1370:
[----:B------:R-:W-:Y:S05]  /*22c0*/  BSYNC B0 ;  /* 0x0000000000007941 */ /* 0x000fea0003800000 */
.L_x_1369:
        /* <DEDUP_REMOVED lines=21> */
.L_x_1372:
[----:B------:R-:W-:Y:S05]  /*2420*/  BSYNC B0 ;  /* 0x0000000000007941 */ /* 0x000fea0003800000 */
.L_x_1371:
        /* <DEDUP_REMOVED lines=31> */
.L_x_1374:
[----:B------:R-:W-:Y:S05]  /*2620*/  BSYNC B0 ;  /* 0x0000000000007941 */ /* 0x000fea0003800000 */
.L_x_1373:
        /* <DEDUP_REMOVED lines=20> */
.L_x_1366:
        /* <DEDUP_REMOVED lines=49> */
.L_x_1377:
[----:B------:R-:W-:Y:S05]  /*2a80*/  BSYNC B0 ;  /* 0x0000000000007941 */ /* 0x000fea0003800000 */
.L_x_1376:
        /* <DEDUP_REMOVED lines=48> */
.L_x_1379:
[----:B------:R-:W-:Y:S05]  /*2d90*/  BSYNC B0 ;  /* 0x0000000000007941 */ /* 0x000fea0003800000 */
.L_x_1378:
        /* <DEDUP_REMOVED lines=43> */
.L_x_1381:
[----:B------:R-:W-:Y:S05]  /*3050*/  BSYNC B0 ;  /* 0x0000000000007941 */ /* 0x000fea0003800000 */
.L_x_1380:
        /* <DEDUP_REMOVED lines=45> */
.L_x_1383:
[----:B------:R-:W-:Y:S05]  /*3330*/  BSYNC B0 ;  /* 0x0000000000007941 */ /* 0x000fea0003800000 */
.L_x_1382:
        /* <DEDUP_REMOVED lines=79> */
.L_x_1385:
[----:B------:R-:W-:Y:S05]  /*3830*/  BSYNC B0 ;  /* 0x0000000000007941 */ /* 0x000fea0003800000 */
.L_x_1384:
        /* <DEDUP_REMOVED lines=55> */
.L_x_1387:
[----:B------:R-:W-:Y:S05]  /*3bb0*/  BSYNC B0 ;  /* 0x0000000000007941 */ /* 0x000fea0003800000 */
.L_x_1386:
        /* <DEDUP_REMOVED lines=62> */
.L_x_1389:
[----:B------:R-:W-:Y:S05]  /*3fa0*/  BSYNC B0 ;  /* 0x0000000000007941 */ /* 0x000fea0003800000 */
.L_x_1388:
        /* <DEDUP_REMOVED lines=54> */
.L_x_1391:
[----:B------:R-:W-:Y:S05]  /*4310*/  BSYNC B0 ;  /* 0x0000000000007941 */ /* 0x000fea0003800000 */
.L_x_1390:
        /* <DEDUP_REMOVED lines=95> */
.L_x_1396:
[----:B------:R-:W0:Y:S01]  /*4910*/  LDGDEPBAR ;  /* 0x00000000000079af */ /* 0x000e220000000000 */
[----:B------:R-:W-:Y:S01]  /*4920*/  IADD3 R112, P0, R247, UR18, RZ ;  /* 0x00000012f7707c10 */ /* 0x000fe2000ff1e0ff */
[----:B------:R-:W-:Y:S02]  /*4930*/  USHF.L.U32 UR9, UR8, 0x6, URZ ;  /* 0x0000000608097899 */ /* 0x000fe4000800063f */
[----:B------:R-:W-:Y:S01]  /*4940*/  ULDC UR10, c[0x0][0x2e4] ;  /* 0x0000b900000a7ab9 */ /* 0x000fe20000000800 */
[----:B------:R-:W-:Y:S01]  /*4950*/  IADD3.X R113, R246, UR17, RZ, P0, !PT ;  /* 0x00000011f6717c10 */ /* 0x000fe200087fe4ff */
[----:B------:R-:W-:Y:S01]  /*4960*/  UISETP.GE.AND UP0, UPT, UR9, UR21, UPT ;  /* 0x000000150900728c */ /* 0x000fe2000bf06270 */
[----:B------:R-:W-:Y:S04]  /*4970*/  DEPBAR.LE SB0, 0x0 ;  /* 0x000080000000791a */ /* 0x000fe80000000000 */
[----:B------:R-:W-:Y:S08]  /*4980*/  BAR.SYNC.DEFER_BLOCKING 0x0 ;  /* 0x0000000000007b1d */ /* 0x000ff00000010000 */
[----:B------:R-:W-:Y:S08]  /*4990*/  LDSM.16.M88.4 R84, [R223] ;  /* 0x00000000df54783b */ /* 0x000ff00000000200 */
[----:B-1----:R-:W1:Y:S08]  /*49a0*/  LDSM.16.M88.4 R88, [R222+0x10000] ;  /* 0x01000000de58783b */ /* 0x002e700000000200 */
[----:B------:R-:W2:Y:S08]  /*49b0*/  LDSM.16.M88.4 R92, [R222+0x10800] ;  /* 0x01080000de5c783b */ /* 0x000eb00000000200 */
[----:B------:R-:W-:Y:S08]  /*49c0*/  LDSM.16.M88.4 R96, [R221] ;  /* 0x00000000dd60783b */ /* 0x000ff00000000200 */
[----:B------:R-:W3:Y:S08]  /*49d0*/  LDSM.16.M88.4 R100, [R212+0x10000] ;  /* 0x01000000d464783b */ /* 0x000ef00000000200 */
[----:B------:R-:W4:Y:S01]  /*49e0*/  LDSM.16.M88.4 R104, [R212+0x10800] ;  /* 0x01080000d468783b */ /* 0x000f220000000200 */
[C---:B-1----:R-:W-:Y:S07]  /*49f0*/  HMMA.16816.F32.BF16 R4, R84.reuse, R88, RZ ;  /* 0x000000585404723c */ /* 0x042fee00000418ff */
[----:B------:R-:W-:Y:S01]  /*4a00*/  LDSM.16.M88.4 R108, [R3+0x10000] ;  /* 0x01000000036c783b */ /* 0x000fe20000000200 */
[C---:B------:R-:W-:Y:S07]  /*4a10*/  HMMA.16816.F32.BF16 R8, R84.reuse, R90, RZ ;  /* 0x0000005a5408723c */ /* 0x040fee00000418ff */
[----:B------:R-:W1:Y:S01]  /*4a20*/  LDSM.16.M88.4 R88, [R220] ;  /* 0x00000000dc58783b */ /* 0x000e620000000200 */
[C---:B--2---:R-:W-:Y:S07]  /*4a30*/  HMMA.16816.F32.BF16 R12, R84.reuse, R92, RZ ;  /* 0x0000005c540c723c */ /* 0x044fee00000418ff */
[----:B-----5:R2:W5:Y:S04]  /*4a40*/  LDG.E R117, [R112.64] ;  /* 0x0000000470757981 */ /* 0x020568000c1e1900 */
[----:B------:R2:W5:Y:S01]  /*4a50*/  LDG.E R116, [R112.64+0x20] ;  /* 0x0000200470747981 */ /* 0x000562000c1e1900 */
[----:B------:R-:W-:Y:S03]  /*4a60*/  HMMA.16816.F32.BF16 R16, R84, R94, RZ ;  /* 0x0000005e5410723c */ /* 0x000fe600000418ff */
[----:B------:R-:W1:Y:S05]  /*4a70*/  LDSM.16.M88.4 R84, [R3+0x10800] ;  /* 0x010800000354783b */ /* 0x000e6a0000000200 */
[C---:B---3--:R-:W-:Y:S03]  /*4a80*/  HMMA.16816.F32.BF16 R4, R96.reuse, R100, R4 ;  /* 0x000000646004723c */ /* 0x048fe60000041804 */
[----:B------:R-:W-:Y:S05]  /*4a90*/  LDSM.16.M88.4 R92, [R219] ;  /* 0x00000000db5c783b */ /* 0x000fea0000000200 */
[C---:B------:R-:W-:Y:S03]  /*4aa0*/  HMMA.16816.F32.BF16 R8, R96.reuse, R102, R8 ;  /* 0x000000666008723c */ /* 0x040fe60000041808 */
[----:B------:R-:W3:Y:S01]  /*4ab0*/  LDSM.16.M88.4 R100, [R2+0x10000] ;  /* 0x010000000264783b */ /* 0x000ee20000000200 */
[----:B--2---:R-:W-:Y:S04]  /*4ac0*/  IADD3 R113, R240, UR9, RZ ;  /* 0x00000009f0717c10 */ /* 0x004fe8000fffe0ff */
[C---:B----4-:R-:W-:Y:S04]  /*4ad0*/  HMMA.16816.F32.BF16 R12, R96.reuse, R104, R12 ;  /* 0x00000068600c723c */ /* 0x050fe8000004180c */
[C---:B------:R-:W-:Y:S02]  /*4ae0*/  IADD3 R115, R113.reuse, 0x7, RZ ;  /* 0x0000000771737810 */ /* 0x040fe40007ffe0ff */
[----:B------:R-:W-:Y:S02]  /*4af0*/  IADD3 R114, R113, 0x8, RZ ;  /* 0x0000000871727810 */ /* 0x000fe40007ffe0ff */
[----:B------:R-:W-:Y:S01]  /*4b00*/  HMMA.16816.F32.BF16 R16, R96, R106, R16 ;  /* 0x0000006a6010723c */ /* 0x000fe20000041810 */
[----:B------:R-:W2:Y:S02]  /*4b10*/  LDSM.16.M88.4 R96, [R2+0x10800] ;  /* 0x010800000260783b */ /* 0x000ea40000000200 */
[----:B------:R-:W-:Y:S02]  /*4b20*/  ISETP.GE.AND P0, PT, R115, RZ, PT ;  /* 0x000000ff7300720c */ /* 0x000fe40003f06270 */
[----:B------:R-:W-:Y:S02]  /*4b30*/  ISETP.GE.AND P1, PT, R114, RZ, PT ;  /* 0x000000ff7200720c */ /* 0x000fe40003f26270 */
[C---:B------:R-:W-:Y:S01]  /*4b40*/  IADD3 R119, R113.reuse, -0x8, RZ ;  /* 0xfffffff871777810 */ /* 0x040fe20007ffe0ff */
[C---:B-1----:R-:W-:Y:S01]  /*4b50*/  HMMA.16816.F32.BF16 R4, R88.reuse, R108, R4 ;  /* 0x0000006c5804723c */ /* 0x042fe20000041804 */
[----:B------:R-:W-:Y:S04]  /*4b60*/  LDSM.16.M88.4 R104, [R223+0x2000] ;  /* 0x00200000df68783b */ /* 0x000fe80000000200 */
[C---:B------:R-:W-:Y:S02]  /*4b70*/  IADD3 R118, R113.reuse, -0x1, RZ ;  /* 0xffffffff71767810 */ /* 0x040fe40007ffe0ff */
[C---:B------:R-:W-:Y:S01]  /*4b80*/  IADD3 R121, R113.reuse, -0x10, RZ ;  /* 0xfffffff071797810 */ /* 0x040fe20007ffe0ff */
[C---:B------:R-:W-:Y:S01]  /*4b90*/  HMMA.16816.F32.BF16 R8, R88.reuse, R110, R8 ;  /* 0x0000006e5808723c */ /* 0x040fe20000041808 */
[----:B------:R-:W1:Y:S03]  /*4ba0*/  LDSM.16.M88.4 R108, [R222+0x12000] ;  /* 0x01200000de6c783b */ /* 0x000e660000000200 */
[----:B------:R-:W-:Y:S02]  /*4bb0*/  @!P0 IADD3 R115, -R113, -0x7, RZ ;  /* 0xfffffff971738810 */ /* 0x000fe40007ffe1ff */
[----:B------:R-:W-:Y:S02]  /*4bc0*/  ISETP.GE.AND P0, PT, R119, RZ, PT ;  /* 0x000000ff7700720c */ /* 0x000fe40003f06270 */
[C---:B------:R-:W-:Y:S02]  /*4bd0*/  HMMA.16816.F32.BF16 R12, R88.reuse, R84, R12 ;  /* 0x00000054580c723c */ /* 0x040fe4000004180c */
[----:B------:R-:W-:Y:S02]  /*4be0*/  I2F R115, R115 ;  /* 0x0000007300737306 */ /* 0x000fe40000201400 */
[C---:B------:R-:W-:Y:S02]  /*4bf0*/  @!P1 IADD3 R114, -R113.reuse, -0x8, RZ ;  /* 0xfffffff871729810 */ /* 0x040fe40007ffe1ff */
[----:B------:R-:W-:Y:S02]  /*4c00*/  ISETP.GE.AND P1, PT, R118, RZ, PT ;  /* 0x000000ff7600720c */ /* 0x000fe40003f26270 */
[----:B------:R-:W-:Y:S01]  /*4c10*/  HMMA.16816.F32.BF16 R16, R88, R86, R16 ;  /* 0x000000565810723c */ /* 0x000fe20000041810 */
[----:B------:R-:W4:Y:S03]  /*4c20*/  LDSM.16.M88.4 R84, [R222+0x12800] ;  /* 0x01280000de54783b */ /* 0x000f260000000200 */
[C---:B------:R-:W-:Y:S01]  /*4c30*/  IADD3 R120, R113.reuse, -0x9, RZ ;  /* 0xfffffff771787810 */ /* 0x040fe20007ffe0ff */
[----:B------:R-:W-:Y:S01]  /*4c40*/  I2F R114, R114 ;  /* 0x0000007200727306 */ /* 0x000fe20000201400 */
[----:B------:R-:W-:Y:S02]  /*4c50*/  @!P0 IADD3 R119, -R113, 0x8, RZ ;  /* 0x0000000871778810 */ /* 0x000fe40007ffe1ff */
[C---:B---3--:R-:W-:Y:S01]  /*4c60*/  HMMA.16816.F32.BF16 R4, R92.reuse, R100, R4 ;  /* 0x000000645c04723c */ /* 0x048fe20000041804 */
[----:B------:R-:W-:Y:S04]  /*4c70*/  LDSM.16.M88.4 R88, [R221+0x2000] ;  /* 0x00200000dd58783b */ /* 0x000fe80000000200 */
[----:B------:R-:W-:Y:S02]  /*4c80*/  ISETP.GE.AND P0, PT, R121, RZ, PT ;  /* 0x000000ff7900720c */ /* 0x000fe40003f06270 */
[C---:B------:R-:W-:Y:S01]  /*4c90*/  @!P1 IADD3 R118, -R113.reuse, 0x1, RZ ;  /* 0x0000000171769810 */ /* 0x040fe20007ffe1ff */
[C---:B------:R-:W-:Y:S01]  /*4ca0*/  HMMA.16816.F32.BF16 R8, R92.reuse, R102, R8 ;  /* 0x000000665c08723c */ /* 0x040fe20000041808 */
[----:B------:R-:W3:Y:S01]  /*4cb0*/  LDSM.16.M88.4 R100, [R212+0x12000] ;  /* 0x01200000d464783b */ /* 0x000ee20000000200 */
[----:B------:R-:W-:Y:S01]  /*4cc0*/  I2F R119, R119 ;  /* 0x0000007700777306 */ /* 0x000fe20000201400 */
[----:B------:R-:W-:Y:S02]  /*4cd0*/  ISETP.GE.AND P1, PT, R120, RZ, PT ;  /* 0x000000ff7800720c */ /* 0x000fe40003f26270 */
[C---:B------:R-:W-:Y:S02]  /*4ce0*/  IADD3 R126, R113.reuse, -0x19, RZ ;  /* 0xffffffe7717e7810 */ /* 0x040fe40007ffe0ff */
[----:B------:R-:W-:Y:S01]  /*4cf0*/  IADD3 R123, R113, -0x11, RZ ;  /* 0xffffffef717b7810 */ /* 0x000fe20007ffe0ff */
[C---:B--2---:R-:W-:Y:S03]  /*4d00*/  HMMA.16816.F32.BF16 R12, R92.reuse, R96, R12 ;  /* 0x000000605c0c723c */ /* 0x044fe6000004180c */
[----:B------:R-:W-:Y:S01]  /*4d10*/  ISETP.GE.AND P2, PT, R123, RZ, PT ;  /* 0x000000ff7b00720c */ /* 0x000fe20003f46270 */
[----:B------:R-:W-:Y:S01]  /*4d20*/  I2F R118, R118 ;  /* 0x0000007600767306 */ /* 0x000fe20000201400 */
[C---:B------:R-:W-:Y:S02]  /*4d30*/  IADD3 R122, R113.reuse, -0x18, RZ ;  /* 0xffffffe8717a7810 */ /* 0x040fe40007ffe0ff */
[C---:B------:R-:W-:Y:S01]  /*4d40*/  @!P0 IADD3 R121, -R113.reuse, 0x10, RZ ;  /* 0x0000001071798810 */ /* 0x040fe20007ffe1ff */
[----:B------:R-:W-:Y:S01]  /*4d50*/  HMMA.16816.F32.BF16 R16, R92, R98, R16 ;  /* 0x000000625c10723c */ /* 0x000fe20000041810 */
[----:B------:R-:W2:Y:S02]  /*4d60*/  LDSM.16.M88.4 R92, [R212+0x12800] ;  /* 0x01280000d45c783b */ /* 0x000ea40000000200 */
[----:B------:R-:W-:Y:S02]  /*4d70*/  ISETP.GE.AND P0, PT, R126, RZ, PT ;  /* 0x000000ff7e00720c */ /* 0x000fe40003f06270 */
[C---:B------:R-:W-:Y:S01]  /*4d80*/  @!P1 IADD3 R120, -R113.reuse, 0x9, RZ ;  /* 0x0000000971789810 */ /* 0x040fe20007ffe1ff */
[----:B------:R-:W-:Y:S01]  /*4d90*/  I2F R121, R121 ;  /* 0x0000007900797306 */ /* 0x000fe20000201400 */
[----:B------:R-:W-:Y:S01]  /*4da0*/  ISETP.GE.AND P1, PT, R122, RZ, PT ;  /* 0x000000ff7a00720c */ /* 0x000fe20003f26270 */
[C---:B-1----:R-:W-:Y:S01]  /*4db0*/  HMMA.16816.F32.BF16 R4, R104.reuse, R108, R4 ;  /* 0x0000006c6804723c */ /* 0x042fe20000041804 */
[----:B------:R-:W-:Y:S04]  /*4dc0*/  LDSM.16.M88.4 R96, [R220+0x2000] ;  /* 0x00200000dc60783b */ /* 0x000fe80000000200 */
[----:B------:R-:W-:Y:S02]  /*4dd0*/  IABS R112, R113 ;  /* 0x0000007100707213 */ /* 0x000fe40000000000 */
[C---:B------:R-:W-:Y:S01]  /*4de0*/  @!P2 IADD3 R123, -R113.reuse, 0x11, RZ ;  /* 0x00000011717ba810 */ /* 0x040fe20007ffe1ff */
[C---:B------:R-:W-:Y:S01]  /*4df0*/  HMMA.16816.F32.BF16 R8, R104.reuse, R110, R8 ;  /* 0x0000006e6808723c */ /* 0x040fe20000041808 */
[----:B------:R-:W1:Y:S01]  /*4e00*/  LDSM.16.M88.4 R108, [R3+0x12000] ;  /* 0x01200000036c783b */ /* 0x000e620000000200 */
[----:B------:R-:W-:Y:S02]  /*4e10*/  I2F R120, R120 ;  /* 0x0000007800787306 */ /* 0x000fe40000201400 */
[C---:B------:R-:W-:Y:S02]  /*4e20*/  @!P0 IADD3 R126, -R113.reuse, 0x19, RZ ;  /* 0x00000019717e8810 */ /* 0x040fe40007ffe1ff */
[----:B------:R-:W-:Y:S02]  /*4e30*/  @!P1 IADD3 R122, -R113, 0x18, RZ ;  /* 0x00000018717a9810 */ /* 0x000fe40007ffe1ff */
[C---:B----4-:R-:W-:Y:S01]  /*4e40*/  HMMA.16816.F32.BF16 R12, R104.reuse, R84, R12 ;  /* 0x00000054680c723c */ /* 0x050fe2000004180c */
[----:B------:R-:W-:Y:S03]  /*4e50*/  PLOP3.LUT P0, PT, PT, PT, UP0, 0x80, 0x0 ;  /* 0x000000000000781c */ /* 0x000fe60003f0f008 */
[----:B------:R4:W-:Y:S04]  /*4e60*/  I2F R113, R126 ;  /* 0x0000007e00717306 */ /* 0x0009e80000201400 */
[----:B------:R-:W-:Y:S01]  /*4e70*/  HMMA.16816.F32.BF16 R16, R104, R86, R16 ;  /* 0x000000566810723c */ /* 0x000fe20000041810 */
[----:B------:R-:W4:Y:S05]  /*4e80*/  LDSM.16.M88.4 R84, [R3+0x12800] ;  /* 0x012800000354783b */ /* 0x000f2a0000000200 */
[----:B------:R-:W-:Y:S02]  /*4e90*/  I2F R112, R112 ;  /* 0x0000007000707306 */ /* 0x000fe40000201400 */
[C---:B---3--:R-:W-:Y:S01]  /*4ea0*/  HMMA.16816.F32.BF16 R4, R88.reuse, R100, R4 ;  /* 0x000000645804723c */ /* 0x048fe20000041804 */
[----:B------:R-:W-:Y:S07]  /*4eb0*/  LDSM.16.M88.4 R104, [R2+0x12000] ;  /* 0x012000000268783b */ /* 0x000fee0000000200 */
[C---:B------:R-:W-:Y:S01]  /*4ec0*/  HMMA.16816.F32.BF16 R8, R88.reuse, R102, R8 ;  /* 0x000000665808723c */ /* 0x040fe20000041808 */
[----:B------:R-:W3:Y:S01]  /*4ed0*/  LDSM.16.M88.4 R100, [R219+0x2000] ;  /* 0x00200000db64783b */ /* 0x000ee20000000200 */
[----:B------:R-:W-:Y:S06]  /*4ee0*/  I2F R122, R122 ;  /* 0x0000007a007a7306 */ /* 0x000fec0000201400 */
[C---:B--2---:R-:W-:Y:S04]  /*4ef0*/  HMMA.16816.F32.BF16 R12, R88.reuse, R92, R12 ;  /* 0x0000005c580c723c */ /* 0x044fe8000004180c */
[----:B------:R-:W-:Y:S04]  /*4f00*/  I2F R123, R123 ;  /* 0x0000007b007b7306 */ /* 0x000fe80000201400 */
[----:B------:R-:W-:Y:S01]  /*4f10*/  HMMA.16816.F32.BF16 R16, R88, R94, R16 ;  /* 0x0000005e5810723c */ /* 0x000fe20000041810 */
[----:B------:R-:W2:Y:S07]  /*4f20*/  LDSM.16.M88.4 R88, [R2+0x12800] ;  /* 0x012800000258783b */ /* 0x000eae0000000200 */
[C---:B-1----:R-:W-:Y:S01]  /*4f30*/  HMMA.16816.F32.BF16 R4, R96.reuse, R108, R4 ;  /* 0x0000006c6004723c */ /* 0x042fe20000041804 */
[----:B------:R-:W-:Y:S07]  /*4f40*/  LDSM.16.M88.4 R92, [R223+0x4000] ;  /* 0x00400000df5c783b */ /* 0x000fee0000000200 */
[C---:B------:R-:W-:Y:S01]  /*4f50*/  HMMA.16816.F32.BF16 R8, R96.reuse, R110, R8 ;  /* 0x0000006e6008723c */ /* 0x040fe20000041808 */
[----:B------:R-:W1:Y:S07]  /*4f60*/  LDSM.16.M88.4 R108, [R222+0x14000] ;  /* 0x01400000de6c783b */ /* 0x000e6e0000000200 */
[C---:B----4-:R-:W-:Y:S08]  /*4f70*/  HMMA.16816.F32.BF16 R12, R96.reuse, R84, R12 ;  /* 0x00000054600c723c */ /* 0x050ff0000004180c */
[----:B------:R-:W-:Y:S01]  /*4f80*/  HMMA.16816.F32.BF16 R16, R96, R86, R16 ;  /* 0x000000566010723c */ /* 0x000fe20000041810 */
[----:B------:R-:W4:Y:S07]  /*4f90*/  LDSM.16.M88.4 R84, [R222+0x14800] ;  /* 0x01480000de54783b */ /* 0x000f2e0000000200 */
[C---:B---3--:R-:W-:Y:S01]  /*4fa0*/  HMMA.16816.F32.BF16 R4, R100.reuse, R104, R4 ;  /* 0x000000686404723c */ /* 0x048fe20000041804 */
[----:B------:R-:W-:Y:S07]  /*4fb0*/  LDSM.16.M88.4 R96, [R221+0x4000] ;  /* 0x00400000dd60783b */ /* 0x000fee0000000200 */
[C---:B------:R-:W-:Y:S01]  /*4fc0*/  HMMA.16816.F32.BF16 R8, R100.reuse, R106, R8 ;  /* 0x0000006a6408723c */ /* 0x040fe20000041808 */
[----:B------:R-:W3:Y:S07]  /*4fd0*/  LDSM.16.M88.4 R104, [R212+0x14000] ;  /* 0x01400000d468783b */ /* 0x000eee0000000200 */
[C---:B--2---:R-:W-:Y:S08]  /*4fe0*/  HMMA.16816.F32.BF16 R12, R100.reuse, R88, R12 ;  /* 0x00000058640c723c */ /* 0x044ff0000004180c */
        /* <DEDUP_REMOVED lines=32> */
[C---:B------:R-:W-:Y:S08]  /*51f0*/  HMMA.16816.F32.BF16 R8, R96.reuse, R110, R8 ;  /* 0x0000006e6008723c */ /* 0x040ff00000041808 */
[C---:B----4-:R-:W-:Y:S08]  /*5200*/  HMMA.16816.F32.BF16 R12, R96.reuse, R84, R12 ;  /* 0x00000054600c723c */ /* 0x050ff0000004180c */
[----:B------:R-:W-:Y:S01]  /*5210*/  HMMA.16816.F32.BF16 R16, R96, R86, R16 ;  /* 0x000000566010723c */ /* 0x000fe20000041810 */
[----:B------:R-:W1:Y:S07]  /*5220*/  LDSM.16.M88.4 R84, [R220+0x6000] ;  /* 0x00600000dc54783b */ /* 0x000e6e0000000200 */
[C---:B---3--:R-:W-:Y:S01]  /*5230*/  HMMA.16816.F32.BF16 R4, R100.reuse, R104, R4 ;  /* 0x000000686404723c */ /* 0x048fe20000041804 */
[----:B------:R-:W3:Y:S07]  /*5240*/  LDSM.16.M88.4 R96, [R3+0x16800] ;  /* 0x016800000360783b */ /* 0x000eee0000000200 */
[C---:B------:R-:W-:Y:S08]  /*5250*/  HMMA.16816.F32.BF16 R8, R100.reuse, R106, R8 ;  /* 0x0000006a6408723c */ /* 0x040ff00000041808 */
[C---:B--2---:R-:W-:Y:S08]  /*5260*/  HMMA.16816.F32.BF16 R12, R100.reuse, R88, R12 ;  /* 0x00000058640c723c */ /* 0x044ff0000004180c */
[----:B------:R-:W-:Y:S01]  /*5270*/  HMMA.16816.F32.BF16 R16, R100, R90, R16 ;  /* 0x0000005a6410723c */ /* 0x000fe20000041810 */
[----:B------:R-:W-:Y:S08]  /*5280*/  LDSM.16.M88.4 R88, [R219+0x6000] ;  /* 0x00600000db58783b */ /* 0x000ff00000000200 */
[----:B------:R-:W2:Y:S01]  /*5290*/  LDSM.16.M88.4 R100, [R2+0x16000] ;  /* 0x016000000264783b */ /* 0x000ea20000000200 */
[C---:B-1----:R-:W-:Y:S08]  /*52a0*/  HMMA.16816.F32.BF16 R4, R84.reuse, R92, R4 ;  /* 0x0000005c5404723c */ /* 0x042ff00000041804 */
[C---:B------:R-:W-:Y:S08]  /*52b0*/  HMMA.16816.F32.BF16 R8, R84.reuse, R94, R8 ;  /* 0x0000005e5408723c */ /* 0x040ff00000041808 */
[C---:B---3--:R-:W-:Y:S08]  /*52c0*/  HMMA.16816.F32.BF16 R12, R84.reuse, R96, R12 ;  /* 0x00000060540c723c */ /* 0x048ff0000004180c */
[----:B------:R-:W-:Y:S01]  /*52d0*/  HMMA.16816.F32.BF16 R16, R84, R98, R16 ;  /* 0x000000625410723c */ /* 0x000fe20000041810 */
[----:B------:R-:W1:Y:S07]  /*52e0*/  LDSM.16.M88.4 R84, [R2+0x16800] ;  /* 0x016800000254783b */ /* 0x000e6e0000000200 */
[C---:B--2---:R-:W-:Y:S08]  /*52f0*/  HMMA.16816.F32.BF16 R4, R88.reuse, R100, R4 ;  /* 0x000000645804723c */ /* 0x044ff00000041804 */
[C---:B------:R-:W-:Y:S11]  /*5300*/  HMMA.16816.F32.BF16 R8, R88.reuse, R102, R8 ;  /* 0x000000665808723c */ /* 0x040ff60000041808 */
[----:B------:R-:W-:Y:S05]  /*5310*/  @!UPT UIADD3 URZ, URZ, URZ, URZ ;  /* 0x0000003f3f3ff290 */ /* 0x000fea000fffe03f */
[----:B------:R-:W-:Y:S01]  /*5320*/  FMUL.FTZ R124, R7, c[0x0][0x2ec] ;  /* 0x0000bb00077c7a20 */ /* 0x000fe20000410000 */
[C---:B-1----:R-:W-:Y:S03]  /*5330*/  HMMA.16816.F32.BF16 R12, R88.reuse, R84, R12 ;  /* 0x00000054580c723c */ /* 0x042fe6000004180c */
[----:B------:R-:W-:Y:S02]  /*5340*/  FMUL.FTZ R125, R6, c[0x0][0x2ec] ;  /* 0x0000bb00067d7a20 */ /* 0x000fe40000410000 */
[----:B------:R-:W1:Y:S01]  /*5350*/  MUFU.TANH R124, R124 ;  /* 0x0000007c007c7308 */ /* 0x000e620000002400 */
[----:B------:R-:W-:Y:S02]  /*5360*/  FMUL.FTZ R127, R4, c[0x0][0x2ec] ;  /* 0x0000bb00047f7a20 */ /* 0x000fe40000410000 */
[----:B------:R-:W-:Y:S01]  /*5370*/  FMUL.FTZ R129, R5, c[0x0][0x2ec] ;  /* 0x0000bb0005817a20 */ /* 0x000fe20000410000 */
[----:B------:R-:W-:Y:S03]  /*5380*/  HMMA.16816.F32.BF16 R16, R88, R86, R16 ;  /* 0x000000565810723c */ /* 0x000fe60000041810 */
[----:B------:R-:W-:Y:S03]  /*5390*/  FMUL.FTZ R131, R10, c[0x0][0x2ec] ;  /* 0x0000bb000a837a20 */ /* 0x000fe60000410000 */
[----:B------:R-:W2:Y:S01]  /*53a0*/  MUFU.TANH R125, R125 ;  /* 0x0000007d007d7308 */ /* 0x000ea20000002400 */
[----:B------:R-:W-:Y:S02]  /*53b0*/  FMUL.FTZ R199, R11, c[0x0][0x2ec] ;  /* 0x0000bb000bc77a20 */ /* 0x000fe40000410000 */
[----:B------:R-:W-:Y:S03]  /*53c0*/  FMUL.FTZ R126, R8, c[0x0][0x2ec] ;  /* 0x0000bb00087e7a20 */ /* 0x000fe60000410000 */
[----:B------:R-:W-:Y:S04]  /*53d0*/  FMUL.FTZ R197, R9, c[0x0][0x2ec] ;  /* 0x0000bb0009c57a20 */ /* 0x000fe80000410000 */
[----:B------:R-:W3:Y:S01]  /*53e0*/  MUFU.TANH R127, R127 ;  /* 0x0000007f007f7308 */ /* 0x000ee20000002400 */
[----:B------:R-:W-:Y:S02]  /*53f0*/  FMUL.FTZ R198, R14, c[0x0][0x2ec] ;  /* 0x0000bb000ec67a20 */ /* 0x000fe40000410000 */
[----:B------:R-:W-:Y:S02]  /*5400*/  FMUL.FTZ R203, R15, c[0x0][0x2ec] ;  /* 0x0000bb000fcb7a20 */ /* 0x000fe40000410000 */
[----:B------:R-:W-:Y:S02]  /*5410*/  FMUL.FTZ R202, R12, c[0x0][0x2ec] ;  /* 0x0000bb000cca7a20 */ /* 0x000fe40000410000 */
[----:B------:R-:W-:Y:S02]  /*5420*/  FMUL.FTZ R128, R13, c[0x0][0x2ec] ;  /* 0x0000bb000d807a20 */ /* 0x000fe40000410000 */
[----:B------:R-:W-:Y:S01]  /*5430*/  FMUL.FTZ R201, R16, c[0x0][0x2ec] ;  /* 0x0000bb0010c97a20 */ /* 0x000fe20000410000 */
[----:B------:R-:W4:Y:S01]  /*5440*/  MUFU.TANH R129, R129 ;  /* 0x0000008100817308 */ /* 0x000f220000002400 */
[----:B------:R-:W-:Y:S02]  /*5450*/  FMUL.FTZ R196, R18, c[0x0][0x2ec] ;  /* 0x0000bb0012c47a20 */ /* 0x000fe40000410000 */
[----:B------:R-:W-:Y:S02]  /*5460*/  FMUL.FTZ R200, R19, c[0x0][0x2ec] ;  /* 0x0000bb0013c87a20 */ /* 0x000fe40000410000 */
[----:B------:R-:W-:Y:S02]  /*5470*/  FMUL.FTZ R130, R17, c[0x0][0x2ec] ;  /* 0x0000bb0011827a20 */ /* 0x000fe40000410000 */
[----:B-1----:R-:W-:Y:S02]  /*5480*/  FFMA.FTZ R115, R115, -UR6, R124 ;  /* 0x8000000673737c23 */ /* 0x002fe4000801007c */
[----:B------:R-:W-:Y:S01]  /*5490*/  FFMA.FTZ R210, -R124, R124, 1 ;  /* 0x3f8000007cd27423 */ /* 0x000fe2000001017c */
[----:B------:R-:W1:Y:S01]  /*54a0*/  MUFU.TANH R131, R131 ;  /* 0x0000008300837308 */ /* 0x000e620000002400 */
[----:B--2---:R-:W-:Y:S02]  /*54b0*/  FFMA.FTZ R243, -R125, R125, 1 ;  /* 0x3f8000007df37423 */ /* 0x004fe4000001017d */
[----:B------:R-:W-:Y:S02]  /*54c0*/  FFMA.FTZ R114, R114, -UR6, R125 ;  /* 0x8000000672727c23 */ /* 0x000fe4000801007d */
[----:B---3--:R-:W-:Y:S02]  /*54d0*/  FFMA.FTZ R252, -R127, R127, 1 ;  /* 0x3f8000007ffc7423 */ /* 0x008fe4000001017f */
[----:B------:R-:W-:Y:S02]  /*54e0*/  FFMA.FTZ R127, R112, -UR6, R127 ;  /* 0x80000006707f7c23 */ /* 0x000fe4000801007f */
[----:B------:R-:W-:Y:S01]  /*54f0*/  FMUL.FTZ R243, R243, c[0x0][0x2ec] ;  /* 0x0000bb00f3f37a20 */ /* 0x000fe20000410000 */
[----:B------:R-:W2:Y:S01]  /*5500*/  MUFU.TANH R199, R199 ;  /* 0x000000c700c77308 */ /* 0x000ea20000002400 */
[----:B------:R-:W-:Y:S02]  /*5510*/  FMUL.FTZ R210, R210, c[0x0][0x2ec] ;  /* 0x0000bb00d2d27a20 */ /* 0x000fe40000410000 */
[----:B------:R-:W-:Y:S02]  /*5520*/  FMUL.FTZ R252, R252, c[0x0][0x2ec] ;  /* 0x0000bb00fcfc7a20 */ /* 0x000fe40000410000 */
[----:B----4-:R-:W-:Y:S02]  /*5530*/  FFMA.FTZ R211, -R129, R129, 1 ;  /* 0x3f80000081d37423 */ /* 0x010fe40000010181 */
[----:B------:R-:W-:Y:S02]  /*5540*/  FFMA.FTZ R129, R118, -UR6, R129 ;  /* 0x8000000676817c23 */ /* 0x000fe40008010081 */
[----:B------:R-:W-:Y:S01]  /*5550*/  FMUL.FTZ R211, R211, c[0x0][0x2ec] ;  /* 0x0000bb00d3d37a20 */ /* 0x000fe20000410000 */
[----:B------:R-:W3:Y:S01]  /*5560*/  MUFU.TANH R126, R126 ;  /* 0x0000007e007e7308 */ /* 0x000ee20000002400 */
[----:B-1----:R-:W-:Y:S04]  /*5570*/  FFMA.FTZ R208, -R131, R131, 1 ;  /* 0x3f80000083d07423 */ /* 0x002fe80000010183 */
[----:B------:R-:W-:Y:S05]  /*5580*/  FMUL.FTZ R208, R208, c[0x0][0x2ec] ;  /* 0x0000bb00d0d07a20 */ /* 0x000fea0000410000 */
[----:B------:R-:W1:Y:S01]  /*5590*/  MUFU.TANH R197, R197 ;  /* 0x000000c500c57308 */ /* 0x000e620000002400 */
[----:B--2---:R-:W-:Y:S02]  /*55a0*/  FFMA.FTZ R102, R118, -UR6, R199 ;  /* 0x8000000676667c23 */ /* 0x004fe400080100c7 */
[----:B------:R-:W-:Y:S07]  /*55b0*/  FFMA.FTZ R206, -R199, R199, 1 ;  /* 0x3f800000c7ce7423 */ /* 0x000fee00000101c7 */
[----:B------:R-:W2:Y:S01]  /*55c0*/  MUFU.TANH R198, R198 ;  /* 0x000000c600c67308 */ /* 0x000ea20000002400 */
[----:B------:R-:W-:Y:S02]  /*55d0*/  FMUL.FTZ R206, R206, c[0x0][0x2ec] ;  /* 0x0000bb00cece7a20 */ /* 0x000fe40000410000 */
[----:B---3--:R-:W-:Y:S02]  /*55e0*/  FFMA.FTZ R209, -R126, R126, 1 ;  /* 0x3f8000007ed17423 */ /* 0x008fe4000001017e */
[----:B------:R-:W-:Y:S02]  /*55f0*/  FFMA.FTZ R126, R119, -UR6, R126 ;  /* 0x80000006777e7c23 */ /* 0x000fe4000801007e */
[----:B------:R-:W-:Y:S03]  /*5600*/  FMUL.FTZ R209, R209, c[0x0][0x2ec] ;  /* 0x0000bb00d1d17a20 */ /* 0x000fe60000410000 */
[----:B------:R-:W3:Y:S01]  /*5610*/  MUFU.TANH R203, R203 ;  /* 0x000000cb00cb7308 */ /* 0x000ee20000002400 */
[----:B-1----:R-:W-:Y:S04]  /*5620*/  FFMA.FTZ R207, -R197, R197, 1 ;  /* 0x3f800000c5cf7423 */ /* 0x002fe800000101c5 */
[----:B------:R-:W-:Y:S05]  /*5630*/  FMUL.FTZ R207, R207, c[0x0][0x2ec] ;  /* 0x0000bb00cfcf7a20 */ /* 0x000fea0000410000 */
[----:B------:R3:W1:Y:S01]  /*5640*/  MUFU.TANH R109, R202 ;  /* 0x000000ca006d7308 */ /* 0x0006620000002400 */
[----:B--2---:R-:W-:Y:S02]  /*5650*/  FFMA.FTZ R119, R119, -UR6, R198 ;  /* 0x8000000677777c23 */ /* 0x004fe400080100c6 */
[----:B------:R-:W-:Y:S07]  /*5660*/  FFMA.FTZ R204, -R198, R198, 1 ;  /* 0x3f800000c6cc7423 */ /* 0x000fee00000101c6 */
[----:B------:R2:W-:Y:S01]  /*5670*/  MUFU.TANH R103, R128 ;  /* 0x0000008000677308 */ /* 0x0005e20000002400 */
[----:B------:R-:W-:Y:S09]  /*5680*/  FMUL.FTZ R204, R204, c[0x0][0x2ec] ;  /* 0x0000bb00cccc7a20 */ /* 0x000ff20000410000 */
[----:B------:R-:W4:Y:S01]  /*5690*/  MUFU.TANH R201, R201 ;  /* 0x000000c900c97308 */ /* 0x000f220000002400 */
[----:B---3--:R-:W-:Y:S02]  /*56a0*/  FFMA.FTZ R202, -R203, R203, 1 ;  /* 0x3f800000cbca7423 */ /* 0x008fe400000101cb */
[----:B-1----:R-:W-:Y:S02]  /*56b0*/  FFMA.FTZ R205, -R109, R109, 1 ;  /* 0x3f8000006dcd7423 */ /* 0x002fe4000001016d */
[----:B------:R-:W-:Y:S02]  /*56c0*/  FFMA.FTZ R109, R121, -UR6, R109 ;  /* 0x80000006796d7c23 */ /* 0x000fe4000801006d */
[----:B------:R-:W-:Y:S03]  /*56d0*/  FMUL.FTZ R202, R202, c[0x0][0x2ec] ;  /* 0x0000bb00caca7a20 */ /* 0x000fe60000410000 */
[----:B------:R-:W1:Y:S01]  /*56e0*/  MUFU.TANH R196, R196 ;  /* 0x000000c400c47308 */ /* 0x000e620000002400 */
[----:B------:R-:W-:Y:S02]  /*56f0*/  FMUL.FTZ R205, R205, c[0x0][0x2ec] ;  /* 0x0000bb00cdcd7a20 */ /* 0x000fe40000410000 */
[----:B--2---:R-:W-:Y:S07]  /*5700*/  FFMA.FTZ R128, R112, -UR6, R131 ;  /* 0x8000000670807c23 */ /* 0x004fee0008010083 */
[----:B------:R2:W3:Y:S01]  /*5710*/  MUFU.TANH R124, R130 ;  /* 0x00000082007c7308 */ /* 0x0004e20000002400 */
[----:B----4-:R-:W-:Y:S02]  /*5720*/  FFMA.FTZ R101, R122, -UR6, R201 ;  /* 0x800000067a657c23 */ /* 0x010fe400080100c9 */
[----:B------:R-:W-:Y:S04]  /*5730*/  FFMA.FTZ R201, -R201, R201, 1 ;  /* 0x3f800000c9c97423 */ /* 0x000fe800000101c9 */
[----:B------:R-:W-:Y:S03]  /*5740*/  FMUL.FTZ R201, R201, c[0x0][0x2ec] ;  /* 0x0000bb00c9c97a20 */ /* 0x000fe60000410000 */
[----:B------:R-:W4:Y:S01]  /*5750*/  MUFU.TANH R200, R200 ;  /* 0x000000c800c87308 */ /* 0x000f220000002400 */
[----:B-1----:R-:W-:Y:S02]  /*5760*/  FFMA.FTZ R112, R121, -UR6, R196 ;  /* 0x8000000679707c23 */ /* 0x002fe400080100c4 */
[----:B------:R-:W-:Y:S02]  /*5770*/  FFMA.FTZ R196, -R196, R196, 1 ;  /* 0x3f800000c4c47423 */ /* 0x000fe400000101c4 */
[C---:B--2---:R-:W-:Y:S02]  /*5780*/  FFMA.FTZ R130, R120.reuse, -UR6, R197 ;  /* 0x8000000678827c23 */ /* 0x044fe400080100c5 */
[----:B------:R-:W-:Y:S02]  /*5790*/  FFMA.FTZ R120, R120, -UR6, R203 ;  /* 0x8000000678787c23 */ /* 0x000fe400080100cb */
[----:B------:R-:W-:Y:S02]  /*57a0*/  FFMA.FTZ R203, -R103, R103, 1 ;  /* 0x3f80000067cb7423 */ /* 0x000fe40000010167 */
[----:B---3--:R-:W-:Y:S02]  /*57b0*/  FFMA.FTZ R199, -R124, R124, 1 ;  /* 0x3f8000007cc77423 */ /* 0x008fe4000001017c */
[----:B------:R-:W-:Y:S02]  /*57c0*/  FFMA.FTZ R103, R123, -UR6, R103 ;  /* 0x800000067b677c23 */ /* 0x000fe40008010067 */
[----:B----4-:R-:W-:Y:S02]  /*57d0*/  FFMA.FTZ R198, -R200, R200, 1 ;  /* 0x3f800000c8c67423 */ /* 0x010fe400000101c8 */
[----:B------:R-:W-:Y:S02]  /*57e0*/  FFMA.FTZ R113, R113, -UR6, R124 ;  /* 0x8000000671717c23 */ /* 0x000fe4000801007c */
[----:B------:R-:W-:Y:S02]  /*57f0*/  FFMA.FTZ R118, R123, -UR6, R200 ;  /* 0x800000067b767c23 */ /* 0x000fe400080100c8 */
[----:B------:R-:W-:Y:S02]  /*5800*/  FMUL.FTZ R203, R203, c[0x0][0x2ec] ;  /* 0x0000bb00cbcb7a20 */ /* 0x000fe40000410000 */
[----:B------:R-:W-:Y:S02]  /*5810*/  FMUL.FTZ R200, R196, c[0x0][0x2ec] ;  /* 0x0000bb00c4c87a20 */ /* 0x000fe40000410000 */
[----:B------:R-:W-:Y:S02]  /*5820*/  FMUL.FTZ R199, R199, c[0x0][0x2ec] ;  /* 0x0000bb00c7c77a20 */ /* 0x000fe40000410000 */
[----:B------:R-:W-:Y:S01]  /*5830*/  FMUL.FTZ R198, R198, c[0x0][0x2ec] ;  /* 0x0000bb00c6c67a20 */ /* 0x000fe20000410000 */
        /* <DEDUP_REMOVED lines=13> */
.L_x_1392:
        /* <DEDUP_REMOVED lines=71> */
.L_x_1393:
[C---:B------:R-:W-:Y:S01]  /*5d80*/  FMUL.FTZ R4, R248.reuse, 1.4426950216293334961 ;  /* 0x3fb8aa3bf8047820 */ /* 0x040fe20000410000 */
[----:B------:R-:W-:Y:S01]  /*5d90*/  FSETP.NEU.FTZ.AND P0, PT, R248, -INF , PT ;  /* 0xff800000f800780b */ /* 0x000fe20003f1d000 */
[C---:B------:R-:W-:Y:S01]  /*5da0*/  FMUL.FTZ R5, R249.reuse, 1.4426950216293334961 ;  /* 0x3fb8aa3bf9057820 */ /* 0x040fe20000410000 */
[----:B------:R-:W-:Y:S02]  /*5db0*/  UISETP.GT.AND UP0, UPT, UR8, UR20, UPT ;  /* 0x000000140800728c */ /* 0x000fe4000bf04270 */
[----:B------:R-:W-:Y:S02]  /*5dc0*/  FSEL R4, R4, RZ, P0 ;  /* 0x000000ff04047208 */ /* 0x000fe40000000000 */
[----:B------:R-:W-:Y:S02]  /*5dd0*/  FSETP.NEU.FTZ.AND P0, PT, R249, -INF , PT ;  /* 0xff800000f900780b */ /* 0x000fe40003f1d000 */
[----:B------:R-:W-:Y:S01]  /*5de0*/  PLOP3.LUT P1, PT, PT, PT, UP0, 0x80, 0x0 ;  /* 0x000000000000781c */ /* 0x000fe20003f2f008 */
[--C-:B------:R-:W-:Y:S01]  /*5df0*/  FFMA.FTZ R197, R127, c[0x0][0x23c], -R4.reuse ;  /* 0x00008f007fc57a23 */ /* 0x100fe20000010804 */
[----:B------:R-:W-:Y:S01]  /*5e00*/  FSEL R5, R5, RZ, P0 ;  /* 0x000000ff05057208 */ /* 0x000fe20000000000 */
[--C-:B------:R-:W-:Y:S02]  /*5e10*/  FFMA.FTZ R196, R129, c[0x0][0x23c], -R4.reuse ;  /* 0x00008f0081c47a23 */ /* 0x100fe40000010804 */
[--C-:B------:R-:W-:Y:S02]  /*5e20*/  FFMA.FTZ R131, R126, c[0x0][0x23c], -R4.reuse ;  /* 0x00008f007e837a23 */ /* 0x100fe40000010804 */
[--C-:B------:R-:W-:Y:S01]  /*5e30*/  FFMA.FTZ R125, R114, c[0x0][0x23c], -R5.reuse ;  /* 0x00008f00727d7a23 */ /* 0x100fe20000010805 */
[----:B------:R-:W-:Y:S01]  /*5e40*/  MUFU.EX2 R197, R197 ;  /* 0x000000c500c57308 */ /* 0x000fe20000000800 */
[--C-:B------:R-:W-:Y:S02]  /*5e50*/  FFMA.FTZ R124, R115, c[0x0][0x23c], -R5.reuse ;  /* 0x00008f00737c7a23 */ /* 0x100fe40000010805 */
[--C-:B------:R-:W-:Y:S02]  /*5e60*/  FFMA.FTZ R122, R102, c[0x0][0x23c], -R5.reuse ;  /* 0x00008f00667a7a23 */ /* 0x100fe40000010805 */
        /* <DEDUP_REMOVED lines=147> */
[C---:B-1----:R-:W-:Y:S08]  /*67a0*/  HMMA.16816.F32.BF16 R12, R100.reuse, R84, R12 ;  /* 0x00000054640c723c */ /* 0x042ff0000004180c */
[----:B------:R-:W-:Y:S08]  /*67b0*/  HMMA.16816.F32.BF16 R16, R100, R86, R16 ;  /* 0x000000566410723c */ /* 0x000ff00000041810 */
[C---:B------:R-:W-:Y:S08]  /*67c0*/  HMMA.16816.F32.BF16 R4, R108.reuse, R112, R4 ;  /* 0x000000706c04723c */ /* 0x040ff00000041804 */
        /* <DEDUP_REMOVED lines=14> */
[----:B------:R-:W-:Y:S02]  /*68b0*/  FADD.FTZ R8, -R117, R8 ;  /* 0x0000000875087221 */ /* 0x000fe40000010100 */
[----:B------:R-:W-:Y:S02]  /*68c0*/  FMUL.FTZ R7, R210, R7 ;  /* 0x00000007d2077220 */ /* 0x000fe40000410000 */
[----:B------:R-:W-:Y:S01]  /*68d0*/  FMUL.FTZ R6, R243, R6 ;  /* 0x00000006f3067220 */ /* 0x000fe20000410000 */
[----:B------:R-:W-:Y:S01]  /*68e0*/  MOV R243, c[0x0][0x22c] ;  /* 0x00008b0000f37a02 */ /* 0x000fe20000000f00 */
        /* <DEDUP_REMOVED lines=10> */
[C---:B------:R-:W-:Y:S01]  /*6990*/  FADD.FTZ R14, -R116.reuse, R14 ;  /* 0x0000000e740e7221 */ /* 0x040fe20000010100 */
[----:B------:R-:W-:Y:S01]  /*69a0*/  STS [R235+0x20000], R196 ;  /* 0x020000c4eb007388 */ /* 0x000fe20000000800 */
[----:B------:R-:W-:Y:S02]  /*69b0*/  FADD.FTZ R15, -R116, R15 ;  /* 0x0000000f740f7221 */ /* 0x000fe40000010100 */
        /* <DEDUP_REMOVED lines=13> */
[C---:B------:R-:W-:Y:S02]  /*6a90*/  FADD.FTZ R18, -R116.reuse, R18 ;  /* 0x0000001274127221 */ /* 0x040fe40000010100 */
[----:B------:R-:W-:Y:S01]  /*6aa0*/  FADD.FTZ R19, -R116, R19 ;  /* 0x0000001374137221 */ /* 0x000fe20000010100 */
        /* <DEDUP_REMOVED lines=13> */
[----:B------:R-:W-:Y:S02]  /*6b80*/  FMUL.FTZ R198, R198, R19 ;  /* 0x00000013c6c67220 */ /* 0x000fe40000410000 */
[----:B------:R-:W-:Y:S02]  /*6b90*/  FMUL.FTZ R16, R201, R16 ;  /* 0x00000010c9107220 */ /* 0x000fe40000410000 */
[----:B------:R-:W-:Y:S01]  /*6ba0*/  FMUL.FTZ R199, R199, R126 ;  /* 0x0000007ec7c77220 */ /* 0x000fe20000410000 */
[----:B------:R-:W-:Y:S01]  /*6bb0*/  STS [R237+0x20400], R202 ;  /* 0x020400caed007388 */ /* 0x000fe20000000800 */
[----:B------:R-:W-:Y:S02]  /*6bc0*/  FMUL.FTZ R119, R200, R119 ;  /* 0x00000077c8777220 */ /* 0x000fe40000410000 */
[----:B------:R-:W-:Y:S01]  /*6bd0*/  IMAD R243, R243, c[0x0][0x1c0], RZ ;  /* 0x00007000f3f37a24 */ /* 0x000fe200078e02ff */
[----:B------:R-:W-:Y:S02]  /*6be0*/  F2FP.BF16.PACK_AB R94, R199, R16 ;  /* 0x00000010c75e723e */ /* 0x000fe400000010ff */
[----:B------:R-:W-:Y:S03]  /*6bf0*/  F2FP.BF16.PACK_AB R96, R198, R119 ;  /* 0x00000077c660723e */ /* 0x000fe600000010ff */
        /* <DEDUP_REMOVED lines=159> */
.L_x_1394:
        /* <DEDUP_REMOVED lines=463> */
.L_x_1395:
        /* <DEDUP_REMOVED lines=218> */
.L_x_1397:
        /* <DEDUP_REMOVED lines=18> */
.L_x_1398:
        /* <DEDUP_REMOVED lines=55> */
.L_x_1400:
[----:B---34-:R-:W-:Y:S05]  /*a510*/  BSYNC B0 ;  /* 0x0000000000007941 */ /* 0x018fea0003800000 */
.L_x_1399:
        /* <DEDUP_REMOVED lines=21> */
.L_x_1402:
[----:B------:R-:W-:Y:S05]  /*a670*/  BSYNC B0 ;  /* 0x0000000000007941 */ /* 0x000fea0003800000 */
.L_x_1401:
        /* <DEDUP_REMOVED lines=30> */
.L_x_1404:
[----:B------:R-:W-:Y:S05]  /*a860*/  BSYNC B0 ;  /* 0x0000000000007941 */ /* 0x000fea0003800000 */
.L_x_1403:
        /* <DEDUP_REMOVED lines=18> */
.L_x_1375:
[----:B------:R-:W-:Y:S05]  /*a990*/  BSYNC B1 ;  /* 0x0000000000017941 */ /* 0x000fea0003800000 */
.L_x_1361:
        /* <DEDUP_REMOVED lines=12> */
.L_x_1405:
[----:B------:R-:W-:Y:S05]  /*aa60*/  EXIT ;  /* 0x000000000000794d */ /* 0x000fea0003800000 */
.L_x_1407:
        /* <DEDUP_REMOVED lines=9> */
.L_x_2036:


//--------------------- .text._ZN5flash25flash_bwd_dot_do_o_kernelILb0E23Flash_bwd_kernel_traitsILi256ELi64ELi64ELi8ELi4ELi2ELi2ELb0ELb1EN7cutlass10bfloat16_tE19Flash_kernel_traitsILi256ELi64ELi64ELi8ES3_EEEEvNS_16Flash_bwd_paramsE --------------------------
	.section	.text._ZN5flash25flash_bwd_dot_do_o_kernelILb0E23Flash_bwd_kernel_traitsILi256ELi64ELi64ELi8ELi4ELi2ELi2ELb0ELb1EN7cutlass10bfloat16_tE19Flash_kernel_traitsILi256ELi64ELi64ELi8ES3_EEEEvNS_16Flash_bwd_paramsE,"ax",@progbits
	.sectioninfo	@"SHI_REGISTERS=79"
	.align	128
        .global         _ZN5flash25flash_bwd_dot_do_o_kernelILb0E23Flash_bwd_kernel_traitsILi256ELi64ELi64ELi8ELi4ELi2ELi2ELb0ELb1EN7cutlass10bfloat16_tE19Flash_kernel_traitsILi256ELi64ELi64ELi8ES3_EEEEvNS_16Flash_bwd_paramsE
        .type           _ZN5flash25flash_bwd_dot_do_o_kernelILb0E23Flash_bwd_kernel_traitsILi256ELi64ELi64ELi8ELi4ELi2ELi2ELb0ELb1EN7cutlass10bfloat16_tE19Flash_kernel_traitsILi256ELi64ELi64ELi8ES3_EEEEvNS_16Flash_bwd_paramsE,@function
        .size           _ZN5flash25flash_bwd_dot_do_o_kernelILb0E23Flash_bwd_kernel_traitsILi256ELi64ELi64ELi8ELi4ELi2ELi2ELb0ELb1EN7cutlass10bfloat16_tE19Flash_kernel_traitsILi256ELi64ELi64ELi8ES3_EEEEvNS_16Flash_bwd_paramsE,(.L_x_2037 - _ZN5flash25flash_bwd_dot_do_o_kernelILb0E23Flash_bwd_kernel_traitsILi256ELi64ELi64ELi8ELi4ELi2ELi2ELb0ELb1EN7cutlass10bfloat16_tE19Flash_kernel_traitsILi256ELi64ELi64ELi8ES3_EEEEvNS_16Flash_bwd_paramsE)
        .other          _ZN5flash25flash_bwd_dot_do_o_kernelILb0E23Flash_bwd_kernel_traitsILi256ELi64ELi64ELi8ELi4ELi2ELi2ELb0ELb1EN7cutlass10bfloat16_tE19Flash_kernel_traitsILi256ELi64ELi64ELi8ES3_EEEEvNS_16Flash_bwd_paramsE,@"STO_CUDA_ENTRY STV_DEFAULT"
_ZN5flash25flash_bwd_dot_do_o_kernelILb0E23Flash_bwd_kernel_traitsILi256ELi64ELi64ELi8ELi4ELi2ELi2ELb0ELb1EN7cutlass10bfloat16_tE19Flash_kernel_traitsILi256ELi64ELi64ELi8ES3_EEEEvNS_16Flash_bwd_paramsE:
.text._ZN5flash25flash_bwd_dot_do_o_kernelILb0E23Flash_bwd_kernel_traitsILi256ELi64ELi64ELi8ELi4ELi2ELi2ELb0ELb1EN7cutlass10bfloat16_tE19Flash_kernel_traitsILi256ELi64ELi64ELi8ES3_EEEEvNS_16Flash_bwd_paramsE:
        /* <DEDUP_REMOVED lines=50> */
.L_x_1408:
[----:B01----:R-:W-:-:S04]  /*0320*/  IMAD R0, R0, c[0x0][0x1c0], R11 ;  /* 0x0000700000007a24 */ /* 0x003fc800078e020b */
[----:B------:R-:W-:Y:S02]  /*0330*/  IMAD R0, R0, c[0x0][0x224], RZ ;  /* 0x0000890000007a24 */ /* 0x000fe400078e02ff */
.L_x_1409:
        /* <DEDUP_REMOVED lines=68> */
.L_x_1411:
[----:B------:R-:W-:Y:S05]  /*0780*/  BSYNC B0 ;  /* 0x0000000000007941 */ /* 0x000fea0003800000 */
.L_x_1410:
        /* <DEDUP_REMOVED lines=21> */
.L_x_1413:
[----:B------:R-:W-:Y:S05]  /*08e0*/  BSYNC B0 ;  /* 0x0000000000007941 */ /* 0x000fea0003800000 */
.L_x_1412:
        /* <DEDUP_REMOVED lines=28> */
.L_x_1415:
[----:B------:R-:W-:Y:S05]  /*0ab0*/  BSYNC B0 ;  /* 0x0000000000007941 */ /* 0x000fea0003800000 */
.L_x_1414:
        /* <DEDUP_REMOVED lines=29> */
.L_x_1417:
[----:B------:R-:W-:Y:S05]  /*0c90*/  BSYNC B0 ;  /* 0x0000000000007941 */ /* 0x000fea0003800000 */
.L_x_1416:
        /* <DEDUP_REMOVED lines=216> */
.L_x_1418:
        /* <DEDUP_REMOVED lines=14> */
.L_x_2037:


//--------------------- .text._ZN5flash25flash_bwd_dot_do_o_kernelILb1E23Flash_bwd_kernel_traitsILi256ELi64ELi64ELi8ELi4ELi2ELi2ELb0ELb1EN7cutlass10bfloat16_tE19Flash_kernel_traitsILi256ELi64ELi64ELi8ES3_EEEEvNS_16Flash_bwd_paramsE --------------------------
	.section	.text._ZN5flash25flash_bwd_dot_do_o_kernelILb1E23Flash_bwd_kernel_traitsILi256ELi64ELi64ELi8ELi4ELi2ELi2ELb0ELb1EN7cutlass10bfloat16_tE19Flash_kernel_traitsILi256ELi64ELi64ELi8ES3_EEEEvNS_16Flash_bwd_paramsE,"ax",@progbits
	.sectioninfo	@"SHI_REGISTERS=81"
	.align	128
        .global         _ZN5flash25flash_bwd_dot_do_o_kernelILb1E23Flash_bwd_kernel_traitsILi256ELi64ELi64ELi8ELi4ELi2ELi2ELb0ELb1EN7cutlass10bfloat16_tE19Flash_kernel_traitsILi256ELi64ELi64ELi8ES3_EEEEvNS_16Flash_bwd_paramsE
        .type           _ZN5flash25flash_bwd_dot_do_o_kernelILb1E23Flash_bwd_kernel_traitsILi256ELi64ELi64ELi8ELi4ELi2ELi2ELb0ELb1EN7cutlass10bfloat16_tE19Flash_kernel_traitsILi256ELi64ELi64ELi8ES3_EEEEvNS_16Flash_bwd_paramsE,@function
        .size           _ZN5flash25flash_bwd_dot_do_o_kernelILb1E23Flash_bwd_kernel_traitsILi256ELi64ELi64ELi8ELi4ELi2ELi2ELb0ELb1EN7cutlass10bfloat16_tE19Flash_kernel_traitsILi256ELi64ELi64ELi8ES3_EEEEvNS_16Flash_bwd_paramsE,(.L_x_2038 - _ZN5flash25flash_bwd_dot_do_o_kernelILb1E23Flash_bwd_kernel_traitsILi256ELi64ELi64ELi8ELi4ELi2ELi2ELb0ELb1EN7cutlass10bfloat16_tE19Flash_kernel_traitsILi256ELi64ELi64ELi8ES3_EEEEvNS_16Flash_bwd_paramsE)
        .other          _ZN5flash25flash_bwd_dot_do_o_kernelILb1E23Flash_bwd_kernel_traitsILi256ELi64ELi64ELi8ELi4ELi2ELi2ELb0ELb1EN7cutlass10bfloat16_tE19Flash_kernel_traitsILi256ELi64ELi64ELi8ES3_EEEEvNS_16Flash_bwd_paramsE,@"STO_CUDA_ENTRY STV_DEFAULT"
_ZN5flash25flash_bwd_dot_do_o_kernelILb1E23Flash_bwd_kernel_traitsILi256ELi64ELi64ELi8ELi4ELi2ELi2ELb0ELb1EN7cutlass10bfloat16_tE19Flash_kernel_traitsILi256ELi64ELi64ELi8ES3_EEEEvNS_16Flash_bwd_paramsE:
.text._ZN5flash25flash_bwd_dot_do_o_kernelILb1E23Flash_bwd_kernel_traitsILi256ELi64ELi64ELi8ELi4ELi2ELi2ELb0ELb1EN7cutlass10bfloat16_tE19Flash_kernel_traitsILi256ELi64ELi64ELi8ES3_EEEEvNS_16Flash_bwd_paramsE:
        /* <DEDUP_REMOVED lines=85> */
.L_x_1419:
[----:B-1----:R-:W-:-:S04]  /*0550*/  IMAD R0, R17, c[0x0][0x1c0], R74 ;  /* 0x0000700011007a24 */ /* 0x002fc800078e024a */
[----:B------:R-:W-:Y:S02]  /*0560*/  IMAD R0, R0, c[0x0][0x224], RZ ;  /* 0x0000890000007a24 */ /* 0x000fe400078e02ff */
.L_x_1420:
        /* <DEDUP_REMOVED lines=79> */
.L_x_1422:
[----:B------:R-:W-:Y:S05]  /*0a60*/  BSYNC B0 ;  /* 0x0000000000007941 */ /* 0x000fea0003800000 */
.L_x_1421:
        /* <DEDUP_REMOVED lines=22> */
.L_x_1424:
[----:B------:R-:W-:Y:S05]  /*0bd0*/  BSYNC B0 ;  /* 0x0000000000007941 */ /* 0x000fea0003800000 */
.L_x_1423:
        /* <DEDUP_REMOVED lines=28> */
.L_x_1426:
[----:B------:R-:W-:Y:S05]  /*0da0*/  BSYNC B0 ;  /* 0x0000000000007941 */ /* 0x000fea0003800000 */
.L_x_1425:
        /* <DEDUP_REMOVED lines=30> */
.L_x_1428:
[----:B------:R-:W-:Y:S05]  /*0f90*/  BSYNC B0 ;  /* 0x0000000000007941 */ /* 0x000fea0003800000 */
.L_x_1427:
        /* <DEDUP_REMOVED lines=238> */
.L_x_1429:
        /* <DEDUP_REMOVED lines=16> */
.L_x_2038:


//--------------------- .text._ZN5flash27flash_bwd_convert_dq_kernelI23Flash_bwd_kernel_traitsILi256ELi64ELi64ELi8ELi4ELi2ELi2ELb0ELb0EN7cutlass10bfloat16_tE19Flash_kernel_traitsILi256ELi64ELi64ELi8ES3_EEEEvNS_16Flash_bwd_paramsEi --------------------------
	.section	.text._ZN5flash27flash_bwd_convert_dq_kernelI23Flash_bwd_kernel_traitsILi256ELi64ELi64ELi8ELi4ELi2ELi2ELb0ELb0EN7cutlass10bfloat16_tE19Flash_kernel_traitsILi256ELi64ELi64ELi8ES3_EEEEvNS_16Flash_bwd_paramsEi,"ax",@progbits
	.sectioninfo	@"SHI_REGISTERS=96"
	.align	128
        .global         _ZN5flash27flash_bwd_convert_dq_kernelI23Flash_bwd_kernel_traitsILi256ELi64ELi64ELi8ELi4ELi2ELi2ELb0ELb0EN7cutlass10bfloat16_tE19Flash_kernel_traitsILi256ELi64ELi64ELi8ES3_EEEEvNS_16Flash_bwd_paramsEi
        .type           _ZN5flash27flash_bwd_convert_dq_kernelI23Flash_bwd_kernel_traitsILi256ELi64ELi64ELi8ELi4ELi2ELi2ELb0ELb0EN7cutlass10bfloat16_tE19Flash_kernel_traitsILi256ELi64ELi64ELi8ES3_EEEEvNS_16Flash_bwd_paramsEi,@function
        .size           _ZN5flash27flash_bwd_convert_dq_kernelI23Flash_bwd_kernel_traitsILi256ELi64ELi64ELi8ELi4ELi2ELi2ELb0ELb0EN7cutlass10bfloat16_tE19Flash_kernel_traitsILi256ELi64ELi64ELi8ES3_EEEEvNS_16Flash_bwd_paramsEi,(.L_x_2039 - _ZN5flash27flash_bwd_convert_dq_kernelI23Flash_bwd_kernel_traitsILi256ELi64ELi64ELi8ELi4ELi2ELi2ELb0ELb0EN7cutlass10bfloat16_tE19Flash_kernel_traitsILi256ELi64ELi64ELi8ES3_EEEEvNS_16Flash_bwd_paramsEi)
        .other          _ZN5flash27flash_bwd_convert_dq_kernelI23Flash_bwd_kernel_traitsILi256ELi64ELi64ELi8ELi4ELi2ELi2ELb0ELb0EN7cutlass10bfloat16_tE19Flash_kernel_traitsILi256ELi64ELi64ELi8ES3_EEEEvNS_16Flash_bwd_paramsEi,@"STO_CUDA_ENTRY STV_DEFAULT"
_ZN5flash27flash_bwd_convert_dq_kernelI23Flash_bwd_kernel_traitsILi256ELi64ELi64ELi8ELi4ELi2ELi2ELb0ELb0EN7cutlass10bfloat16_tE19Flash_kernel_traitsILi256ELi64ELi64ELi8ES3_EEEEvNS_16Flash_bwd_paramsEi:
.text._ZN5flash27flash_bwd_convert_dq_kernelI23Flash_bwd_kernel_traitsILi256ELi64ELi64ELi8ELi4ELi2ELi2ELb0ELb0EN7cutlass10bfloat16_tE19Flash_kernel_traitsILi256ELi64ELi64ELi8ES3_EEEEvNS_16Flash_bwd_paramsEi:
        /* <DEDUP_REMOVED lines=185> */
.L_x_1431:
        /* <DEDUP_REMOVED lines=171> */
.L_x_1430:
        /* <DEDUP_REMOVED lines=181> */
.L_x_1433:
[----:B------:R-:W-:Y:S05]  /*2190*/  BSYNC B0 ;  /* 0x0000000000007941 */ /* 0x000fea0003800000 */
.L_x_1432:
        /* <DEDUP_REMOVED lines=22> */
.L_x_1434:
        /* <DEDUP_REMOVED lines=16> */
.L_x_2039:


//--------------------- .text._ZN5flash44flash_bwd_dq_dk_dv_loop_seqk_parallel_kernelI23Flash_bwd_kernel_traitsILi256ELi64ELi64ELi8ELi4ELi2ELi2ELb0ELb0EN7cutlass10bfloat16_tE19Flash_kernel_traitsILi256ELi64ELi64ELi8ES3_EELb1ELb0ELb0ELb0ELb0ELb0ELb0EEEvNS_16Flash_bwd_paramsE --------------------------
	.section	.text._ZN5flash44flash_bwd_dq_dk_dv_loop_seqk_parallel_kernelI23Flash_bwd_kernel_traitsILi256ELi64ELi64ELi8ELi4ELi2ELi2ELb0ELb0EN7cutlass10bfloat16_tE19Flash_kernel_traitsILi256ELi64ELi64ELi8ES3_EELb1ELb0ELb0ELb0ELb0ELb0ELb0EEEvNS_16Flash_bwd_paramsE,"ax",@progbits
	.sectioninfo	@"SHI_REGISTERS=255"
	.align	128
        .global         _ZN5flash44flash_bwd_dq_dk_dv_loop_seqk_parallel_kernelI23Flash_bwd_kernel_traitsILi256ELi64ELi64ELi8ELi4ELi2ELi2ELb0ELb0EN7cutlass10bfloat16_tE19Flash_kernel_traitsILi256ELi64ELi64ELi8ES3_EELb1ELb0ELb0ELb0ELb0ELb0ELb0EEEvNS_16Flash_bwd_paramsE
        .type           _ZN5flash44flash_bwd_dq_dk_dv_loop_seqk_parallel_kernelI23Flash_bwd_kernel_traitsILi256ELi64ELi64ELi8ELi4ELi2ELi2ELb0ELb0EN7cutlass10bfloat16_tE19Flash_kernel_traitsILi256ELi64ELi64ELi8ES3_EELb1ELb0ELb0ELb0ELb0ELb0ELb0EEEvNS_16Flash_bwd_paramsE,@function
        .size           _ZN5flash44flash_bwd_dq_dk_dv_loop_seqk_parallel_kernelI23Flash_bwd_kernel_traitsILi256ELi64ELi64ELi8ELi4ELi2ELi2ELb0ELb0EN7cutlass10bfloat16_tE19Flash_kernel_traitsILi256ELi64ELi64ELi8ES3_EELb1ELb0ELb0ELb0ELb0ELb0ELb0EEEvNS_16Flash_bwd_paramsE,(.L_x_2040 - _ZN5flash44flash_bwd_dq_dk_dv_loop_seqk_parallel_kernelI23Flash_bwd_kernel_traitsILi256ELi64ELi64ELi8ELi4ELi2ELi2ELb0ELb0EN7cutlass10bfloat16_tE19Flash_kernel_traitsILi256ELi64ELi64ELi8ES3_EELb1ELb0ELb0ELb0ELb0ELb0ELb0EEEvNS_16Flash_bwd_paramsE)
        .other          _ZN5flash44flash_bwd_dq_dk_dv_loop_seqk_parallel_kernelI23Flash_bwd_kernel_traitsILi256ELi64ELi64ELi8ELi4ELi2ELi2ELb0ELb0EN7cutlass10bfloat16_tE19Flash_kernel_traitsILi256ELi64ELi64ELi8ES3_EELb1ELb0ELb0ELb0ELb0ELb0ELb0EEEvNS_16Flash_bwd_paramsE,@"STO_CUDA_ENTRY STV_DEFAULT"
_ZN5flash44flash_bwd_dq_dk_dv_loop_seqk_parallel_kernelI23Flash_bwd_kernel_traitsILi256ELi64ELi64ELi8ELi4ELi2ELi2ELb0ELb0EN7cutlass10bfloat16_tE19Flash_kernel_traitsILi256ELi64ELi64ELi8ES3_EELb1ELb0ELb0ELb0ELb0ELb0ELb0EEEvNS_16Flash_bwd_paramsE:
.text._ZN5flash44flash_bwd_dq_dk_dv_loop_seqk_parallel_kernelI23Flash_bwd_kernel_traitsILi256ELi64ELi64ELi8ELi4ELi2ELi2ELb0ELb0EN7cutlass10bfloat16_tE19Flash_kernel_traitsILi256ELi64ELi64ELi8ES3_EELb1ELb0ELb0ELb0ELb0ELb0ELb0EEEvNS_16Flash_bwd_paramsE:
        /* <DEDUP_REMOVED lines=16> */
[----:B------:R-:W-:Y:S01]  /*0100*/  IMAD.MOV.U32 R248, RZ, RZ, -0x10 ;  /* 0xfffffff0fff87424 */ /* 0x000fe200078e00ff */
[----:B------:R-:W-:Y:S02]  /*0110*/  ULDC.U8 UR10, c[0x0][0x3d0] ;  /* 0x0000f400000a7ab9 */ /* 0x000fe40000000000 */
[----:B------:R-:W-:Y:S01]  /*0120*/  ULDC.U8 UR9, c[0x0][0x328] ;  /* 0x0000ca0000097ab9 */ /* 0x000fe20000000000 */
[----:B------:R-:W3:Y:S01]  /*0130*/  S2UR UR36, SR_CTAID.Z ;  /* 0x00000000002479c3 */ /* 0x000ee20000002700 */
[----:B------:R-:W-:-:S02]  /*0140*/  UISETP.NE.AND UP2, UPT, UR10, URZ, UPT ;  /* 0x0000003f0a00728c */ /* 0x000fc4000bf45270 */
[----:B------:R-:W-:Y:S02]  /*0150*/  UISETP.NE.AND UP1, UPT, UR9, URZ, UPT ;  /* 0x0000003f0900728c */ /* 0x000fe4000bf25270 */
[----:B------:R-:W-:Y:S02]  /*0160*/  UMOV UR7, 0x80 ;  /* 0x0000008000077882 */ /* 0x000fe40000000000 */
[----:B------:R-:W-:Y:S02]  /*0170*/  ULDC UR6, c[0x0][0x210] ;  /* 0x0000840000067ab9 */ /* 0x000fe40000000800 */
[----:B------:R-:W-:Y:S02]  /*0180*/  ULDC UR58, c[0x0][0x234] ;  /* 0x00008d00003a7ab9 */ /* 0x000fe40000000800 */
[----:B------:R-:W-:Y:S02]  /*0190*/  UIMAD UR58, UR7, UR6, UR58 ;  /* 0x00000006073a72a4 */ /* 0x000fe4000f8e023a */
[----:B------:R-:W-:Y:S01]  /*01a0*/  ULDC UR48, c[0x0][0x22c] ;  /* 0x00008b0000307ab9 */ /* 0x000fe20000000800 */
[----:B-1----:R-:W-:Y:S01]  /*01b0*/  SHF.R.S32.HI R5, RZ, 0x1f, R11 ;  /* 0x0000001fff057819 */ /* 0x002fe2000001140b */
[----:B--2---:R-:W-:-:S02]  /*01c0*/  UIMAD.WIDE.U32 UR44, UR35, UR15, URZ ;  /* 0x0000000f232c72a5 */ /* 0x004fc4000f8e003f */
[----:B------:R-:W-:Y:S01]  /*01d0*/  USHF.L.U32 UR15, UR35, 0x7, URZ ;  /* 0x00000007230f7899 */ /* 0x000fe2000800063f */
[CC--:B------:R-:W-:Y:S01]  /*01e0*/  LEA.HI R0, R5.reuse, R11.reuse, RZ, 0x5 ;  /* 0x0000000b05007211 */ /* 0x0c0fe200078f28ff */
[----:B------:R-:W-:Y:S01]  /*01f0*/  USHF.R.S32.HI UR10, URZ, 0x1f, UR35 ;  /* 0x0000001f3f0a7899 */ /* 0x000fe20008011423 */
[CC--:B------:R-:W-:Y:S01]  /*0200*/  LEA.HI R10, R5.reuse, R11.reuse, RZ, 0x3 ;  /* 0x0000000b050a7211 */ /* 0x0c0fe200078f18ff */
[----:B------:R-:W-:Y:S01]  /*0210*/  ULDC UR38, c[0x0][0x1c0] ;  /* 0x0000700000267ab9 */ /* 0x000fe20000000800 */
[CC--:B------:R-:W-:Y:S01]  /*0220*/  LEA.HI R3, R5.reuse, R11.reuse, RZ, 0x4 ;  /* 0x0000000b05037211 */ /* 0x0c0fe200078f20ff */
[----:B---3--:R-:W-:Y:S01]  /*0230*/  USHF.R.S32.HI UR9, URZ, 0x1f, UR36 ;  /* 0x0000001f3f097899 */ /* 0x008fe20008011424 */
[CC--:B------:R-:W-:Y:S01]  /*0240*/  LEA.HI R12, R5.reuse, R11.reuse, RZ, 0x7 ;  /* 0x0000000b050c7211 */ /* 0x0c0fe200078f38ff */
[----:B------:R-:W-:Y:S01]  /*0250*/  USHF.R.S32.HI UR6, URZ, 0x1f, UR36 ;  /* 0x0000001f3f067899 */ /* 0x000fe20008011424 */
[CC--:B------:R-:W-:Y:S01]  /*0260*/  LEA.HI R13, R5.reuse, R11.reuse, RZ, 0x6 ;  /* 0x0000000b050d7211 */ /* 0x0c0fe200078f30ff */
[----:B------:R-:W-:Y:S01]  /*0270*/  ULDC UR12, c[0x0][0x1c0] ;  /* 0x00007000000c7ab9 */ /* 0x000fe20000000800 */
[----:B------:R-:W-:Y:S01]  /*0280*/  LEA.HI R5, R5, R11, RZ, 0x2 ;  /* 0x0000000b05057211 */ /* 0x000fe200078f10ff */
[----:B------:R-:W-:Y:S01]  /*0290*/  ULDC UR13, c[0x0][0x1c0] ;  /* 0x00007000000d7ab9 */ /* 0x000fe20000000800 */
[----:B------:R-:W-:Y:S01]  /*02a0*/  LOP3.LUT R2, R0, 0xffffffe0, RZ, 0xc0, !PT ;  /* 0xffffffe000027812 */ /* 0x000fe200078ec0ff */
[----:B------:R-:W-:Y:S01]  /*02b0*/  UIMAD.WIDE UR38, UR48, UR38, URZ ;  /* 0x00000026302672a5 */ /* 0x000fe2000f8e023f */
[----:B------:R-:W-:Y:S01]  /*02c0*/  LOP3.LUT R4, R10, 0xfffffff8, RZ, 0xc0, !PT ;  /* 0xfffffff80a047812 */ /* 0x000fe200078ec0ff */
[----:B------:R-:W-:Y:S01]  /*02d0*/  UIMAD UR49, UR36, UR48, URZ ;  /* 0x00000030243172a4 */ /* 0x000fe2000f8e023f */
[----:B------:R-:W-:Y:S01]  /*02e0*/  LOP3.LUT R6, R5, 0x7ffffffc, RZ, 0xc0, !PT ;  /* 0x7ffffffc05067812 */ /* 0x000fe200078ec0ff */
[C---:B------:R-:W-:Y:S01]  /*02f0*/  IMAD.IADD R9, R11.reuse, 0x1, -R2 ;  /* 0x000000010b097824 */ /* 0x040fe200078e0a02 */
[----:B------:R-:W-:Y:S01]  /*0300*/  SHF.R.S32.HI R2, RZ, 0x5, R0 ;  /* 0x00000005ff027819 */ /* 0x000fe20000011400 */
[C---:B------:R-:W-:Y:S01]  /*0310*/  IMAD.IADD R7, R11.reuse, 0x1, -R4 ;  /* 0x000000010b077824 */ /* 0x040fe200078e0a04 */
[----:B------:R-:W-:Y:S01]  /*0320*/  SHF.R.S32.HI R4, RZ, 0x4, R3 ;  /* 0x00000004ff047819 */ /* 0x000fe20000011403 */
[----:B------:R-:W-:Y:S01]  /*0330*/  IMAD.IADD R15, R11, 0x1, -R6 ;  /* 0x000000010b0f7824 */ /* 0x000fe200078e0a06 */
[----:B------:R-:W-:Y:S01]  /*0340*/  LOP3.LUT R8, R3, 0xfffffff0, RZ, 0xc0, !PT ;  /* 0xfffffff003087812 */ /* 0x000fe200078ec0ff */
[----:B------:R-:W-:Y:S01]  /*0350*/  IMAD.SHL.U32 R244, R7, 0x8, RZ ;  /* 0x0000000807f47824 */ /* 0x000fe200078e00ff */
[----:B------:R-:W-:Y:S01]  /*0360*/  SHF.R.S32.HI R6, RZ, 0x1f, R0 ;  /* 0x0000001fff067819 */ /* 0x000fe20000011400 */
[----:B------:R-:W-:Y:S01]  /*0370*/  UIMAD UR48, UR48, UR12, URZ ;  /* 0x0000000c303072a4 */ /* 0x000fe2000f8e023f */
[----:B------:R-:W-:Y:S01]  /*0380*/  LEA.HI R0, R0, R2, RZ, 0x1 ;  /* 0x0000000200007211 */ /* 0x000fe200078f08ff */
[----:B------:R-:W-:Y:S01]  /*0390*/  IMAD.IADD R8, R11, 0x1, -R8 ;  /* 0x000000010b087824 */ /* 0x000fe200078e0a08 */
[----:B------:R-:W-:Y:S01]  /*03a0*/  LEA.HI R3, R3, R4, RZ, 0x1 ;  /* 0x0000000403037211 */ /* 0x000fe200078f08ff */
[----:B------:R-:W-:Y:S01]  /*03b0*/  ULDC UR14, c[0x0][0x1c0] ;  /* 0x00007000000e7ab9 */ /* 0x000fe20000000800 */
[----:B------:R-:W-:Y:S01]  /*03c0*/  LEA.HI R6, R6, R2, RZ, 0x2 ;  /* 0x0000000206067211 */ /* 0x000fe200078f10ff */
[----:B------:R-:W-:Y:S01]  /*03d0*/  ULDC UR11, c[0x0][0x1c0] ;  /* 0x00007000000b7ab9 */ /* 0x000fe20000000800 */
[----:B------:R-:W-:Y:S01]  /*03e0*/  LOP3.LUT R0, R0, 0xfffffffe, RZ, 0xc0, !PT ;  /* 0xfffffffe00007812 */ /* 0x000fe200078ec0ff */
[----:B------:R-:W-:Y:S01]  /*03f0*/  UIMAD UR55, UR8, UR35, URZ ;  /* 0x00000023083772a4 */ /* 0x000fe2000f8e023f */
[----:B------:R-:W-:Y:S01]  /*0400*/  LOP3.LUT R3, R3, 0xfffffffe, RZ, 0xc0, !PT ;  /* 0xfffffffe03037812 */ /* 0x000fe200078ec0ff */
[----:B------:R-:W-:Y:S01]  /*0410*/  UIMAD UR7, UR35, UR11, UR36 ;  /* 0x0000000b230772a4 */ /* 0x000fe2000f8e0224 */
[----:B------:R-:W-:Y:S01]  /*0420*/  LOP3.LUT R6, R6, 0xfffffffc, RZ, 0xc0, !PT ;  /* 0xfffffffc06067812 */ /* 0x000fe200078ec0ff */
[----:B------:R-:W-:Y:S01]  /*0430*/  IMAD.IADD R227, R2, 0x1, -R0 ;  /* 0x0000000102e37824 */ /* 0x000fe200078e0a00 */
[----:B------:R-:W-:Y:S01]  /*0440*/  SHF.R.S32.HI R0, RZ, 0x1f, R5 ;  /* 0x0000001fff007819 */ /* 0x000fe20000011405 */
[----:B------:R-:W-:Y:S01]  /*0450*/  IMAD.IADD R11, R4, 0x1, -R3 ;  /* 0x00000001040b7824 */ /* 0x000fe200078e0a03 */
[----:B------:R-:W-:Y:S01]  /*0460*/  SHF.R.S32.HI R3, RZ, 0x2, R5 ;  /* 0x00000002ff037819 */ /* 0x000fe20000011405 */
[----:B------:R-:W-:Y:S01]  /*0470*/  IMAD.IADD R16, R2, 0x1, -R6 ;  /* 0x0000000102107824 */ /* 0x000fe200078e0a06 */
[----:B------:R-:W-:Y:S01]  /*0480*/  SHF.R.S32.HI R2, RZ, 0x3, R10 ;  /* 0x00000003ff027819 */ /* 0x000fe2000001140a */
[----:B------:R-:W-:Y:S01]  /*0490*/  IMAD.SHL.U32 R221, R11, 0x200, RZ ;  /* 0x000002000bdd7824 */ /* 0x000fe200078e00ff */
[----:B------:R-:W-:Y:S01]  /*04a0*/  LEA.HI R0, R0, R3, RZ, 0x3 ;  /* 0x0000000300007211 */ /* 0x000fe200078f18ff */
[----:B------:R-:W-:Y:S01]  /*04b0*/  @!UP1 UIMAD UR8, UR35, UR14, UR36 ;  /* 0x0000000e230892a4 */ /* 0x000fe2000f8e0224 */
[----:B------:R-:W-:Y:S01]  /*04c0*/  SHF.R.S32.HI R5, RZ, 0x1f, R8 ;  /* 0x0000001fff057819 */ /* 0x000fe20000011408 */
[----:B------:R-:W-:Y:S01]  /*04d0*/  IMAD.SHL.U32 R2, R2, 0x40, RZ ;  /* 0x0000004002027824 */ /* 0x000fe200078e00ff */
[----:B------:R-:W-:Y:S01]  /*04e0*/  LOP3.LUT R0, R0, 0xfffffff8, RZ, 0xc0, !PT ;  /* 0xfffffff800007812 */ /* 0x000fe200078ec0ff */
[----:B------:R-:W-:Y:S01]  /*04f0*/  STL [R1+0x58], R16 ;  /* 0x0000581001007387 */ /* 0x000fe20000100800 */
[C---:B------:R-:W-:Y:S01]  /*0500*/  LOP3.LUT P4, RZ, R7.reuse, 0x4, RZ, 0xc0, !PT ;  /* 0x0000000407ff7812 */ /* 0x040fe2000788c0ff */
[----:B------:R-:W-:Y:S01]  /*0510*/  USHF.L.U32 UR47, UR48, 0x6, URZ ;  /* 0x00000006302f7899 */ /* 0x000fe2000800063f */
[----:B------:R-:W-:Y:S01]  /*0520*/  LOP3.LUT P3, RZ, R7, 0x2, RZ, 0xc0, !PT ;  /* 0x0000000207ff7812 */ /* 0x000fe2000786c0ff */
[----:B------:R-:W-:Y:S01]  /*0530*/  IMAD.IADD R4, R3, 0x1, -R0 ;  /* 0x0000000103047824 */ /* 0x000fe200078e0a00 */
[----:B------:R-:W-:Y:S01]  /*0540*/  LOP3.LUT R0, R2, 0x1c0, RZ, 0xc0, !PT ;  /* 0x000001c002007812 */ /* 0x000fe200078ec0ff */
[----:B------:R-:W-:Y:S01]  /*0550*/  ULDC UR52, c[0x0][0x214] ;  /* 0x0000850000347ab9 */ /* 0x000fe20000000800 */
[----:B------:R-:W-:Y:S01]  /*0560*/  SHF.R.S32.HI R3, RZ, 0x1f, R9 ;  /* 0x0000001fff037819 */ /* 0x000fe20000011409 */
[----:B------:R-:W-:Y:S01]  /*0570*/  ULDC UR59, c[0x0][0x1c8] ;  /* 0x00007200003b7ab9 */ /* 0x000fe20000000800 */
[----:B------:R-:W-:Y:S01]  /*0580*/  SHF.R.U32.HI R2, RZ, 0x3, R0 ;  /* 0x00000003ff027819 */ /* 0x000fe20000011600 */
[----:B------:R-:W-:Y:S01]  /*0590*/  ULDC UR53, c[0x0][0x224] ;  /* 0x0000890000357ab9 */ /* 0x000fe20000000800 */
[----:B------:R-:W-:Y:S01]  /*05a0*/  LOP3.LUT R0, R0, 0x38, R244, 0xf8, !PT ;  /* 0x0000003800007812 */ /* 0x000fe200078ef8f4 */
        /* <DEDUP_REMOVED lines=9> */
[----:B------:R-:W-:Y:S01]  /*0640*/  SHF.R.S32.HI R7, RZ, 0x7, R12 ;  /* 0x00000007ff077819 */ /* 0x000fe2000001140c */
[----:B------:R-:W-:Y:S01]  /*0650*/  ULDC.U8 UR29, c[0x0][0x2d8] ;  /* 0x0000b600001d7ab9 */ /* 0x000fe20000000000 */
[----:B------:R-:W-:Y:S01]  /*0660*/  LOP3.LUT R0, R0, 0x1c0, RZ, 0xc0, !PT ;  /* 0x000001c000007812 */ /* 0x000fe200078ec0ff */
[----:B------:R-:W-:Y:S01]  /*0670*/  IMAD.IADD R8, R8, 0x1, -R2 ;  /* 0x0000000108087824 */ /* 0x000fe200078e0a02 */
[----:B------:R-:W-:Y:S01]  /*0680*/  LOP3.LUT R3, R4, 0x1, RZ, 0xc0, !PT ;  /* 0x0000000104037812 */ /* 0x000fe200078ec0ff */
[----:B------:R-:W-:Y:S01]  /*0690*/  IMAD.SHL.U32 R2, R227, 0x10, RZ ;  /* 0x00000010e3027824 */ /* 0x000fe200078e00ff */
[----:B------:R-:W-:Y:S01]  /*06a0*/  LOP3.LUT R217, R0, 0x8, R10, 0xf8, !PT ;  /* 0x0000000800d97812 */ /* 0x000fe200078ef80a */
[----:B------:R-:W-:Y:S01]  /*06b0*/  ULOP3.LUT UR59, UR36, UR59, URZ, 0x3c, !UPT ;  /* 0x0000003b243b7292 */ /* 0x000fe2000f8e3c3f */
[----:B------:R-:W-:Y:S01]  /*06c0*/  ISETP.NE.U32.AND P0, PT, R3, 0x1, PT ;  /* 0x000000010300780c */ /* 0x000fe20003f05070 */
[----:B------:R-:W-:Y:S01]  /*06d0*/  IMAD.SHL.U32 R3, R4, 0x40, RZ ;  /* 0x0000004004037824 */ /* 0x000fe200078e00ff */
[----:B------:R-:W-:Y:S01]  /*06e0*/  LOP3.LUT R5, R0, 0x10, R2, 0xf8, !PT ;  /* 0x0000001000057812 */ /* 0x000fe200078ef802 */
[----:B------:R-:W-:Y:S01]  /*06f0*/  IMAD R2, R7, 0x800, R221 ;  /* 0x0000080007027824 */ /* 0x000fe200078e02dd */
[----:B------:R-:W-:Y:S01]  /*0700*/  SHF.R.U32.HI R0, RZ, 0x3, R0 ;  /* 0x00000003ff007819 */ /* 0x000fe20000011600 */
[----:B------:R-:W-:Y:S01]  /*0710*/  USHF.R.S32.HI UR61, URZ, 0x1f, UR35 ;  /* 0x0000001f3f3d7899 */ /* 0x000fe20008011423 */
[----:B------:R-:W-:Y:S01]  /*0720*/  R2P PR, R4, 0x6 ;  /* 0x0000000604007804 */ /* 0x000fe20000000000 */
[----:B------:R-:W-:Y:S01]  /*0730*/  USHF.R.S32.HI UR60, URZ, 0x1f, UR36 ;  /* 0x0000001f3f3c7899 */ /* 0x000fe20008011424 */
[----:B------:R-:W-:Y:S01]  /*0740*/  LOP3.LUT R217, R217, R0, RZ, 0x3c, !PT ;  /* 0x00000000d9d97212 */ /* 0x000fe200078e3cff */
[----:B------:R-:W-:Y:S01]  /*0750*/  UIMAD.WIDE.U32 UR42, UR38, UR44, URZ ;  /* 0x0000002c262a72a5 */ /* 0x000fe2000f8e003f */
[----:B------:R-:W-:Y:S01]  /*0760*/  LOP3.LUT R5, R5, 0x8, R10, 0xf8, !PT ;  /* 0x0000000805057812 */ /* 0x000fe200078ef80a */
[----:B------:R-:W-:Y:S01]  /*0770*/  IMAD.U32 R10, RZ, RZ, UR6 ;  /* 0x00000006ff0a7e24 */ /* 0x000fe2000f8e00ff */
[----:B------:R-:W-:Y:S01]  /*0780*/  SEL R220, R220, 0xffffffc0, !P4 ;  /* 0xffffffc0dcdc7807 */ /* 0x000fe20006000000 */
[----:B------:R-:W-:Y:S01]  /*0790*/  IMAD.IADD R217, R2, 0x1, R217 ;  /* 0x0000000102d97824 */ /* 0x000fe200078e02d9 */
[----:B------:R-:W-:Y:S01]  /*07a0*/  SHF.R.S32.HI R2, RZ, 0x6, R13 ;  /* 0x00000006ff027819 */ /* 0x000fe2000001140d */
[----:B------:R-:W-:Y:S01]  /*07b0*/  UIMAD UR6, UR35, UR13, UR36 ;  /* 0x0000000d230672a4 */ /* 0x000fe2000f8e0224 */
[----:B------:R-:W-:Y:S01]  /*07c0*/  LOP3.LUT R221, R221, R5, R0, 0xf6, !PT ;  /* 0x00000005dddd7212 */ /* 0x000fe200078ef600 */
[----:B------:R-:W-:Y:S01]  /*07d0*/  IMAD.SHL.U32 R5, R7, 0x20, RZ ;  /* 0x0000002007057824 */ /* 0x000fe200078e00ff */
[----:B------:R-:W-:Y:S01]  /*07e0*/  LOP3.LUT R0, R3, 0x1c0, RZ, 0xc0, !PT ;  /* 0x000001c003007812 */ /* 0x000fe200078ec0ff */
[----:B------:R-:W-:Y:S01]  /*07f0*/  IMAD R4, R2, 0x200, R6 ;  /* 0x0000020002047824 */ /* 0x000fe200078e0206 */
[----:B------:R-:W-:Y:S01]  /*0800*/  SEL R248, R248, 0x10, !P0 ;  /* 0x00000010f8f87807 */ /* 0x000fe20004000000 */
[----:B------:R-:W-:Y:S01]  /*0810*/  IMAD.SHL.U32 R2, R2, 0x8, RZ ;  /* 0x0000000802027824 */ /* 0x000fe200078e00ff */
[----:B------:R-:W-:Y:S01]  /*0820*/  SHF.R.U32.HI R3, RZ, 0x3, R0 ;  /* 0x00000003ff037819 */ /* 0x000fe20000011600 */
[----:B------:R-:W-:Y:S01]  /*0830*/  IMAD.SHL.U32 R218, R217, 0x2, RZ ;  /* 0x00000002d9da7824 */ /* 0x000fe200078e00ff */
[----:B------:R1:W-:Y:S01]  /*0840*/  STL [R1+0x5c], R4 ;  /* 0x00005c0401007387 */ /* 0x0003e20000100800 */
[----:B------:R-:W-:Y:S01]  /*0850*/  USHF.L.U32 UR46, UR6, 0x5, URZ ;  /* 0x00000005062e7899 */ /* 0x000fe2000800063f */
[----:B------:R-:W-:Y:S01]  /*0860*/  LOP3.LUT R2, R2, 0x18, RZ, 0xc0, !PT ;  /* 0x0000001802027812 */ /* 0x000fe200078ec0ff */
[----:B------:R-:W-:-:S02]  /*0870*/  UIMAD UR54, UR39, UR44, URZ ;  /* 0x0000002c273672a4 */ /* 0x000fc4000f8e023f */
[----:B------:R-:W-:Y:S02]  /*0880*/  USHF.R.S32.HI UR56, URZ, 0x1f, UR49 ;  /* 0x0000001f3f387899 */ /* 0x000fe40008011431 */
[----:B------:R-:W-:Y:S02]  /*0890*/  UIMAD UR53, UR7, UR53, URZ ;  /* 0x00000035073572a4 */ /* 0x000fe4000f8e023f */
[----:B------:R-:W-:Y:S02]  /*08a0*/  @!UP1 UIMAD UR52, UR8, UR52, URZ ;  /* 0x00000034083492a4 */ /* 0x000fe4000f8e023f */
[----:B------:R-:W-:Y:S02]  /*08b0*/  USHF.R.S32.HI UR51, URZ, 0x1f, UR47 ;  /* 0x0000001f3f337899 */ /* 0x000fe4000801142f */
[----:B------:R-:W-:Y:S02]  /*08c0*/  USHF.R.S32.HI UR50, URZ, 0x1f, UR46 ;  /* 0x0000001f3f327899 */ /* 0x000fe4000801142e */
[----:B------:R-:W-:Y:S01]  /*08d0*/  UMOV UR41, 0xffff8000 ;  /* 0xffff800000297882 */ /* 0x000fe20000000000 */
[----:B-1----:R-:W-:-:S05]  /*08e0*/  IMAD.SHL.U32 R4, R11, 0x20, RZ ;  /* 0x000000200b047824 */ /* 0x002fca00078e00ff */
[----:B------:R-:W-:Y:S02]  /*08f0*/  LOP3.LUT R6, R2, 0x20, R4, 0xf8, !PT ;  /* 0x0000002002067812 */ /* 0x000fe400078ef804 */
[----:B------:R-:W-:Y:S02]  /*0900*/  LOP3.LUT R4, R0, 0x20, R5, 0xf8, !PT ;  /* 0x0000002000047812 */ /* 0x000fe400078ef805 */
[----:B------:R-:W-:Y:S01]  /*0910*/  LOP3.LUT R5, R3, R0, R2, 0x1e, !PT ;  /* 0x0000000003057212 */ /* 0x000fe200078e1e02 */
[----:B------:R-:W-:Y:S01]  /*0920*/  IMAD.SHL.U32 R0, R15, 0x2, RZ ;  /* 0x000000020f007824 */ /* 0x000fe200078e00ff */
[----:B------:R-:W-:Y:S01]  /*0930*/  LOP3.LUT R3, R4, R3, RZ, 0x3c, !PT ;  /* 0x0000000304037212 */ /* 0x000fe200078e3cff */
[----:B------:R-:W-:Y:S02]  /*0940*/  IMAD.U32 R2, RZ, RZ, UR10 ;  /* 0x0000000aff027e24 */ /* 0x000fe4000f8e00ff */
[----:B------:R-:W-:Y:S02]  /*0950*/  IMAD.U32 R4, RZ, RZ, UR9 ;  /* 0x00000009ff047e24 */ /* 0x000fe4000f8e00ff */
[----:B------:R-:W-:-:S02]  /*0960*/  IMAD R2, R16, 0x400, R0 ;  /* 0x0000040010027824 */ /* 0x000fc400078e0200 */
[----:B------:R-:W-:Y:S02]  /*0970*/  IMAD.SHL.U32 R4, R8, 0x40, RZ ;  /* 0x0000004008047824 */ /* 0x000fe400078e00ff */
[----:B------:R-:W-:Y:S02]  /*0980*/  IMAD R0, R227, 0x400, R0 ;  /* 0x00000400e3007824 */ /* 0x000fe400078e0200 */
[----:B------:R-:W-:Y:S01]  /*0990*/  IMAD.IADD R246, R2, 0x1, R3 ;  /* 0x0000000102f67824 */ /* 0x000fe200078e0203 */
[----:B------:R-:W-:Y:S01]  /*09a0*/  LOP3.LUT R2, R4, 0x1c0, RZ, 0xc0, !PT ;  /* 0x000001c004027812 */ /* 0x000fe200078ec0ff */
[----:B------:R-:W-:Y:S02]  /*09b0*/  IMAD.IADD R7, R0, 0x1, R5 ;  /* 0x0000000100077824 */ /* 0x000fe400078e0205 */
[----:B------:R-:W-:Y:S01]  /*09c0*/  IMAD.SHL.U32 R0, R11, 0x8, RZ ;  /* 0x000000080b007824 */ /* 0x000fe200078e00ff */
[----:B------:R-:W-:Y:S01]  /*09d0*/  SHF.R.U32.HI R3, RZ, 0x3, R2 ;  /* 0x00000003ff037819 */ /* 0x000fe20000011602 */
[----:B------:R-:W-:-:S02]  /*09e0*/  IMAD.SHL.U32 R4, R9, 0x40, RZ ;  /* 0x0000004009047824 */ /* 0x000fc400078e00ff */
[----:B------:R-:W-:Y:S01]  /*09f0*/  IMAD.SHL.U32 R246, R246, 0x2, RZ ;  /* 0x00000002f6f67824 */ /* 0x000fe200078e00ff */
[----:B------:R-:W-:Y:S02]  /*0a00*/  LOP3.LUT R5, R2, 0x8, R0, 0xf8, !PT ;  /* 0x0000000802057812 */ /* 0x000fe400078ef800 */
[----:B------:R-:W-:Y:S01]  /*0a10*/  LOP3.LUT R0, R4, 0xfffffe00, RZ, 0xc0, !PT ;  /* 0xfffffe0004007812 */ /* 0x000fe200078ec0ff */
[----:B------:R-:W-:Y:S01]  /*0a20*/  IMAD.IADD R249, R246, 0x1, R248 ;  /* 0x00000001f6f97824 */ /* 0x000fe200078e02f8 */
[----:B------:R-:W-:Y:S02]  /*0a30*/  LOP3.LUT R2, R3, R6, R2, 0x1e, !PT ;  /* 0x0000000603027212 */ /* 0x000fe400078e1e02 */
[----:B------:R-:W-:Y:S01]  /*0a40*/  LOP3.LUT R3, R5, R3, RZ, 0x3c, !PT ;  /* 0x0000000305037212 */ /* 0x000fe200078e3cff */
[--C-:B------:R-:W-:Y:S01]  /*0a50*/  IMAD R233, R16, 0x400, R0.reuse ;  /* 0x0000040010e97824 */ /* 0x100fe200078e0200 */
[----:B------:R-:W-:Y:S01]  /*0a60*/  LOP3.LUT R232, R2, R0, RZ, 0xfc, !PT ;  /* 0x0000000002e87212 */ /* 0x000fe200078efcff */
[----:B------:R-:W-:Y:S01]  /*0a70*/  IMAD R227, R227, 0x400, R0 ;  /* 0x00000400e3e37824 */ /* 0x000fe200078e0200 */
[----:B------:R-:W-:Y:S01]  /*0a80*/  SHF.R.S32.HI R0, RZ, 0x2, R14 ;  /* 0x00000002ff007819 */ /* 0x000fe2000001140e */
[----:B------:R-:W-:Y:S01]  /*0a90*/  IMAD.IADD R233, R233, 0x1, R3 ;  /* 0x00000001e9e97824 */ /* 0x000fe200078e0203 */
[----:B------:R-:W-:Y:S01]  /*0aa0*/  LEA R2, R7, 0x18000, 0x1 ;  /* 0x0001800007027811 */ /* 0x000fe200078e08ff */
[----:B------:R-:W-:Y:S01]  /*0ab0*/  IMAD.IADD R227, R3, 0x1, R227 ;  /* 0x0000000103e37824 */ /* 0x000fe200078e02e3 */
[----:B------:R-:W-:Y:S01]  /*0ac0*/  IADD3 R247, R246, 0x20, RZ ;  /* 0x00000020f6f77810 */ /* 0x000fe20007ffe0ff */
[----:B------:R-:W-:Y:S01]  /*0ad0*/  IMAD R0, R16, 0x10, R0 ;  /* 0x0000001010007824 */ /* 0x000fe200078e0200 */
[----:B------:R-:W-:Y:S01]  /*0ae0*/  @P1 IADD3 R247, R246, -0x20, RZ ;  /* 0xffffffe0f6f71810 */ /* 0x000fe20007ffe0ff */
[----:B------:R-:W-:Y:S01]  /*0af0*/  IMAD.MOV.U32 R3, RZ, RZ, 0x20 ;  /* 0x00000020ff037424 */ /* 0x000fe200078e00ff */
[----:B------:R-:W-:-:S02]  /*0b00*/  LEA R227, R227, 0x28000, 0x1 ;  /* 0x00028000e3e37811 */ /* 0x000fc400078e08ff */
[----:B------:R1:W-:Y:S01]  /*0b10*/  STL [R1+0x8], R0 ;  /* 0x0000080001007387 */ /* 0x0003e20000100800 */
[----:B------:R-:W-:Y:S01]  /*0b20*/  IMAD.IADD R248, R248, 0x1, R247 ;  /* 0x00000001f8f87824 */ /* 0x000fe200078e02f7 */
[----:B------:R-:W-:Y:S02]  /*0b30*/  SEL R3, R3, 0xffffffe0, !P3 ;  /* 0xffffffe003037807 */ /* 0x000fe40005800000 */
[----:B------:R2:W-:Y:S03]  /*0b40*/  STL [R1+0x4c], R2 ;  /* 0x00004c0201007387 */ /* 0x0005e60000100800 */
[C---:B------:R-:W-:Y:S02]  /*0b50*/  IMAD R3, R217.reuse, 0x2, R3 ;  /* 0x00000002d9037824 */ /* 0x040fe400078e0203 */
[----:B------:R-:W-:Y:S02]  /*0b60*/  IMAD R217, R217, 0x2, R220 ;  /* 0x00000002d9d97824 */ /* 0x000fe400078e02dc */
[----:B------:R-:W-:-:S02]  /*0b70*/  IMAD.IADD R216, R220, 0x1, R3 ;  /* 0x00000001dcd87824 */ /* 0x000fc400078e0203 */
[C---:B------:R-:W-:Y:S02]  /*0b80*/  IMAD R220, R221.reuse, 0x2, R220 ;  /* 0x00000002dddc7824 */ /* 0x040fe400078e02dc */
[----:B------:R-:W-:Y:S01]  /*0b90*/  IMAD.SHL.U32 R221, R221, 0x2, RZ ;  /* 0x00000002dddd7824 */ /* 0x000fe200078e00ff */
[C---:B-1----:R-:W-:Y:S02]  /*0ba0*/  IADD3 R0, R2.reuse, 0x40, RZ ;  /* 0x0000004002007810 */ /* 0x042fe40007ffe0ff */
[----:B------:R-:W-:-:S05]  /*0bb0*/  @P2 IADD3 R0, R2, -0x40, RZ ;  /* 0xffffffc002002810 */ /* 0x000fca0007ffe0ff */
[----:B------:R2:W-:Y:S02]  /*0bc0*/  STL [R1+0x50], R0 ;  /* 0x0000500001007387 */ /* 0x0005e40000100800 */
.L_x_1481:
        /* <DEDUP_REMOVED lines=24> */
[----:B--2---:R1:W2:Y:S01]  /*0d50*/  @P2 LDG.E R2, [R4.64+0x4] ;  /* 0x0000040404022981 */ /* 0x0042a2000c1e1900 */
[----:B------:R-:W-:Y:S01]  /*0d60*/  UIADD3.X UR9, UR12, UR9, URZ, UP0, !UPT ;  /* 0x000000090c097290 */ /* 0x000fe200087fe43f */
[----:B------:R-:W-:Y:S01]  /*0d70*/  PLOP3.LUT P0, PT, PT, PT, UP3, 0x80, 0x0 ;  /* 0x000000000000781c */ /* 0x000fe20003f0f038 */
[----:B------:R-:W-:Y:S02]  /*0d80*/  IMAD.U32 R6, RZ, RZ, UR6 ;  /* 0x00000006ff067e24 */ /* 0x000fe4000f8e00ff */
[----:B------:R-:W-:-:S10]  /*0d90*/  IMAD.U32 R7, RZ, RZ, UR7 ;  /* 0x00000007ff077e24 */ /* 0x000fd4000f8e00ff */
[----:B----4-:R-:W4:Y:S01]  /*0da0*/  @P0 LDG.E R6, [R6.64] ;  /* 0x0000000406060981 */ /* 0x010f22000c1e1900 */
[----:B-1----:R-:W-:Y:S02]  /*0db0*/  IMAD.U32 R4, RZ, RZ, UR8 ;  /* 0x00000008ff047e24 */ /* 0x002fe4000f8e00ff */
[----:B------:R-:W-:-:S05]  /*0dc0*/  IMAD.U32 R5, RZ, RZ, UR9 ;  /* 0x00000009ff057e24 */ /* 0x000fca000f8e00ff */
[----:B-----5:R-:W5:Y:S01]  /*0dd0*/  @!P1 LDG.E R0, [R4.64] ;  /* 0x0000000404009981 */ /* 0x020f62000c1e1900 */
        /* <DEDUP_REMOVED lines=12> */
[----:B--2---:R-:W1:Y:S08]  /*0ea0*/  @P2 R2UR UR7, R2 ;  /* 0x00000000020723c2 */ /* 0x004e7000000e0000 */
[----:B----4-:R2:W3:Y:S08]  /*0eb0*/  @P0 R2UR UR30, R6 ;  /* 0x00000000061e03c2 */ /* 0x0104f000000e0000 */
[----:B-----5:R4:W2:Y:S01]  /*0ec0*/  @!P1 R2UR UR31, R0 ;  /* 0x00000000001f93c2 */ /* 0x0208a200000e0000 */
[----:B------:R-:W-:-:S04]  /*0ed0*/  ISETP.NE.U32.AND P1, PT, RZ, c[0x0][0x248], PT ;  /* 0x00009200ff007a0c */ /* 0x000fc80003f25070 */
[----:B------:R-:W-:Y:S01]  /*0ee0*/  ISETP.NE.AND.EX P1, PT, RZ, c[0x0][0x24c], PT, P1 ;  /* 0x00009300ff007a0c */ /* 0x000fe20003f25310 */
[----:B-1----:R-:W-:-:S07]  /*0ef0*/  @UP5 UIADD3 UR32, UR7, -UR14, URZ ;  /* 0x8000000e07205290 */ /* 0x002fce000fffe03f */
[----:B------:R-:W-:Y:S01]  /*0f00*/  @!UP5 ULDC UR32, c[0x0][0x214] ;  /* 0x000085000020dab9 */ /* 0x000fe20000000800 */
[----:B----4-:R-:W-:-:S04]  /*0f10*/  LEA.HI R0, R25, R26, RZ, 0x3 ;  /* 0x0000001a19007211 */ /* 0x010fc800078f18ff */
[----:B------:R-:W-:Y:S01]  /*0f20*/  SHF.R.S32.HI R14, RZ, 0x3, R0 ;  /* 0x00000003ff0e7819 */ /* 0x000fe20000011400 */
[----:B------:R-:W-:-:S03]  /*0f30*/  IMAD.U32 R0, RZ, RZ, UR6 ;  /* 0x00000006ff007e24 */ /* 0x000fc6000f8e00ff */
[----:B------:R-:W-:Y:S02]  /*0f40*/  IADD3 R19, P0, R14, UR6, RZ ;  /* 0x000000060e137c10 */ /* 0x000fe4000ff1e0ff */
[----:B------:R-:W-:-:S04]  /*0f50*/  SHF.R.S32.HI R23, RZ, 0x1f, R14 ;  /* 0x0000001fff177819 */ /* 0x000fc8000001140e */
[----:B------:R-:W-:Y:S01]  /*0f60*/  LEA.HI.X.SX32 R20, R0, R23, 0x1, P0 ;  /* 0x0000001700147211 */ /* 0x000fe200000f0eff */
[----:B------:R-:W-:Y:S05]  /*0f70*/  @!P1 BRA `(.L_x_1435) ;  /* 0x0000007000009947 */ /* 0x000fea0003800000 */
[----:B--23--:R-:W-:-:S13]  /*0f80*/  PLOP3.LUT P0, PT, PT, PT, UP4, 0x80, 0x0 ;  /* 0x000000000000781c */ /* 0x00cfda0003f0f048 */
[----:B------:R-:W2:Y:S04]  /*0f90*/  @P0 LDG.E R0, [R4.64+0x4] ;  /* 0x0000040404000981 */ /* 0x000ea8000c1e1900 */
[----:B------:R-:W3:Y:S01]  /*0fa0*/  @!P0 LDG.E R4, [R4.64] ;  /* 0x0000000404048981 */ /* 0x000ee2000c1e1900 */
[----:B--2---:R-:W1:Y:S02]  /*0fb0*/  @P0 R2UR UR6, R0 ;  /* 0x00000000000603c2 */ /* 0x004e6400000e0000 */
[----:B-1----:R-:W-:-:S11]  /*0fc0*/  @UP4 UIADD3 UR8, UR6, -UR31, URZ ;  /* 0x8000001f06084290 */ /* 0x002fd6000fffe03f */
[----:B---3--:R1:W2:Y:S01]  /*0fd0*/  @!P0 R2UR UR8, R4 ;  /* 0x00000000040883c2 */ /* 0x0082a200000e0000 */
[----:B------:R-:W-:-:S07]  /*0fe0*/  DEPBAR.LE SB1, 0x0, {2} ;  /* 0x000090040000791a */ /* 0x000fce0000000000 */
.L_x_1435:
[----:B--23--:R-:W-:Y:S02]  /*0ff0*/  ULDC.64 UR6, c[0x0][0x258] ;  /* 0x0000960000067ab9 */ /* 0x00cfe40000000a00 */
        /* <DEDUP_REMOVED lines=21> */
[----:B------:R-:W-:Y:S02]  /*1150*/  UIMAD UR7, UR37, UR8, URZ ;  /* 0x00000008250772a4 */ /* 0x000fe4000f8e023f */
[----:B------:R-:W-:Y:S02]  /*1160*/  UISETP.NE.AND UP0, UPT, UR31, -0x1, UPT ;  /* 0xffffffff1f00788c */ /* 0x000fe4000bf05270 */
[----:B------:R-:W-:Y:S02]  /*1170*/  UISETP.NE.AND UP3, UPT, UR14, -0x1, UPT ;  /* 0xffffffff0e00788c */ /* 0x000fe4000bf65270 */
[----:B------:R-:W-:Y:S02]  /*1180*/  ULDC.64 UR12, c[0x0][0x190] ;  /* 0x00006400000c7ab9 */ /* 0x000fe40000000a00 */
[----:B------:R-:W-:Y:S01]  /*1190*/  UIMAD.WIDE.U32 UR10, UR35, UR8, URZ ;  /* 0x00000008230a72a5 */ /* 0x000fe2000f8e003f */
[----:B------:R-:W-:Y:S01]  /*11a0*/  PLOP3.LUT P0, PT, PT, PT, UP0, 0x80, 0x0 ;  /* 0x000000000000781c */ /* 0x000fe20003f0f008 */
[----:B------:R-:W-:-:S02]  /*11b0*/  UIMAD UR7, UR35, UR9, UR7 ;  /* 0x00000009230772a4 */ /* 0x000fc4000f8e0207 */
[----:B------:R-:W-:Y:S02]  /*11c0*/  UIMAD.WIDE.U32 UR8, UR14, UR12, URZ ;  /* 0x0000000c0e0872a5 */ /* 0x000fe4000f8e003f */
[----:B------:R-:W-:Y:S02]  /*11d0*/  UIADD3 UR12, UR32, 0x3f, URZ ;  /* 0x0000003f200c7890 */ /* 0x000fe4000fffe03f */
[----:B------:R-:W-:Y:S02]  /*11e0*/  USEL UR27, UR10, UR8, !UP3 ;  /* 0x000000080a1b7287 */ /* 0x000fe4000d800000 */
[----:B------:R-:W-:Y:S02]  /*11f0*/  UIMAD UR13, UR14, UR13, URZ ;  /* 0x0000000d0e0d72a4 */ /* 0x000fe4000f8e023f */
[----:B------:R-:W-:Y:S02]  /*1200*/  UIADD3 UR26, UR11, UR7, URZ ;  /* 0x000000070b1a7290 */ /* 0x000fe4000fffe03f */
[----:B------:R-:W-:-:S02]  /*1210*/  USHF.R.S32.HI UR8, URZ, 0x1f, UR12 ;  /* 0x0000001f3f087899 */ /* 0x000fc4000801140c */
[----:B------:R-:W-:Y:S02]  /*1220*/  @UP0 UIADD3 UR7, UR30, UR31, URZ ;  /* 0x0000001f1e070290 */ /* 0x000fe4000fffe03f */
[----:B------:R-:W-:Y:S02]  /*1230*/  ULDC.64 UR10, c[0x0][0x198] ;  /* 0x00006600000a7ab9 */ /* 0x000fe40000000a00 */
[----:B------:R-:W-:Y:S02]  /*1240*/  @UP3 UIADD3 UR26, UR9, UR13, URZ ;  /* 0x0000000d091a3290 */ /* 0x000fe4000fffe03f */
[----:B------:R-:W-:Y:S02]  /*1250*/  ULEA.HI UR34, UR8, UR12, URZ, 0x6 ;  /* 0x0000000c08227291 */ /* 0x000fe4000f8f303f */
[----:B------:R-:W-:-:S04]  /*1260*/  @UP0 UIMAD.WIDE.U32 UR8, UR7, UR10, URZ ;  /* 0x0000000a070802a5 */ /* 0x000fc8000f8e003f */
[----:B------:R-:W-:Y:S02]  /*1270*/  @UP0 UIMAD UR24, UR7, UR11, UR9 ;  /* 0x0000000b071802a4 */ /* 0x000fe4000f8e0209 */
[----:B------:R-:W-:Y:S02]  /*1280*/  ULOP3.LUT UR7, UR34, 0xffffffc0, URZ, 0xc0, !UPT ;  /* 0xffffffc022077892 */ /* 0x000fe4000f8ec03f */
[----:B------:R-:W-:Y:S02]  /*1290*/  @UP0 UMOV UR21, UR8 ;  /* 0x0000000800150c82 */ /* 0x000fe40008000000 */
[----:B------:R-:W-:-:S04]  /*12a0*/  UIADD3 UR16, UR7, -0x40, URZ ;  /* 0xffffffc007107890 */ /* 0x000fc8000fffe03f */
[----:B------:R-:W-:Y:S01]  /*12b0*/  USHF.R.S32.HI UR33, URZ, 0x1f, UR16 ;  /* 0x0000001f3f217899 */ /* 0x000fe20008011410 */
        /* <DEDUP_REMOVED lines=13> */
.L_x_1437:
        /* <DEDUP_REMOVED lines=42> */
.L_x_1438:
        /* <DEDUP_REMOVED lines=45> */
.L_x_1439:
[----:B------:R-:W-:-:S03]  /*1900*/  UMOV UR11, UR53 ;  /* 0x00000035000b7c82 */ /* 0x000fc60008000000 */
.L_x_1440:
[----:B------:R-:W-:Y:S01]  /*1910*/  LEA.HI R0, R25, R26, RZ, 0x5 ;  /* 0x0000001a19007211 */ /* 0x000fe200078f28ff */
[----:B------:R-:W-:Y:S01]  /*1920*/  UIADD3 UR8, UP5, UP4, UR8, UR47, UR49 ;  /* 0x0000002f08087290 */ /* 0x000fe2000fcbe031 */
[----:B------:R-:W-:Y:S01]  /*1930*/  IADD3 R12, P0, R14, UR16, RZ ;  /* 0x000000100e0c7c10 */ /* 0x000fe2000ff1e0ff */
[----:B------:R-:W-:Y:S01]  /*1940*/  IMAD.U32 R6, RZ, RZ, UR16 ;  /* 0x00000010ff067e24 */ /* 0x000fe2000f8e00ff */
[----:B------:R-:W-:Y:S01]  /*1950*/  LOP3.LUT R2, R0, 0xffffffe0, RZ, 0xc0, !PT ;  /* 0xffffffe000027812 */ /* 0x000fe200078ec0ff */
[----:B------:R-:W-:Y:S01]  /*1960*/  UIADD3 UR17, UP3, UP0, UR17, UR8, UR25 ;  /* 0x0000000811117290 */ /* 0x000fe2000f87e019 */
[----:B------:R-:W-:Y:S01]  /*1970*/  SHF.R.S32.HI R0, RZ, 0x5, R0 ;  /* 0x00000005ff007819 */ /* 0x000fe20000011400 */
[----:B------:R-:W-:Y:S01]  /*1980*/  UIADD3.X UR7, UR10, UR51, UR56, UP5, UP4 ;  /* 0x000000330a077290 */ /* 0x000fe2000afe8438 */
[----:B------:R-:W-:Y:S01]  /*1990*/  IADD3.X R13, R23, UR33, RZ, P0, !PT ;  /* 0x00000021170d7c10 */ /* 0x000fe200087fe4ff */
[----:B------:R-:W-:Y:S01]  /*19a0*/  IMAD.IADD R21, R26, 0x1, -R2 ;  /* 0x000000011a157824 */ /* 0x000fe200078e0a02 */
[----:B------:R-:W-:Y:S01]  /*19b0*/  SHF.R.S32.HI R245, RZ, 0x1f, R244 ;  /* 0x0000001ffff57819 */ /* 0x000fe200000114f4 */
[----:B------:R-:W-:Y:S01]  /*19c0*/  UIADD3.X UR12, UR12, UR7, UR15, UP3, UP0 ;  /* 0x000000070c0c7290 */ /* 0x000fe20009fe040f */
[----:B------:R-:W-:Y:S01]  /*19d0*/  IADD3 R4, P1, R244, UR18, RZ ;  /* 0x00000012f4047c10 */ /* 0x000fe2000ff3e0ff */
[----:B------:R-:W-:Y:S01]  /*19e0*/  IMAD R0, R0, UR48, R21 ;  /* 0x0000003000007c24 */ /* 0x000fe2000f8e0215 */
[----:B------:R-:W-:Y:S01]  /*19f0*/  ULDC.64 UR8, c[0x0][0x370] ;  /* 0x0000dc0000087ab9 */ /* 0x000fe20000000a00 */
[----:B------:R-:W-:Y:S01]  /*1a00*/  IMAD.U32 R8, RZ, RZ, UR36 ;  /* 0x00000024ff087e24 */ /* 0x000fe2000f8e00ff */
[----:B------:R-:W-:Y:S01]  /*1a10*/  UISETP.GE.AND UP0, UPT, UR32, 0x1, UPT ;  /* 0x000000012000788c */ /* 0x000fe2000bf06270 */
[----:B------:R-:W-:Y:S01]  /*1a20*/  IADD3.X R5, R245, UR19, RZ, P1, !PT ;  /* 0x00000013f5057c10 */ /* 0x000fe20008ffe4ff */
[----:B------:R-:W-:Y:S01]  /*1a30*/  UIMAD UR7, UR33, UR8, URZ ;  /* 0x00000008210772a4 */ /* 0x000fe2000f8e023f */
[C---:B------:R-:W-:Y:S01]  /*1a40*/  IADD3 R2, P0, R0.reuse, UR17, RZ ;  /* 0x0000001100027c10 */ /* 0x040fe2000ff1e0ff */
[----:B------:R-:W-:Y:S01]  /*1a50*/  USHF.R.S32.HI UR14, URZ, 0x1f, UR36 ;  /* 0x0000001f3f0e7899 */ /* 0x000fe20008011424 */
[----:B------:R-:W-:Y:S01]  /*1a60*/  BSSY B1, `(.L_x_1436) ;  /* 0x0000a4a000017945 */ /* 0x000fe20003800000 */
[----:B------:R-:W-:Y:S01]  /*1a70*/  UIMAD UR10, UR16, UR9, UR7 ;  /* 0x00000009100a72a4 */ /* 0x000fe2000f8e0207 */
[----:B------:R-:W-:Y:S01]  /*1a80*/  LEA.HI.X.SX32 R10, R0, UR12, 0x1, P0 ;  /* 0x0000000c000a7c11 */ /* 0x000fe200080f0eff */
[----:B------:R-:W-:Y:S01]  /*1a90*/  IMAD.WIDE.U32 R4, R6, c[0x0][0x370], R4 ;  /* 0x0000dc0006047a25 */ /* 0x000fe200078e0004 */
[----:B------:R-:W-:Y:S01]  /*1aa0*/  LEA R234, P0, R2, c[0x0][0x350], 0x2 ;  /* 0x0000d40002ea7a11 */ /* 0x000fe200078010ff */
[----:B------:R-:W-:-:S02]  /*1ab0*/  ULDC.64 UR8, c[0x0][0x378] ;  /* 0x0000de0000087ab9 */ /* 0x000fc40000000a00 */
[----:B------:R-:W-:Y:S01]  /*1ac0*/  UIMAD UR7, UR14, UR8, URZ ;  /* 0x000000080e0772a4 */ /* 0x000fe2000f8e023f */
[----:B------:R-:W-:Y:S01]  /*1ad0*/  LEA.HI.X R235, R2, c[0x0][0x354], R10, 0x2, P0 ;  /* 0x0000d50002eb7a11 */ /* 0x000fe200000f140a */
[----:B------:R-:W-:Y:S01]  /*1ae0*/  IMAD R0, R13, c[0x0][0x190], RZ ;  /* 0x000064000d007a24 */ /* 0x000fe200078e02ff */
[----:B------:R-:W-:Y:S01]  /*1af0*/  PLOP3.LUT P0, PT, PT, PT, UP0, 0x80, 0x0 ;  /* 0x000000000000781c */ /* 0x000fe20003f0f008 */
[C---:B------:R-:W-:Y:S01]  /*1b00*/  IMAD.WIDE.U32 R6, R12.reuse, c[0x0][0x190], R244 ;  /* 0x000064000c067a25 */ /* 0x040fe200078e00f4 */
[----:B------:R-:W-:Y:S01]  /*1b10*/  IADD3 R5, R5, UR10, RZ ;  /* 0x0000000a05057c10 */ /* 0x000fe2000fffe0ff */
[----:B------:R-:W-:Y:S02]  /*1b20*/  UIMAD UR14, UR36, UR9, UR7 ;  /* 0x00000009240e72a4 */ /* 0x000fe4000f8e0207 */
[----:B------:R-:W-:Y:S01]  /*1b30*/  UIADD3 UR8, UR16, UR11, URZ ;  /* 0x0000000b10087290 */ /* 0x000fe2000fffe03f */
[----:B------:R-:W-:Y:S01]  /*1b40*/  IMAD R15, R12, c[0x0][0x194], R0 ;  /* 0x000065000c0f7a24 */ /* 0x000fe200078e0200 */
[----:B------:R-:W-:Y:S01]  /*1b50*/  UIADD3 UR7, UR16, UR13, URZ ;  /* 0x0000000d10077290 */ /* 0x000fe2000fffe03f */
[----:B------:R-:W-:Y:S01]  /*1b60*/  IMAD.WIDE.U32 R4, R8, c[0x0][0x378], R4 ;  /* 0x0000de0008047a25 */ /* 0x000fe200078e0004 */
[----:B------:R-:W-:Y:S01]  /*1b70*/  UMOV UR15, 0x4 ;  /* 0x00000004000f7882 */ /* 0x000fe20000000000 */
[----:B------:R-:W-:Y:S01]  /*1b80*/  IADD3 R8, P1, R6, UR27, RZ ;  /* 0x0000001b06087c10 */ /* 0x000fe2000ff3e0ff */
[----:B------:R-:W-:-:S02]  /*1b90*/  ULDC.64 UR12, c[0x0][0x3c8] ;  /* 0x0000f200000c7ab9 */ /* 0x000fc40000000a00 */
        /* <DEDUP_REMOVED lines=9> */
[----:B------:R-:W-:Y:S01]  /*1c30*/  USHF.R.S32.HI UR7, URZ, 0x1f, UR36 ;  /* 0x0000001f3f077899 */ /* 0x000fe20008011424 */
[C---:B------:R-:W-:Y:S01]  /*1c40*/  IADD3 R28, R244.reuse, 0x40, RZ ;  /* 0x00000040f41c7810 */ /* 0x040fe20007ffe0ff */
[----:B------:R-:W-:Y:S01]  /*1c50*/  UMOV UR12, UR8 ;  /* 0x00000008000c7c82 */ /* 0x000fe20008000000 */
[----:B------:R-:W-:Y:S01]  /*1c60*/  IADD3 R27, R244, 0xc0, RZ ;  /* 0x000000c0f41b7810 */ /* 0x000fe20007ffe0ff */
[----:B------:R-:W-:Y:S01]  /*1c70*/  UMOV UR11, UR9 ;  /* 0x00000009000b7c82 */ /* 0x000fe20008000000 */
[----:B------:R-:W-:Y:S01]  /*1c80*/  IMAD.U32 R10, RZ, RZ, UR36 ;  /* 0x00000024ff0a7e24 */ /* 0x000fe2000f8e00ff */
[----:B------:R-:W-:Y:S01]  /*1c90*/  ULDC.64 UR8, c[0x0][0x1a8] ;  /* 0x00006a0000087ab9 */ /* 0x000fe20000000a00 */
[----:B------:R1:W-:Y:S01]  /*1ca0*/  STL [R1], R28 ;  /* 0x0000001c01007387 */ /* 0x0003e20000100800 */
[----:B------:R-:W-:Y:S01]  /*1cb0*/  UIMAD UR13, UR7, UR8, URZ ;  /* 0x00000008070d72a4 */ /* 0x000fe2000f8e023f */
[----:B------:R-:W-:Y:S01]  /*1cc0*/  IMAD R0, R23, c[0x0][0x370], RZ ;  /* 0x0000dc0017007a24 */ /* 0x000fe200078e02ff */
[----:B------:R-:W-:Y:S01]  /*1cd0*/  BSSY B0, `(.L_x_1442) ;  /* 0x0000045000007945 */ /* 0x000fe20003800000 */
[----:B------:R-:W-:Y:S01]  /*1ce0*/  UMOV UR7, UR10 ;  /* 0x0000000a00077c82 */ /* 0x000fe20008000000 */
[----:B------:R1:W-:Y:S01]  /*1cf0*/  STL [R1+0x4], R27 ;  /* 0x0000041b01007387 */ /* 0x0003e20000100800 */
[----:B------:R-:W-:Y:S01]  /*1d00*/  UIMAD UR10, UR7, -0x40, UR32 ;  /* 0xffffffc0070a78a4 */ /* 0x000fe2000f8e0220 */
[----:B------:R-:W-:Y:S01]  /*1d10*/  IMAD.WIDE.U32 R6, R14, c[0x0][0x370], R4 ;  /* 0x0000dc000e067a25 */ /* 0x000fe200078e0004 */
[----:B------:R-:W-:Y:S01]  /*1d20*/  ULEA.HI UR8, UR7, UR7, URZ, 0x1 ;  /* 0x0000000707087291 */ /* 0x000fe2000f8f083f */
[----:B------:R-:W-:Y:S01]  /*1d30*/  @P0 BAR.SYNC.DEFER_BLOCKING 0x0 ;  /* 0x0000000000000b1d */ /* 0x000fe20000010000 */
[----:B------:R-:W-:Y:S01]  /*1d40*/  UIMAD UR13, UR36, UR9, UR13 ;  /* 0x00000009240d72a4 */ /* 0x000fe2000f8e020d */
[----:B------:R-:W-:Y:S01]  /*1d50*/  IMAD.WIDE.U32 R10, R10, c[0x0][0x1a8], R8 ;  /* 0x00006a000a0a7a25 */ /* 0x000fe200078e0008 */
[----:B------:R-:W-:Y:S01]  /*1d60*/  ISETP.GE.AND P6, PT, R14, UR10, PT ;  /* 0x0000000a0e007c0c */ /* 0x000fe2000bfc6270 */
[----:B------:R-:W-:Y:S01]  /*1d70*/  ULOP3.LUT UR8, UR8, 0xfffffffe, URZ, 0xc0, !UPT ;  /* 0xfffffffe08087892 */ /* 0x000fe2000f8ec03f */
[----:B------:R-:W-:Y:S01]  /*1d80*/  LEA R240, P0, R6, c[0x0][0x330], 0x1 ;  /* 0x0000cc0006f07a11 */ /* 0x000fe200078008ff */
[----:B------:R-:W-:Y:S01]  /*1d90*/  IMAD R0, R14, c[0x0][0x374], R0 ;  /* 0x0000dd000e007a24 */ /* 0x000fe200078e0200 */
[----:B------:R-:W-:Y:S01]  /*1da0*/  LEA R241, P1, R10, c[0x0][0x160], 0x1 ;  /* 0x000058000af17a11 */ /* 0x000fe200078208ff */
[----:B------:R-:W-:Y:S01]  /*1db0*/  UIADD3 UR8, UR7, -UR8, URZ ;  /* 0x8000000807087290 */ /* 0x000fe2000fffe03f */
[----:B------:R-:W-:Y:S01]  /*1dc0*/  IADD3 R17, R11, UR13, RZ ;  /* 0x0000000d0b117c10 */ /* 0x000fe2000fffe0ff */
[----:B------:R-:W-:Y:S01]  /*1dd0*/  IMAD.IADD R2, R7, 0x1, R0 ;  /* 0x0000000107027824 */ /* 0x000fe200078e0200 */
[----:B------:R-:W-:Y:S01]  /*1de0*/  UMOV UR9, UR17 ;  /* 0x0000001100097c82 */ /* 0x000fe20008000000 */
[----:B------:R-:W-:Y:S01]  /*1df0*/  IADD3 R252, R244, 0x80, RZ ;  /* 0x00000080f4fc7810 */ /* 0x000fe20007ffe0ff */
[----:B------:R-:W-:Y:S01]  /*1e00*/  UISETP.NE.AND UP0, UPT, UR8, 0x1, UPT ;  /* 0x000000010800788c */ /* 0x000fe2000bf05270 */
[----:B------:R-:W-:-:S02]  /*1e10*/  LEA.HI.X R242, R10, c[0x0][0x164], R17, 0x1, P1 ;  /* 0x000059000af27a11 */ /* 0x000fc400008f0c11 */
[----:B------:R-:W-:Y:S01]  /*1e20*/  UMOV UR8, UR16 ;  /* 0x0000001000087c82 */ /* 0x000fe20008000000 */
        /* <DEDUP_REMOVED lines=12> */
[----:B------:R-:W-:Y:S01]  /*1ef0*/  IMAD R0, R12, c[0x0][0x374], R0 ;  /* 0x0000dd000c007a24 */ /* 0x000fe200078e0200 */
        /* <DEDUP_REMOVED lines=34> */
.L_x_1443:
[----:B------:R-:W-:Y:S05]  /*2120*/  BSYNC B0 ;  /* 0x0000000000007941 */ /* 0x000fea0003800000 */
.L_x_1442:
        /* <DEDUP_REMOVED lines=48> */
.L_x_1445:
[----:B------:R-:W-:Y:S05]  /*2430*/  BSYNC B0 ;  /* 0x0000000000007941 */ /* 0x000fea0003800000 */
.L_x_1444:
        /* <DEDUP_REMOVED lines=23> */
.L_x_1447:
        /* <DEDUP_REMOVED lines=50> */
.L_x_1448:
[----:B------:R-:W-:Y:S05]  /*28d0*/  BSYNC B0 ;  /* 0x0000000000007941 */ /* 0x000fea0003800000 */
.L_x_1446:
        /* <DEDUP_REMOVED lines=21> */
.L_x_1450:
        /* <DEDUP_REMOVED lines=49> */
.L_x_1451:
[----:B------:R-:W-:Y:S05]  /*2d40*/  BSYNC B0 ;  /* 0x0000000000007941 */ /* 0x000fea0003800000 */
.L_x_1449:
[----:B--2---:R-:W2:Y:S01]  /*2d50*/  LDL R2, [R1+0x8] ;  /* 0x0000080001027983 */ /* 0x004ea20000100800 */
[----:B------:R-:W-:Y:S01]  /*2d60*/  USHF.R.S32.HI UR13, URZ, 0x1f, UR23 ;  /* 0x0000001f3f0d7899 */ /* 0x000fe20008011417 */
[----:B---3--:R-:W-:Y:S01]  /*2d70*/  IMAD.MOV.U32 R4, RZ, RZ, 0x4 ;  /* 0x00000004ff047424 */ /* 0x008fe200078e00ff */
[----:B------:R-:W-:Y:S01]  /*2d80*/  ULDC.64 UR14, c[0x0][0x198] ;  /* 0x00006600000e7ab9 */ /* 0x000fe20000000a00 */
[----:B------:R-:W-:Y:S01]  /*2d90*/  IMAD.MOV.U32 R250, RZ, RZ, 0x7f800000 ;  /* 0x7f800000fffa7424 */ /* 0x000fe200078e00ff */
[----:B------:R-:W-:Y:S02]  /*2da0*/  MOV R251, 0x7f800000 ;  /* 0x7f80000000fb7802 */ /* 0x000fe40000000f00 */
[----:B------:R-:W-:Y:S01]  /*2db0*/  MOV R18, UR23 ;  /* 0x0000001700127c02 */ /* 0x000fe20008000f00 */
[----:B------:R-:W-:Y:S01]  /*2dc0*/  BSSY B0, `(.L_x_1452) ;  /* 0x0000045000007945 */ /* 0x000fe20003800000 */
[C---:B--2---:R-:W-:Y:S01]  /*2dd0*/  IADD3 R0, R2.reuse, 0x8, RZ ;  /* 0x0000000802007810 */ /* 0x044fe20007ffe0ff */
[C---:B------:R-:W-:Y:S01]  /*2de0*/  IMAD.WIDE R4, R2.reuse, R4, UR8 ;  /* 0x0000000802047e25 */ /* 0x040fe2000f8e0204 */
[----:B------:R-:W-:-:S02]  /*2df0*/  ISETP.GE.AND P2, PT, R2, UR10, PT ;  /* 0x0000000a02007c0c */ /* 0x000fc4000bf46270 */
[----:B------:R-:W-:Y:S01]  /*2e00*/  ISETP.GE.AND P1, PT, R0, UR10, PT ;  /* 0x0000000a00007c0c */ /* 0x000fe2000bf26270 */
[----:B------:R-:W-:-:S04]  /*2e10*/  UIMAD UR10, UR13, UR14, URZ ;  /* 0x0000000e0d0a72a4 */ /* 0x000fc8000f8e023f */
[----:B------:R-:W-:-:S06]  /*2e20*/  UIMAD UR10, UR23, UR15, UR10 ;  /* 0x0000000f170a72a4 */ /* 0x000fcc000f8e020a */
[----:B------:R-:W-:Y:S01]  /*2e30*/  IMAD.U32 R0, RZ, RZ, UR10 ;  /* 0x0000000aff007e24 */ /* 0x000fe2000f8e00ff */
[----:B------:R-:W-:Y:S01]  /*2e40*/  UIADD3 UR10, -UR23, UR6, URZ ;  /* 0x00000006170a7290 */ /* 0x000fe2000fffe13f */
[----:B------:R2:W5:Y:S04]  /*2e50*/  @!P2 LDG.E R250, [R4.64] ;  /* 0x0000000404faa981 */ /* 0x000568000c1e1900 */
[----:B------:R2:W5:Y:S01]  /*2e60*/  @!P1 LDG.E R251, [R4.64+0x20] ;  /* 0x0000200404fb9981 */ /* 0x000562000c1e1900 */
[----:B------:R-:W-:-:S13]  /*2e70*/  ISETP.GE.AND P6, PT, R14, UR10, PT ;  /* 0x0000000a0e007c0c */ /* 0x000fda000bfc6270 */
[----:B------:R3:W-:Y:S04]  /*2e80*/  @P6 STS.128 [R237+0x18000], RZ ;  /* 0x018000ffed006388 */ /* 0x0007e80000000c00 */
[----:B------:R3:W-:Y:S04]  /*2e90*/  @P6 STS.128 [R237+0x1a000], RZ ;  /* 0x01a000ffed006388 */ /* 0x0007e80000000c00 */
[----:B------:R3:W-:Y:S01]  /*2ea0*/  @P6 STS.128 [R237+0x1c000], RZ ;  /* 0x01c000ffed006388 */ /* 0x0007e20000000c00 */
[----:B--2---:R-:W-:-:S03]  /*2eb0*/  IMAD.WIDE.U32 R4, R18, c[0x0][0x198], R244 ;  /* 0x0000660012047a25 */ /* 0x004fc600078e00f4 */
[----:B------:R3:W-:Y:S02]  /*2ec0*/  @P6 STS.128 [R237+0x1e000], RZ ;  /* 0x01e000ffed006388 */ /* 0x0007e40000000c00 */
[----:B------:R-:W-:-:S04]  /*2ed0*/  IADD3 R4, P1, R4, UR21, RZ ;  /* 0x0000001504047c10 */ /* 0x000fc8000ff3e0ff */
        /* <DEDUP_REMOVED lines=51> */
.L_x_1453:
[----:B------:R-:W-:Y:S05]  /*3210*/  BSYNC B0 ;  /* 0x0000000000007941 */ /* 0x000fea0003800000 */
.L_x_1452:
        /* <DEDUP_REMOVED lines=8> */
[----:B-12---:R-:W-:Y:S01]  /*32a0*/  IMAD.U32 R5, RZ, RZ, UR24 ;  /* 0x00000018ff057e24 */ /* 0x006fe2000f8e00ff */
        /* <DEDUP_REMOVED lines=46> */
.L_x_1455:
[----:B------:R-:W-:Y:S05]  /*3590*/  BSYNC B0 ;  /* 0x0000000000007941 */ /* 0x000fea0003800000 */
.L_x_1454:
        /* <DEDUP_REMOVED lines=62> */
.L_x_1457:
[----:B------:R-:W-:Y:S05]  /*3980*/  BSYNC B0 ;  /* 0x0000000000007941 */ /* 0x000fea0003800000 */
.L_x_1456:
        /* <DEDUP_REMOVED lines=53> */
.L_x_1459:
[----:B------:R-:W-:Y:S05]  /*3ce0*/  BSYNC B0 ;  /* 0x0000000000007941 */ /* 0x000fea0003800000 */
.L_x_1458:
[----:B------:R-:W-:Y:S02]  /*3cf0*/  IMAD.MOV.U32 R6, RZ, RZ, c[0x0][0x308] ;  /* 0x0000c200ff067624 */ /* 0x000fe400078e00ff */
[----:B------:R-:W-:Y:S01]  /*3d00*/  IMAD.MOV.U32 R7, RZ, RZ, c[0x0][0x30c] ;  /* 0x0000c300ff077624 */ /* 0x000fe200078e00ff */
[----:B------:R-:W-:Y:S01]  /*3d10*/  LEA.HI R0, R25, R26, RZ, 0x4 ;  /* 0x0000001a19007211 */ /* 0x000fe200078f20ff */
[----:B------:R-:W0:Y:S04]  /*3d20*/  LDGDEPBAR ;  /* 0x00000000000079af */ /* 0x000e280000000000 */
[----:B-12---:R1:W2:Y:S04]  /*3d30*/  LDG.E.64 R4, [R6.64+0x8] ;  /* 0x0000080406047981 */ /* 0x0062a8000c1e1b00 */
[----:B-1-3--:R-:W3:Y:S01]  /*3d40*/  LDG.E.64 R6, [R6.64] ;  /* 0x0000000406067981 */ /* 0x00aee2000c1e1b00 */
[----:B------:R-:W-:Y:S01]  /*3d50*/  LOP3.LUT R0, R0, 0xfffffff0, RZ, 0xc0, !PT ;  /* 0xfffffff000007812 */ /* 0x000fe200078ec0ff */
[----:B------:R-:W-:Y:S01]  /*3d60*/  IMAD.MOV.U32 R226, RZ, RZ, 0x40 ;  /* 0x00000040ffe27424 */ /* 0x000fe200078e00ff */
[--C-:B------:R-:W-:Y:S01]  /*3d70*/  SHF.R.S32.HI R8, RZ, 0x1f, R21.reuse ;  /* 0x0000001fff087819 */ /* 0x100fe20000011415 */
[----:B------:R-:W1:Y:S01]  /*3d80*/  S2R R9, SR_TID.X ;  /* 0x0000000000097919 */ /* 0x000e620000002100 */
[----:B------:R-:W-:Y:S01]  /*3d90*/  SHF.L.U32 R222, R233, 0x1, RZ ;  /* 0x00000001e9de7819 */ /* 0x000fe200000006ff */
[----:B------:R-:W-:Y:S01]  /*3da0*/  IMAD.IADD R0, R26, 0x1, -R0 ;  /* 0x000000011a007824 */ /* 0x000fe200078e0a00 */
[----:B------:R-:W-:Y:S01]  /*3db0*/  UIADD3 UR10, UR23, 0x40, URZ ;  /* 0x00000040170a7890 */ /* 0x000fe2000fffe03f */
[----:B------:R-:W-:Y:S01]  /*3dc0*/  IMAD.MOV.U32 R238, RZ, RZ, R236 ;  /* 0x000000ffffee7224 */ /* 0x000fe200078e00ec */
        /* <DEDUP_REMOVED lines=14> */
[----:B------:R-:W-:Y:S01]  /*3eb0*/  IADD3 R0, R0, -R2, RZ ;  /* 0x8000000200007210 */ /* 0x000fe20007ffe0ff */
        /* <DEDUP_REMOVED lines=52> */
[----:B------:R-:W-:Y:S01]  /*4200*/  UISETP.GE.AND UP3, UPT, UR10, UR6, UPT ;  /* 0x000000060a00728c */ /* 0x000fe2000bf66270 */
[----:B--2---:R-:W-:-:S02]  /*4210*/  IADD3 R4, P2, P1, R4, UR46, R21 ;  /* 0x0000002e04047c10 */ /* 0x004fc4000f95e015 */
[----:B------:R-:W-:Y:S02]  /*4220*/  CS2R R20, SRZ ;  /* 0x0000000000147805 */ /* 0x000fe4000001ff00 */
[----:B------:R-:W-:Y:S01]  /*4230*/  IADD3.X R2, R5, UR50, R8, P2, P1 ;  /* 0x0000003205027c10 */ /* 0x000fe200097e2408 */
[----:B------:R-:W-:Y:S01]  /*4240*/  IMAD.WIDE.U32 R4, R4, -0x2daee0ad, RZ ;  /* 0xd2511f5304047825 */ /* 0x000fe200078e00ff */
[----:B------:R-:W-:Y:S02]  /*4250*/  R2P PR, R0, 0x6 ;  /* 0x0000000600007804 */ /* 0x000fe40000000000 */
[----:B------:R-:W-:Y:S01]  /*4260*/  IADD3 R0, R232, 0x4000, RZ ;  /* 0x00004000e8007810 */ /* 0x000fe20007ffe0ff */
[----:B------:R2:W-:Y:S02]  /*4270*/  STL [R1+0x54], R2 ;  /* 0x0000540201007387 */ /* 0x0005e40000100800 */
[----:B------:R-:W-:Y:S02]  /*4280*/  SEL R231, R231, 0xffffffe0, !P1 ;  /* 0xffffffe0e7e77807 */ /* 0x000fe40004800000 */
[----:B------:R-:W-:-:S02]  /*4290*/  SEL R0, R0, R232, !P0 ;  /* 0x000000e800007207 */ /* 0x000fc40004000000 */
[----:B------:R-:W-:Y:S01]  /*42a0*/  SEL R226, R226, 0xffffffc0, !P2 ;  /* 0xffffffc0e2e27807 */ /* 0x000fe20005000000 */
[----:B------:R-:W-:Y:S01]  /*42b0*/  IMAD.IADD R228, R227, 0x1, R231 ;  /* 0x00000001e3e47824 */ /* 0x000fe200078e02e7 */
[----:B------:R-:W-:-:S03]  /*42c0*/  IADD3 R223, R231, R222, RZ ;  /* 0x000000dee7df7210 */ /* 0x000fc60007ffe0ff */
[----:B------:R-:W-:Y:S02]  /*42d0*/  IMAD.IADD R229, R227, 0x1, R226 ;  /* 0x00000001e3e57824 */ /* 0x000fe400078e02e2 */
[C---:B------:R-:W-:Y:S02]  /*42e0*/  IMAD.IADD R225, R226.reuse, 0x1, R222 ;  /* 0x00000001e2e17824 */ /* 0x040fe400078e02de */
[C---:B------:R-:W-:Y:S01]  /*42f0*/  IMAD.IADD R230, R226.reuse, 0x1, R228 ;  /* 0x00000001e2e67824 */ /* 0x040fe200078e02e4 */
[----:B---3--:R3:W4:Y:S01]  /*4300*/  R2UR UR14, R7 ;  /* 0x00000000070e73c2 */ /* 0x00872200000e0000 */
[----:B------:R-:W-:-:S07]  /*4310*/  IMAD.IADD R224, R226, 0x1, R223 ;  /* 0x00000001e2e07824 */ /* 0x000fce00078e02df */
[----:B------:R-:W1:Y:S01]  /*4320*/  R2UR UR15, R6 ;  /* 0x00000000060f73c2 */ /* 0x000e6200000e0000 */
[----:B--2---:R-:W-:-:S04]  /*4330*/  IADD3 R2, R233, 0x4000, RZ ;  /* 0x00004000e9027810 */ /* 0x004fc80007ffe0ff */
[----:B------:R-:W-:-:S05]  /*4340*/  SEL R2, R2, R233, !P0 ;  /* 0x000000e902027207 */ /* 0x000fca0004000000 */
[----:B------:R-:W-:Y:S01]  /*4350*/  IMAD.SHL.U32 R219, R2, 0x2, RZ ;  /* 0x0000000202db7824 */ /* 0x000fe200078e00ff */
[----:B------:R-:W-:Y:S01]  /*4360*/  SHF.L.U32 R2, R0, 0x1, RZ ;  /* 0x0000000100027819 */ /* 0x000fe200000006ff */
[----:B------:R-:W-:Y:S01]  /*4370*/  IMAD.MOV.U32 R0, RZ, RZ, c[0x0][0x22c] ;  /* 0x00008b00ff007624 */ /* 0x000fe200078e00ff */
[----:B---3--:R-:W2:Y:S03]  /*4380*/  S2R R7, SR_TID.X ;  /* 0x0000000000077919 */ /* 0x008ea60000002100 */
[----:B------:R-:W-:Y:S01]  /*4390*/  IMAD R0, R0, c[0x0][0x1c0], RZ ;  /* 0x0000700000007a24 */ /* 0x000fe200078e02ff */
[----:B----4-:R-:W-:Y:S02]  /*43a0*/  UIADD3 UR26, UR14, -0x4498517b, URZ ;  /* 0xbb67ae850e1a7890 */ /* 0x010fe4000fffe03f */
[----:B------:R-:W-:Y:S01]  /*43b0*/  UIADD3 UR24, UR14, 0x76cf5d0a, URZ ;  /* 0x76cf5d0a0e187890 */ /* 0x000fe2000fffe03f */
[C---:B------:R-:W-:Y:S01]  /*43c0*/  IMAD.SHL.U32 R10, R0.reuse, 0x10, RZ ;  /* 0x00000010000a7824 */ /* 0x040fe200078e00ff */
[----:B------:R-:W-:Y:S01]  /*43d0*/  SHF.L.U32 R239, R0, 0x3, RZ ;  /* 0x0000000300ef7819 */ /* 0x000fe200000006ff */
[----:B------:R-:W-:-:S02]  /*43e0*/  UIADD3 UR22, UR14, 0x32370b8f, URZ ;  /* 0x32370b8f0e167890 */ /* 0x000fc4000fffe03f */
[----:B-1----:R-:W-:Y:S01]  /*43f0*/  UIADD3 UR27, UR15, -0x61c88647, URZ ;  /* 0x9e3779b90f1b7890 */ /* 0x002fe2000fffe03f */
[C---:B------:R-:W-:Y:S01]  /*4400*/  IADD3 R8, R10.reuse, 0x40, RZ ;  /* 0x000000400a087810 */ /* 0x040fe20007ffe0ff */
[----:B------:R-:W-:Y:S01]  /*4410*/  UIADD3 UR25, UR15, 0x3c6ef372, URZ ;  /* 0x3c6ef3720f197890 */ /* 0x000fe2000fffe03f */
[----:B------:R-:W-:Y:S01]  /*4420*/  IADD3 R0, R10, 0xe0, RZ ;  /* 0x000000e00a007810 */ /* 0x000fe20007ffe0ff */
[----:B------:R-:W-:Y:S02]  /*4430*/  UIADD3 UR23, UR15, -0x255992d5, URZ ;  /* 0xdaa66d2b0f177890 */ /* 0x000fe4000fffe03f */
[C---:B------:R-:W-:Y:S01]  /*4440*/  IMAD.IADD R8, R239.reuse, 0x1, R8 ;  /* 0x00000001ef087824 */ /* 0x040fe200078e0208 */
[C---:B------:R-:W-:Y:S01]  /*4450*/  IADD3 R0, R239.reuse, R0, RZ ;  /* 0x00000000ef007210 */ /* 0x040fe20007ffe0ff */
[----:B------:R-:W-:Y:S02]  /*4460*/  UIADD3 UR21, UR15, 0x78dde6e4, URZ ;  /* 0x78dde6e40f157890 */ /* 0x000fe4000fffe03f */
[C---:B------:R-:W-:Y:S01]  /*4470*/  IMAD.IADD R8, R239.reuse, 0x1, R8 ;  /* 0x00000001ef087824 */ /* 0x040fe200078e0208 */
[----:B------:R-:W-:Y:S01]  /*4480*/  UIADD3 UR20, UR14, -0x126145ec, URZ ;  /* 0xed9eba140e147890 */ /* 0x000fe2000fffe03f */
[----:B------:R-:W-:Y:S01]  /*4490*/  IMAD.IADD R0, R239, 0x1, R0 ;  /* 0x00000001ef007824 */ /* 0x000fe200078e0200 */
[----:B------:R-:W-:Y:S01]  /*44a0*/  UIADD3 UR19, UR15, 0x1715609d, URZ ;  /* 0x1715609d0f137890 */ /* 0x000fe2000fffe03f */
[----:B--2---:R-:W-:-:S02]  /*44b0*/  SHF.R.S32.HI R7, RZ, 0x1f, R7 ;  /* 0x0000001fff077819 */ /* 0x004fc40000011407 */
[C---:B------:R-:W-:Y:S01]  /*44c0*/  IMAD.IADD R0, R239.reuse, 0x1, R0 ;  /* 0x00000001ef007824 */ /* 0x040fe200078e0200 */
[----:B------:R-:W-:Y:S01]  /*44d0*/  IADD3 R8, R239, R8, RZ ;  /* 0x00000008ef087210 */ /* 0x000fe20007ffe0ff */
[----:B------:R-:W-:Y:S01]  /*44e0*/  UIADD3 UR18, UR14, -0x56f99767, URZ ;  /* 0xa90668990e127890 */ /* 0x000fe2000fffe03f */
[----:B------:R-:W-:Y:S01]  /*44f0*/  LEA.HI R7, R7, R9, RZ, 0x7 ;  /* 0x0000000907077211 */ /* 0x000fe200078f38ff */
[----:B------:R-:W-:Y:S01]  /*4500*/  UIADD3 UR17, UR15, -0x4ab325aa, URZ ;  /* 0xb54cda560f117890 */ /* 0x000fe2000fffe03f */
[C---:B------:R-:W-:Y:S01]  /*4510*/  IADD3 R9, R10.reuse, 0x20, RZ ;  /* 0x000000200a097810 */ /* 0x040fe20007ffe0ff */
[C---:B------:R-:W-:Y:S01]  /*4520*/  IMAD.IADD R8, R239.reuse, 0x1, R8 ;  /* 0x00000001ef087824 */ /* 0x040fe200078e0208 */
[----:B------:R-:W-:Y:S01]  /*4530*/  SHF.R.S32.HI R7, RZ, 0x7, R7 ;  /* 0x00000007ff077819 */ /* 0x000fe20000011407 */
[----:B------:R-:W-:Y:S01]  /*4540*/  UIADD3 UR16, UR14, 0x646e171e, URZ ;  /* 0x646e171e0e107890 */ /* 0x000fe2000fffe03f */
[C---:B------:R-:W-:Y:S02]  /*4550*/  IADD3 R9, R239.reuse, R9, RZ ;  /* 0x00000009ef097210 */ /* 0x040fe40007ffe0ff */
[----:B------:R-:W-:Y:S01]  /*4560*/  IADD3 R0, R239, R0, RZ ;  /* 0x00000000ef007210 */ /* 0x000fe20007ffe0ff */
[----:B------:R-:W-:Y:S01]  /*4570*/  IMAD.SHL.U32 R6, R7, 0x20, RZ ;  /* 0x0000002007067824 */ /* 0x000fe200078e00ff */
[----:B------:R-:W-:Y:S01]  /*4580*/  IADD3 R7, R10, 0x60, RZ ;  /* 0x000000600a077810 */ /* 0x000fe20007ffe0ff */
[----:B------:R-:W-:-:S03]  /*4590*/  IMAD.IADD R9, R239, 0x1, R9 ;  /* 0x00000001ef097824 */ /* 0x000fc600078e0209 */
[----:B------:R1:W-:Y:S01]  /*45a0*/  STL [R1+0x60], R6 ;  /* 0x0000600601007387 */ /* 0x0003e20000100800 */
[C---:B------:R-:W-:Y:S02]  /*45b0*/  IMAD.IADD R7, R239.reuse, 0x1, R7 ;  /* 0x00000001ef077824 */ /* 0x040fe400078e0207 */
[C---:B------:R-:W-:Y:S01]  /*45c0*/  IMAD.IADD R9, R239.reuse, 0x1, R9 ;  /* 0x00000001ef097824 */ /* 0x040fe200078e0209 */
[----:B------:R2:W-:Y:S02]  /*45d0*/  STL.64 [R1+0x10], R4 ;  /* 0x0000100401007387 */ /* 0x0005e40000100a00 */
[C---:B------:R-:W-:Y:S02]  /*45e0*/  IADD3 R7, R239.reuse, R7, RZ ;  /* 0x00000007ef077210 */ /* 0x040fe40007ffe0ff */
[----:B------:R-:W-:-:S03]  /*45f0*/  IADD3 R9, R239, R9, RZ ;  /* 0x00000009ef097210 */ /* 0x000fc60007ffe0ff */
[C---:B------:R-:W-:Y:S02]  /*4600*/  IMAD.IADD R7, R239.reuse, 0x1, R7 ;  /* 0x00000001ef077824 */ /* 0x040fe400078e0207 */
[----:B------:R3:W-:Y:S02]  /*4610*/  STL [R1+0x2c], R9 ;  /* 0x00002c0901007387 */ /* 0x0007e40000100800 */
[----:B------:R-:W-:Y:S02]  /*4620*/  IMAD.IADD R7, R239, 0x1, R7 ;  /* 0x00000001ef077824 */ /* 0x000fe400078e0207 */
[----:B------:R4:W-:Y:S04]  /*4630*/  STL [R1+0x28], R8 ;  /* 0x0000280801007387 */ /* 0x0009e80000100800 */
[----:B------:R4:W-:Y:S01]  /*4640*/  STL [R1+0x24], R7 ;  /* 0x0000240701007387 */ /* 0x0009e20000100800 */
[----:B-1----:R-:W-:-:S04]  /*4650*/  IADD3 R6, R10, 0x80, RZ ;  /* 0x000000800a067810 */ /* 0x002fc80007ffe0ff */
[C---:B------:R-:W-:Y:S02]  /*4660*/  IADD3 R6, R239.reuse, R6, RZ ;  /* 0x00000006ef067210 */ /* 0x040fe40007ffe0ff */
[C---:B--2---:R-:W-:Y:S02]  /*4670*/  IADD3 R5, R10.reuse, 0xa0, RZ ;  /* 0x000000a00a057810 */ /* 0x044fe40007ffe0ff */
[----:B------:R-:W-:Y:S01]  /*4680*/  IADD3 R4, R10, 0xc0, RZ ;  /* 0x000000c00a047810 */ /* 0x000fe20007ffe0ff */
[C---:B------:R-:W-:Y:S02]  /*4690*/  IMAD.IADD R6, R239.reuse, 0x1, R6 ;  /* 0x00000001ef067824 */ /* 0x040fe400078e0206 */
[C---:B------:R-:W-:Y:S02]  /*46a0*/  IMAD.IADD R5, R239.reuse, 0x1, R5 ;  /* 0x00000001ef057824 */ /* 0x040fe400078e0205 */
[C---:B------:R-:W-:Y:S02]  /*46b0*/  IMAD.IADD R4, R239.reuse, 0x1, R4 ;  /* 0x00000001ef047824 */ /* 0x040fe400078e0204 */
[----:B------:R-:W-:-:S02]  /*46c0*/  IMAD.IADD R5, R239, 0x1, R5 ;  /* 0x00000001ef057824 */ /* 0x000fc400078e0205 */
[C---:B------:R-:W-:Y:S01]  /*46d0*/  IMAD.IADD R6, R239.reuse, 0x1, R6 ;  /* 0x00000001ef067824 */ /* 0x040fe200078e0206 */
[C---:B------:R-:W-:Y:S01]  /*46e0*/  IADD3 R4, R239.reuse, R4, RZ ;  /* 0x00000004ef047210 */ /* 0x040fe20007ffe0ff */
[C---:B---3--:R-:W-:Y:S01]  /*46f0*/  IMAD.IADD R9, R239.reuse, 0x1, R9 ;  /* 0x00000001ef097824 */ /* 0x048fe200078e0209 */
[C---:B------:R-:W-:Y:S01]  /*4700*/  IADD3 R5, R239.reuse, R5, RZ ;  /* 0x00000005ef057210 */ /* 0x040fe20007ffe0ff */
[C---:B----4-:R-:W-:Y:S01]  /*4710*/  IMAD.IADD R8, R239.reuse, 0x1, R8 ;  /* 0x00000001ef087824 */ /* 0x050fe200078e0208 */
[C---:B------:R-:W-:Y:S01]  /*4720*/  IADD3 R6, R239.reuse, R6, RZ ;  /* 0x00000006ef067210 */ /* 0x040fe20007ffe0ff */
[C---:B------:R-:W-:Y:S01]  /*4730*/  IMAD.IADD R4, R239.reuse, 0x1, R4 ;  /* 0x00000001ef047824 */ /* 0x040fe200078e0204 */
[C---:B------:R-:W-:Y:S01]  /*4740*/  IADD3 R7, R239.reuse, R7, RZ ;  /* 0x00000007ef077210 */ /* 0x040fe20007ffe0ff */
[C---:B------:R-:W-:Y:S02]  /*4750*/  IMAD.IADD R5, R239.reuse, 0x1, R5 ;  /* 0x00000001ef057824 */ /* 0x040fe400078e0205 */
[C---:B------:R-:W-:Y:S01]  /*4760*/  IMAD.IADD R4, R239.reuse, 0x1, R4 ;  /* 0x00000001ef047824 */ /* 0x040fe200078e0204 */
[----:B------:R1:W-:Y:S04]  /*4770*/  STL [R1+0x20], R6 ;  /* 0x0000200601007387 */ /* 0x0003e80000100800 */
[----:B------:R2:W-:Y:S04]  /*4780*/  STL [R1+0x1c], R5 ;  /* 0x00001c0501007387 */ /* 0x0005e80000100800 */
[----:B------:R-:W-:Y:S04]  /*4790*/  STL [R1+0x48], R9 ;  /* 0x0000480901007387 */ /* 0x000fe80000100800 */
[----:B------:R3:W-:Y:S04]  /*47a0*/  STL [R1+0x18], R4 ;  /* 0x0000180401007387 */ /* 0x0007e80000100800 */
[----:B------:R-:W-:Y:S04]  /*47b0*/  STL [R1+0x44], R8 ;  /* 0x0000440801007387 */ /* 0x000fe80000100800 */
[----:B------:R4:W-:Y:S04]  /*47c0*/  STL [R1+0xc], R0 ;  /* 0x00000c0001007387 */ /* 0x0009e80000100800 */
[----:B------:R4:W-:Y:S01]  /*47d0*/  STL [R1+0x40], R7 ;  /* 0x0000400701007387 */ /* 0x0009e20000100800 */
[----:B-1----:R-:W-:-:S02]  /*47e0*/  IMAD.IADD R6, R239, 0x1, R6 ;  /* 0x00000001ef067824 */ /* 0x002fc400078e0206 */
[----:B--2---:R-:W-:-:S03]  /*47f0*/  IMAD.IADD R5, R239, 0x1, R5 ;  /* 0x00000001ef057824 */ /* 0x004fc600078e0205 */
[----:B------:R1:W-:Y:S04]  /*4800*/  STL [R1+0x3c], R6 ;  /* 0x00003c0601007387 */ /* 0x0003e80000100800 */
[----:B------:R1:W-:Y:S01]  /*4810*/  STL [R1+0x38], R5 ;  /* 0x0000380501007387 */ /* 0x0003e20000100800 */
[C---:B---3--:R-:W-:Y:S01]  /*4820*/  IADD3 R4, R239.reuse, R4, RZ ;  /* 0x00000004ef047210 */ /* 0x048fe20007ffe0ff */
[----:B----4-:R-:W-:-:S05]  /*4830*/  IMAD.IADD R0, R239, 0x1, R0 ;  /* 0x00000001ef007824 */ /* 0x010fca00078e0200 */
[----:B------:R1:W-:Y:S04]  /*4840*/  STL [R1+0x30], R0 ;  /* 0x0000300001007387 */ /* 0x0003e80000100800 */
[----:B------:R1:W-:Y:S02]  /*4850*/  STL [R1+0x34], R4 ;  /* 0x0000340401007387 */ /* 0x0003e40000100800 */
.L_x_1462:
[----:B------:R-:W0:Y:S01]  /*4860*/  LDGDEPBAR ;  /* 0x00000000000079af */ /* 0x000e220000000000 */
[C---:B------:R-:W-:Y:S01]  /*4870*/  IMAD.IADD R105, R219.reuse, 0x1, R231 ;  /* 0x00000001db697824 */ /* 0x040fe200078e02e7 */
[----:B------:R-:W-:Y:S01]  /*4880*/  PLOP3.LUT P0, PT, PT, PT, UP3, 0x80, 0x0 ;  /* 0x000000000000781c */ /* 0x000fe20003f0f038 */
[--C-:B------:R-:W-:Y:S01]  /*4890*/  IMAD.IADD R104, R219, 0x1, R226.reuse ;  /* 0x00000001db687824 */ /* 0x100fe200078e02e2 */
[----:B------:R-:W-:Y:S01]  /*48a0*/  PLOP3.LUT P2, PT, PT, PT, UP3, 0x80, 0x0 ;  /* 0x000000000000781c */ /* 0x000fe20003f4f038 */
[----:B-1----:R-:W-:Y:S01]  /*48b0*/  IMAD.IADD R0, R105, 0x1, R226 ;  /* 0x0000000169007824 */ /* 0x002fe200078e02e2 */
[----:B------:R-:W2:Y:S01]  /*48c0*/  LDL R112, [R1+0x60] ;  /* 0x0000600001707983 */ /* 0x000ea20000100800 */
[----:B------:R-:W-:Y:S01]  /*48d0*/  PLOP3.LUT P1, PT, PT, PT, UP3, 0x80, 0x0 ;  /* 0x000000000000781c */ /* 0x000fe20003f2f038 */
[----:B------:R-:W-:Y:S01]  /*48e0*/  UISETP.GE.AND UP4, UPT, UR7, 0x1, UPT ;  /* 0x000000010700788c */ /* 0x000fe2000bf86270 */
[----:B------:R-:W-:Y:S02]  /*48f0*/  PLOP3.LUT P3, PT, PT, PT, UP3, 0x80, 0x0 ;  /* 0x000000000000781c */ /* 0x000fe40003f6f038 */
[----:B------:R-:W-:Y:S01]  /*4900*/  PLOP3.LUT P6, PT, PT, PT, UP3, 0x80, 0x0 ;  /* 0x000000000000781c */ /* 0x000fe20003fcf038 */
[----:B------:R-:W3:Y:S01]  /*4910*/  LDL.64 R110, [R1+0x10] ;  /* 0x00001000016e7983 */ /* 0x000ee20000100a00 */
[----:B------:R-:W-:Y:S02]  /*4920*/  PLOP3.LUT P5, PT, PT, PT, UP3, 0x80, 0x0 ;  /* 0x000000000000781c */ /* 0x000fe40003faf038 */
[----:B-----5:R-:W-:Y:S03]  /*4930*/  FSETP.NEU.FTZ.AND P4, PT, R250, -INF , PT ;  /* 0xff800000fa00780b */ /* 0x020fe60003f9d000 */
[----:B------:R-:W4:Y:S06]  /*4940*/  LDL R109, [R1+0x58] ;  /* 0x00005800016d7983 */ /* 0x000f2c0000100800 */
[----:B------:R-:W2:Y:S06]  /*4950*/  LDL R108, [R1+0x54] ;  /* 0x00005400016c7983 */ /* 0x000eac0000100800 */
[----:B------:R-:W1:Y:S01]  /*4960*/  S2R R113, SR_TID.X ;  /* 0x0000000000717919 */ /* 0x000e620000002100 */
[----:B------:R-:W-:Y:S05]  /*4970*/  DEPBAR.LE SB0, 0x0 ;  /* 0x000080000000791a */ /* 0x000fea0000000000 */
[----:B------:R-:W-:Y:S06]  /*4980*/  BAR.SYNC.DEFER_BLOCKING 0x0 ;  /* 0x0000000000007b1d */ /* 0x000fec0000010000 */
[----:B------:R-:W-:Y:S06]  /*4990*/  LDSM.16.M88.4 R16, [R219] ;  /* 0x00000000db10783b */ /* 0x000fec0000000200 */
[----:B------:R-:W1:Y:S06]  /*49a0*/  LDSM.16.M88.4 R8, [R218+0x18000] ;  /* 0x01800000da08783b */ /* 0x000e6c0000000200 */
[----:B------:R-:W1:Y:S06]  /*49b0*/  LDSM.16.M88.4 R84, [R218+0x18800] ;  /* 0x01880000da54783b */ /* 0x000e6c0000000200 */
[----:B------:R-:W-:Y:S06]  /*49c0*/  LDSM.16.M88.4 R88, [R105] ;  /* 0x000000006958783b */ /* 0x000fec0000000200 */
[----:B------:R-:W1:Y:S06]  /*49d0*/  LDSM.16.M88.4 R92, [R3+0x18000] ;  /* 0x01800000035c783b */ /* 0x000e6c0000000200 */
[----:B------:R-:W1:Y:S06]  /*49e0*/  LDSM.16.M88.4 R96, [R3+0x18800] ;  /* 0x018800000360783b */ /* 0x000e6c0000000200 */
[----:B------:R-:W-:Y:S01]  /*49f0*/  LDSM.16.M88.4 R100, [R217+0x18000] ;  /* 0x01800000d964783b */ /* 0x000fe20000000200 */
[C---:B-1----:R-:W-:Y:S08]  /*4a00*/  HMMA.16816.F32.BF16 R4, R16.reuse, R8, RZ ;  /* 0x000000081004723c */ /* 0x042ff000000418ff */
[C---:B------:R-:W-:Y:S08]  /*4a10*/  HMMA.16816.F32.BF16 R8, R16.reuse, R10, RZ ;  /* 0x0000000a1008723c */ /* 0x040ff000000418ff */
[C---:B------:R-:W-:Y:S08]  /*4a20*/  HMMA.16816.F32.BF16 R12, R16.reuse, R84, RZ ;  /* 0x00000054100c723c */ /* 0x040ff000000418ff */
[----:B------:R-:W-:Y:S01]  /*4a30*/  HMMA.16816.F32.BF16 R16, R16, R86, RZ ;  /* 0x000000561010723c */ /* 0x000fe200000418ff */
[----:B------:R-:W1:Y:S07]  /*4a40*/  LDSM.16.M88.4 R84, [R104] ;  /* 0x000000006854783b */ /* 0x000e6e0000000200 */
[C---:B------:R-:W-:Y:S08]  /*4a50*/  HMMA.16816.F32.BF16 R4, R88.reuse, R92, R4 ;  /* 0x0000005c5804723c */ /* 0x040ff00000041804 */
[C---:B------:R-:W-:Y:S01]  /*4a60*/  HMMA.16816.F32.BF16 R8, R88.reuse, R94, R8 ;  /* 0x0000005e5808723c */ /* 0x040fe20000041808 */
[----:B------:R-:W-:Y:S07]  /*4a70*/  LDSM.16.M88.4 R92, [R0] ;  /* 0x00000000005c783b */ /* 0x000fee0000000200 */
[C---:B------:R-:W-:Y:S08]  /*4a80*/  HMMA.16816.F32.BF16 R12, R88.reuse, R96, R12 ;  /* 0x00000060580c723c */ /* 0x040ff0000004180c */
[----:B------:R-:W-:Y:S01]  /*4a90*/  HMMA.16816.F32.BF16 R16, R88, R98, R16 ;  /* 0x000000625810723c */ /* 0x000fe20000041810 */
[----:B------:R-:W1:Y:S06]  /*4aa0*/  LDSM.16.M88.4 R88, [R217+0x18800] ;  /* 0x01880000d958783b */ /* 0x000e6c0000000200 */
[----:B------:R-:W1:Y:S02]  /*4ab0*/  LDSM.16.M88.4 R96, [R216+0x18000] ;  /* 0x01800000d860783b */ /* 0x000e640000000200 */
[C---:B-1----:R-:W-:Y:S08]  /*4ac0*/  HMMA.16816.F32.BF16 R4, R84.reuse, R100, R4 ;  /* 0x000000645404723c */ /* 0x042ff00000041804 */
[C---:B------:R-:W-:Y:S01]  /*4ad0*/  HMMA.16816.F32.BF16 R8, R84.reuse, R102, R8 ;  /* 0x000000665408723c */ /* 0x040fe20000041808 */
[----:B------:R-:W1:Y:S07]  /*4ae0*/  LDSM.16.M88.4 R100, [R216+0x18800] ;  /* 0x01880000d864783b */ /* 0x000e6e0000000200 */
[C---:B------:R-:W-:Y:S08]  /*4af0*/  HMMA.16816.F32.BF16 R12, R84.reuse, R88, R12 ;  /* 0x00000058540c723c */ /* 0x040ff0000004180c */
[----:B------:R-:W-:Y:S01]  /*4b00*/  HMMA.16816.F32.BF16 R16, R84, R90, R16 ;  /* 0x0000005a5410723c */ /* 0x000fe20000041810 */
[----:B------:R-:W-:Y:S06]  /*4b10*/  LDSM.16.M88.4 R84, [R219+0x2000] ;  /* 0x00200000db54783b */ /* 0x000fec0000000200 */
[----:B------:R-:W1:Y:S01]  /*4b20*/  LDSM.16.M88.4 R88, [R218+0x1a000] ;  /* 0x01a00000da58783b */ /* 0x000e620000000200 */
[C---:B------:R-:W-:Y:S08]  /*4b30*/  HMMA.16816.F32.BF16 R4, R92.reuse, R96, R4 ;  /* 0x000000605c04723c */ /* 0x040ff00000041804 */
[C---:B------:R-:W-:Y:S01]  /*4b40*/  HMMA.16816.F32.BF16 R8, R92.reuse, R98, R8 ;  /* 0x000000625c08723c */ /* 0x040fe20000041808 */
[----:B------:R-:W1:Y:S07]  /*4b50*/  LDSM.16.M88.4 R96, [R218+0x1a800] ;  /* 0x01a80000da60783b */ /* 0x000e6e0000000200 */
[C---:B-1----:R-:W-:Y:S08]  /*4b60*/  HMMA.16816.F32.BF16 R12, R92.reuse, R100, R12 ;  /* 0x000000645c0c723c */ /* 0x042ff0000004180c */
[----:B------:R-:W-:Y:S01]  /*4b70*/  HMMA.16816.F32.BF16 R16, R92, R102, R16 ;  /* 0x000000665c10723c */ /* 0x000fe20000041810 */
[----:B------:R-:W-:Y:S06]  /*4b80*/  LDSM.16.M88.4 R92, [R105+0x2000] ;  /* 0x00200000695c783b */ /* 0x000fec0000000200 */
[----:B------:R-:W1:Y:S01]  /*4b90*/  LDSM.16.M88.4 R100, [R3+0x1a000] ;  /* 0x01a000000364783b */ /* 0x000e620000000200 */
[C---:B------:R-:W-:Y:S08]  /*4ba0*/  HMMA.16816.F32.BF16 R4, R84.reuse, R88, R4 ;  /* 0x000000585404723c */ /* 0x040ff00000041804 */
[C---:B------:R-:W-:Y:S01]  /*4bb0*/  HMMA.16816.F32.BF16 R8, R84.reuse, R90, R8 ;  /* 0x0000005a5408723c */ /* 0x040fe20000041808 */
[----:B------:R-:W-:Y:S07]  /*4bc0*/  LDSM.16.M88.4 R88, [R104+0x2000] ;  /* 0x002000006858783b */ /* 0x000fee0000000200 */
[C---:B------:R-:W-:Y:S08]  /*4bd0*/  HMMA.16816.F32.BF16 R12, R84.reuse, R96, R12 ;  /* 0x00000060540c723c */ /* 0x040ff0000004180c */
[----:B------:R-:W-:Y:S01]  /*4be0*/  HMMA.16816.F32.BF16 R16, R84, R98, R16 ;  /* 0x000000625410723c */ /* 0x000fe20000041810 */
[----:B------:R-:W3:Y:S06]  /*4bf0*/  LDSM.16.M88.4 R84, [R3+0x1a800] ;  /* 0x01a800000354783b */ /* 0x000eec0000000200 */
[----:B------:R-:W2:Y:S01]  /*4c00*/  LDSM.16.M88.4 R96, [R217+0x1a000] ;  /* 0x01a00000d960783b */ /* 0x000ea20000000200 */
[C---:B-1----:R-:W-:Y:S08]  /*4c10*/  HMMA.16816.F32.BF16 R4, R92.reuse, R100, R4 ;  /* 0x000000645c04723c */ /* 0x042ff00000041804 */
[C---:B------:R-:W-:Y:S01]  /*4c20*/  HMMA.16816.F32.BF16 R8, R92.reuse, R102, R8 ;  /* 0x000000665c08723c */ /* 0x040fe20000041808 */
[----:B------:R-:W1:Y:S07]  /*4c30*/  LDSM.16.M88.4 R100, [R217+0x1a800] ;  /* 0x01a80000d964783b */ /* 0x000e6e0000000200 */
[C---:B---3--:R-:W-:Y:S08]  /*4c40*/  HMMA.16816.F32.BF16 R12, R92.reuse, R84, R12 ;  /* 0x000000545c0c723c */ /* 0x048ff0000004180c */
[----:B------:R-:W-:Y:S01]  /*4c50*/  HMMA.16816.F32.BF16 R16, R92, R86, R16 ;  /* 0x000000565c10723c */ /* 0x000fe20000041810 */
[----:B------:R-:W-:Y:S06]  /*4c60*/  LDSM.16.M88.4 R84, [R0+0x2000] ;  /* 0x002000000054783b */ /* 0x000fec0000000200 */
[----:B------:R-:W3:Y:S01]  /*4c70*/  LDSM.16.M88.4 R92, [R216+0x1a000] ;  /* 0x01a00000d85c783b */ /* 0x000ee20000000200 */
[C---:B--2---:R-:W-:Y:S08]  /*4c80*/  HMMA.16816.F32.BF16 R4, R88.reuse, R96, R4 ;  /* 0x000000605804723c */ /* 0x044ff00000041804 */
[C---:B------:R-:W-:Y:S01]  /*4c90*/  HMMA.16816.F32.BF16 R8, R88.reuse, R98, R8 ;  /* 0x000000625808723c */ /* 0x040fe20000041808 */
[----:B------:R-:W2:Y:S07]  /*4ca0*/  LDSM.16.M88.4 R96, [R216+0x1a800] ;  /* 0x01a80000d860783b */ /* 0x000eae0000000200 */
[C---:B-1----:R-:W-:Y:S08]  /*4cb0*/  HMMA.16816.F32.BF16 R12, R88.reuse, R100, R12 ;  /* 0x00000064580c723c */ /* 0x042ff0000004180c */
[----:B------:R-:W-:Y:S01]  /*4cc0*/  HMMA.16816.F32.BF16 R16, R88, R102, R16 ;  /* 0x000000665810723c */ /* 0x000fe20000041810 */
[----:B------:R-:W-:Y:S06]  /*4cd0*/  LDSM.16.M88.4 R88, [R219+0x4000] ;  /* 0x00400000db58783b */ /* 0x000fec0000000200 */
        /* <DEDUP_REMOVED lines=8> */
[C---:B-1----:R-:W-:Y:S08]  /*4d60*/  HMMA.16816.F32.BF16 R4, R88.reuse, R100, R4 ;  /* 0x000000645804723c */ /* 0x042ff00000041804 */
[C---:B------:R-:W-:Y:S01]  /*4d70*/  HMMA.16816.F32.BF16 R8, R88.reuse, R102, R8 ;  /* 0x000000665808723c */ /* 0x040fe20000041808 */
[----:B------:R-:W1:Y:S07]  /*4d80*/  LDSM.16.M88.4 R100, [R3+0x1c800] ;  /* 0x01c800000364783b */ /* 0x000e6e0000000200 */
[C---:B--2---:R-:W-:Y:S08]  /*4d90*/  HMMA.16816.F32.BF16 R12, R88.reuse, R84, R12 ;  /* 0x00000054580c723c */ /* 0x044ff0000004180c */
[----:B------:R-:W-:Y:S01]  /*4da0*/  HMMA.16816.F32.BF16 R16, R88, R86, R16 ;  /* 0x000000565810723c */ /* 0x000fe20000041810 */
[----:B------:R-:W-:Y:S06]  /*4db0*/  LDSM.16.M88.4 R84, [R104+0x4000] ;  /* 0x004000006854783b */ /* 0x000fec0000000200 */
[----:B------:R-:W2:Y:S01]  /*4dc0*/  LDSM.16.M88.4 R88, [R217+0x1c000] ;  /* 0x01c00000d958783b */ /* 0x000ea20000000200 */
[C---:B---3--:R-:W-:Y:S08]  /*4dd0*/  HMMA.16816.F32.BF16 R4, R92.reuse, R96, R4 ;  /* 0x000000605c04723c */ /* 0x048ff00000041804 */
[C---:B------:R-:W-:Y:S01]  /*4de0*/  HMMA.16816.F32.BF16 R8, R92.reuse, R98, R8 ;  /* 0x000000625c08723c */ /* 0x040fe20000041808 */
[----:B------:R-:W3:Y:S07]  /*4df0*/  LDSM.16.M88.4 R96, [R217+0x1c800] ;  /* 0x01c80000d960783b */ /* 0x000eee0000000200 */
[C---:B-1----:R-:W-:Y:S08]  /*4e00*/  HMMA.16816.F32.BF16 R12, R92.reuse, R100, R12 ;  /* 0x000000645c0c723c */ /* 0x042ff0000004180c */
[----:B------:R-:W-:Y:S01]  /*4e10*/  HMMA.16816.F32.BF16 R16, R92, R102, R16 ;  /* 0x000000665c10723c */ /* 0x000fe20000041810 */
[----:B------:R-:W-:Y:S06]  /*4e20*/  LDSM.16.M88.4 R92, [R0+0x4000] ;  /* 0x00400000005c783b */ /* 0x000fec0000000200 */
        /* <DEDUP_REMOVED lines=21> */
[----:B------:R-:W1:Y:S06]  /*4f80*/  LDSM.16.M88.4 R100, [R217+0x1e000] ;  /* 0x01e00000d964783b */ /* 0x000e6c0000000200 */
[----:B------:R-:W4:Y:S01]  /*4f90*/  LDSM.16.M88.4 R104, [R217+0x1e800] ;  /* 0x01e80000d968783b */ /* 0x000f220000000200 */
[C---:B--2---:R-:W-:Y:S08]  /*4fa0*/  HMMA.16816.F32.BF16 R4, R84.reuse, R92, R4 ;  /* 0x0000005c5404723c */ /* 0x044ff00000041804 */
[C---:B------:R-:W-:Y:S01]  /*4fb0*/  HMMA.16816.F32.BF16 R8, R84.reuse, R94, R8 ;  /* 0x0000005e5408723c */ /* 0x040fe20000041808 */
[----:B------:R-:W-:Y:S07]  /*4fc0*/  LDSM.16.M88.4 R92, [R216+0x1e000] ;  /* 0x01e00000d85c783b */ /* 0x000fee0000000200 */
[C---:B---3--:R-:W-:Y:S08]  /*4fd0*/  HMMA.16816.F32.BF16 R12, R84.reuse, R96, R12 ;  /* 0x00000060540c723c */ /* 0x048ff0000004180c */
[----:B------:R-:W-:Y:S01]  /*4fe0*/  HMMA.16816.F32.BF16 R16, R84, R98, R16 ;  /* 0x000000625410723c */ /* 0x000fe20000041810 */
[----:B------:R2:W3:Y:S07]  /*4ff0*/  LDSM.16.M88.4 R84, [R0+0x6000] ;  /* 0x006000000054783b */ /* 0x0004ee0000000200 */
[C---:B-1----:R-:W-:Y:S08]  /*5000*/  HMMA.16816.F32.BF16 R4, R88.reuse, R100, R4 ;  /* 0x000000645804723c */ /* 0x042ff00000041804 */
[C---:B------:R-:W-:Y:S08]  /*5010*/  HMMA.16816.F32.BF16 R8, R88.reuse, R102, R8 ;  /* 0x000000665808723c */ /* 0x040ff00000041808 */
[C---:B----4-:R-:W-:Y:S01]  /*5020*/  HMMA.16816.F32.BF16 R12, R88.reuse, R104, R12 ;  /* 0x00000068580c723c */ /* 0x050fe2000004180c */
[----:B--2---:R-:W1:Y:S01]  /*5030*/  @P0 S2R R0, SR_TID.X ;  /* 0x0000000000000919 */ /* 0x004e620000002100 */
[----:B------:R-:W-:Y:S06]  /*5040*/  PLOP3.LUT P0, PT, PT, PT, UP3, 0x80, 0x0 ;  /* 0x000000000000781c */ /* 0x000fec0003f0f038 */
[----:B------:R-:W-:Y:S07]  /*5050*/  HMMA.16816.F32.BF16 R16, R88, R106, R16 ;  /* 0x0000006a5810723c */ /* 0x000fee0000041810 */
[----:B------:R-:W-:Y:S01]  /*5060*/  IMAD.U32 R88, RZ, RZ, UR7 ;  /* 0x00000007ff587e24 */ /* 0x000fe2000f8e00ff */
[C---:B---3--:R-:W-:Y:S05]  /*5070*/  HMMA.16816.F32.BF16 R4, R84.reuse, R92, R4 ;  /* 0x0000005c5404723c */ /* 0x048fea0000041804 */
[----:B------:R-:W-:Y:S02]  /*5080*/  IMAD R88, R88, 0x4, R109 ;  /* 0x0000000458587824 */ /* 0x000fe400078e026d */
[----:B------:R-:W-:Y:S01]  /*5090*/  IMAD.U32 R92, RZ, RZ, UR28 ;  /* 0x0000001cff5c7e24 */ /* 0x000fe2000f8e00ff */
[C---:B------:R-:W-:Y:S01]  /*50a0*/  HMMA.16816.F32.BF16 R8, R84.reuse, R94, R8 ;  /* 0x0000005e5408723c */ /* 0x040fe20000041808 */
[----:B------:R-:W2:Y:S03]  /*50b0*/  LDL R109, [R1+0x8] ;  /* 0x00000800016d7983 */ /* 0x000ea60000100800 */
[----:B-1----:R-:W-:Y:S01]  /*50c0*/  @P2 IMAD.SHL.U32 R0, R0, 0x2, RZ ;  /* 0x0000000200002824 */ /* 0x002fe200078e00ff */
[----:B------:R-:W-:Y:S01]  /*50d0*/  PLOP3.LUT P2, PT, PT, PT, UP3, 0x80, 0x0 ;  /* 0x000000000000781c */ /* 0x000fe20003f4f038 */
[----:B------:R-:W-:Y:S03]  /*50e0*/  FMUL.FTZ R93, R250, 1.4426950216293334961 ;  /* 0x3fb8aa3bfa5d7820 */ /* 0x000fe60000410000 */
[----:B------:R-:W-:Y:S02]  /*50f0*/  @P1 LOP3.LUT R0, R112, 0x6, R0, 0xf8, !PT ;  /* 0x0000000670001812 */ /* 0x000fe400078ef800 */
[----:B------:R-:W1:Y:S01]  /*5100*/  S2R R112, SR_TID.X ;  /* 0x0000000000707919 */ /* 0x000e620000002100 */
[----:B------:R-:W-:Y:S02]  /*5110*/  PLOP3.LUT P1, PT, PT, PT, UP3, 0x80, 0x0 ;  /* 0x000000000000781c */ /* 0x000fe40003f2f038 */
[----:B------:R-:W-:Y:S01]  /*5120*/  @P0 IMAD R92, R92, 0x40, R0 ;  /* 0x000000405c5c0824 */ /* 0x000fe200078e0200 */
[----:B------:R-:W-:Y:S01]  /*5130*/  PLOP3.LUT P0, PT, PT, PT, UP3, 0x80, 0x0 ;  /* 0x000000000000781c */ /* 0x000fe20003f0f038 */
[----:B------:R-:W-:Y:S01]  /*5140*/  IMAD.U32 R0, RZ, RZ, UR28 ;  /* 0x0000001cff007e24 */ /* 0x000fe2000f8e00ff */
[----:B------:R-:W-:Y:S02]  /*5150*/  FSEL R93, R93, RZ, P4 ;  /* 0x000000ff5d5d7208 */ /* 0x000fe40002000000 */
[C---:B------:R-:W-:Y:S02]  /*5160*/  @P3 ISETP.GE.AND P3, PT, R92.reuse, UR6, PT ;  /* 0x000000065c003c0c */ /* 0x040fe4000bf66270 */
[----:B------:R-:W-:Y:S04]  /*5170*/  FSETP.NEU.FTZ.AND P4, PT, R251, -INF , PT ;  /* 0xff800000fb00780b */ /* 0x000fe80003f9d000 */
[----:B------:R-:W-:Y:S02]  /*5180*/  @P1 IADD3 R89, R92, 0x1, RZ ;  /* 0x000000015c591810 */ /* 0x000fe40007ffe0ff */
[----:B------:R-:W-:Y:S02]  /*5190*/  PLOP3.LUT P1, PT, PT, PT, UP3, 0x80, 0x0 ;  /* 0x000000000000781c */ /* 0x000fe40003f2f038 */
[----:B------:R-:W-:Y:S01]  /*51a0*/  @P6 ISETP.GE.AND P6, PT, R89, UR6, PT ;  /* 0x0000000659006c0c */ /* 0x000fe2000bfc6270 */
[----:B------:R-:W-:Y:S02]  /*51b0*/  IMAD.WIDE.U32 R88, R88, -0x326172a9, RZ ;  /* 0xcd9e8d5758587825 */ /* 0x000fe400078e00ff */
[----:B------:R-:W-:Y:S02]  /*51c0*/  @P0 FSEL R4, R4, -INF , !P3 ;  /* 0xff80000004040808 */ /* 0x000fe40005800000 */
[----:B------:R-:W-:Y:S02]  /*51d0*/  PLOP3.LUT P0, PT, PT, PT, UP3, 0x80, 0x0 ;  /* 0x000000000000781c */ /* 0x000fe40003f0f038 */
[----:B-1----:R-:W-:Y:S01]  /*51e0*/  SHF.R.S32.HI R112, RZ, 0x1f, R112 ;  /* 0x0000001fff707819 */ /* 0x002fe20000011470 */
[--C-:B------:R-:W-:Y:S01]  /*51f0*/  FFMA.FTZ R4, R4, c[0x0][0x23c], -R93.reuse ;  /* 0x00008f0004047a23 */ /* 0x100fe2000001085d */
[----:B------:R-:W-:Y:S02]  /*5200*/  LOP3.LUT R98, R89, UR15, R108, 0x96, !PT ;  /* 0x0000000f59627c12 */ /* 0x000fe4000f8e966c */
[----:B------:R-:W-:Y:S01]  /*5210*/  LEA.HI R112, R112, R113, RZ, 0x7 ;  /* 0x0000007170707211 */ /* 0x000fe200078f38ff */
[----:B------:R-:W1:Y:S01]  /*5220*/  MUFU.EX2 R106, R4 ;  /* 0x00000004006a7308 */ /* 0x000e620000000800 */
[----:B------:R-:W-:Y:S02]  /*5230*/  @P1 FSEL R5, R5, -INF , !P6 ;  /* 0xff80000005051808 */ /* 0x000fe40007000000 */
[----:B------:R-:W-:Y:S02]  /*5240*/  SHF.R.S32.HI R112, RZ, 0x7, R112 ;  /* 0x00000007ff707819 */ /* 0x000fe40000011470 */
[----:B------:R-:W-:Y:S01]  /*5250*/  PLOP3.LUT P1, PT, PT, PT, UP3, 0x80, 0x0 ;  /* 0x000000000000781c */ /* 0x000fe20003f2f038 */
[--C-:B------:R-:W-:Y:S01]  /*5260*/  FFMA.FTZ R5, R5, c[0x0][0x23c], -R93.reuse ;  /* 0x00008f0005057a23 */ /* 0x100fe2000001085d */
[----:B------:R-:W-:Y:S01]  /*5270*/  @P0 FSEL R6, R6, -INF , !P3 ;  /* 0xff80000006060808 */ /* 0x000fe20005800000 */
[----:B------:R-:W-:Y:S01]  /*5280*/  IMAD R0, R0, 0x2, R112 ;  /* 0x0000000200007824 */ /* 0x000fe200078e0270 */
[----:B------:R-:W-:Y:S01]  /*5290*/  PLOP3.LUT P0, PT, PT, PT, UP3, 0x80, 0x0 ;  /* 0x000000000000781c */ /* 0x000fe20003f0f038 */
[----:B------:R3:W4:Y:S01]  /*52a0*/  MUFU.EX2 R104, R5 ;  /* 0x0000000500687308 */ /* 0x0007220000000800 */
[----:B------:R-:W-:Y:S02]  /*52b0*/  PLOP3.LUT P3, PT, PT, PT, UP3, 0x80, 0x0 ;  /* 0x000000000000781c */ /* 0x000fe40003f6f038 */
[----:B------:R-:W-:Y:S05]  /*52c0*/  LOP3.LUT R0, R111, UR14, R0, 0x96, !PT ;  /* 0x0000000e6f007c12 */ /* 0x000fea000f8e9600 */
[----:B------:R-:W-:Y:S01]  /*52d0*/  IMAD.WIDE.U32 R96, R0, -0x326172a9, RZ ;  /* 0xcd9e8d5700607825 */ /* 0x000fe200078e00ff */
[----:B------:R-:W-:Y:S02]  /*52e0*/  @P2 IADD3 R0, R92, 0x8, RZ ;  /* 0x000000085c002810 */ /* 0x000fe40007ffe0ff */
[----:B------:R-:W-:Y:S02]  /*52f0*/  PLOP3.LUT P2, PT, PT, PT, UP3, 0x80, 0x0 ;  /* 0x000000000000781c */ /* 0x000fe40003f4f038 */
[----:B------:R-:W-:Y:S02]  /*5300*/  LOP3.LUT R97, R97, UR27, R88, 0x96, !PT ;  /* 0x0000001b61617c12 */ /* 0x000fe4000f8e9658 */
[----:B------:R-:W1:Y:S01]  /*5310*/  LDSM.16.M88.4 R88, [R216+0x1e800] ;  /* 0x01e80000d858783b */ /* 0x000e620000000200 */
[----:B------:R-:W-:Y:S01]  /*5320*/  @P5 ISETP.GE.AND P5, PT, R0, UR6, PT ;  /* 0x0000000600005c0c */ /* 0x000fe2000bfa6270 */
[----:B------:R-:W-:Y:S02]  /*5330*/  FMUL.FTZ R0, R251, 1.4426950216293334961 ;  /* 0x3fb8aa3bfb007820 */ /* 0x000fe40000410000 */
[----:B------:R-:W-:Y:S01]  /*5340*/  IMAD.WIDE.U32 R94, R97, -0x2daee0ad, RZ ;  /* 0xd2511f53615e7825 */ /* 0x000fe200078e00ff */
[----:B------:R-:W-:Y:S02]  /*5350*/  @P1 IADD3 R97, R92, 0x9, RZ ;  /* 0x000000095c611810 */ /* 0x000fe40007ffe0ff */
[----:B------:R-:W-:Y:S02]  /*5360*/  FSEL R0, R0, RZ, P4 ;  /* 0x000000ff00007208 */ /* 0x000fe40002000000 */
[----:B------:R-:W-:Y:S01]  /*5370*/  PLOP3.LUT P4, PT, PT, PT, UP3, 0x80, 0x0 ;  /* 0x000000000000781c */ /* 0x000fe20003f8f038 */
[----:B---3--:R-:W-:Y:S01]  /*5380*/  IMAD.WIDE.U32 R4, R98, -0x2daee0ad, RZ ;  /* 0xd2511f5362047825 */ /* 0x008fe200078e00ff */
[----:B------:R-:W-:Y:S02]  /*5390*/  PLOP3.LUT P1, PT, PT, PT, UP3, 0x80, 0x0 ;  /* 0x000000000000781c */ /* 0x000fe40003f2f038 */
[----:B------:R-:W-:Y:S01]  /*53a0*/  @P2 FSEL R7, R7, -INF , !P6 ;  /* 0xff80000007072808 */ /* 0x000fe20007000000 */
[----:B------:R-:W-:Y:S01]  /*53b0*/  FFMA.FTZ R6, R6, c[0x0][0x23c], -R0 ;  /* 0x00008f0006067a23 */ /* 0x000fe20000010800 */
[----:B------:R-:W-:Y:S02]  /*53c0*/  PLOP3.LUT P6, PT, PT, PT, UP3, 0x80, 0x0 ;  /* 0x000000000000781c */ /* 0x000fe40003fcf038 */
[----:B------:R-:W-:Y:S01]  /*53d0*/  LOP3.LUT R5, R5, UR26, R110, 0x96, !PT ;  /* 0x0000001a05057c12 */ /* 0x000fe2000f8e966e */
[----:B------:R3:W3:Y:S04]  /*53e0*/  MUFU.EX2 R108, R6 ;  /* 0x00000006006c7308 */ /* 0x0006e80000000800 */
[----:B------:R-:W-:Y:S02]  /*53f0*/  @P4 ISETP.GE.AND P2, PT, R97, UR6, PT ;  /* 0x0000000661004c0c */ /* 0x000fe4000bf46270 */
[----:B------:R-:W-:Y:S02]  /*5400*/  @P0 IADD3 R97, R92, 0x10, RZ ;  /* 0x000000105c610810 */ /* 0x000fe40007ffe0ff */
[----:B------:R-:W-:Y:S02]  /*5410*/  PLOP3.LUT P0, PT, PT, PT, UP3, 0x80, 0x0 ;  /* 0x000000000000781c */ /* 0x000fe40003f0f038 */
[----:B------:R-:W-:Y:S02]  /*5420*/  @P1 FSEL R8, R8, -INF , !P5 ;  /* 0xff80000008081808 */ /* 0x000fe40006800000 */
[----:B------:R-:W-:Y:S02]  /*5430*/  PLOP3.LUT P1, PT, PT, PT, UP3, 0x80, 0x0 ;  /* 0x000000000000781c */ /* 0x000fe40003f2f038 */
[----:B------:R-:W-:Y:S01]  /*5440*/  @P3 ISETP.GE.AND P3, PT, R97, UR6, PT ;  /* 0x0000000661003c0c */ /* 0x000fe2000bf66270 */
[--C-:B------:R-:W-:Y:S01]  /*5450*/  FFMA.FTZ R8, R8, c[0x0][0x23c], -R93.reuse ;  /* 0x00008f0008087a23 */ /* 0x100fe2000001085d */
[----:B------:R-:W-:Y:S03]  /*5460*/  PLOP3.LUT P4, PT, PT, PT, UP3, 0x80, 0x0 ;  /* 0x000000000000781c */ /* 0x000fe60003f8f038 */
[----:B------:R4:W-:Y:S02]  /*5470*/  MUFU.EX2 R101, R8 ;  /* 0x0000000800657308 */ /* 0x0009e40000000800 */
[----:B------:R-:W-:Y:S01]  /*5480*/  @P0 FSEL R9, R9, -INF , !P2 ;  /* 0xff80000009090808 */ /* 0x000fe20005000000 */
[C---:B-1----:R-:W-:Y:S01]  /*5490*/  HMMA.16816.F32.BF16 R12, R84.reuse, R88, R12 ;  /* 0x00000058540c723c */ /* 0x042fe2000004180c */
[----:B------:R-:W-:Y:S02]  /*54a0*/  PLOP3.LUT P0, PT, PT, PT, UP3, 0x80, 0x0 ;  /* 0x000000000000781c */ /* 0x000fe40003f0f038 */
[----:B---3--:R-:W-:Y:S01]  /*54b0*/  LOP3.LUT R6, R95, UR24, R4, 0x96, !PT ;  /* 0x000000185f067c12 */ /* 0x008fe2000f8e9604 */
[----:B------:R-:W-:Y:S01]  /*54c0*/  IMAD.WIDE.U32 R4, R5, -0x326172a9, RZ ;  /* 0xcd9e8d5705047825 */ /* 0x000fe200078e00ff */
[----:B------:R-:W-:Y:S02]  /*54d0*/  @P1 FSEL R11, R11, -INF , !P2 ;  /* 0xff8000000b0b1808 */ /* 0x000fe40005000000 */
[----:B------:R-:W-:Y:S01]  /*54e0*/  PLOP3.LUT P1, PT, PT, PT, UP3, 0x80, 0x0 ;  /* 0x000000000000781c */ /* 0x000fe20003f2f038 */
[----:B------:R-:W-:Y:S01]  /*54f0*/  HMMA.16816.F32.BF16 R16, R84, R90, R16 ;  /* 0x0000005a5410723c */ /* 0x000fe20000041810 */
[----:B------:R-:W-:Y:S03]  /*5500*/  PLOP3.LUT P2, PT, PT, PT, UP3, 0x80, 0x0 ;  /* 0x000000000000781c */ /* 0x000fe60003f4f038 */
[--C-:B------:R-:W-:Y:S01]  /*5510*/  FFMA.FTZ R9, R9, c[0x0][0x23c], -R93.reuse ;  /* 0x00008f0009097a23 */ /* 0x100fe2000001085d */
[----:B------:R-:W-:Y:S01]  /*5520*/  LOP3.LUT R5, R5, UR25, R96, 0x96, !PT ;  /* 0x0000001905057c12 */ /* 0x000fe2000f8e9660 */
[--C-:B------:R-:W-:Y:S01]  /*5530*/  FFMA.FTZ R95, R7, c[0x0][0x23c], -R0.reuse ;  /* 0x00008f00075f7a23 */ /* 0x100fe20000010800 */
[----:B------:R-:W-:Y:S01]  /*5540*/  @P4 FSEL R10, R10, -INF , !P5 ;  /* 0xff8000000a0a4808 */ /* 0x000fe20006800000 */
[----:B------:R-:W-:Y:S01]  /*5550*/  IMAD.WIDE.U32 R6, R6, -0x326172a9, RZ ;  /* 0xcd9e8d5706067825 */ /* 0x000fe200078e00ff */
[----:B------:R1:W-:Y:S01]  /*5560*/  MUFU.EX2 R102, R9 ;  /* 0x0000000900667308 */ /* 0x0003e20000000800 */
[----:B------:R-:W-:Y:S02]  /*5570*/  PLOP3.LUT P4, PT, PT, PT, UP3, 0x80, 0x0 ;  /* 0x000000000000781c */ /* 0x000fe40003f8f038 */
[----:B------:R-:W-:Y:S01]  /*5580*/  FFMA.FTZ R10, R10, c[0x0][0x23c], -R0 ;  /* 0x00008f000a0a7a23 */ /* 0x000fe20000010800 */
[----:B------:R-:W-:Y:S01]  /*5590*/  LOP3.LUT R96, R7, UR23, R4, 0x96, !PT ;  /* 0x0000001707607c12 */ /* 0x000fe2000f8e9604 */
[----:B------:R-:W-:Y:S01]  /*55a0*/  IMAD.WIDE.U32 R4, R5, -0x2daee0ad, RZ ;  /* 0xd2511f5305047825 */ /* 0x000fe200078e00ff */
[----:B----4-:R-:W-:Y:S02]  /*55b0*/  @P6 IADD3 R8, R92, 0x11, RZ ;  /* 0x000000115c086810 */ /* 0x010fe40007ffe0ff */
[----:B------:R-:W-:Y:S01]  /*55c0*/  @P1 FSEL R12, R12, -INF , !P3 ;  /* 0xff8000000c0c1808 */ /* 0x000fe20005800000 */
[----:B------:R-:W-:Y:S01]  /*55d0*/  IMAD.WIDE.U32 R96, R96, -0x2daee0ad, RZ ;  /* 0xd2511f5360607825 */ /* 0x000fe200078e00ff */
[----:B------:R-:W-:Y:S01]  /*55e0*/  LOP3.LUT R5, R5, UR22, R94, 0x96, !PT ;  /* 0x0000001605057c12 */ /* 0x000fe2000f8e965e */
[----:B------:R-:W-:Y:S01]  /*55f0*/  MUFU.EX2 R105, R10 ;  /* 0x0000000a00697308 */ /* 0x000fe20000000800 */
[----:B------:R-:W-:Y:S01]  /*5600*/  @P0 IADD3 R7, R92, 0x18, RZ ;  /* 0x000000185c070810 */ /* 0x000fe20007ffe0ff */
[----:B------:R-:W-:Y:S01]  /*5610*/  FFMA.FTZ R11, R11, c[0x0][0x23c], -R0 ;  /* 0x00008f000b0b7a23 */ /* 0x000fe20000010800 */
[----:B------:R-:W-:Y:S01]  /*5620*/  LOP3.LUT R94, R97, UR20, R4, 0x96, !PT ;  /* 0x00000014615e7c12 */ /* 0x000fe2000f8e9604 */
[----:B------:R-:W-:Y:S01]  /*5630*/  IMAD.WIDE.U32 R4, R5, -0x326172a9, RZ ;  /* 0xcd9e8d5705047825 */ /* 0x000fe200078e00ff */
[----:B------:R-:W-:Y:S02]  /*5640*/  @P4 ISETP.GE.AND P4, PT, R8, UR6, PT ;  /* 0x0000000608004c0c */ /* 0x000fe4000bf86270 */
[----:B------:R-:W-:Y:S01]  /*5650*/  PLOP3.LUT P0, PT, PT, PT, UP3, 0x80, 0x0 ;  /* 0x000000000000781c */ /* 0x000fe20003f0f038 */
[--C-:B------:R-:W-:Y:S01]  /*5660*/  FFMA.FTZ R12, R12, c[0x0][0x23c], -R93.reuse ;  /* 0x00008f000c0c7a23 */ /* 0x100fe2000001085d */
[----:B------:R-:W-:Y:S01]  /*5670*/  LOP3.LUT R8, R5, UR21, R6, 0x96, !PT ;  /* 0x0000001505087c12 */ /* 0x000fe2000f8e9606 */
[----:B------:R3:W-:Y:S01]  /*5680*/  MUFU.EX2 R103, R11 ;  /* 0x0000000b00677308 */ /* 0x0007e20000000800 */
[----:B------:R-:W-:Y:S01]  /*5690*/  PLOP3.LUT P5, PT, PT, PT, UP3, 0x80, 0x0 ;  /* 0x000000000000781c */ /* 0x000fe20003faf038 */
[----:B------:R-:W-:Y:S01]  /*56a0*/  IMAD.WIDE.U32 R88, R94, -0x326172a9, RZ ;  /* 0xcd9e8d575e587825 */ /* 0x000fe200078e00ff */
[----:B------:R-:W-:Y:S02]  /*56b0*/  @P2 IADD3 R92, R92, 0x19, RZ ;  /* 0x000000195c5c2810 */ /* 0x000fe40007ffe0ff */
[----:B------:R-:W-:Y:S01]  /*56c0*/  PLOP3.LUT P6, PT, PT, PT, UP3, 0x80, 0x0 ;  /* 0x000000000000781c */ /* 0x000fe20003fcf038 */
[----:B-1----:R-:W-:Y:S01]  /*56d0*/  IMAD.WIDE.U32 R8, R8, -0x2daee0ad, RZ ;  /* 0xd2511f5308087825 */ /* 0x002fe200078e00ff */
[----:B------:R-:W-:Y:S02]  /*56e0*/  PLOP3.LUT P2, PT, PT, PT, UP3, 0x80, 0x0 ;  /* 0x000000000000781c */ /* 0x000fe40003f4f038 */
[----:B------:R-:W-:Y:S01]  /*56f0*/  LOP3.LUT R6, R89, UR19, R4, 0x96, !PT ;  /* 0x0000001359067c12 */ /* 0x000fe2000f8e9604 */
[----:B------:R1:W-:Y:S01]  /*5700*/  MUFU.EX2 R98, R12 ;  /* 0x0000000c00627308 */ /* 0x0003e20000000800 */
[----:B------:R-:W-:Y:S02]  /*5710*/  LOP3.LUT R4, R9, UR18, R96, 0x96, !PT ;  /* 0x0000001209047c12 */ /* 0x000fe4000f8e9660 */
[----:B------:R-:W-:Y:S02]  /*5720*/  PLOP3.LUT P1, PT, PT, PT, UP3, 0x80, 0x0 ;  /* 0x000000000000781c */ /* 0x000fe40003f2f038 */
[----:B------:R-:W-:Y:S01]  /*5730*/  @P0 FSEL R13, R13, -INF , !P4 ;  /* 0xff8000000d0d0808 */ /* 0x000fe20006000000 */
[----:B------:R-:W-:Y:S01]  /*5740*/  IMAD.WIDE.U32 R4, R4, -0x326172a9, RZ ;  /* 0xcd9e8d5704047825 */ /* 0x000fe200078e00ff */
[----:B------:R-:W-:Y:S02]  /*5750*/  @P5 ISETP.GE.AND P5, PT, R7, UR6, PT ;  /* 0x0000000607005c0c */ /* 0x000fe4000bfa6270 */
[----:B------:R-:W-:Y:S01]  /*5760*/  PLOP3.LUT P0, PT, PT, PT, UP3, 0x80, 0x0 ;  /* 0x000000000000781c */ /* 0x000fe20003f0f038 */
[----:B------:R-:W-:Y:S01]  /*5770*/  IMAD.WIDE.U32 R6, R6, -0x2daee0ad, RZ ;  /* 0xd2511f5306067825 */ /* 0x000fe200078e00ff */
[----:B------:R-:W-:Y:S01]  /*5780*/  @P6 ISETP.GE.AND P6, PT, R92, UR6, PT ;  /* 0x000000065c006c0c */ /* 0x000fe2000bfc6270 */
[----:B------:R-:W4:Y:S01]  /*5790*/  MUFU.EX2 R107, R95 ;  /* 0x0000005f006b7308 */ /* 0x000f220000000800 */
[----:B------:R-:W-:Y:S01]  /*57a0*/  @P2 FSEL R14, R14, -INF , !P3 ;  /* 0xff8000000e0e2808 */ /* 0x000fe20005800000 */
[--C-:B------:R-:W-:Y:S01]  /*57b0*/  FFMA.FTZ R13, R13, c[0x0][0x23c], -R93.reuse ;  /* 0x00008f000d0d7a23 */ /* 0x100fe2000001085d */
[----:B------:R-:W-:Y:S02]  /*57c0*/  PLOP3.LUT P3, PT, PT, PT, UP3, 0x80, 0x0 ;  /* 0x000000000000781c */ /* 0x000fe40003f6f038 */
[----:B------:R-:W-:Y:S01]  /*57d0*/  PLOP3.LUT P2, PT, PT, PT, UP3, 0x80, 0x0 ;  /* 0x000000000000781c */ /* 0x000fe20003f4f038 */
[----:B------:R-:W-:Y:S01]  /*57e0*/  FFMA.FTZ R14, R14, c[0x0][0x23c], -R0 ;  /* 0x00008f000e0e7a23 */ /* 0x000fe20000010800 */
[C---:B------:R-:W-:Y:S02]  /*57f0*/  LOP3.LUT R9, R6.reuse, 0xff, RZ, 0xc0, !PT ;  /* 0x000000ff06097812 */ /* 0x040fe400078ec0ff */
[--C-:B------:R-:W-:Y:S01]  /*5800*/  SHF.R.U32.HI R84, RZ, 0x18, R6.reuse ;  /* 0x00000018ff547819 */ /* 0x100fe20000011606 */
[----:B------:R-:W-:Y:S01]  /*5810*/  MUFU.EX2 R97, R13 ;  /* 0x0000000d00617308 */ /* 0x000fe20000000800 */
[----:B------:R-:W-:Y:S02]  /*5820*/  LOP3.LUT R86, R6, 0xffff, RZ, 0xc0, !PT ;  /* 0x0000ffff06567812 */ /* 0x000fe400078ec0ff */
[----:B------:R-:W-:Y:S02]  /*5830*/  SHF.R.U32.HI R85, RZ, 0x10, R6 ;  /* 0x00000010ff557819 */ /* 0x000fe40000011606 */
[----:B------:R-:W-:Y:S02]  /*5840*/  LOP3.LUT R6, R5, UR17, R88, 0x96, !PT ;  /* 0x0000001105067c12 */ /* 0x000fe4000f8e9658 */
[----:B------:R-:W-:Y:S02]  /*5850*/  @P1 FSEL R15, R15, -INF , !P4 ;  /* 0xff8000000f0f1808 */ /* 0x000fe40006000000 */
[----:B------:R-:W-:Y:S01]  /*5860*/  PLOP3.LUT P1, PT, PT, PT, UP3, 0x80, 0x0 ;  /* 0x000000000000781c */ /* 0x000fe20003f2f038 */
[----:B------:R-:W-:Y:S01]  /*5870*/  MUFU.EX2 R100, R14 ;  /* 0x0000000e00647308 */ /* 0x000fe20000000800 */
[C---:B---3--:R-:W-:Y:S01]  /*5880*/  LOP3.LUT R11, R4.reuse, 0xff, RZ, 0xc0, !PT ;  /* 0x000000ff040b7812 */ /* 0x048fe200078ec0ff */
[----:B------:R-:W-:Y:S01]  /*5890*/  FFMA.FTZ R15, R15, c[0x0][0x23c], -R0 ;  /* 0x00008f000f0f7a23 */ /* 0x000fe20000010800 */
[----:B------:R-:W-:Y:S02]  /*58a0*/  SHF.R.U32.HI R10, RZ, 0x18, R4 ;  /* 0x00000018ff0a7819 */ /* 0x000fe40000011604 */
[----:B------:R-:W-:Y:S02]  /*58b0*/  LOP3.LUT R8, R7, UR16, R8, 0x96, !PT ;  /* 0x0000001007087c12 */ /* 0x000fe4000f8e9608 */
[----:B------:R-:W-:Y:S02]  /*58c0*/  LOP3.LUT R7, R4, 0xffff, RZ, 0xc0, !PT ;  /* 0x0000ffff04077812 */ /* 0x000fe400078ec0ff */
[----:B-1----:R-:W-:Y:S01]  /*58d0*/  SHF.R.U32.HI R12, RZ, 0x10, R4 ;  /* 0x00000010ff0c7819 */ /* 0x002fe20000011604 */
[----:B------:R-:W1:Y:S01]  /*58e0*/  MUFU.EX2 R99, R15 ;  /* 0x0000000f00637308 */ /* 0x000e620000000800 */
[C---:B------:R-:W-:Y:S02]  /*58f0*/  LOP3.LUT R4, R6.reuse, 0xffff, RZ, 0xc0, !PT ;  /* 0x0000ffff06047812 */ /* 0x040fe400078ec0ff */
[----:B------:R-:W-:Y:S02]  /*5900*/  LOP3.LUT R5, R6, 0xff, RZ, 0xc0, !PT ;  /* 0x000000ff06057812 */ /* 0x000fe400078ec0ff */
[----:B------:R-:W-:Y:S02]  /*5910*/  @P0 FSEL R16, R16, -INF , !P5 ;  /* 0xff80000010100808 */ /* 0x000fe40006800000 */
[----:B------:R-:W-:Y:S02]  /*5920*/  ISETP.LE.U32.AND P0, PT, R5, UR29, PT ;  /* 0x0000001d05007c0c */ /* 0x000fe4000bf03070 */
[----:B------:R-:W-:Y:S01]  /*5930*/  SHF.R.U32.HI R5, RZ, 0x10, R6 ;  /* 0x00000010ff057819 */ /* 0x000fe20000011606 */
[--C-:B------:R-:W-:Y:S01]  /*5940*/  FFMA.FTZ R16, R16, c[0x0][0x23c], -R93.reuse ;  /* 0x00008f0010107a23 */ /* 0x100fe2000001085d */
        /* <DEDUP_REMOVED lines=9> */
[----:B------:R-:W-:Y:S01]  /*59e0*/  SHF.R.U32.HI R6, RZ, 0x18, R6 ;  /* 0x00000018ff067819 */ /* 0x000fe20000011606 */
[----:B------:R-:W-:Y:S01]  /*59f0*/  @!P0 FADD.FTZ R106, -R106, -RZ ;  /* 0x800000ff6a6a8221 */ /* 0x000fe20000010100 */
[----:B------:R-:W-:Y:S01]  /*5a00*/  ISETP.LE.U32.AND P5, PT, R4, UR29, PT ;  /* 0x0000001d04007c0c */ /* 0x000fe2000bfa3070 */
[----:B------:R3:W-:Y:S01]  /*5a10*/  MUFU.EX2 R94, R0 ;  /* 0x00000000005e7308 */ /* 0x0007e20000000800 */
[----:B------:R-:W-:Y:S01]  /*5a20*/  ISETP.LE.U32.AND P1, PT, R5, UR29, PT ;  /* 0x0000001d05007c0c */ /* 0x000fe2000bf23070 */
[----:B------:R-:W-:Y:S01]  /*5a30*/  FFMA.FTZ R93, R17, c[0x0][0x23c], -R93 ;  /* 0x00008f00115d7a23 */ /* 0x000fe2000001085d */
[----:B------:R-:W-:Y:S02]  /*5a40*/  ISETP.LE.U32.AND P6, PT, R6, UR29, PT ;  /* 0x0000001d06007c0c */ /* 0x000fe4000bfc3070 */
[----:B------:R-:W-:Y:S02]  /*5a50*/  SHF.R.U32.HI R5, RZ, 0x8, R7 ;  /* 0x00000008ff057819 */ /* 0x000fe40000011607 */
[----:B------:R-:W-:Y:S02]  /*5a60*/  ISETP.LE.U32.AND P2, PT, R11, UR29, PT ;  /* 0x0000001d0b007c0c */ /* 0x000fe4000bf43070 */
[----:B------:R-:W-:Y:S01]  /*5a70*/  LOP3.LUT R4, R8, 0xff, RZ, 0xc0, !PT ;  /* 0x000000ff08047812 */ /* 0x000fe200078ec0ff */
[----:B------:R-:W1:Y:S01]  /*5a80*/  MUFU.EX2 R96, R18 ;  /* 0x0000001200607308 */ /* 0x000e620000000800 */
[----:B------:R-:W-:Y:S01]  /*5a90*/  LOP3.LUT R5, R5, 0xffff, RZ, 0xc0, !PT ;  /* 0x0000ffff05057812 */ /* 0x000fe200078ec0ff */
[----:B------:R-:W-:Y:S01]  /*5aa0*/  @!P5 FADD.FTZ R104, -R104, -RZ ;  /* 0x800000ff6868d221 */ /* 0x000fe20000010100 */
[----:B------:R-:W-:Y:S01]  /*5ab0*/  ISETP.LE.U32.AND P5, PT, R4, UR29, PT ;  /* 0x0000001d04007c0c */ /* 0x000fe2000bfa3070 */
[----:B------:R-:W-:Y:S01]  /*5ac0*/  @!P1 FADD.FTZ R108, -R108, -RZ ;  /* 0x800000ff6c6c9221 */ /* 0x000fe20000010100 */
[----:B------:R-:W-:Y:S01]  /*5ad0*/  LOP3.LUT R4, R12, 0xff, RZ, 0xc0, !PT ;  /* 0x000000ff0c047812 */ /* 0x000fe200078ec0ff */
[----:B----4-:R-:W-:Y:S01]  /*5ae0*/  @!P6 FADD.FTZ R107, -R107, -RZ ;  /* 0x800000ff6b6be221 */ /* 0x010fe20000010100 */
[----:B------:R-:W-:Y:S02]  /*5af0*/  ISETP.LE.U32.AND P1, PT, R5, UR29, PT ;  /* 0x0000001d05007c0c */ /* 0x000fe4000bf23070 */
[----:B------:R-:W-:Y:S01]  /*5b00*/  ISETP.LE.U32.AND P0, PT, R10, UR29, PT ;  /* 0x0000001d0a007c0c */ /* 0x000fe2000bf03070 */
[----:B------:R-:W-:Y:S01]  /*5b10*/  @!P2 FADD.FTZ R101, -R101, -RZ ;  /* 0x800000ff6565a221 */ /* 0x000fe20000010100 */
[----:B------:R-:W-:Y:S01]  /*5b20*/  ISETP.LE.U32.AND P6, PT, R4, UR29, PT ;  /* 0x0000001d04007c0c */ /* 0x000fe2000bfc3070 */
[----:B------:R-:W4:Y:S01]  /*5b30*/  MUFU.EX2 R93, R93 ;  /* 0x0000005d005d7308 */ /* 0x000f220000000800 */
[--C-:B------:R-:W-:Y:S02]  /*5b40*/  SHF.R.U32.HI R4, RZ, 0x18, R8.reuse ;  /* 0x00000018ff047819 */ /* 0x100fe40000011608 */
[----:B------:R-:W-:Y:S01]  /*5b50*/  SHF.R.U32.HI R5, RZ, 0x10, R8 ;  /* 0x00000010ff057819 */ /* 0x000fe20000011608 */
[----:B------:R-:W-:Y:S01]  /*5b60*/  @!P5 FADD.FTZ R98, -R98, -RZ ;  /* 0x800000ff6262d221 */ /* 0x000fe20000010100 */
[----:B------:R-:W-:Y:S02]  /*5b70*/  LOP3.LUT R8, R8, 0xffff, RZ, 0xc0, !PT ;  /* 0x0000ffff08087812 */ /* 0x000fe400078ec0ff */
[----:B------:R-:W-:Y:S01]  /*5b80*/  ISETP.LE.U32.AND P2, PT, R4, UR29, PT ;  /* 0x0000001d04007c0c */ /* 0x000fe2000bf43070 */
[----:B------:R-:W-:Y:S01]  /*5b90*/  @!P1 FADD.FTZ R102, -R102, -RZ ;  /* 0x800000ff66669221 */ /* 0x000fe20000010100 */
[----:B------:R-:W-:Y:S01]  /*5ba0*/  SHF.R.U32.HI R4, RZ, 0x8, R8 ;  /* 0x00000008ff047819 */ /* 0x000fe20000011608 */
[----:B------:R-:W-:Y:S01]  /*5bb0*/  @!P0 FADD.FTZ R103, -R103, -RZ ;  /* 0x800000ff67678221 */ /* 0x000fe20000010100 */
[----:B------:R-:W-:Y:S01]  /*5bc0*/  LOP3.LUT R5, R5, 0xff, RZ, 0xc0, !PT ;  /* 0x000000ff05057812 */ /* 0x000fe200078ec0ff */
[----:B------:R-:W-:Y:S01]  /*5bd0*/  @!P6 FADD.FTZ R105, -R105, -RZ ;  /* 0x800000ff6969e221 */ /* 0x000fe20000010100 */
[----:B------:R-:W-:Y:S02]  /*5be0*/  LOP3.LUT R4, R4, 0xffff, RZ, 0xc0, !PT ;  /* 0x0000ffff04047812 */ /* 0x000fe400078ec0ff */
[----:B------:R-:W-:Y:S02]  /*5bf0*/  ISETP.LE.U32.AND P1, PT, R5, UR29, PT ;  /* 0x0000001d05007c0c */ /* 0x000fe4000bf23070 */
[----:B------:R-:W-:Y:S02]  /*5c00*/  LOP3.LUT R5, R85, 0xff, RZ, 0xc0, !PT ;  /* 0x000000ff55057812 */ /* 0x000fe400078ec0ff */
[----:B---3--:R-:W-:Y:S01]  /*5c10*/  SHF.R.U32.HI R0, RZ, 0x8, R86 ;  /* 0x00000008ff007819 */ /* 0x008fe20000011656 */
        /* <DEDUP_REMOVED lines=12> */
[----:B------:R-:W-:Y:S01]  /*5ce0*/  @!P0 FADD.FTZ R96, -R96, -RZ ;  /* 0x800000ff60608221 */ /* 0x000fe20000010100 */
        /* <DEDUP_REMOVED lines=9> */
[----:B----4-:R-:W-:Y:S01]  /*5d80*/  @!P5 FADD.FTZ R93, -R93, -RZ ;  /* 0x800000ff5d5dd221 */ /* 0x010fe20000010100 */
[----:B------:R-:W-:Y:S02]  /*5d90*/  FSETP.GE.FTZ.AND P5, PT, R102, RZ, PT ;  /* 0x000000ff6600720b */ /* 0x000fe40003fb6000 */
[----:B------:R-:W-:Y:S01]  /*5da0*/  @!P3 FADD.FTZ R94, -R94, -RZ ;  /* 0x800000ff5e5eb221 */ /* 0x000fe20000010100 */
[----:B------:R-:W-:Y:S01]  /*5db0*/  FSETP.GE.FTZ.AND P3, PT, R97, RZ, PT ;  /* 0x000000ff6100720b */ /* 0x000fe20003f76000 */
[----:B------:R-:W-:Y:S01]  /*5dc0*/  STS [R247+0x2a000], R6 ;  /* 0x02a00006f7007388 */ /* 0x000fe20000000800 */
[----:B-1----:R-:W-:Y:S02]  /*5dd0*/  F2FP.RELU.BF16.PACK_AB R5, R99, R100 ;  /* 0x000000646305723e */ /* 0x002fe400000018ff */
[----:B------:R-:W-:Y:S03]  /*5de0*/  FSETP.GE.FTZ.AND P4, PT, R98, RZ, PT ;  /* 0x000000ff6200720b */ /* 0x000fe60003f96000 */
[----:B------:R-:W-:Y:S01]  /*5df0*/  STS [R247+0x2a400], R5 ;  /* 0x02a40005f7007388 */ /* 0x000fe20000000800 */
[----:B---3--:R-:W-:Y:S05]  /*5e00*/  F2FP.RELU.BF16.PACK_AB R4, R93, R95 ;  /* 0x0000005f5d04723e */ /* 0x008fea00000018ff */
[----:B------:R-:W-:Y:S01]  /*5e10*/  STS [R248+0x2a000], R4 ;  /* 0x02a00004f8007388 */ /* 0x000fe20000000800 */
[----:B--2---:R-:W-:Y:S05]  /*5e20*/  F2FP.RELU.BF16.PACK_AB R0, R94, R96 ;  /* 0x000000605e00723e */ /* 0x004fea00000018ff */
[----:B------:R-:W-:Y:S06]  /*5e30*/  STS [R248+0x2a400], R0 ;  /* 0x02a40000f8007388 */ /* 0x000fec0000000800 */
[----:B------:R-:W-:Y:S06]  /*5e40*/  LDSM.16.M88.4 R16, [R222+0x10000] ;  /* 0x01000000de10783b */ /* 0x000fec0000000200 */
[----:B------:R-:W1:Y:S06]  /*5e50*/  LDSM.16.M88.4 R8, [R218+0x20000] ;  /* 0x02000000da08783b */ /* 0x000e6c0000000200 */
[----:B------:R-:W2:Y:S06]  /*5e60*/  LDSM.16.M88.4 R84, [R218+0x20800] ;  /* 0x02080000da54783b */ /* 0x000eac0000000200 */
[----:B------:R-:W-:Y:S01]  /*5e70*/  LDSM.16.M88.4 R88, [R223+0x10000] ;  /* 0x01000000df58783b */ /* 0x000fe20000000200 */
[C---:B-1----:R-:W-:Y:S08]  /*5e80*/  HMMA.16816.F32.BF16 R4, R16.reuse, R8, RZ ;  /* 0x000000081004723c */ /* 0x042ff000000418ff */
[C---:B------:R-:W-:Y:S08]  /*5e90*/  HMMA.16816.F32.BF16 R8, R16.reuse, R10, RZ ;  /* 0x0000000a1008723c */ /* 0x040ff000000418ff */
[C---:B--2---:R-:W-:Y:S08]  /*5ea0*/  HMMA.16816.F32.BF16 R12, R16.reuse, R84, RZ ;  /* 0x00000054100c723c */ /* 0x044ff000000418ff */
        /* <DEDUP_REMOVED lines=100> */
[C---:B-1----:R-:W-:Y:S07]  /*64f0*/  HMMA.16816.F32.BF16 R4, R84.reuse, R88, R4 ;  /* 0x000000585404723c */ /* 0x042fee0000041804 */
[----:B------:R-:W-:Y:S01]  /*6500*/  IMAD.U32 R88, RZ, RZ, UR12 ;  /* 0x0000000cff587e24 */ /* 0x000fe2000f8e00ff */
[C---:B------:R-:W-:Y:S01]  /*6510*/  HMMA.16816.F32.BF16 R8, R84.reuse, R90, R8 ;  /* 0x0000005a5408723c */ /* 0x040fe20000041808 */
[----:B------:R-:W-:Y:S03]  /*6520*/  IMAD.U32 R89, RZ, RZ, UR11 ;  /* 0x0000000bff597e24 */ /* 0x000fe6000f8e00ff */
[C---:B------:R-:W-:Y:S04]  /*6530*/  LEA R88, P0, R109.reuse, R88, 0x2 ;  /* 0x000000586d587211 */ /* 0x040fe800078010ff */
[----:B------:R-:W-:Y:S01]  /*6540*/  LEA.HI.X.SX32 R89, R109, R89, 0x2, P0 ;  /* 0x000000596d597211 */ /* 0x000fe200000f16ff */
[----:B------:R-:W-:Y:S01]  /*6550*/  IMAD.MOV.U32 R109, RZ, RZ, c[0x0][0x22c] ;  /* 0x00008b00ff6d7624 */ /* 0x000fe200078e00ff */
[----:B------:R-:W-:Y:S03]  /*6560*/  FSETP.GE.FTZ.AND P0, PT, R101, RZ, PT ;  /* 0x000000ff6500720b */ /* 0x000fe60003f16000 */
[----:B------:R-:W-:Y:S01]  /*6570*/  IMAD R109, R109, c[0x0][0x1c0], RZ ;  /* 0x000070006d6d7a24 */ /* 0x000fe200078e02ff */
[----:B------:R-:W2:Y:S03]  /*6580*/  LDG.E R92, [R88.64] ;  /* 0x00000004585c7981 */ /* 0x000ea6000c1e1900 */
[----:B------:R-:W-:Y:S03]  /*6590*/  IMAD.U32 R109, R109, -0x40, RZ ;  /* 0xffffffc06d6d7824 */ /* 0x000fe600078e00ff */
[----:B------:R2:W3:Y:S02]  /*65a0*/  LDG.E R0, [R88.64+0x20] ;  /* 0x0000200458007981 */ /* 0x0004e4000c1e1900 */
[C---:B--2---:R-:W-:Y:S02]  /*65b0*/  FADD.FTZ R88, -R92.reuse, R4 ;  /* 0x000000045c587221 */ /* 0x044fe40000010100 */
[C---:B------:R-:W-:Y:S02]  /*65c0*/  FADD.FTZ R4, -R92.reuse, R8 ;  /* 0x000000085c047221 */ /* 0x040fe40000010100 */
[----:B------:R-:W-:Y:S01]  /*65d0*/  FADD.FTZ R5, -R92, R5 ;  /* 0x000000055c057221 */ /* 0x000fe20000010100 */
[-C--:B------:R-:W-:Y:S01]  /*65e0*/  FSEL R8, R88, R92.reuse, P2 ;  /* 0x0000005c58087208 */ /* 0x080fe20001000000 */
[----:B------:R-:W-:Y:S01]  /*65f0*/  FADD.FTZ R9, -R92, R9 ;  /* 0x000000095c097221 */ /* 0x000fe20000010100 */
[----:B------:R-:W1:Y:S01]  /*6600*/  LDSM.16.M88.4 R88, [R216+0x26800] ;  /* 0x02680000d858783b */ /* 0x000e620000000200 */
[----:B---3--:R-:W-:Y:S01]  /*6610*/  FADD.FTZ R6, -R0, R6 ;  /* 0x0000000600067221 */ /* 0x008fe20000010100 */
[----:B------:R-:W-:Y:S01]  /*6620*/  FSEL R5, R5, R92, P1 ;  /* 0x0000005c05057208 */ /* 0x000fe20000800000 */
[----:B------:R-:W-:Y:S01]  /*6630*/  FMUL.FTZ R106, R106, R8 ;  /* 0x000000086a6a7220 */ /* 0x000fe20000410000 */
[----:B------:R-:W-:Y:S02]  /*6640*/  FSEL R4, R4, R92, P0 ;  /* 0x0000005c04047208 */ /* 0x000fe40000000000 */
[----:B------:R-:W-:Y:S01]  /*6650*/  FSETP.GE.FTZ.AND P1, PT, R93, RZ, PT ;  /* 0x000000ff5d00720b */ /* 0x000fe20003f36000 */
[----:B------:R-:W-:Y:S01]  /*6660*/  FMUL.FTZ R104, R104, R5 ;  /* 0x0000000568687220 */ /* 0x000fe20000410000 */
[----:B------:R-:W-:Y:S01]  /*6670*/  FSETP.GE.FTZ.AND P2, PT, R95, RZ, PT ;  /* 0x000000ff5f00720b */ /* 0x000fe20003f56000 */
[----:B------:R-:W-:Y:S01]  /*6680*/  FMUL.FTZ R101, R101, R4 ;  /* 0x0000000465657220 */ /* 0x000fe20000410000 */
[----:B------:R-:W-:Y:S02]  /*6690*/  LEA R234, P0, R109, R234, 0x2 ;  /* 0x000000ea6dea7211 */ /* 0x000fe400078010ff */
[-C--:B------:R-:W-:Y:S02]  /*66a0*/  FSEL R9, R9, R92.reuse, P5 ;  /* 0x0000005c09097208 */ /* 0x080fe40002800000 */
[----:B------:R-:W-:Y:S02]  /*66b0*/  LEA.HI.X.SX32 R235, R109, R235, 0x2, P0 ;  /* 0x000000eb6deb7211 */ /* 0x000fe400000f16ff */
[----:B------:R-:W-:Y:S01]  /*66c0*/  FSETP.GE.FTZ.AND P0, PT, R105, RZ, PT ;  /* 0x000000ff6900720b */ /* 0x000fe20003f16000 */
[C---:B-1----:R-:W-:Y:S07]  /*66d0*/  HMMA.16816.F32.BF16 R12, R84.reuse, R88, R12 ;  /* 0x00000058540c723c */ /* 0x042fee000004180c */
[----:B------:R-:W-:Y:S01]  /*66e0*/  FMUL.FTZ R88, R102, R9 ;  /* 0x0000000966587220 */ /* 0x000fe20000410000 */
[----:B------:R-:W-:Y:S01]  /*66f0*/  HMMA.16816.F32.BF16 R16, R84, R90, R16 ;  /* 0x0000005a5410723c */ /* 0x000fe20000041810 */
[----:B------:R1:W5:Y:S06]  /*6700*/  LDL R91, [R1] ;  /* 0x00000000015b7983 */ /* 0x00036c0000100800 */
[----:B------:R1:W5:Y:S09]  /*6710*/  LDL R90, [R1+0x4] ;  /* 0x00000400015a7983 */ /* 0x0003720000100800 */
[C---:B------:R-:W-:Y:S02]  /*6720*/  FADD.FTZ R5, -R92.reuse, R13 ;  /* 0x0000000d5c057221 */ /* 0x040fe40000010100 */
[----:B------:R-:W-:Y:S03]  /*6730*/  FADD.FTZ R8, -R92, R12 ;  /* 0x0000000c5c087221 */ /* 0x000fe60000010100 */
[-C--:B------:R-:W-:Y:S02]  /*6740*/  FSEL R5, R5, R92.reuse, P3 ;  /* 0x0000005c05057208 */ /* 0x080fe40001800000 */
[-C--:B------:R-:W-:Y:S01]  /*6750*/  FSEL R8, R8, R92.reuse, P4 ;  /* 0x0000005c08087208 */ /* 0x080fe20002000000 */
[----:B------:R-:W-:Y:S01]  /*6760*/  FADD.FTZ R4, -R92, R16 ;  /* 0x000000105c047221 */ /* 0x000fe20000010100 */
[----:B------:R-:W-:Y:S01]  /*6770*/  FSETP.GE.FTZ.AND P4, PT, R100, RZ, PT ;  /* 0x000000ff6400720b */ /* 0x000fe20003f96000 */
[----:B------:R-:W-:Y:S01]  /*6780*/  FMUL.FTZ R87, R97, R5 ;  /* 0x0000000561577220 */ /* 0x000fe20000410000 */
[----:B------:R-:W-:Y:S01]  /*6790*/  FSETP.GE.FTZ.AND P3, PT, R99, RZ, PT ;  /* 0x000000ff6300720b */ /* 0x000fe20003f76000 */
[----:B------:R-:W-:Y:S01]  /*67a0*/  FADD.FTZ R5, -R0, R7 ;  /* 0x0000000700057221 */ /* 0x000fe20000010100 */
[----:B------:R-:W-:Y:S01]  /*67b0*/  FSEL R4, R4, R92, P2 ;  /* 0x0000005c04047208 */ /* 0x000fe20001000000 */
[----:B------:R-:W-:Y:S01]  /*67c0*/  @P1 FADD.FTZ R92, -R92, R17 ;  /* 0x000000115c5c1221 */ /* 0x000fe20000010100 */
[----:B------:R-:W-:Y:S01]  /*67d0*/  FSETP.GE.FTZ.AND P1, PT, R107, RZ, PT ;  /* 0x000000ff6b00720b */ /* 0x000fe20003f36000 */
[----:B------:R-:W-:Y:S01]  /*67e0*/  FADD.FTZ R7, -R0, R11 ;  /* 0x0000000b00077221 */ /* 0x000fe20000010100 */
[----:B------:R-:W-:Y:S01]  /*67f0*/  FSETP.GE.FTZ.AND P2, PT, R108, RZ, PT ;  /* 0x000000ff6c00720b */ /* 0x000fe20003f56000 */
[----:B------:R-:W-:Y:S01]  /*6800*/  FMUL.FTZ R86, R95, R4 ;  /* 0x000000045f567220 */ /* 0x000fe20000410000 */
[----:B------:R-:W-:Y:S01]  /*6810*/  FSEL R5, R5, R0, P1 ;  /* 0x0000000005057208 */ /* 0x000fe20000800000 */
[----:B------:R-:W-:Y:S01]  /*6820*/  FADD.FTZ R4, -R0, R10 ;  /* 0x0000000a00047221 */ /* 0x000fe20000010100 */
[----:B------:R-:W-:Y:S01]  /*6830*/  FSETP.GE.FTZ.AND P1, PT, R103, RZ, PT ;  /* 0x000000ff6700720b */ /* 0x000fe20003f36000 */
[----:B------:R-:W-:Y:S01]  /*6840*/  FMUL.FTZ R89, R98, R8 ;  /* 0x0000000862597220 */ /* 0x000fe20000410000 */
[-C--:B------:R-:W-:Y:S01]  /*6850*/  FSEL R6, R6, R0.reuse, P2 ;  /* 0x0000000006067208 */ /* 0x080fe20001000000 */
[----:B------:R-:W-:Y:S01]  /*6860*/  FMUL.FTZ R84, R107, R5 ;  /* 0x000000056b547220 */ /* 0x000fe20000410000 */
[----:B------:R-:W-:Y:S01]  /*6870*/  FSEL R4, R4, R0, P0 ;  /* 0x0000000004047208 */ /* 0x000fe20000000000 */
[----:B------:R-:W-:Y:S01]  /*6880*/  FADD.FTZ R5, -R0, R15 ;  /* 0x0000000f00057221 */ /* 0x000fe20000010100 */
[----:B------:R-:W-:Y:S01]  /*6890*/  FSETP.GE.FTZ.AND P0, PT, R94, RZ, PT ;  /* 0x000000ff5e00720b */ /* 0x000fe20003f16000 */
[----:B------:R-:W-:Y:S01]  /*68a0*/  FMUL.FTZ R85, R108, R6 ;  /* 0x000000066c557220 */ /* 0x000fe20000410000 */
[----:B------:R-:W-:Y:S01]  /*68b0*/  FSEL R7, R7, R0, P1 ;  /* 0x0000000007077208 */ /* 0x000fe20000800000 */
[----:B------:R-:W-:Y:S01]  /*68c0*/  FADD.FTZ R6, -R0, R14 ;  /* 0x0000000e00067221 */ /* 0x000fe20000010100 */
[----:B------:R-:W-:Y:S01]  /*68d0*/  PLOP3.LUT P1, PT, PT, PT, UP4, 0x80, 0x0 ;  /* 0x000000000000781c */ /* 0x000fe20003f2f048 */
[----:B------:R-:W-:Y:S01]  /*68e0*/  FMUL.FTZ R17, R105, R4 ;  /* 0x0000000469117220 */ /* 0x000fe20000410000 */
[----:B------:R-:W-:Y:S01]  /*68f0*/  FSETP.GE.FTZ.AND P2, PT, R96, RZ, PT ;  /* 0x000000ff6000720b */ /* 0x000fe20003f56000 */
[----:B------:R-:W-:Y:S01]  /*6900*/  FADD.FTZ R4, -R0, R18 ;  /* 0x0000001200047221 */ /* 0x000fe20000010100 */
[----:B------:R-:W-:Y:S01]  /*6910*/  FSEL R6, R6, R0, P4 ;  /* 0x0000000006067208 */ /* 0x000fe20002000000 */
[----:B------:R-:W-:Y:S01]  /*6920*/  FMUL.FTZ R92, R93, R92 ;  /* 0x0000005c5d5c7220 */ /* 0x000fe20000410000 */
[-C--:B------:R-:W-:Y:S01]  /*6930*/  FSEL R5, R5, R0.reuse, P3 ;  /* 0x0000000005057208 */ /* 0x080fe20001800000 */
[----:B------:R-:W-:Y:S01]  /*6940*/  FMUL.FTZ R16, R103, R7 ;  /* 0x0000000767107220 */ /* 0x000fe20000410000 */
[----:B------:R-:W-:Y:S01]  /*6950*/  FSEL R4, R4, R0, P2 ;  /* 0x0000000004047208 */ /* 0x000fe20001000000 */
[----:B------:R-:W-:Y:S02]  /*6960*/  @P0 FADD.FTZ R0, -R0, R19 ;  /* 0x0000001300000221 */ /* 0x000fe40000010100 */
        /* <DEDUP_REMOVED lines=10> */
[C---:B------:R-:W-:Y:S01]  /*6a10*/  IMAD.U32 R0, R7.reuse, -0x40, RZ ;  /* 0xffffffc007007824 */ /* 0x040fe200078e00ff */
[----:B------:R-:W-:Y:S01]  /*6a20*/  ULOP3.LUT UR10, UR7, 0x1, URZ, 0xc0, !UPT ;  /* 0x00000001070a7892 */ /* 0x000fe2000f8ec03f */
[----:B------:R-:W-:Y:S02]  /*6a30*/  IMAD.MOV.U32 R5, RZ, RZ, R242 ;  /* 0x000000ffff057224 */ /* 0x000fe400078e00f2 */
[----:B------:R-:W-:Y:S01]  /*6a40*/  IMAD.MOV.U32 R9, RZ, RZ, c[0x0][0x194] ;  /* 0x00006500ff097624 */ /* 0x000fe200078e00ff */
[C---:B------:R-:W-:Y:S01]  /*6a50*/  LEA R4, P0, R0.reuse, R4, 0x1 ;  /* 0x0000000400047211 */ /* 0x040fe200078008ff */
[----:B------:R-:W-:Y:S01]  /*6a60*/  UISETP.NE.U32.AND UP0, UPT, UR10, 0x1, UPT ;  /* 0x000000010a00788c */ /* 0x000fe2000bf05070 */
[----:B------:R-:W-:Y:S02]  /*6a70*/  SHF.R.S32.HI R6, RZ, 0x1f, R0 ;  /* 0x0000001fff067819 */ /* 0x000fe40000011400 */
[----:B------:R-:W-:Y:S01]  /*6a80*/  LEA.HI.X.SX32 R5, R0, R5, 0x1, P0 ;  /* 0x0000000500057211 */ /* 0x000fe200000f0eff */
[----:B------:R-:W-:Y:S01]  /*6a90*/  USEL UR10, UR41, 0x8000, !UP0 ;  /* 0x00008000290a7887 */ /* 0x000fe2000c000000 */
[----:B------:R-:W-:Y:S02]  /*6aa0*/  ISETP.GE.AND P0, PT, R90, c[0x0][0x220], PT ;  /* 0x000088005a007a0c */ /* 0x000fe40003f06270 */
[C---:B------:R-:W-:Y:S03]  /*6ab0*/  LEA R0, P5, R7.reuse, R0, 0x5 ;  /* 0x0000000007007211 */ /* 0x040fe600078a28ff */
[----:B------:R-:W-:Y:S02]  /*6ac0*/  IADD3 R236, R236, UR10, RZ ;  /* 0x0000000aecec7c10 */ /* 0x000fe4000fffe0ff */
[----:B------:R-:W-:Y:S02]  /*6ad0*/  IADD3 R238, R238, UR10, RZ ;  /* 0x0000000aeeee7c10 */ /* 0x000fe4000fffe0ff */
[C-C-:B------:R-:W-:Y:S01]  /*6ae0*/  LEA.HI.X R6, R7.reuse, R6, R9.reuse, 0x5, P5 ;  /* 0x0000000607067211 */ /* 0x140fe200028f2c09 */
[----:B------:R1:W-:Y:S01]  /*6af0*/  @P4 STS [R236], RZ ;  /* 0x000000ffec004388 */ /* 0x0003e20000000800 */
[----:B------:R-:W-:Y:S02]  /*6b00*/  @!P4 LEA R8, P5, R7, R4, 0x6 ;  /* 0x000000040708c211 */ /* 0x000fe400078a30ff */
[----:B------:R-:W-:Y:S01]  /*6b10*/  IADD3 R219, R219, UR10, RZ ;  /* 0x0000000adbdb7c10 */ /* 0x000fe2000fffe0ff */
[----:B------:R1:W-:Y:S01]  /*6b20*/  @P4 STS [R236+0x4], RZ ;  /* 0x000004ffec004388 */ /* 0x0003e20000000800 */
[----:B------:R-:W-:Y:S03]  /*6b30*/  @!P4 LEA.HI.X R9, R7, R5, R9, 0x6, P5 ;  /* 0x000000050709c211 */ /* 0x000fe600028f3409 */
[----:B------:R1:W-:Y:S04]  /*6b40*/  @P4 STS [R236+0x8], RZ ;  /* 0x000008ffec004388 */ /* 0x0003e80000000800 */
[----:B------:R1:W-:Y:S04]  /*6b50*/  @P4 STS [R236+0xc], RZ ;  /* 0x00000cffec004388 */ /* 0x0003e80000000800 */
        /* <DEDUP_REMOVED lines=39> */
[----:B------:R1:W-:Y:S01]  /*6dd0*/  @P3 STS [R236+0x300c], RZ ;  /* 0x00300cffec003388 */ /* 0x0003e20000000800 */
[CC--:B--2---:R-:W-:Y:S04]  /*6de0*/  @!P3 LEA R8, P4, R0.reuse, R241.reuse, 0x1 ;  /* 0x000000f10008b211 */ /* 0x0c4fe800078808ff */
[CCC-:B------:R-:W-:Y:S02]  /*6df0*/  @!P3 LEA.HI.X R9, R0.reuse, R242.reuse, R6.reuse, 0x1, P4 ;  /* 0x000000f20009b211 */ /* 0x1c0fe400020f0c06 */
[CC--:B------:R-:W-:Y:S03]  /*6e00*/  @!P2 LEA R10, P4, R0.reuse, R241.reuse, 0x1 ;  /* 0x000000f1000aa211 */ /* 0x0c0fe600078808ff */
[----:B------:R-:W-:Y:S01]  /*6e10*/  @!PT LDS RZ, [RZ] ;  /* 0x00000000fffff984 */ /* 0x000fe20000000800 */
[----:B------:R-:W-:Y:S01]  /*6e20*/  @!PT LDS RZ, [RZ] ;  /* 0x00000000fffff984 */ /* 0x000fe20000000800 */
[----:B------:R-:W-:Y:S01]  /*6e30*/  @!PT LDS RZ, [RZ] ;  /* 0x00000000fffff984 */ /* 0x000fe20000000800 */
[----:B------:R2:W-:Y:S01]  /*6e40*/  @!P3 LDGSTS.E.BYPASS.LTC128B.128 [R238+0x3000], [R8.64+0x80] ;  /* 0x0300008008eebfae */ /* 0x0005e2000b901d44 */
[CC--:B------:R-:W-:Y:S03]  /*6e50*/  @!P2 LEA.HI.X R11, R0.reuse, R242.reuse, R6, 0x1, P4 ;  /* 0x000000f2000ba211 */ /* 0x0c0fe600020f0c06 */
        /* <DEDUP_REMOVED lines=8> */
[----:B------:R1:W-:Y:S01]  /*6ee0*/  @P0 STS [R236+0x7000], RZ ;  /* 0x007000ffec000388 */ /* 0x0003e20000000800 */
[C---:B--2---:R-:W-:Y:S03]  /*6ef0*/  @!P0 LEA R8, P3, R0.reuse, R241, 0x1 ;  /* 0x000000f100088211 */ /* 0x044fe600078608ff */
[----:B------:R1:W-:Y:S01]  /*6f00*/  @P0 STS [R236+0x7004], RZ ;  /* 0x007004ffec000388 */ /* 0x0003e20000000800 */
[----:B------:R-:W-:Y:S01]  /*6f10*/  IMAD.MOV.U32 R241, RZ, RZ, R4 ;  /* 0x000000fffff17224 */ /* 0x000fe200078e0004 */
[----:B------:R-:W-:Y:S02]  /*6f20*/  @!P0 LEA.HI.X R9, R0, R242, R6, 0x1, P3 ;  /* 0x000000f200098211 */ /* 0x000fe400018f0c06 */
[----:B------:R1:W-:Y:S01]  /*6f30*/  @P0 STS [R236+0x7008], RZ ;  /* 0x007008ffec000388 */ /* 0x0003e20000000800 */
[----:B------:R-:W-:Y:S03]  /*6f40*/  IMAD.MOV.U32 R242, RZ, RZ, R5 ;  /* 0x000000fffff27224 */ /* 0x000fe600078e0005 */
[----:B------:R1:W-:Y:S04]  /*6f50*/  @P0 STS [R236+0x700c], RZ ;  /* 0x00700cffec000388 */ /* 0x0003e80000000800 */
[----:B------:R-:W-:Y:S01]  /*6f60*/  @!PT LDS RZ, [RZ] ;  /* 0x00000000fffff984 */ /* 0x000fe20000000800 */
[----:B------:R-:W-:Y:S01]  /*6f70*/  @!PT LDS RZ, [RZ] ;  /* 0x00000000fffff984 */ /* 0x000fe20000000800 */
[----:B------:R-:W-:Y:S01]  /*6f80*/  @!PT LDS RZ, [RZ] ;  /* 0x00000000fffff984 */ /* 0x000fe20000000800 */
[----:B------:R1:W-:Y:S04]  /*6f90*/  @!P0 LDGSTS.E.BYPASS.LTC128B.128 [R238+0x7000], [R8.64+0x180] ;  /* 0x0700018008ee8fae */ /* 0x0003e8000b901d44 */
[----:B------:R-:W0:Y:S02]  /*6fa0*/  LDGDEPBAR ;  /* 0x00000000000079af */ /* 0x000e240000000000 */
.L_x_1460:
        /* <DEDUP_REMOVED lines=22> */
[----:B------:R-:W4:Y:S01]  /*7110*/  LDSM.16.MT88.4 R84, [R0+0x14000] ;  /* 0x014000000054783b */ /* 0x000f220000004200 */
        /* <DEDUP_REMOVED lines=18> */
[----:B------:R-:W1:Y:S07]  /*7240*/  LDSM.16.MT88.4 R12, [R220+0x2a800] ;  /* 0x02a80000dc0c783b */ /* 0x000e6e0000004200 */
[----:B------:R-:W-:Y:S01]  /*7250*/  HMMA.16816.F32.BF16 R80, R4, R10, R80 ;  /* 0x0000000a0450723c */ /* 0x000fe20000041850 */
[----:B------:R-:W3:Y:S06]  /*7260*/  LDSM.16.MT88.4 R4, [R0+0x12800] ;  /* 0x012800000004783b */ /* 0x000eec0000004200 */
[----:B------:R-:W4:Y:S01]  /*7270*/  LDSM.16.MT88.4 R8, [R0+0x14800] ;  /* 0x014800000008783b */ /* 0x000f220000004200 */
        /* <DEDUP_REMOVED lines=48> */
[----:B------:R-:W1:Y:S06]  /*7580*/  LDSM.16.MT88.4 R84, [R0+0x17800] ;  /* 0x017800000054783b */ /* 0x000e6c0000004200 */
[----:B------:R-:W-:Y:S01]  /*7590*/  BAR.SYNC.DEFER_BLOCKING 0x0 ;  /* 0x0000000000007b1d */ /* 0x000fe20000010000 */
[-C--:B---3--:R-:W-:Y:S08]  /*75a0*/  HMMA.16816.F32.BF16 R36, R16, R4.reuse, R36 ;  /* 0x000000041024723c */ /* 0x088ff00000041824 */
[C---:B------:R-:W-:Y:S08]  /*75b0*/  HMMA.16816.F32.BF16 R40, R12.reuse, R4, R40 ;  /* 0x000000040c28723c */ /* 0x040ff00000041828 */
[-C--:B------:R-:W-:Y:S08]  /*75c0*/  HMMA.16816.F32.BF16 R44, R12, R6.reuse, R44 ;  /* 0x000000060c2c723c */ /* 0x080ff0000004182c */
[C---:B------:R-:W-:Y:S08]  /*75d0*/  HMMA.16816.F32.BF16 R48, R16.reuse, R6, R48 ;  /* 0x000000061030723c */ /* 0x040ff00000041830 */
[-C--:B----4-:R-:W-:Y:S08]  /*75e0*/  HMMA.16816.F32.BF16 R52, R16, R8.reuse, R52 ;  /* 0x000000081034723c */ /* 0x090ff00000041834 */
        /* <DEDUP_REMOVED lines=73> */
.L_x_1461:
[----:B------:R-:W-:Y:S01]  /*7a80*/  LDSM.16.M88.4 R128, [R227] ;  /* 0x00000000e380783b */ /* 0x000fe20000000200 */
[----:B------:R-:W-:Y:S04]  /*7a90*/  @UP4 UIADD3 UR13, UP0, UR8, -0x100, URZ ;  /* 0xffffff00080d4890 */ /* 0x000fe8000ff1e03f */
[----:B------:R-:W2:Y:S01]  /*7aa0*/  LDSM.16.MT88.4 R16, [R0+0x18000] ;  /* 0x018000000010783b */ /* 0x000ea20000004200 */
[----:B------:R-:W-:Y:S02]  /*7ab0*/  @UP4 UIADD3.X UR10, UR9, -0x1, URZ, UP0, !UPT ;  /* 0xffffffff090a4890 */ /* 0x000fe400087fe43f */
[----:B------:R-:W-:Y:S02]  /*7ac0*/  @UP4 UMOV UR8, UR13 ;  /* 0x0000000d00084c82 */ /* 0x000fe40008000000 */
[----:B------:R-:W3:Y:S03]  /*7ad0*/  LDSM.16.M88.4 R124, [R227+0x1000] ;  /* 0x00100000e37c783b */ /* 0x000ee60000000200 */
[----:B------:R-:W-:Y:S02]  /*7ae0*/  @UP4 UMOV UR9, UR10 ;  /* 0x0000000a00094c82 */ /* 0x000fe40008000000 */
[----:B------:R-:W4:Y:S01]  /*7af0*/  LDSM.16.MT88.4 R96, [R0+0x1a000] ;  /* 0x01a000000060783b */ /* 0x000f220000004200 */
[----:B------:R-:W-:Y:S04]  /*7b00*/  ULOP3.LUT UR10, UR7, 0x1, URZ, 0xc0, !UPT ;  /* 0x00000001070a7892 */ /* 0x000fe8000f8ec03f */
[----:B------:R-:W1:Y:S01]  /*7b10*/  LDSM.16.MT88.4 R112, [R0+0x1c000] ;  /* 0x01c000000070783b */ /* 0x000e620000004200 */
[----:B------:R-:W-:Y:S04]  /*7b20*/  UISETP.NE.U32.AND UP0, UPT, UR10, 0x1, UPT ;  /* 0x000000010a00788c */ /* 0x000fe8000bf05070 */
        /* <DEDUP_REMOVED lines=10> */
[C---:B-----5:R-:W-:Y:S08]  /*7bd0*/  HMMA.16816.F32.BF16 R88, R124.reuse, R96, RZ ;  /* 0x000000607c58723c */ /* 0x060ff000000418ff */
        /* <DEDUP_REMOVED lines=61> */
[C---:B------:R-:W-:Y:S07]  /*7fb0*/  HMMA.16816.F32.BF16 R88, R212.reuse, R196, R88 ;  /* 0x000000c4d458723c */ /* 0x040fee0000041858 */
[-C--:B------:R-:W-:Y:S01]  /*7fc0*/  LEA R196, P2, R239, R234.reuse, 0x2 ;  /* 0x000000eaefc47211 */ /* 0x080fe200078410ff */
[-C--:B------:R-:W-:Y:S01]  /*7fd0*/  HMMA.16816.F32.BF16 R92, R212, R198.reuse, R92 ;  /* 0x000000c6d45c723c */ /* 0x080fe2000004185c */
[----:B-1----:R-:W3:Y:S03]  /*7fe0*/  LDL R0, [R1+0x8] ;  /* 0x0000080001007983 */ /* 0x002ee60000100800 */
[----:B------:R-:W-:Y:S04]  /*7ff0*/  IMAD.MOV.U32 R197, RZ, RZ, 0x4 ;  /* 0x00000004ffc57424 */ /* 0x000fe800078e00ff */
        /* <DEDUP_REMOVED lines=18> */
[-C--:B------:R-:W-:Y:S01]  /*8120*/  HMMA.16816.F32.BF16 R124, R212, R206.reuse, R124 ;  /* 0x000000ced47c723c */ /* 0x080fe2000004187c */
[----:B------:R-:W-:Y:S03]  /*8130*/  IMAD.MOV.U32 R204, RZ, RZ, c[0x0][0x22c] ;  /* 0x00008b00ffcc7624 */ /* 0x000fe600078e00ff */
[----:B------:R-:W-:Y:S02]  /*8140*/  IMAD R210, R210, 0x28, RZ ;  /* 0x00000028d2d27824 */ /* 0x000fe400078e02ff */
[----:B------:R-:W-:Y:S02]  /*8150*/  IMAD R204, R204, c[0x0][0x1c0], RZ ;  /* 0x00007000cccc7a24 */ /* 0x000fe400078e02ff */
[----:B------:R-:W-:Y:S01]  /*8160*/  HMMA.16816.F32.BF16 R128, R200, R206, R128 ;  /* 0x000000cec880723c */ /* 0x000fe20000041880 */
[----:B------:R-:W-:Y:S03]  /*8170*/  IMAD.MOV.U32 R205, RZ, RZ, c[0x0][0x22c] ;  /* 0x00008b00ffcd7624 */ /* 0x000fe600078e00ff */
[----:B------:R-:W-:Y:S02]  /*8180*/  IMAD R204, R204, 0x18, RZ ;  /* 0x00000018cccc7824 */ /* 0x000fe400078e02ff */
[----:B------:R-:W-:Y:S06]  /*8190*/  IMAD R205, R205, c[0x0][0x1c0], RZ ;  /* 0x00007000cdcd7a24 */ /* 0x000fec00078e02ff */
[----:B------:R-:W-:Y:S02]  /*81a0*/  IMAD R205, R205, 0x38, RZ ;  /* 0x00000038cdcd7824 */ /* 0x000fe400078e02ff */
[----:B---3--:R-:W-:Y:S01]  /*81b0*/  @P1 IMAD.WIDE R198, R0, R197, UR8 ;  /* 0x0000000800c61e25 */ /* 0x008fe2000f8e02c5 */
[-C--:B------:R-:W-:Y:S01]  /*81c0*/  LEA.HI.X.SX32 R197, R239, R235.reuse, 0x2, P2 ;  /* 0x000000ebefc57211 */ /* 0x080fe200010f16ff */
[----:B------:R-:W2:Y:S05]  /*81d0*/  LDL R0, [R1+0x2c] ;  /* 0x00002c0001007983 */ /* 0x000eaa0000100800 */
[----:B------:R1:W5:Y:S05]  /*81e0*/  @P1 LDG.E R250, [R198.64] ;  /* 0x00000004c6fa1981 */ /* 0x00036a000c1e1900 */
[----:B------:R1:W5:Y:S01]  /*81f0*/  @P1 LDG.E R251, [R198.64+0x20] ;  /* 0x00002004c6fb1981 */ /* 0x000362000c1e1900 */
[CC--:B------:R-:W-:Y:S04]  /*8200*/  LEA R202, P1, R204.reuse, R234.reuse, 0x2 ;  /* 0x000000eaccca7211 */ /* 0x0c0fe800078210ff */
[-C--:B------:R-:W-:Y:S01]  /*8210*/  LEA.HI.X.SX32 R203, R204, R235.reuse, 0x2, P1 ;  /* 0x000000ebcccb7211 */ /* 0x080fe200008f16ff */
[----:B------:R3:W-:Y:S05]  /*8220*/  RED.E.ADD.F32.FTZ.RN.STRONG.GPU [R234.64], R4 ;  /* 0x00000004ea00798e */ /* 0x0007ea000c10e784 */
[----:B------:R-:W4:Y:S05]  /*8230*/  LDL R204, [R1+0x48] ;  /* 0x0000480001cc7983 */ /* 0x000f2a0000100800 */
[----:B------:R3:W-:Y:S01]  /*8240*/  RED.E.ADD.F32.FTZ.RN.STRONG.GPU [R196.64], R5 ;  /* 0x00000005c400798e */ /* 0x0007e2000c10e784 */
[CC--:B-1----:R-:W-:Y:S04]  /*8250*/  LEA R198, P0, R209.reuse, R234.reuse, 0x2 ;  /* 0x000000ead1c67211 */ /* 0x0c2fe800078010ff */
[-C--:B------:R-:W-:Y:S02]  /*8260*/  LEA.HI.X.SX32 R199, R209, R235.reuse, 0x2, P0 ;  /* 0x000000ebd1c77211 */ /* 0x080fe400000f16ff */
[CC--:B------:R-:W-:Y:S02]  /*8270*/  LEA R200, P0, R211.reuse, R234.reuse, 0x2 ;  /* 0x000000ead3c87211 */ /* 0x0c0fe400078010ff */
[CC--:B---3--:R-:W-:Y:S01]  /*8280*/  LEA R4, P1, R208.reuse, R234.reuse, 0x2 ;  /* 0x000000ead0047211 */ /* 0x0c8fe200078210ff */
[----:B------:R1:W-:Y:S01]  /*8290*/  RED.E.ADD.F32.FTZ.RN.STRONG.GPU [R198.64], R6 ;  /* 0x00000006c600798e */ /* 0x0003e2000c10e784 */
[-C--:B------:R-:W-:Y:S01]  /*82a0*/  LEA.HI.X.SX32 R201, R211, R235.reuse, 0x2, P0 ;  /* 0x000000ebd3c97211 */ /* 0x080fe200000f16ff */
[----:B------:R-:W-:Y:S03]  /*82b0*/  IMAD.MOV.U32 R211, RZ, RZ, c[0x0][0x22c] ;  /* 0x00008b00ffd37624 */ /* 0x000fe600078e00ff */
[----:B------:R3:W-:Y:S01]  /*82c0*/  RED.E.ADD.F32.FTZ.RN.STRONG.GPU [R202.64], R7 ;  /* 0x00000007ca00798e */ /* 0x0007e2000c10e784 */
[----:B------:R-:W-:Y:S01]  /*82d0*/  IMAD R211, R211, c[0x0][0x1c0], RZ ;  /* 0x00007000d3d37a24 */ /* 0x000fe200078e02ff */
[-C--:B------:R-:W-:Y:S03]  /*82e0*/  LEA.HI.X.SX32 R5, R208, R235.reuse, 0x2, P1 ;  /* 0x000000ebd0057211 */ /* 0x080fe600008f16ff */
[----:B------:R-:W-:Y:S01]  /*82f0*/  RED.E.ADD.F32.FTZ.RN.STRONG.GPU [R200.64], R8 ;  /* 0x00000008c800798e */ /* 0x000fe2000c10e784 */
[----:B------:R-:W-:Y:S02]  /*8300*/  IMAD.SHL.U32 R211, R211, 0x10, RZ ;  /* 0x00000010d3d37824 */ /* 0x000fe400078e00ff */
[----:B------:R-:W-:Y:S04]  /*8310*/  IMAD.MOV.U32 R208, RZ, RZ, c[0x0][0x22c] ;  /* 0x00008b00ffd07624 */ /* 0x000fe800078e00ff */
[----:B------:R-:W-:Y:S04]  /*8320*/  IMAD R208, R208, c[0x0][0x1c0], RZ ;  /* 0x00007000d0d07a24 */ /* 0x000fe800078e02ff */
[----:B------:R-:W-:Y:S01]  /*8330*/  IMAD.SHL.U32 R208, R208, 0x10, RZ ;  /* 0x00000010d0d07824 */ /* 0x000fe200078e00ff */
[CC--:B-1----:R-:W-:Y:S02]  /*8340*/  LEA R198, P2, R210.reuse, R234.reuse, 0x2 ;  /* 0x000000ead2c67211 */ /* 0x0c2fe400078410ff */
[CC--:B------:R-:W-:Y:S02]  /*8350*/  LEA R6, P0, R205.reuse, R234.reuse, 0x2 ;  /* 0x000000eacd067211 */ /* 0x0c0fe400078010ff */
[-C--:B------:R-:W-:Y:S02]  /*8360*/  LEA.HI.X.SX32 R199, R210, R235.reuse, 0x2, P2 ;  /* 0x000000ebd2c77211 */ /* 0x080fe400010f16ff */
[-C--:B---3--:R-:W-:Y:S02]  /*8370*/  LEA.HI.X.SX32 R7, R205, R235.reuse, 0x2, P0 ;  /* 0x000000ebcd077211 */ /* 0x088fe400000f16ff */
[----:B------:R-:W-:Y:S01]  /*8380*/  IADD3 R205, R211, 0x20, RZ ;  /* 0x00000020d3cd7810 */ /* 0x000fe20007ffe0ff */
[----:B------:R1:W-:Y:S01]  /*8390*/  RED.E.ADD.F32.FTZ.RN.STRONG.GPU [R198.64], R9 ;  /* 0x00000009c600798e */ /* 0x0003e2000c10e784 */
[C---:B------:R-:W-:Y:S01]  /*83a0*/  IADD3 R210, R208.reuse, 0x20, RZ ;  /* 0x00000020d0d27810 */ /* 0x040fe20007ffe0ff */
[----:B------:R-:W-:Y:S03]  /*83b0*/  IMAD.MOV.U32 R211, RZ, RZ, c[0x0][0x22c] ;  /* 0x00008b00ffd37624 */ /* 0x000fe600078e00ff */
[----:B------:R3:W-:Y:S01]  /*83c0*/  RED.E.ADD.F32.FTZ.RN.STRONG.GPU [R4.64], R10 ;  /* 0x0000000a0400798e */ /* 0x0007e2000c10e784 */
[----:B------:R-:W-:Y:S02]  /*83d0*/  IMAD.IADD R210, R239, 0x1, R210 ;  /* 0x00000001efd27824 */ /* 0x000fe400078e02d2 */
[----:B------:R-:W-:Y:S02]  /*83e0*/  IMAD R211, R211, c[0x0][0x1c0], RZ ;  /* 0x00007000d3d37a24 */ /* 0x000fe400078e02ff */
[----:B------:R3:W-:Y:S02]  /*83f0*/  RED.E.ADD.F32.FTZ.RN.STRONG.GPU [R6.64], R11 ;  /* 0x0000000b0600798e */ /* 0x0007e4000c10e784 */
[----:B------:R-:W-:Y:S03]  /*8400*/  IMAD.SHL.U32 R211, R211, 0x10, RZ ;  /* 0x00000010d3d37824 */ /* 0x000fe600078e00ff */
[----:B------:R-:W-:Y:S05]  /*8410*/  RED.E.ADD.F32.FTZ.RN.STRONG.GPU [R234.64+0x80], R16 ;  /* 0x00008010ea00798e */ /* 0x000fea000c10e784 */
[----:B------:R-:W-:Y:S05]  /*8420*/  RED.E.ADD.F32.FTZ.RN.STRONG.GPU [R196.64+0x80], R17 ;  /* 0x00008011c400798e */ /* 0x000fea000c10e784 */
[----:B-1----:R-:W4:Y:S01]  /*8430*/  LDL R199, [R1+0x28] ;  /* 0x0000280001c77983 */ /* 0x002f220000100800 */
[CC--:B---3--:R-:W-:Y:S04]  /*8440*/  LEA R4, P0, R205.reuse, R234.reuse, 0x2 ;  /* 0x000000eacd047211 */ /* 0x0c8fe800078010ff */
[----:B------:R-:W3:Y:S01]  /*8450*/  LDL R198, [R1+0x44] ;  /* 0x0000440001c67983 */ /* 0x000ee20000100800 */
[-C--:B------:R-:W-:Y:S02]  /*8460*/  LEA.HI.X.SX32 R5, R205, R235.reuse, 0x2, P0 ;  /* 0x000000ebcd057211 */ /* 0x080fe400000f16ff */
[C---:B------:R-:W-:Y:S02]  /*8470*/  IADD3 R205, R208.reuse, 0x20, RZ ;  /* 0x00000020d0cd7810 */ /* 0x040fe40007ffe0ff */
[----:B------:R-:W-:Y:S01]  /*8480*/  IADD3 R208, R208, 0x20, RZ ;  /* 0x00000020d0d07810 */ /* 0x000fe20007ffe0ff */
[----:B------:R-:W-:Y:S01]  /*8490*/  RED.E.ADD.F32.FTZ.RN.STRONG.GPU [R4.64], R18 ;  /* 0x000000120400798e */ /* 0x000fe2000c10e784 */
[CC--:B------:R-:W-:Y:S01]  /*84a0*/  LEA R6, P1, R210.reuse, R234.reuse, 0x2 ;  /* 0x000000ead2067211 */ /* 0x0c0fe200078210ff */
[C---:B------:R-:W-:Y:S02]  /*84b0*/  IMAD.IADD R205, R239.reuse, 0x1, R205 ;  /* 0x00000001efcd7824 */ /* 0x040fe400078e02cd */
[C---:B------:R-:W-:Y:S01]  /*84c0*/  IMAD.IADD R208, R239.reuse, 0x1, R208 ;  /* 0x00000001efd07824 */ /* 0x040fe200078e02d0 */
[-C--:B------:R-:W-:Y:S01]  /*84d0*/  LEA.HI.X.SX32 R7, R210, R235.reuse, 0x2, P1 ;  /* 0x000000ebd2077211 */ /* 0x080fe200008f16ff */
[C---:B------:R-:W-:Y:S02]  /*84e0*/  IMAD.IADD R205, R239.reuse, 0x1, R205 ;  /* 0x00000001efcd7824 */ /* 0x040fe400078e02cd */
[C---:B------:R-:W-:Y:S02]  /*84f0*/  IMAD.IADD R208, R239.reuse, 0x1, R208 ;  /* 0x00000001efd07824 */ /* 0x040fe400078e02d0 */
[----:B------:R-:W-:Y:S01]  /*8500*/  IMAD.IADD R205, R239, 0x1, R205 ;  /* 0x00000001efcd7824 */ /* 0x000fe200078e02cd */
[----:B------:R-:W-:Y:S02]  /*8510*/  RED.E.ADD.F32.FTZ.RN.STRONG.GPU [R6.64], R19 ;  /* 0x000000130600798e */ /* 0x000fe4000c10e784 */
[CC--:B------:R-:W-:Y:S02]  /*8520*/  LEA R10, P0, R208.reuse, R234.reuse, 0x2 ;  /* 0x000000ead00a7211 */ /* 0x0c0fe400078010ff */
[CC--:B------:R-:W-:Y:S02]  /*8530*/  LEA R8, P2, R205.reuse, R234.reuse, 0x2 ;  /* 0x000000eacd087211 */ /* 0x0c0fe400078410ff */
[-C--:B------:R-:W-:Y:S01]  /*8540*/  LEA.HI.X.SX32 R11, R208, R235.reuse, 0x2, P0 ;  /* 0x000000ebd00b7211 */ /* 0x080fe200000f16ff */
[----:B------:R-:W-:Y:S01]  /*8550*/  IMAD.MOV.U32 R208, RZ, RZ, c[0x0][0x22c] ;  /* 0x00008b00ffd07624 */ /* 0x000fe200078e00ff */
[-C--:B------:R-:W-:Y:S03]  /*8560*/  LEA.HI.X.SX32 R9, R205, R235.reuse, 0x2, P2 ;  /* 0x000000ebcd097211 */ /* 0x080fe600010f16ff */
[----:B------:R1:W-:Y:S01]  /*8570*/  RED.E.ADD.F32.FTZ.RN.STRONG.GPU [R10.64], R12 ;  /* 0x0000000c0a00798e */ /* 0x0003e2000c10e784 */
[----:B------:R-:W-:Y:S04]  /*8580*/  IMAD R208, R208, c[0x0][0x1c0], RZ ;  /* 0x00007000d0d07a24 */ /* 0x000fe800078e02ff */
[----:B------:R1:W-:Y:S01]  /*8590*/  RED.E.ADD.F32.FTZ.RN.STRONG.GPU [R8.64], R13 ;  /* 0x0000000d0800798e */ /* 0x0003e2000c10e784 */
[----:B------:R-:W-:Y:S05]  /*85a0*/  IMAD.SHL.U32 R208, R208, 0x10, RZ ;  /* 0x00000010d0d07824 */ /* 0x000fea00078e00ff */
[C---:B------:R-:W-:Y:S02]  /*85b0*/  IADD3 R202, R208.reuse, 0x40, RZ ;  /* 0x00000040d0ca7810 */ /* 0x040fe40007ffe0ff */
[C---:B------:R-:W-:Y:S02]  /*85c0*/  IADD3 R201, R208.reuse, 0x40, RZ ;  /* 0x00000040d0c97810 */ /* 0x040fe40007ffe0ff */
[----:B------:R-:W-:Y:S01]  /*85d0*/  IADD3 R200, R208, 0x40, RZ ;  /* 0x00000040d0c87810 */ /* 0x000fe20007ffe0ff */
[C---:B------:R-:W-:Y:S02]  /*85e0*/  IMAD.IADD R202, R239.reuse, 0x1, R202 ;  /* 0x00000001efca7824 */ /* 0x040fe400078e02ca */
[C---:B------:R-:W-:Y:S02]  /*85f0*/  IMAD.IADD R201, R239.reuse, 0x1, R201 ;  /* 0x00000001efc97824 */ /* 0x040fe400078e02c9 */
[C---:B------:R-:W-:Y:S02]  /*8600*/  IMAD.IADD R200, R239.reuse, 0x1, R200 ;  /* 0x00000001efc87824 */ /* 0x040fe400078e02c8 */
[C---:B------:R-:W-:Y:S02]  /*8610*/  IMAD.IADD R201, R239.reuse, 0x1, R201 ;  /* 0x00000001efc97824 */ /* 0x040fe400078e02c9 */
[----:B------:R-:W-:Y:S02]  /*8620*/  IMAD.IADD R200, R239, 0x1, R200 ;  /* 0x00000001efc87824 */ /* 0x000fe400078e02c8 */
[----:B------:R-:W-:Y:S01]  /*8630*/  IMAD.MOV.U32 R208, RZ, RZ, c[0x0][0x22c] ;  /* 0x00008b00ffd07624 */ /* 0x000fe200078e00ff */
[----:B-1----:R-:W-:Y:S01]  /*8640*/  IADD3 R12, R211, 0x60, RZ ;  /* 0x00000060d30c7810 */ /* 0x002fe20007ffe0ff */
[----:B------:R-:W-:Y:S02]  /*8650*/  IMAD.IADD R200, R239, 0x1, R200 ;  /* 0x00000001efc87824 */ /* 0x000fe400078e02c8 */
[----:B------:R-:W-:Y:S01]  /*8660*/  IMAD R208, R208, c[0x0][0x1c0], RZ ;  /* 0x00007000d0d07a24 */ /* 0x000fe200078e02ff */
[----:B------:R-:W3:Y:S02]  /*8670*/  LDL R13, [R1+0x20] ;  /* 0x00002000010d7983 */ /* 0x000ee40000100800 */
[-C--:B------:R-:W-:Y:S01]  /*8680*/  LEA R8, P2, R200, R234.reuse, 0x2 ;  /* 0x000000eac8087211 */ /* 0x080fe200078410ff */
[----:B------:R-:W-:Y:S02]  /*8690*/  IMAD.SHL.U32 R208, R208, 0x10, RZ ;  /* 0x00000010d0d07824 */ /* 0x000fe400078e00ff */
[----:B------:R-:W-:Y:S01]  /*86a0*/  IMAD.MOV.U32 R211, RZ, RZ, c[0x0][0x22c] ;  /* 0x00008b00ffd37624 */ /* 0x000fe200078e00ff */
[-C--:B------:R-:W-:Y:S02]  /*86b0*/  LEA.HI.X.SX32 R9, R200, R235.reuse, 0x2, P2 ;  /* 0x000000ebc8097211 */ /* 0x080fe400010f16ff */
[C---:B------:R-:W-:Y:S01]  /*86c0*/  IADD3 R17, R208.reuse, 0x60, RZ ;  /* 0x00000060d0117810 */ /* 0x040fe20007ffe0ff */
[----:B------:R-:W-:Y:S01]  /*86d0*/  IMAD R211, R211, c[0x0][0x1c0], RZ ;  /* 0x00007000d3d37a24 */ /* 0x000fe200078e02ff */
[----:B------:R-:W-:Y:S03]  /*86e0*/  IADD3 R16, R208, 0x60, RZ ;  /* 0x00000060d0107810 */ /* 0x000fe60007ffe0ff */
[C---:B------:R-:W-:Y:S02]  /*86f0*/  IMAD.IADD R17, R239.reuse, 0x1, R17 ;  /* 0x00000001ef117824 */ /* 0x040fe400078e0211 */
[----:B------:R-:W-:Y:S02]  /*8700*/  IMAD.IADD R16, R239, 0x1, R16 ;  /* 0x00000001ef107824 */ /* 0x000fe400078e0210 */
[----:B------:R-:W-:Y:S02]  /*8710*/  IMAD.SHL.U32 R211, R211, 0x10, RZ ;  /* 0x00000010d3d37824 */ /* 0x000fe400078e00ff */
[----:B------:R-:W-:Y:S01]  /*8720*/  IMAD.IADD R16, R239, 0x1, R16 ;  /* 0x00000001ef107824 */ /* 0x000fe200078e0210 */
[CC--:B--2---:R-:W-:Y:S04]  /*8730*/  LEA R4, P1, R0.reuse, R234.reuse, 0x2 ;  /* 0x000000ea00047211 */ /* 0x0c4fe800078210ff */
[-C--:B------:R-:W-:Y:S01]  /*8740*/  LEA.HI.X.SX32 R5, R0, R235.reuse, 0x2, P1 ;  /* 0x000000eb00057211 */ /* 0x080fe200008f16ff */
[----:B------:R-:W-:Y:S04]  /*8750*/  IMAD.MOV.U32 R0, RZ, RZ, c[0x0][0x22c] ;  /* 0x00008b00ff007624 */ /* 0x000fe800078e00ff */
[----:B------:R1:W-:Y:S01]  /*8760*/  RED.E.ADD.F32.FTZ.RN.STRONG.GPU [R4.64], R14 ;  /* 0x0000000e0400798e */ /* 0x0003e2000c10e784 */
[----:B------:R-:W-:Y:S04]  /*8770*/  IMAD R0, R0, c[0x0][0x1c0], RZ ;  /* 0x0000700000007a24 */ /* 0x000fe800078e02ff */
[----:B------:R-:W-:Y:S05]  /*8780*/  IMAD.SHL.U32 R0, R0, 0x10, RZ ;  /* 0x0000001000007824 */ /* 0x000fea00078e00ff */
[----:B------:R-:W-:Y:S02]  /*8790*/  IADD3 R0, R0, 0x40, RZ ;  /* 0x0000004000007810 */ /* 0x000fe40007ffe0ff */
[CC--:B----4-:R-:W-:Y:S04]  /*87a0*/  LEA R6, P0, R204.reuse, R234.reuse, 0x2 ;  /* 0x000000eacc067211 */ /* 0x0d0fe800078010ff */
[-C--:B------:R-:W-:Y:S05]  /*87b0*/  LEA.HI.X.SX32 R7, R204, R235.reuse, 0x2, P0 ;  /* 0x000000ebcc077211 */ /* 0x080fea00000f16ff */
[----:B------:R2:W-:Y:S05]  /*87c0*/  RED.E.ADD.F32.FTZ.RN.STRONG.GPU [R6.64], R15 ;  /* 0x0000000f0600798e */ /* 0x0005ea000c10e784 */
[----:B------:R-:W-:Y:S01]  /*87d0*/  RED.E.ADD.F32.FTZ.RN.STRONG.GPU [R234.64+0x100], R84 ;  /* 0x00010054ea00798e */ /* 0x000fe2000c10e784 */
[CC--:B-1----:R-:W-:Y:S04]  /*87e0*/  LEA R4, P0, R0.reuse, R234.reuse, 0x2 ;  /* 0x000000ea00047211 */ /* 0x0c2fe800078010ff */
[-C--:B------:R-:W-:Y:S01]  /*87f0*/  LEA.HI.X.SX32 R5, R0, R235.reuse, 0x2, P0 ;  /* 0x000000eb00057211 */ /* 0x080fe200000f16ff */
[----:B------:R-:W4:Y:S01]  /*8800*/  LDL R14, [R1+0x40] ;  /* 0x00004000010e7983 */ /* 0x000f220000100800 */
[CC--:B------:R-:W-:Y:S04]  /*8810*/  LEA R10, P0, R201.reuse, R234.reuse, 0x2 ;  /* 0x000000eac90a7211 */ /* 0x0c0fe800078010ff */
[----:B------:R-:W4:Y:S01]  /*8820*/  LDL R0, [R1+0x24] ;  /* 0x0000240001007983 */ /* 0x000f220000100800 */
[-C--:B------:R-:W-:Y:S04]  /*8830*/  LEA.HI.X.SX32 R11, R201, R235.reuse, 0x2, P0 ;  /* 0x000000ebc90b7211 */ /* 0x080fe800000f16ff */
[----:B------:R-:W-:Y:S05]  /*8840*/  RED.E.ADD.F32.FTZ.RN.STRONG.GPU [R196.64+0x100], R85 ;  /* 0x00010055c400798e */ /* 0x000fea000c10e784 */
[----:B------:R-:W-:Y:S01]  /*8850*/  RED.E.ADD.F32.FTZ.RN.STRONG.GPU [R4.64], R86 ;  /* 0x000000560400798e */ /* 0x000fe2000c10e784 */
[-C--:B--2---:R-:W-:Y:S02]  /*8860*/  LEA R6, P1, R202, R234.reuse, 0x2 ;  /* 0x000000eaca067211 */ /* 0x084fe400078210ff */
[----:B------:R-:W-:Y:S01]  /*8870*/  IADD3 R15, R208, 0x60, RZ ;  /* 0x00000060d00f7810 */ /* 0x000fe20007ffe0ff */
[----:B------:R-:W-:Y:S01]  /*8880*/  IMAD.MOV.U32 R208, RZ, RZ, c[0x0][0x22c] ;  /* 0x00008b00ffd07624 */ /* 0x000fe200078e00ff */
[-C--:B------:R-:W-:Y:S03]  /*8890*/  LEA.HI.X.SX32 R7, R202, R235.reuse, 0x2, P1 ;  /* 0x000000ebca077211 */ /* 0x080fe600008f16ff */
[C---:B------:R-:W-:Y:S02]  /*88a0*/  IMAD.IADD R15, R239.reuse, 0x1, R15 ;  /* 0x00000001ef0f7824 */ /* 0x040fe400078e020f */
[----:B------:R-:W-:Y:S01]  /*88b0*/  RED.E.ADD.F32.FTZ.RN.STRONG.GPU [R6.64], R87 ;  /* 0x000000570600798e */ /* 0x000fe2000c10e784 */
[----:B------:R-:W-:Y:S02]  /*88c0*/  IMAD R208, R208, c[0x0][0x1c0], RZ ;  /* 0x00007000d0d07a24 */ /* 0x000fe400078e02ff */
[C---:B------:R-:W-:Y:S02]  /*88d0*/  IMAD.IADD R15, R239.reuse, 0x1, R15 ;  /* 0x00000001ef0f7824 */ /* 0x040fe400078e020f */
[----:B------:R-:W-:Y:S01]  /*88e0*/  RED.E.ADD.F32.FTZ.RN.STRONG.GPU [R10.64], R88 ;  /* 0x000000580a00798e */ /* 0x000fe2000c10e784 */
[----:B------:R-:W-:Y:S02]  /*88f0*/  IMAD.SHL.U32 R208, R208, 0x10, RZ ;  /* 0x00000010d0d07824 */ /* 0x000fe400078e00ff */
[----:B------:R-:W-:Y:S02]  /*8900*/  IMAD.IADD R15, R239, 0x1, R15 ;  /* 0x00000001ef0f7824 */ /* 0x000fe400078e020f */
[----:B------:R1:W-:Y:S05]  /*8910*/  RED.E.ADD.F32.FTZ.RN.STRONG.GPU [R8.64], R89 ;  /* 0x000000590800798e */ /* 0x0003ea000c10e784 */
[----:B------:R-:W-:Y:S01]  /*8920*/  LDSM.16.MT88.4 R84, [R2+0x4000] ;  /* 0x004000000254783b */ /* 0x000fe20000004200 */
[-C--:B-1----:R-:W-:Y:S02]  /*8930*/  LEA R8, P2, R15, R234.reuse, 0x2 ;  /* 0x000000ea0f087211 */ /* 0x082fe400078410ff */
[-C--:B------:R-:W-:Y:S02]  /*8940*/  LEA R4, P1, R199, R234.reuse, 0x2 ;  /* 0x000000eac7047211 */ /* 0x080fe400078210ff */
[-C--:B------:R-:W-:Y:S02]  /*8950*/  LEA.HI.X.SX32 R9, R15, R235.reuse, 0x2, P2 ;  /* 0x000000eb0f097211 */ /* 0x080fe400010f16ff */
[-C--:B------:R-:W-:Y:S02]  /*8960*/  LEA.HI.X.SX32 R5, R199, R235.reuse, 0x2, P1 ;  /* 0x000000ebc7057211 */ /* 0x080fe400008f16ff */
[-C--:B---3--:R-:W-:Y:S02]  /*8970*/  LEA R6, P0, R198, R234.reuse, 0x2 ;  /* 0x000000eac6067211 */ /* 0x088fe400078010ff */
[----:B------:R-:W-:Y:S01]  /*8980*/  IADD3 R15, R208, 0x80, RZ ;  /* 0x00000080d00f7810 */ /* 0x000fe20007ffe0ff */
[----:B------:R1:W-:Y:S01]  /*8990*/  RED.E.ADD.F32.FTZ.RN.STRONG.GPU [R4.64], R90 ;  /* 0x0000005a0400798e */ /* 0x0003e2000c10e784 */
[-C--:B------:R-:W-:Y:S03]  /*89a0*/  LEA.HI.X.SX32 R7, R198, R235.reuse, 0x2, P0 ;  /* 0x000000ebc6077211 */ /* 0x080fe600000f16ff */
[C---:B------:R-:W-:Y:S02]  /*89b0*/  IMAD.IADD R15, R239.reuse, 0x1, R15 ;  /* 0x00000001ef0f7824 */ /* 0x040fe400078e020f */
[----:B------:R2:W-:Y:S02]  /*89c0*/  RED.E.ADD.F32.FTZ.RN.STRONG.GPU [R6.64], R91 ;  /* 0x0000005b0600798e */ /* 0x0005e4000c10e784 */
[C---:B------:R-:W-:Y:S03]  /*89d0*/  IMAD.IADD R15, R239.reuse, 0x1, R15 ;  /* 0x00000001ef0f7824 */ /* 0x040fe600078e020f */
[----:B------:R-:W-:Y:S01]  /*89e0*/  RED.E.ADD.F32.FTZ.RN.STRONG.GPU [R234.64+0x180], R96 ;  /* 0x00018060ea00798e */ /* 0x000fe2000c10e784 */
[----:B------:R-:W-:Y:S04]  /*89f0*/  IMAD.IADD R15, R239, 0x1, R15 ;  /* 0x00000001ef0f7824 */ /* 0x000fe800078e020f */
[----:B------:R-:W-:Y:S05]  /*8a00*/  RED.E.ADD.F32.FTZ.RN.STRONG.GPU [R196.64+0x180], R97 ;  /* 0x00018061c400798e */ /* 0x000fea000c10e784 */
[----:B------:R-:W-:Y:S01]  /*8a10*/  LDSM.16.MT88.4 R88, [R2+0x6000] ;  /* 0x006000000258783b */ /* 0x000fe20000004200 */
[CC--:B-1----:R-:W-:Y:S04]  /*8a20*/  LEA R4, P0, R12.reuse, R234.reuse, 0x2 ;  /* 0x000000ea0c047211 */ /* 0x0c2fe800078010ff */
[-C--:B------:R-:W-:Y:S02]  /*8a30*/  LEA.HI.X.SX32 R5, R12, R235.reuse, 0x2, P0 ;  /* 0x000000eb0c057211 */ /* 0x080fe400000f16ff */
[CC--:B--2---:R-:W-:Y:S01]  /*8a40*/  LEA R6, P1, R17.reuse, R234.reuse, 0x2 ;  /* 0x000000ea11067211 */ /* 0x0c4fe200078210ff */
[----:B------:R-:W2:Y:S01]  /*8a50*/  LDL R12, [R1+0x3c] ;  /* 0x00003c00010c7983 */ /* 0x000ea20000100800 */
[CC--:B------:R-:W-:Y:S02]  /*8a60*/  LEA R10, P0, R16.reuse, R234.reuse, 0x2 ;  /* 0x000000ea100a7211 */ /* 0x0c0fe400078010ff */
[-C--:B------:R-:W-:Y:S02]  /*8a70*/  LEA.HI.X.SX32 R7, R17, R235.reuse, 0x2, P1 ;  /* 0x000000eb11077211 */ /* 0x080fe400008f16ff */
[----:B------:R-:W-:Y:S01]  /*8a80*/  RED.E.ADD.F32.FTZ.RN.STRONG.GPU [R4.64], R98 ;  /* 0x000000620400798e */ /* 0x000fe2000c10e784 */
[-C--:B------:R-:W-:Y:S02]  /*8a90*/  LEA.HI.X.SX32 R11, R16, R235.reuse, 0x2, P0 ;  /* 0x000000eb100b7211 */ /* 0x080fe400000f16ff */
[C---:B------:R-:W-:Y:S02]  /*8aa0*/  IADD3 R17, R208.reuse, 0x80, RZ ;  /* 0x00000080d0117810 */ /* 0x040fe40007ffe0ff */
[----:B------:R-:W-:Y:S01]  /*8ab0*/  RED.E.ADD.F32.FTZ.RN.STRONG.GPU [R6.64], R99 ;  /* 0x000000630600798e */ /* 0x000fe2000c10e784 */
[----:B------:R-:W-:Y:S01]  /*8ac0*/  IADD3 R16, R208, 0x80, RZ ;  /* 0x00000080d0107810 */ /* 0x000fe20007ffe0ff */
[----:B------:R-:W-:Y:S02]  /*8ad0*/  IMAD.MOV.U32 R208, RZ, RZ, c[0x0][0x22c] ;  /* 0x00008b00ffd07624 */ /* 0x000fe400078e00ff */
[C---:B------:R-:W-:Y:S01]  /*8ae0*/  IMAD.IADD R17, R239.reuse, 0x1, R17 ;  /* 0x00000001ef117824 */ /* 0x040fe200078e0211 */
[----:B------:R-:W-:Y:S01]  /*8af0*/  RED.E.ADD.F32.FTZ.RN.STRONG.GPU [R10.64], R92 ;  /* 0x0000005c0a00798e */ /* 0x000fe2000c10e784 */
[C---:B------:R-:W-:Y:S02]  /*8b00*/  IMAD.IADD R16, R239.reuse, 0x1, R16 ;  /* 0x00000001ef107824 */ /* 0x040fe400078e0210 */
[----:B------:R-:W-:Y:S02]  /*8b10*/  IMAD R208, R208, c[0x0][0x1c0], RZ ;  /* 0x00007000d0d07a24 */ /* 0x000fe400078e02ff */
[----:B------:R1:W-:Y:S01]  /*8b20*/  RED.E.ADD.F32.FTZ.RN.STRONG.GPU [R8.64], R93 ;  /* 0x0000005d0800798e */ /* 0x0003e2000c10e784 */
[C---:B------:R-:W-:Y:S02]  /*8b30*/  IMAD.IADD R16, R239.reuse, 0x1, R16 ;  /* 0x00000001ef107824 */ /* 0x040fe400078e0210 */
[----:B------:R-:W-:Y:S02]  /*8b40*/  IMAD.SHL.U32 R208, R208, 0x10, RZ ;  /* 0x00000010d0d07824 */ /* 0x000fe400078e00ff */
[----:B------:R-:W-:Y:S03]  /*8b50*/  LDSM.16.MT88.4 R96, [R220+0x28800] ;  /* 0x02880000dc60783b */ /* 0x000fe60000004200 */
[C---:B------:R-:W-:Y:S02]  /*8b60*/  IADD3 R19, R208.reuse, 0xa0, RZ ;  /* 0x000000a0d0137810 */ /* 0x040fe40007ffe0ff */
[----:B------:R-:W-:Y:S03]  /*8b70*/  IADD3 R18, R208, 0xa0, RZ ;  /* 0x000000a0d0127810 */ /* 0x000fe60007ffe0ff */
[C---:B------:R-:W-:Y:S02]  /*8b80*/  IMAD.IADD R19, R239.reuse, 0x1, R19 ;  /* 0x00000001ef137824 */ /* 0x040fe400078e0213 */
[C---:B------:R-:W-:Y:S04]  /*8b90*/  IMAD.IADD R18, R239.reuse, 0x1, R18 ;  /* 0x00000001ef127824 */ /* 0x040fe800078e0212 */
[----:B------:R-:W-:Y:S01]  /*8ba0*/  IMAD.IADD R18, R239, 0x1, R18 ;  /* 0x00000001ef127824 */ /* 0x000fe200078e0212 */
[CC--:B-1----:R-:W-:Y:S04]  /*8bb0*/  LEA R8, P2, R15.reuse, R234.reuse, 0x2 ;  /* 0x000000ea0f087211 */ /* 0x0c2fe800078410ff */
[-C--:B------:R-:W-:Y:S02]  /*8bc0*/  LEA.HI.X.SX32 R9, R15, R235.reuse, 0x2, P2 ;  /* 0x000000eb0f097211 */ /* 0x080fe400010f16ff */
[----:B------:R-:W-:Y:S01]  /*8bd0*/  IADD3 R15, R211, 0xa0, RZ ;  /* 0x000000a0d30f7810 */ /* 0x000fe20007ffe0ff */
[----:B------:R-:W-:Y:S04]  /*8be0*/  IMAD.MOV.U32 R211, RZ, RZ, c[0x0][0x22c] ;  /* 0x00008b00ffd37624 */ /* 0x000fe800078e00ff */
[----:B------:R-:W-:Y:S04]  /*8bf0*/  IMAD R211, R211, c[0x0][0x1c0], RZ ;  /* 0x00007000d3d37a24 */ /* 0x000fe800078e02ff */
[----:B------:R-:W-:Y:S01]  /*8c00*/  IMAD.SHL.U32 R211, R211, 0x10, RZ ;  /* 0x00000010d3d37824 */ /* 0x000fe200078e00ff */
[CC--:B----4-:R-:W-:Y:S04]  /*8c10*/  LEA R6, P0, R14.reuse, R234.reuse, 0x2 ;  /* 0x000000ea0e067211 */ /* 0x0d0fe800078010ff */
[-C--:B------:R-:W-:Y:S02]  /*8c20*/  LEA.HI.X.SX32 R7, R14, R235.reuse, 0x2, P0 ;  /* 0x000000eb0e077211 */ /* 0x080fe400000f16ff */
[CC--:B------:R-:W-:Y:S01]  /*8c30*/  LEA R4, P1, R0.reuse, R234.reuse, 0x2 ;  /* 0x000000ea00047211 */ /* 0x0c0fe200078210ff */
[----:B------:R-:W3:Y:S03]  /*8c40*/  LDL R14, [R1+0x1c] ;  /* 0x00001c00010e7983 */ /* 0x000ee60000100800 */
        /* <DEDUP_REMOVED lines=13> */
[CC--:B----4-:R-:W-:Y:S02]  /*8d20*/  LEA R6, P1, R17.reuse, R234.reuse, 0x2 ;  /* 0x000000ea11067211 */ /* 0x0d0fe400078210ff */
[CC--:B------:R-:W-:Y:S02]  /*8d30*/  LEA R10, P0, R16.reuse, R234.reuse, 0x2 ;  /* 0x000000ea100a7211 */ /* 0x0c0fe400078010ff */
[----:B------:R1:W-:Y:S01]  /*8d40*/  RED.E.ADD.F32.FTZ.RN.STRONG.GPU [R4.64], R102 ;  /* 0x000000660400798e */ /* 0x0003e2000c10e784 */
[-C--:B------:R-:W-:Y:S02]  /*8d50*/  LEA.HI.X.SX32 R7, R17, R235.reuse, 0x2, P1 ;  /* 0x000000eb11077211 */ /* 0x080fe400008f16ff */
[-C--:B------:R-:W-:Y:S02]  /*8d60*/  LEA.HI.X.SX32 R11, R16, R235.reuse, 0x2, P0 ;  /* 0x000000eb100b7211 */ /* 0x080fe400000f16ff */
[----:B------:R-:W4:Y:S05]  /*8d70*/  LDL R17, [R1+0x18] ;  /* 0x0000180001117983 */ /* 0x000f2a0000100800 */
[----:B------:R2:W-:Y:S05]  /*8d80*/  RED.E.ADD.F32.FTZ.RN.STRONG.GPU [R6.64], R103 ;  /* 0x000000670600798e */ /* 0x0005ea000c10e784 */
[----:B------:R-:W-:Y:S05]  /*8d90*/  RED.E.ADD.F32.FTZ.RN.STRONG.GPU [R10.64], R104 ;  /* 0x000000680a00798e */ /* 0x000fea000c10e784 */
[----:B------:R-:W-:Y:S05]  /*8da0*/  RED.E.ADD.F32.FTZ.RN.STRONG.GPU [R8.64], R105 ;  /* 0x000000690800798e */ /* 0x000fea000c10e784 */
[----:B------:R-:W4:Y:S01]  /*8db0*/  LDL R16, [R1+0x34] ;  /* 0x0000340001107983 */ /* 0x000f220000100800 */
[CC--:B-1----:R-:W-:Y:S04]  /*8dc0*/  LEA R4, P1, R13.reuse, R234.reuse, 0x2 ;  /* 0x000000ea0d047211 */ /* 0x0c2fe800078210ff */
[----:B------:R-:W-:Y:S01]  /*8dd0*/  LDSM.16.MT88.4 R100, [R2+0x2800] ;  /* 0x002800000264783b */ /* 0x000fe20000004200 */
[-C--:B------:R-:W-:Y:S05]  /*8de0*/  LEA.HI.X.SX32 R5, R13, R235.reuse, 0x2, P1 ;  /* 0x000000eb0d057211 */ /* 0x080fea00008f16ff */
[----:B------:R1:W-:Y:S01]  /*8df0*/  RED.E.ADD.F32.FTZ.RN.STRONG.GPU [R4.64], R106 ;  /* 0x0000006a0400798e */ /* 0x0003e2000c10e784 */
[CC--:B--2---:R-:W-:Y:S04]  /*8e00*/  LEA R6, P0, R12.reuse, R234.reuse, 0x2 ;  /* 0x000000ea0c067211 */ /* 0x0c4fe800078010ff */
[-C--:B------:R-:W-:Y:S02]  /*8e10*/  LEA.HI.X.SX32 R7, R12, R235.reuse, 0x2, P0 ;  /* 0x000000eb0c077211 */ /* 0x080fe400000f16ff */
[-C--:B------:R-:W-:Y:S02]  /*8e20*/  LEA R12, P1, R19, R234.reuse, 0x2 ;  /* 0x000000ea130c7211 */ /* 0x080fe400078210ff */
[-C--:B-1----:R-:W-:Y:S01]  /*8e30*/  LEA R4, P0, R15, R234.reuse, 0x2 ;  /* 0x000000ea0f047211 */ /* 0x082fe200078010ff */
[----:B------:R-:W-:Y:S01]  /*8e40*/  RED.E.ADD.F32.FTZ.RN.STRONG.GPU [R6.64], R107 ;  /* 0x0000006b0600798e */ /* 0x000fe2000c10e784 */
[-C--:B------:R-:W-:Y:S02]  /*8e50*/  LEA.HI.X.SX32 R13, R19, R235.reuse, 0x2, P1 ;  /* 0x000000eb130d7211 */ /* 0x080fe400008f16ff */
[-C--:B------:R-:W-:Y:S02]  /*8e60*/  LEA.HI.X.SX32 R5, R15, R235.reuse, 0x2, P0 ;  /* 0x000000eb0f057211 */ /* 0x080fe400000f16ff */
[----:B------:R-:W-:Y:S01]  /*8e70*/  RED.E.ADD.F32.FTZ.RN.STRONG.GPU [R234.64+0x280], R112 ;  /* 0x00028070ea00798e */ /* 0x000fe2000c10e784 */
[-C--:B------:R-:W-:Y:S02]  /*8e80*/  LEA R10, P0, R18, R234.reuse, 0x2 ;  /* 0x000000ea120a7211 */ /* 0x080fe400078010ff */
[----:B------:R-:W-:Y:S01]  /*8e90*/  IADD3 R15, R208, 0xa0, RZ ;  /* 0x000000a0d00f7810 */ /* 0x000fe20007ffe0ff */
[----:B------:R-:W-:Y:S01]  /*8ea0*/  IMAD.MOV.U32 R208, RZ, RZ, c[0x0][0x22c] ;  /* 0x00008b00ffd07624 */ /* 0x000fe200078e00ff */
[----:B------:R-:W-:Y:S01]  /*8eb0*/  RED.E.ADD.F32.FTZ.RN.STRONG.GPU [R196.64+0x280], R113 ;  /* 0x00028071c400798e */ /* 0x000fe2000c10e784 */
[-C--:B------:R-:W-:Y:S02]  /*8ec0*/  LEA.HI.X.SX32 R11, R18, R235.reuse, 0x2, P0 ;  /* 0x000000eb120b7211 */ /* 0x080fe400000f16ff */
[----:B------:R-:W-:Y:S01]  /*8ed0*/  IMAD.IADD R15, R239, 0x1, R15 ;  /* 0x00000001ef0f7824 */ /* 0x000fe200078e020f */
[----:B------:R-:W-:Y:S01]  /*8ee0*/  IADD3 R19, R211, 0xc0, RZ ;  /* 0x000000c0d3137810 */ /* 0x000fe20007ffe0ff */
[----:B------:R-:W-:Y:S01]  /*8ef0*/  RED.E.ADD.F32.FTZ.RN.STRONG.GPU [R4.64], R114 ;  /* 0x000000720400798e */ /* 0x000fe2000c10e784 */
[----:B------:R-:W-:Y:S02]  /*8f00*/  IMAD R208, R208, c[0x0][0x1c0], RZ ;  /* 0x00007000d0d07a24 */ /* 0x000fe400078e02ff */
[C---:B------:R-:W-:Y:S02]  /*8f10*/  IMAD.IADD R15, R239.reuse, 0x1, R15 ;  /* 0x00000001ef0f7824 */ /* 0x040fe400078e020f */
[----:B------:R-:W-:Y:S01]  /*8f20*/  RED.E.ADD.F32.FTZ.RN.STRONG.GPU [R12.64], R115 ;  /* 0x000000730c00798e */ /* 0x000fe2000c10e784 */
[----:B------:R-:W-:Y:S02]  /*8f30*/  IMAD.SHL.U32 R208, R208, 0x10, RZ ;  /* 0x00000010d0d07824 */ /* 0x000fe400078e00ff */
[C---:B------:R-:W-:Y:S02]  /*8f40*/  IMAD.IADD R15, R239.reuse, 0x1, R15 ;  /* 0x00000001ef0f7824 */ /* 0x040fe400078e020f */
[----:B------:R1:W-:Y:S01]  /*8f50*/  RED.E.ADD.F32.FTZ.RN.STRONG.GPU [R10.64], R108 ;  /* 0x0000006c0a00798e */ /* 0x0003e2000c10e784 */
[----:B------:R-:W-:Y:S02]  /*8f60*/  IMAD.IADD R19, R239, 0x1, R19 ;  /* 0x00000001ef137824 */ /* 0x000fe400078e0213 */
[CC--:B------:R-:W-:Y:S02]  /*8f70*/  LEA R8, P2, R15.reuse, R234.reuse, 0x2 ;  /* 0x000000ea0f087211 */ /* 0x0c0fe400078410ff */
[----:B------:R-:W-:Y:S02]  /*8f80*/  LDSM.16.MT88.4 R104, [R2+0x4800] ;  /* 0x004800000268783b */ /* 0x000fe40000004200 */
[-C--:B------:R-:W-:Y:S02]  /*8f90*/  LEA.HI.X.SX32 R9, R15, R235.reuse, 0x2, P2 ;  /* 0x000000eb0f097211 */ /* 0x080fe400010f16ff */
[----:B------:R-:W-:Y:S01]  /*8fa0*/  IADD3 R15, R208, 0xc0, RZ ;  /* 0x000000c0d00f7810 */ /* 0x000fe20007ffe0ff */
[----:B------:R-:W-:Y:S02]  /*8fb0*/  IMAD.MOV.U32 R208, RZ, RZ, c[0x0][0x22c] ;  /* 0x00008b00ffd07624 */ /* 0x000fe400078e00ff */
[----:B------:R-:W-:Y:S02]  /*8fc0*/  RED.E.ADD.F32.FTZ.RN.STRONG.GPU [R8.64], R109 ;  /* 0x0000006d0800798e */ /* 0x000fe4000c10e784 */
[----:B------:R-:W-:Y:S04]  /*8fd0*/  IMAD R208, R208, c[0x0][0x1c0], RZ ;  /* 0x00007000d0d07a24 */ /* 0x000fe800078e02ff */
[----:B------:R-:W-:Y:S05]  /*8fe0*/  IMAD.SHL.U32 R208, R208, 0x10, RZ ;  /* 0x00000010d0d07824 */ /* 0x000fea00078e00ff */
[----:B------:R-:W-:Y:S05]  /*8ff0*/  IADD3 R18, R208, 0xc0, RZ ;  /* 0x000000c0d0127810 */ /* 0x000fea0007ffe0ff */
[C---:B------:R-:W-:Y:S04]  /*9000*/  IMAD.IADD R18, R239.reuse, 0x1, R18 ;  /* 0x00000001ef127824 */ /* 0x040fe800078e0212 */
[C---:B------:R-:W-:Y:S04]  /*9010*/  IMAD.IADD R18, R239.reuse, 0x1, R18 ;  /* 0x00000001ef127824 */ /* 0x040fe800078e0212 */
[----:B------:R-:W-:Y:S05]  /*9020*/  IMAD.IADD R18, R239, 0x1, R18 ;  /* 0x00000001ef127824 */ /* 0x000fea00078e0212 */
[CC--:B-1----:R-:W-:Y:S04]  /*9030*/  LEA R10, P2, R18.reuse, R234.reuse, 0x2 ;  /* 0x000000ea120a7211 */ /* 0x0c2fe800078410ff */
[-C--:B------:R-:W-:Y:S02]  /*9040*/  LEA.HI.X.SX32 R11, R18, R235.reuse, 0x2, P2 ;  /* 0x000000eb120b7211 */ /* 0x080fe400010f16ff */
[CC--:B---3--:R-:W-:Y:S04]  /*9050*/  LEA R6, P1, R14.reuse, R234.reuse, 0x2 ;  /* 0x000000ea0e067211 */ /* 0x0c8fe800078210ff */
[-C--:B------:R-:W-:Y:S02]  /*9060*/  LEA.HI.X.SX32 R7, R14, R235.reuse, 0x2, P1 ;  /* 0x000000eb0e077211 */ /* 0x080fe400008f16ff */
[----:B------:R-:W2:Y:S05]  /*9070*/  LDL R14, [R1+0xc] ;  /* 0x00000c00010e7983 */ /* 0x000eaa0000100800 */
[----:B------:R1:W-:Y:S02]  /*9080*/  RED.E.ADD.F32.FTZ.RN.STRONG.GPU [R6.64], R110 ;  /* 0x0000006e0600798e */ /* 0x0003e4000c10e784 */
[CC--:B-1----:R-:W-:Y:S02]  /*9090*/  LEA R6, P1, R19.reuse, R234.reuse, 0x2 ;  /* 0x000000ea13067211 */ /* 0x0c2fe400078210ff */
[CC--:B------:R-:W-:Y:S02]  /*90a0*/  LEA R4, P0, R0.reuse, R234.reuse, 0x2 ;  /* 0x000000ea00047211 */ /* 0x0c0fe400078010ff */
[-C--:B------:R-:W-:Y:S02]  /*90b0*/  LEA.HI.X.SX32 R7, R19, R235.reuse, 0x2, P1 ;  /* 0x000000eb13077211 */ /* 0x080fe400008f16ff */
[-C--:B------:R-:W-:Y:S02]  /*90c0*/  LEA.HI.X.SX32 R5, R0, R235.reuse, 0x2, P0 ;  /* 0x000000eb00057211 */ /* 0x080fe400000f16ff */
[----:B------:R-:W3:Y:S01]  /*90d0*/  LDL R0, [R1+0x30] ;  /* 0x0000300001007983 */ /* 0x000ee20000100800 */
[CC--:B------:R-:W-:Y:S04]  /*90e0*/  LEA R8, P0, R15.reuse, R234.reuse, 0x2 ;  /* 0x000000ea0f087211 */ /* 0x0c0fe800078010ff */
[----:B------:R1:W-:Y:S01]  /*90f0*/  RED.E.ADD.F32.FTZ.RN.STRONG.GPU [R4.64], R111 ;  /* 0x0000006f0400798e */ /* 0x0003e2000c10e784 */
[-C--:B------:R-:W-:Y:S02]  /*9100*/  LEA.HI.X.SX32 R9, R15, R235.reuse, 0x2, P0 ;  /* 0x000000eb0f097211 */ /* 0x080fe400000f16ff */
[----:B------:R-:W-:Y:S02]  /*9110*/  IADD3 R15, R211, 0xc0, RZ ;  /* 0x000000c0d30f7810 */ /* 0x000fe40007ffe0ff */
[----:B------:R-:W-:Y:S03]  /*9120*/  RED.E.ADD.F32.FTZ.RN.STRONG.GPU [R234.64+0x300], R116 ;  /* 0x00030074ea00798e */ /* 0x000fe6000c10e784 */
[C---:B------:R-:W-:Y:S02]  /*9130*/  IMAD.IADD R15, R239.reuse, 0x1, R15 ;  /* 0x00000001ef0f7824 */ /* 0x040fe400078e020f */
[----:B------:R-:W-:Y:S02]  /*9140*/  RED.E.ADD.F32.FTZ.RN.STRONG.GPU [R196.64+0x300], R117 ;  /* 0x00030075c400798e */ /* 0x000fe4000c10e784 */
[----:B------:R-:W-:Y:S03]  /*9150*/  IMAD.IADD R15, R239, 0x1, R15 ;  /* 0x00000001ef0f7824 */ /* 0x000fe600078e020f */
[----:B------:R4:W-:Y:S05]  /*9160*/  RED.E.ADD.F32.FTZ.RN.STRONG.GPU [R8.64], R118 ;  /* 0x000000760800798e */ /* 0x0009ea000c10e784 */
[----:B------:R4:W-:Y:S05]  /*9170*/  RED.E.ADD.F32.FTZ.RN.STRONG.GPU [R6.64], R119 ;  /* 0x000000770600798e */ /* 0x0009ea000c10e784 */
[----:B------:R-:W-:Y:S01]  /*9180*/  LDSM.16.MT88.4 R108, [R2+0x6800] ;  /* 0x00680000026c783b */ /* 0x000fe20000004200 */
[CC--:B-1----:R-:W-:Y:S04]  /*9190*/  LEA R4, P0, R15.reuse, R234.reuse, 0x2 ;  /* 0x000000ea0f047211 */ /* 0x0c2fe800078010ff */
[-C--:B------:R-:W-:Y:S02]  /*91a0*/  LEA.HI.X.SX32 R5, R15, R235.reuse, 0x2, P0 ;  /* 0x000000eb0f057211 */ /* 0x080fe400000f16ff */
[----:B------:R-:W-:Y:S03]  /*91b0*/  IADD3 R15, R208, 0xe0, RZ ;  /* 0x000000e0d00f7810 */ /* 0x000fe60007ffe0ff */
[----:B------:R1:W-:Y:S05]  /*91c0*/  RED.E.ADD.F32.FTZ.RN.STRONG.GPU [R4.64], R120 ;  /* 0x000000780400798e */ /* 0x0003ea000c10e784 */
[----:B------:R1:W-:Y:S01]  /*91d0*/  RED.E.ADD.F32.FTZ.RN.STRONG.GPU [R10.64], R121 ;  /* 0x000000790a00798e */ /* 0x0003e2000c10e784 */
[CC--:B----4-:R-:W-:Y:S04]  /*91e0*/  LEA R8, P1, R17.reuse, R234.reuse, 0x2 ;  /* 0x000000ea11087211 */ /* 0x0d0fe800078210ff */
[-C--:B------:R-:W-:Y:S02]  /*91f0*/  LEA.HI.X.SX32 R9, R17, R235.reuse, 0x2, P1 ;  /* 0x000000eb11097211 */ /* 0x080fe400008f16ff */
[CC--:B------:R-:W-:Y:S02]  /*9200*/  LEA R6, P0, R16.reuse, R234.reuse, 0x2 ;  /* 0x000000ea10067211 */ /* 0x0c0fe400078010ff */
[C---:B------:R-:W-:Y:S01]  /*9210*/  IADD3 R17, R209.reuse, 0xe0, RZ ;  /* 0x000000e0d1117810 */ /* 0x040fe20007ffe0ff */
[----:B------:R4:W-:Y:S01]  /*9220*/  RED.E.ADD.F32.FTZ.RN.STRONG.GPU [R8.64], R122 ;  /* 0x0000007a0800798e */ /* 0x0009e2000c10e784 */
[-C--:B------:R-:W-:Y:S02]  /*9230*/  LEA.HI.X.SX32 R7, R16, R235.reuse, 0x2, P0 ;  /* 0x000000eb10077211 */ /* 0x080fe400000f16ff */
[----:B------:R-:W-:Y:S01]  /*9240*/  IADD3 R16, R209, 0xe0, RZ ;  /* 0x000000e0d1107810 */ /* 0x000fe20007ffe0ff */
[C---:B------:R-:W-:Y:S02]  /*9250*/  IMAD.IADD R17, R239.reuse, 0x1, R17 ;  /* 0x00000001ef117824 */ /* 0x040fe400078e0211 */
[----:B------:R2:W-:Y:S02]  /*9260*/  RED.E.ADD.F32.FTZ.RN.STRONG.GPU [R6.64], R123 ;  /* 0x0000007b0600798e */ /* 0x0005e4000c10e784 */
[----:B------:R-:W-:Y:S01]  /*9270*/  IMAD.IADD R16, R239, 0x1, R16 ;  /* 0x00000001ef107824 */ /* 0x000fe200078e0210 */
[-C--:B------:R-:W-:Y:S02]  /*9280*/  LEA R12, P0, R17, R234.reuse, 0x2 ;  /* 0x000000ea110c7211 */ /* 0x080fe400078010ff */
[----:B------:R-:W-:Y:S01]  /*9290*/  RED.E.ADD.F32.FTZ.RN.STRONG.GPU [R234.64+0x380], R128 ;  /* 0x00038080ea00798e */ /* 0x000fe2000c10e784 */
[-C--:B-1----:R-:W-:Y:S01]  /*92a0*/  LEA R4, P1, R15, R234.reuse, 0x2 ;  /* 0x000000ea0f047211 */ /* 0x082fe200078210ff */
[----:B------:R-:W-:Y:S01]  /*92b0*/  IMAD.IADD R16, R239, 0x1, R16 ;  /* 0x00000001ef107824 */ /* 0x000fe200078e0210 */
[-C--:B------:R-:W-:Y:S02]  /*92c0*/  LEA.HI.X.SX32 R13, R17, R235.reuse, 0x2, P0 ;  /* 0x000000eb110d7211 */ /* 0x080fe400000f16ff */
[----:B------:R-:W-:Y:S01]  /*92d0*/  RED.E.ADD.F32.FTZ.RN.STRONG.GPU [R196.64+0x380], R129 ;  /* 0x00038081c400798e */ /* 0x000fe2000c10e784 */
[-C--:B------:R-:W-:Y:S02]  /*92e0*/  LEA.HI.X.SX32 R5, R15, R235.reuse, 0x2, P1 ;  /* 0x000000eb0f057211 */ /* 0x080fe400008f16ff */
[----:B------:R-:W-:Y:S02]  /*92f0*/  IADD3 R15, R209, 0xe0, RZ ;  /* 0x000000e0d10f7810 */ /* 0x000fe40007ffe0ff */
[CC--:B------:R-:W-:Y:S01]  /*9300*/  LEA R10, P3, R16.reuse, R234.reuse, 0x2 ;  /* 0x000000ea100a7211 */ /* 0x0c0fe200078610ff */
[----:B------:R3:W-:Y:S02]  /*9310*/  RED.E.ADD.F32.FTZ.RN.STRONG.GPU [R4.64], R130 ;  /* 0x000000820400798e */ /* 0x0007e4000c10e784 */
[C---:B------:R-:W-:Y:S01]  /*9320*/  IMAD.IADD R15, R239.reuse, 0x1, R15 ;  /* 0x00000001ef0f7824 */ /* 0x040fe200078e020f */
[-C--:B------:R-:W-:Y:S02]  /*9330*/  LEA.HI.X.SX32 R11, R16, R235.reuse, 0x2, P3 ;  /* 0x000000eb100b7211 */ /* 0x080fe400018f16ff */
[----:B------:R-:W-:Y:S01]  /*9340*/  RED.E.ADD.F32.FTZ.RN.STRONG.GPU [R12.64], R131 ;  /* 0x000000830c00798e */ /* 0x000fe2000c10e784 */
[C---:B------:R-:W-:Y:S04]  /*9350*/  IMAD.IADD R15, R239.reuse, 0x1, R15 ;  /* 0x00000001ef0f7824 */ /* 0x040fe800078e020f */
[----:B------:R-:W-:Y:S01]  /*9360*/  IMAD.IADD R15, R239, 0x1, R15 ;  /* 0x00000001ef0f7824 */ /* 0x000fe200078e020f */
[----:B------:R-:W-:Y:S04]  /*9370*/  RED.E.ADD.F32.FTZ.RN.STRONG.GPU [R10.64], R124 ;  /* 0x0000007c0a00798e */ /* 0x000fe8000c10e784 */
[CC--:B----4-:R-:W-:Y:S01]  /*9380*/  LEA R8, P2, R15.reuse, R234.reuse, 0x2 ;  /* 0x000000ea0f087211 */ /* 0x0d0fe200078410ff */
[----:B------:R-:W-:Y:S03]  /*9390*/  LDSM.16.MT88.4 R16, [R2+0x2000] ;  /* 0x002000000210783b */ /* 0x000fe60000004200 */
[-C--:B------:R-:W-:Y:S05]  /*93a0*/  LEA.HI.X.SX32 R9, R15, R235.reuse, 0x2, P2 ;  /* 0x000000eb0f097211 */ /* 0x080fea00010f16ff */
[----:B------:R-:W-:Y:S05]  /*93b0*/  RED.E.ADD.F32.FTZ.RN.STRONG.GPU [R8.64], R125 ;  /* 0x0000007d0800798e */ /* 0x000fea000c10e784 */
[----:B------:R-:W-:Y:S01]  /*93c0*/  LDSM.16.MT88.4 R8, [R2] ;  /* 0x000000000208783b */ /* 0x000fe20000004200 */
[CC--:B--2---:R-:W-:Y:S04]  /*93d0*/  LEA R6, P1, R14.reuse, R234.reuse, 0x2 ;  /* 0x000000ea0e067211 */ /* 0x0c4fe800078210ff */
[-C--:B------:R-:W-:Y:S02]  /*93e0*/  LEA.HI.X.SX32 R7, R14, R235.reuse, 0x2, P1 ;  /* 0x000000eb0e077211 */ /* 0x080fe400008f16ff */
[----:B------:R-:W-:Y:S01]  /*93f0*/  LDSM.16.MT88.4 R12, [R220+0x28000] ;  /* 0x02800000dc0c783b */ /* 0x000fe20000004200 */
[----:B------:R-:W-:Y:S01]  /*9400*/  ISETP.LT.AND P1, PT, RZ, UR7, PT ;  /* 0x00000007ff007c0c */ /* 0x000fe2000bf21270 */
[----:B------:R-:W-:Y:S03]  /*9410*/  UIADD3 UR7, UR7, -0x1, URZ ;  /* 0xffffffff07077890 */ /* 0x000fe6000fffe03f */
[----:B------:R-:W-:Y:S01]  /*9420*/  RED.E.ADD.F32.FTZ.RN.STRONG.GPU [R6.64], R126 ;  /* 0x0000007e0600798e */ /* 0x000fe2000c10e784 */
[C---:B---3--:R-:W-:Y:S04]  /*9430*/  LEA R4, P0, R0.reuse, R234, 0x2 ;  /* 0x000000ea00047211 */ /* 0x048fe800078010ff */
        /* <DEDUP_REMOVED lines=89> */
[----:B------:R-:W-:Y:S01]  /*99d0*/  FMUL.FTZ R84, R64, c[0x0][0x2dc] ;  /* 0x0000b70040547a20 */ /* 0x000fe20000410000 */
[----:B------:R-:W-:Y:S01]  /*99e0*/  UISETP.NE.AND UP0, UPT, UR31, -0x1, UPT ;  /* 0xffffffff1f00788c */ /* 0x000fe2000bf05270 */
[----:B------:R-:W-:Y:S01]  /*99f0*/  FMUL.FTZ R64, R60, c[0x0][0x2dc] ;  /* 0x0000b7003c407a20 */ /* 0x000fe20000410000 */
[----:B------:R-:W-:Y:S01]  /*9a00*/  ULDC.64 UR10, c[0x0][0x3a0] ;  /* 0x0000e800000a7ab9 */ /* 0x000fe20000000a00 */
[----:B------:R-:W-:-:S02]  /*9a10*/  FMUL.FTZ R14, R59, c[0x0][0x2dc] ;  /* 0x0000b7003b0e7a20 */ /* 0x000fc40000410000 */
[----:B------:R-:W-:Y:S01]  /*9a20*/  FMUL.FTZ R132, R132, c[0x0][0x2e0] ;  /* 0x0000b80084847a20 */ /* 0x000fe20000410000 */
[----:B------:R-:W-:Y:S01]  /*9a30*/  PLOP3.LUT P0, PT, PT, PT, UP0, 0x80, 0x0 ;  /* 0x000000000000781c */ /* 0x000fe20003f0f008 */
[----:B------:R-:W-:Y:S02]  /*9a40*/  FMUL.FTZ R60, R133, c[0x0][0x2e0] ;  /* 0x0000b800853c7a20 */ /* 0x000fe40000410000 */
[----:B------:R-:W-:Y:S02]  /*9a50*/  FMUL.FTZ R86, R56, c[0x0][0x2dc] ;  /* 0x0000b70038567a20 */ /* 0x000fe40000410000 */
[----:B------:R-:W-:Y:S01]  /*9a60*/  FMUL.FTZ R134, R134, c[0x0][0x2e0] ;  /* 0x0000b80086867a20 */ /* 0x000fe20000410000 */
[----:B------:R-:W-:Y:S01]  /*9a70*/  F2FP.BF16.PACK_AB R60, R60, R132 ;  /* 0x000000843c3c723e */ /* 0x000fe200000010ff */
[----:B------:R-:W-:Y:S01]  /*9a80*/  BAR.SYNC.DEFER_BLOCKING 0x0 ;  /* 0x0000000000007b1d */ /* 0x000fe20000010000 */
[----:B------:R-:W-:Y:S01]  /*9a90*/  FMUL.FTZ R59, R135, c[0x0][0x2e0] ;  /* 0x0000b800873b7a20 */ /* 0x000fe20000410000 */
[----:B------:R-:W-:Y:S01]  /*9aa0*/  @UP0 UIADD3 UR7, UR30, UR31, URZ ;  /* 0x0000001f1e070290 */ /* 0x000fe2000fffe03f */
[----:B------:R-:W-:-:S02]  /*9ab0*/  FMUL.FTZ R16, R55, c[0x0][0x2dc] ;  /* 0x0000b70037107a20 */ /* 0x000fc40000410000 */
[----:B------:R-:W-:Y:S01]  /*9ac0*/  FMUL.FTZ R144, R144, c[0x0][0x2e0] ;  /* 0x0000b80090907a20 */ /* 0x000fe20000410000 */
[----:B------:R-:W-:Y:S01]  /*9ad0*/  F2FP.BF16.PACK_AB R59, R59, R134 ;  /* 0x000000863b3b723e */ /* 0x000fe200000010ff */
[----:B------:R-:W-:Y:S01]  /*9ae0*/  FMUL.FTZ R56, R145, c[0x0][0x2e0] ;  /* 0x0000b80091387a20 */ /* 0x000fe20000410000 */
[----:B------:R-:W-:Y:S01]  /*9af0*/  @UP0 UIMAD.WIDE.U32 UR8, UR7, UR10, URZ ;  /* 0x0000000a070802a5 */ /* 0x000fe2000f8e003f */
[----:B------:R-:W-:Y:S02]  /*9b00*/  FMUL.FTZ R85, R58, c[0x0][0x2dc] ;  /* 0x0000b7003a557a20 */ /* 0x000fe40000410000 */
[----:B------:R-:W-:Y:S01]  /*9b10*/  FMUL.FTZ R146, R146, c[0x0][0x2e0] ;  /* 0x0000b80092927a20 */ /* 0x000fe20000410000 */
[----:B------:R-:W-:Y:S01]  /*9b20*/  F2FP.BF16.PACK_AB R56, R56, R144 ;  /* 0x000000903838723e */ /* 0x000fe200000010ff */
[----:B------:R-:W-:Y:S01]  /*9b30*/  FMUL.FTZ R55, R147, c[0x0][0x2e0] ;  /* 0x0000b80093377a20 */ /* 0x000fe20000410000 */
[----:B------:R-:W-:Y:S01]  /*9b40*/  F2FP.BF16.PACK_AB R14, R14, R85 ;  /* 0x000000550e0e723e */ /* 0x000fe200000010ff */
[----:B------:R-:W-:Y:S01]  /*9b50*/  FMUL.FTZ R15, R57, c[0x0][0x2dc] ;  /* 0x0000b700390f7a20 */ /* 0x000fe20000410000 */
[----:B------:R-:W-:Y:S01]  /*9b60*/  @UP0 UIMAD UR15, UR7, UR11, UR9 ;  /* 0x0000000b070f02a4 */ /* 0x000fe2000f8e0209 */
[----:B------:R-:W-:Y:S01]  /*9b70*/  FMUL.FTZ R136, R136, c[0x0][0x2e0] ;  /* 0x0000b80088887a20 */ /* 0x000fe20000410000 */
[----:B------:R-:W-:Y:S01]  /*9b80*/  F2FP.BF16.PACK_AB R55, R55, R146 ;  /* 0x000000923737723e */ /* 0x000fe200000010ff */
[----:B------:R-:W-:Y:S01]  /*9b90*/  FMUL.FTZ R58, R137, c[0x0][0x2e0] ;  /* 0x0000b800893a7a20 */ /* 0x000fe20000410000 */
[----:B------:R-:W-:Y:S01]  /*9ba0*/  F2FP.BF16.PACK_AB R15, R15, R86 ;  /* 0x000000560f0f723e */ /* 0x000fe200000010ff */
[----:B------:R-:W-:Y:S01]  /*9bb0*/  FMUL.FTZ R87, R54, c[0x0][0x2dc] ;  /* 0x0000b70036577a20 */ /* 0x000fe20000410000 */
[----:B------:R-:W-:Y:S01]  /*9bc0*/  @UP0 UMOV UR14, UR8 ;  /* 0x00000008000e0c82 */ /* 0x000fe20008000000 */
[----:B------:R-:W-:Y:S01]  /*9bd0*/  FMUL.FTZ R138, R138, c[0x0][0x2e0] ;  /* 0x0000b8008a8a7a20 */ /* 0x000fe20000410000 */
[----:B------:R-:W-:Y:S01]  /*9be0*/  F2FP.BF16.PACK_AB R58, R58, R136 ;  /* 0x000000883a3a723e */ /* 0x000fe200000010ff */
[----:B------:R-:W-:Y:S01]  /*9bf0*/  FMUL.FTZ R57, R139, c[0x0][0x2e0] ;  /* 0x0000b8008b397a20 */ /* 0x000fe20000410000 */
[----:B------:R-:W-:Y:S01]  /*9c00*/  F2FP.BF16.PACK_AB R16, R16, R87 ;  /* 0x000000571010723e */ /* 0x000fe200000010ff */
[----:B------:R-:W-:-:S02]  /*9c10*/  FMUL.FTZ R17, R53, c[0x0][0x2dc] ;  /* 0x0000b70035117a20 */ /* 0x000fc40000410000 */
[----:B------:R-:W-:Y:S01]  /*9c20*/  FMUL.FTZ R140, R140, c[0x0][0x2e0] ;  /* 0x0000b8008c8c7a20 */ /* 0x000fe20000410000 */
[----:B------:R-:W-:Y:S01]  /*9c30*/  F2FP.BF16.PACK_AB R57, R57, R138 ;  /* 0x0000008a3939723e */ /* 0x000fe200000010ff */
[----:B------:R-:W-:Y:S02]  /*9c40*/  FMUL.FTZ R54, R141, c[0x0][0x2e0] ;  /* 0x0000b8008d367a20 */ /* 0x000fe40000410000 */
[----:B------:R-:W-:Y:S02]  /*9c50*/  FMUL.FTZ R110, R20, c[0x0][0x2dc] ;  /* 0x0000b700146e7a20 */ /* 0x000fe40000410000 */
[----:B------:R-:W-:Y:S01]  /*9c60*/  FMUL.FTZ R88, R52, c[0x0][0x2dc] ;  /* 0x0000b70034587a20 */ /* 0x000fe20000410000 */
[----:B------:R-:W-:Y:S01]  /*9c70*/  F2FP.BF16.PACK_AB R54, R54, R140 ;  /* 0x0000008c3636723e */ /* 0x000fe200000010ff */
[----:B------:R-:W-:Y:S02]  /*9c80*/  FMUL.FTZ R142, R142, c[0x0][0x2e0] ;  /* 0x0000b8008e8e7a20 */ /* 0x000fe40000410000 */
        /* <DEDUP_REMOVED lines=49> */
[----:B------:R-:W-:Y:S02]  /*9fa0*/  FMUL.FTZ R24, R39, c[0x0][0x2dc] ;  /* 0x0000b70027187a20 */ /* 0x000fe40000410000 */
[----:B------:R-:W-:Y:S01]  /*9fb0*/  FMUL.FTZ R176, R176, c[0x0][0x2e0] ;  /* 0x0000b800b0b07a20 */ /* 0x000fe20000410000 */
[----:B------:R-:W-:Y:S01]  /*9fc0*/  F2FP.BF16.PACK_AB R43, R43, R166 ;  /* 0x000000a62b2b723e */ /* 0x000fe200000010ff */
[----:B------:R-:W-:Y:S02]  /*9fd0*/  FMUL.FTZ R40, R177, c[0x0][0x2e0] ;  /* 0x0000b800b1287a20 */ /* 0x000fe40000410000 */
[----:B------:R-:W-:Y:S02]  /*9fe0*/  FMUL.FTZ R107, R23, c[0x0][0x2dc] ;  /* 0x0000b700176b7a20 */ /* 0x000fe40000410000 */
[----:B------:R-:W-:Y:S01]  /*9ff0*/  FMUL.FTZ R93, R42, c[0x0][0x2dc] ;  /* 0x0000b7002a5d7a20 */ /* 0x000fe20000410000 */
[----:B------:R-:W-:Y:S01]  /*a000*/  F2FP.BF16.PACK_AB R40, R40, R176 ;  /* 0x000000b02828723e */ /* 0x000fe200000010ff */
[----:B------:R-:W-:-:S02]  /*a010*/  FMUL.FTZ R178, R178, c[0x0][0x2e0] ;  /* 0x0000b800b2b27a20 */ /* 0x000fc40000410000 */
[----:B------:R-:W-:Y:S01]  /*a020*/  FMUL.FTZ R39, R179, c[0x0][0x2e0] ;  /* 0x0000b800b3277a20 */ /* 0x000fe20000410000 */
[----:B------:R-:W-:Y:S01]  /*a030*/  F2FP.BF16.PACK_AB R22, R22, R93 ;  /* 0x0000005d1616723e */ /* 0x000fe200000010ff */
[----:B------:R-:W-:Y:S02]  /*a040*/  FMUL.FTZ R23, R41, c[0x0][0x2dc] ;  /* 0x0000b70029177a20 */ /* 0x000fe40000410000 */
[----:B------:R-:W-:Y:S01]  /*a050*/  FMUL.FTZ R168, R168, c[0x0][0x2e0] ;  /* 0x0000b800a8a87a20 */ /* 0x000fe20000410000 */
[----:B------:R-:W-:Y:S01]  /*a060*/  F2FP.BF16.PACK_AB R39, R39, R178 ;  /* 0x000000b22727723e */ /* 0x000fe200000010ff */
        /* <DEDUP_REMOVED lines=11> */
[----:B------:R-:W-:Y:S02]  /*a120*/  FMUL.FTZ R38, R173, c[0x0][0x2e0] ;  /* 0x0000b800ad267a20 */ /* 0x000fe40000410000 */
        /* <DEDUP_REMOVED lines=80> */
[----:B------:R-:W-:-:S04]  /*a630*/  F2FP.BF16.PACK_AB R2, R2, R76 ;  /* 0x0000004c0202723e */ /* 0x000fc800000010ff */
[----:B------:R-:W-:Y:S01]  /*a640*/  F2FP.BF16.PACK_AB R0, R0, R78 ;  /* 0x0000004e0000723e */ /* 0x000fe200000010ff */
        /* <DEDUP_REMOVED lines=78> */
.L_x_1463:
        /* <DEDUP_REMOVED lines=19> */
.L_x_1464:
        /* <DEDUP_REMOVED lines=11> */
[----:B------:R-:W-:Y:S01]  /*ad10*/  USHF.R.S32.HI UR13, URZ, 0x1f, UR36 ;  /* 0x0000001f3f0d7899 */ /* 0x000fe20008011424 */
[----:B------:R-:W-:Y:S01]  /*ad20*/  IMAD.WIDE.U32 R4, R32, c[0x0][0x3a0], R6 ;  /* 0x0000e80020047a25 */ /* 0x000fe200078e0006 */
[----:B------:R-:W-:Y:S01]  /*ad30*/  UIMAD UR8, UR7, UR9, UR8 ;  /* 0x00000009070872a4 */ /* 0x000fe2000f8e0208 */
[----:B------:R-:W-:-:S02]  /*ad40*/  IADD3 R30, R244, 0x40, RZ ;  /* 0x00000040f41e7810 */ /* 0x000fc40007ffe0ff */
[----:B------:R-:W-:Y:S01]  /*ad50*/  IADD3 R29, R244, 0x80, RZ ;  /* 0x00000080f41d7810 */ /* 0x000fe20007ffe0ff */
[----:B------:R-:W-:Y:S01]  /*ad60*/  BAR.SYNC.DEFER_BLOCKING 0x0 ;  /* 0x0000000000007b1d */ /* 0x000fe20000010000 */
[----:B------:R-:W-:Y:S01]  /*ad70*/  IADD3 R4, P0, R4, UR14, RZ ;  /* 0x0000000e04047c10 */ /* 0x000fe2000ff1e0ff */
[----:B------:R-:W-:Y:S01]  /*ad80*/  IMAD.U32 R8, RZ, RZ, UR8 ;  /* 0x00000008ff087e24 */ /* 0x000fe2000f8e00ff */
[----:B------:R-:W-:-:S03]  /*ad90*/  IADD3 R31, R244, 0xc0, RZ ;  /* 0x000000c0f41f7810 */ /* 0x000fc60007ffe0ff */
        /* <DEDUP_REMOVED lines=46> */
.L_x_1466:
[----:B--23--:R-:W-:Y:S05]  /*b080*/  BSYNC B0 ;  /* 0x0000000000007941 */ /* 0x00cfea0003800000 */
.L_x_1465:
        /* <DEDUP_REMOVED lines=22> */
.L_x_1468:
[----:B------:R-:W-:Y:S05]  /*b1f0*/  BSYNC B0 ;  /* 0x0000000000007941 */ /* 0x000fea0003800000 */
.L_x_1467:
[----:B------:R-:W-:Y:S01]  /*b200*/  ULDC.64 UR8, c[0x0][0x3a8] ;  /* 0x0000ea0000087ab9 */ /* 0x000fe20000000a00 */
[----:B------:R-:W-:Y:S01]  /*b210*/  IMAD.WIDE.U32 R6, R32, c[0x0][0x3a8], R6 ;  /* 0x0000ea0020067a25 */ /* 0x000fe200078e0006 */
        /* <DEDUP_REMOVED lines=30> */
.L_x_1470:
[----:B------:R-:W-:Y:S05]  /*b400*/  BSYNC B0 ;  /* 0x0000000000007941 */ /* 0x000fea0003800000 */
.L_x_1469:
        /* <DEDUP_REMOVED lines=20> */
.L_x_1441:
        /* <DEDUP_REMOVED lines=20> */
.L_x_1472:
        /* <DEDUP_REMOVED lines=18> */
.L_x_1473:
        /* <DEDUP_REMOVED lines=44> */
.L_x_1475:
[----:B------:R-:W-:Y:S05]  /*ba70*/  BSYNC B0 ;  /* 0x0000000000007941 */ /* 0x000fea0003800000 */
.L_x_1474:
        /* <DEDUP_REMOVED lines=21> */
.L_x_1477:
[----:B------:R-:W-:Y:S05]  /*bbd0*/  BSYNC B0 ;  /* 0x0000000000007941 */ /* 0x000fea0003800000 */
.L_x_1476:
        /* <DEDUP_REMOVED lines=31> */
.L_x_1479:
[----:B------:R-:W-:Y:S05]  /*bdd0*/  BSYNC B0 ;  /* 0x0000000000007941 */ /* 0x000fea0003800000 */
.L_x_1478:
        /* <DEDUP_REMOVED lines=18> */
.L_x_1471:
[----:B------:R-:W-:Y:S05]  /*bf00*/  BSYNC B1 ;  /* 0x0000000000017941 */ /* 0x000fea0003800000 */
.L_x_1436:
        /* <DEDUP_REMOVED lines=12> */
.L_x_1480:
[----:B------:R-:W-:Y:S05]  /*bfd0*/  EXIT ;  /* 0x000000000000794d */ /* 0x000fea0003800000 */
.L_x_1482:
        /* <DEDUP_REMOVED lines=10> */
.L_x_2040:


//--------------------- .text._ZN5flash44flash_bwd_dq_dk_dv_loop_seqk_parallel_kernelI23Flash_bwd_kernel_traitsILi256ELi64ELi64ELi8ELi4ELi2ELi2ELb0ELb0EN7cutlass10bfloat16_tE19Flash_kernel_traitsILi256ELi64ELi64ELi8ES3_EELb0ELb0ELb0ELb0ELb0ELb0ELb1EEEvNS_16Flash_bwd_paramsE --------------------------
	.section	.text._ZN5flash44flash_bwd_dq_dk_dv_loop_seqk_parallel_kernelI23Flash_bwd_kernel_traitsILi256ELi64ELi64ELi8ELi4ELi2ELi2ELb0ELb0EN7cutlass10bfloat16_tE19Flash_kernel_traitsILi256ELi64ELi64ELi8ES3_EELb0ELb0ELb0ELb0ELb0ELb0ELb1EEEvNS_16Flash_bwd_paramsE,"ax",@progbits
	.sectioninfo	@"SHI_REGISTERS=255"
	.align	128
        .global         _ZN5flash44flash_bwd_dq_dk_dv_loop_seqk_parallel_kernelI23Flash_bwd_kernel_traitsILi256ELi64ELi64ELi8ELi4ELi2ELi2ELb0ELb0EN7cutlass10bfloat16_tE19Flash_kernel_traitsILi256ELi64ELi64ELi8ES3_EELb0ELb0ELb0ELb0ELb0ELb0ELb1EEEvNS_16Flash_bwd_paramsE
        .type           _ZN5flash44flash_bwd_dq_dk_dv_loop_seqk_parallel_kernelI23Flash_bwd_kernel_traitsILi256ELi64ELi64ELi8ELi4ELi2ELi2ELb0ELb0EN7cutlass10bfloat16_tE19Flash_kernel_traitsILi256ELi64ELi64ELi8ES3_EELb0ELb0ELb0ELb0ELb0ELb0ELb1EEEvNS_16Flash_bwd_paramsE,@function
        .size           _ZN5flash44flash_bwd_dq_dk_dv_loop_seqk_parallel_kernelI23Flash_bwd_kernel_traitsILi256ELi64ELi64ELi8ELi4ELi2ELi2ELb0ELb0EN7cutlass10bfloat16_tE19Flash_kernel_traitsILi256ELi64ELi64ELi8ES3_EELb0ELb0ELb0ELb0ELb0ELb0ELb1EEEvNS_16Flash_bwd_paramsE,(.L_x_2041 - _ZN5flash44flash_bwd_dq_dk_dv_loop_seqk_parallel_kernelI23Flash_bwd_kernel_traitsILi256ELi64ELi64ELi8ELi4ELi2ELi2ELb0ELb0EN7cutlass10bfloat16_tE19Flash_kernel_traitsILi256ELi64ELi64ELi8ES3_EELb0ELb0ELb0ELb0ELb0ELb0ELb1EEEvNS_16Flash_bwd_paramsE)
        .other          _ZN5flash44flash_bwd_dq_dk_dv_loop_seqk_parallel_kernelI23Flash_bwd_kernel_traitsILi256ELi64ELi64ELi8ELi4ELi2ELi2ELb0ELb0EN7cutlass10bfloat16_tE19Flash_kernel_traitsILi256ELi64ELi64ELi8ES3_EELb0ELb0ELb0ELb0ELb0ELb0ELb1EEEvNS_16Flash_bwd_paramsE,@"STO_CUDA_ENTRY STV_DEFAULT"
_ZN5flash44flash_bwd_dq_dk_dv_loop_seqk_parallel_kernelI23Flash_bwd_kernel_traitsILi256ELi64ELi64ELi8ELi4ELi2ELi2ELb0ELb0EN7cutlass10bfloat16_tE19Flash_kernel_traitsILi256ELi64ELi64ELi8ES3_EELb0ELb0ELb0ELb0ELb0ELb0ELb1EEEvNS_16Flash_bwd_paramsE:
.text._ZN5flash44flash_bwd_dq_dk_dv_loop_seqk_parallel_kernelI23Flash_bwd_kernel_traitsILi256ELi64ELi64ELi8ELi4ELi2ELi2ELb0ELb0EN7cutlass10bfloat16_tE19Flash_kernel_traitsILi256ELi64ELi64ELi8ES3_EELb0ELb0ELb0ELb0ELb0ELb0ELb1EEEvNS_16Flash_bwd_paramsE:
        /* <DEDUP_REMOVED lines=177> */
.L_x_1529:
        /* <DEDUP_REMOVED lines=66> */
.L_x_1483:
        /* <DEDUP_REMOVED lines=58> */
.L_x_1485:
        /* <DEDUP_REMOVED lines=43> */
.L_x_1486:
        /* <DEDUP_REMOVED lines=45> */
.L_x_1487:
[----:B------:R-:W-:-:S03]  /*1850*/  UMOV UR11, UR50 ;  /* 0x00000032000b7c82 */ /* 0x000fc60008000000 */
.L_x_1488:
        /* <DEDUP_REMOVED lines=37> */
[----:B------:R-:W-:Y:S01]  /*1ab0*/  IMAD.WIDE.U32 R2, R5, c[0x0][0x378], R2 ;  /* 0x0000de0005027a25 */ /* 0x000fe200078e0002 */
[----:B------:R-:W-:-:S02]  /*1ac0*/  UMOV UR38, 0x4 ;  /* 0x0000000400267882 */ /* 0x000fc40000000000 */
[----:B------:R-:W-:Y:S01]  /*1ad0*/  ULDC.64 UR12, c[0x0][0x3c8] ;  /* 0x0000f200000c7ab9 */ /* 0x000fe20000000a00 */
[----:B------:R-:W-:Y:S01]  /*1ae0*/  IADD3.X R7, R7, UR29, R15, P1, !PT ;  /* 0x0000001d07077c10 */ /* 0x000fe20008ffe40f */
[----:B------:R-:W-:Y:S01]  /*1af0*/  ULDC.64 UR10, c[0x0][0x200] ;  /* 0x00008000000a7ab9 */ /* 0x000fe20000000a00 */
[----:B------:R-:W-:Y:S01]  /*1b00*/  IADD3 R5, R3, UR16, RZ ;  /* 0x0000001003057c10 */ /* 0x000fe2000fffe0ff */
[----:B------:R-:W-:Y:S01]  /*1b10*/  ULEA.HI.SX32 UR7, UR34, 0xffffffff, 0x1a ;  /* 0xffffffff22077891 */ /* 0x000fe2000f8fd23f */
[----:B------:R-:W-:Y:S01]  /*1b20*/  IMAD.MOV.U32 R4, RZ, RZ, R2 ;  /* 0x000000ffff047224 */ /* 0x000fe200078e0002 */
[----:B------:R-:W-:Y:S02]  /*1b30*/  UIMAD.WIDE UR8, UR8, UR38, UR12 ;  /* 0x00000026080872a5 */ /* 0x000fe4000f8e020c */
[----:B------:R-:W-:Y:S01]  /*1b40*/  UIMAD.WIDE UR14, UR14, UR38, UR10 ;  /* 0x000000260e0e72a5 */ /* 0x000fe2000f8e020a */
[----:B------:R-:W-:Y:S05]  /*1b50*/  @!P0 BRA `(.L_x_1489) ;  /* 0x0000916000008947 */ /* 0x000fea0003800000 */
[----:B------:R-:W2:Y:S01]  /*1b60*/  LDL R27, [R1+0x58] ;  /* 0x00005800011b7983 */ /* 0x000ea20000100800 */
[----:B------:R-:W-:Y:S01]  /*1b70*/  PLOP3.LUT P0, PT, PT, PT, UP2, 0x80, 0x0 ;  /* 0x000000000000781c */ /* 0x000fe20003f0f028 */
[----:B------:R-:W-:Y:S01]  /*1b80*/  UMOV UR13, UR8 ;  /* 0x00000008000d7c82 */ /* 0x000fe20008000000 */
[C---:B------:R-:W-:Y:S01]  /*1b90*/  IADD3 R25, R240.reuse, 0xc0, RZ ;  /* 0x000000c0f0197810 */ /* 0x040fe20007ffe0ff */
[----:B------:R-:W-:Y:S01]  /*1ba0*/  ULEA.HI UR8, UR7, UR7, URZ, 0x1 ;  /* 0x0000000707087291 */ /* 0x000fe2000f8f083f */
[----:B------:R-:W-:Y:S01]  /*1bb0*/  IADD3 R26, R240, 0x40, RZ ;  /* 0x00000040f01a7810 */ /* 0x000fe20007ffe0ff */
[----:B------:R-:W-:Y:S01]  /*1bc0*/  ULDC.64 UR10, c[0x0][0x1a8] ;  /* 0x00006a00000a7ab9 */ /* 0x000fe20000000a00 */
[----:B------:R-:W-:Y:S01]  /*1bd0*/  IMAD.U32 R10, RZ, RZ, UR35 ;  /* 0x00000023ff0a7e24 */ /* 0x000fe2000f8e00ff */
[----:B------:R-:W-:Y:S01]  /*1be0*/  ULOP3.LUT UR8, UR8, 0xfffffffe, URZ, 0xc0, !UPT ;  /* 0xfffffffe08087892 */ /* 0x000fe2000f8ec03f */
[----:B------:R1:W-:Y:S01]  /*1bf0*/  STL [R1+0x4], R25 ;  /* 0x0000041901007387 */ /* 0x0003e20000100800 */
[----:B------:R-:W-:Y:S01]  /*1c00*/  UMOV UR12, UR9 ;  /* 0x00000009000c7c82 */ /* 0x000fe20008000000 */
[----:B------:R-:W-:Y:S01]  /*1c10*/  IMAD R0, R23, c[0x0][0x370], RZ ;  /* 0x0000dc0017007a24 */ /* 0x000fe200078e02ff */
[----:B------:R-:W-:Y:S01]  /*1c20*/  UIADD3 UR8, UR7, -UR8, URZ ;  /* 0x8000000807087290 */ /* 0x000fe2000fffe03f */
[----:B------:R1:W-:Y:S01]  /*1c30*/  STL [R1], R26 ;  /* 0x0000001a01007387 */ /* 0x0003e20000100800 */
[----:B------:R-:W-:Y:S01]  /*1c40*/  UIMAD UR9, UR61, UR10, URZ ;  /* 0x0000000a3d0972a4 */ /* 0x000fe2000f8e023f */
[----:B------:R-:W-:Y:S01]  /*1c50*/  IMAD.WIDE.U32 R4, R12, c[0x0][0x370], R4 ;  /* 0x0000dc000c047a25 */ /* 0x000fe200078e0004 */
[----:B------:R-:W-:Y:S01]  /*1c60*/  UISETP.NE.AND UP0, UPT, UR8, 0x1, UPT ;  /* 0x000000010800788c */ /* 0x000fe2000bf05270 */
[----:B------:R-:W-:Y:S01]  /*1c70*/  @P0 BAR.SYNC.DEFER_BLOCKING 0x0 ;  /* 0x0000000000000b1d */ /* 0x000fe20000010000 */
[----:B------:R-:W-:Y:S01]  /*1c80*/  UIMAD UR8, UR7, -0x40, UR32 ;  /* 0xffffffc0070878a4 */ /* 0x000fe2000f8e0220 */
[----:B------:R-:W-:Y:S01]  /*1c90*/  IMAD.WIDE.U32 R10, R10, c[0x0][0x1a8], R6 ;  /* 0x00006a000a0a7a25 */ /* 0x000fe200078e0006 */
[----:B------:R-:W-:Y:S01]  /*1ca0*/  UIMAD UR9, UR35, UR11, UR9 ;  /* 0x0000000b230972a4 */ /* 0x000fe2000f8e0209 */
[----:B------:R-:W-:-:S02]  /*1cb0*/  LEA R243, P0, R4, c[0x0][0x330], 0x1 ;  /* 0x0000cc0004f37a11 */ /* 0x000fc400078008ff */
[C---:B------:R-:W-:Y:S01]  /*1cc0*/  IMAD R0, R12.reuse, c[0x0][0x374], R0 ;  /* 0x0000dd000c007a24 */ /* 0x040fe200078e0200 */
[----:B------:R-:W-:Y:S01]  /*1cd0*/  ISETP.GE.AND P6, PT, R12, UR8, PT ;  /* 0x000000080c007c0c */ /* 0x000fe2000bfc6270 */
[----:B------:R-:W-:Y:S01]  /*1ce0*/  UMOV UR11, UR14 ;  /* 0x0000000e000b7c82 */ /* 0x000fe20008000000 */
[----:B------:R-:W-:Y:S01]  /*1cf0*/  LEA R242, P1, R10, c[0x0][0x160], 0x1 ;  /* 0x000058000af27a11 */ /* 0x000fe200078208ff */
[----:B------:R-:W-:Y:S01]  /*1d00*/  IMAD.IADD R8, R5, 0x1, R0 ;  /* 0x0000000105087824 */ /* 0x000fe200078e0200 */
[----:B------:R-:W-:Y:S01]  /*1d10*/  IADD3 R16, R11, UR9, RZ ;  /* 0x000000090b107c10 */ /* 0x000fe2000fffe0ff */
[----:B------:R-:W-:Y:S01]  /*1d20*/  UMOV UR10, UR15 ;  /* 0x0000000f000a7c82 */ /* 0x000fe20008000000 */
[----:B------:R-:W-:Y:S01]  /*1d30*/  BSSY B0, `(.L_x_1490) ;  /* 0x0000032000007945 */ /* 0x000fe20003800000 */
[----:B------:R-:W-:Y:S02]  /*1d40*/  IADD3 R252, R240, 0x80, RZ ;  /* 0x00000080f0fc7810 */ /* 0x000fe40007ffe0ff */
[----:B------:R-:W-:-:S02]  /*1d50*/  LEA.HI.X R245, R4, c[0x0][0x334], R8, 0x1, P0 ;  /* 0x0000cd0004f57a11 */ /* 0x000fc400000f0c08 */
        /* <DEDUP_REMOVED lines=47> */
.L_x_1491:
[----:B------:R-:W-:Y:S05]  /*2050*/  BSYNC B0 ;  /* 0x0000000000007941 */ /* 0x000fea0003800000 */
.L_x_1490:
        /* <DEDUP_REMOVED lines=48> */
.L_x_1493:
[----:B------:R-:W-:Y:S05]  /*2360*/  BSYNC B0 ;  /* 0x0000000000007941 */ /* 0x000fea0003800000 */
.L_x_1492:
        /* <DEDUP_REMOVED lines=23> */
.L_x_1495:
        /* <DEDUP_REMOVED lines=50> */
.L_x_1496:
[----:B------:R-:W-:Y:S05]  /*2800*/  BSYNC B0 ;  /* 0x0000000000007941 */ /* 0x000fea0003800000 */
.L_x_1494:
        /* <DEDUP_REMOVED lines=21> */
.L_x_1498:
        /* <DEDUP_REMOVED lines=49> */
.L_x_1499:
[----:B------:R-:W-:Y:S05]  /*2c70*/  BSYNC B0 ;  /* 0x0000000000007941 */ /* 0x000fea0003800000 */
.L_x_1497:
[----:B--23--:R-:W-:Y:S02]  /*2c80*/  SHF.R.S32.HI R2, RZ, 0x1f, R19 ;  /* 0x0000001fff027819 */ /* 0x00cfe40000011413 */
        /* <DEDUP_REMOVED lines=15> */
[C---:B------:R-:W-:Y:S01]  /*2d80*/  ISETP.GE.AND P3, PT, R0.reuse, UR8, PT ;  /* 0x0000000800007c0c */ /* 0x040fe2000bf66270 */
[----:B------:R-:W-:Y:S01]  /*2d90*/  IMAD.U32 R16, RZ, RZ, UR26 ;  /* 0x0000001aff107e24 */ /* 0x000fe2000f8e00ff */
[----:B------:R-:W-:Y:S01]  /*2da0*/  ISETP.GE.AND P2, PT, R3, UR8, PT ;  /* 0x0000000803007c0c */ /* 0x000fe2000bf46270 */
[----:B------:R-:W-:Y:S01]  /*2db0*/  USHF.R.S32.HI UR8, URZ, 0x1f, UR26 ;  /* 0x0000001f3f087899 */ /* 0x000fe2000801141a */
[----:B------:R-:W-:Y:S01]  /*2dc0*/  SHF.L.U64.HI R4, R0, 0x2, R2 ;  /* 0x0000000200047819 */ /* 0x000fe20000010202 */
[----:B------:R2:W-:Y:S01]  /*2dd0*/  STL [R1+0x44], R5 ;  /* 0x0000440501007387 */ /* 0x0005e20000100800 */
[----:B------:R-:W-:Y:S01]  /*2de0*/  IADD3 R2, P1, R5, UR11, RZ ;  /* 0x0000000b05027c10 */ /* 0x000fe2000ff3e0ff */
[----:B------:R-:W-:-:S02]  /*2df0*/  UIMAD UR14, UR8, UR14, URZ ;  /* 0x0000000e080e72a4 */ /* 0x000fc4000f8e023f */
[----:B------:R2:W-:Y:S01]  /*2e00*/  STL [R1+0x40], R4 ;  /* 0x0000400401007387 */ /* 0x0005e20000100800 */
        /* <DEDUP_REMOVED lines=63> */
.L_x_1501:
[----:B--2---:R-:W-:Y:S05]  /*3200*/  BSYNC B0 ;  /* 0x0000000000007941 */ /* 0x004fea0003800000 */
.L_x_1500:
        /* <DEDUP_REMOVED lines=55> */
.L_x_1503:
[----:B------:R-:W-:Y:S05]  /*3580*/  BSYNC B0 ;  /* 0x0000000000007941 */ /* 0x000fea0003800000 */
.L_x_1502:
        /* <DEDUP_REMOVED lines=62> */
.L_x_1505:
[----:B------:R-:W-:Y:S05]  /*3970*/  BSYNC B0 ;  /* 0x0000000000007941 */ /* 0x000fea0003800000 */
.L_x_1504:
        /* <DEDUP_REMOVED lines=54> */
.L_x_1507:
[----:B------:R-:W-:Y:S05]  /*3ce0*/  BSYNC B0 ;  /* 0x0000000000007941 */ /* 0x000fea0003800000 */
.L_x_1506:
[----:B------:R-:W-:Y:S01]  /*3cf0*/  IADD3 R0, R230, 0x4000, RZ ;  /* 0x00004000e6007810 */ /* 0x000fe20007ffe0ff */
[----:B------:R-:W0:Y:S01]  /*3d00*/  LDGDEPBAR ;  /* 0x00000000000079af */ /* 0x000e220000000000 */
[----:B-1-3--:R-:W-:Y:S01]  /*3d10*/  IADD3 R2, R231, 0x4000, RZ ;  /* 0x00004000e7027810 */ /* 0x00afe20007ffe0ff */
[----:B------:R-:W-:Y:S01]  /*3d20*/  IMAD.MOV.U32 R238, RZ, RZ, R236 ;  /* 0x000000ffffee7224 */ /* 0x000fe200078e00ec */
[----:B------:R-:W-:Y:S01]  /*3d30*/  SEL R0, R0, R230, !P0 ;  /* 0x000000e600007207 */ /* 0x000fe20004000000 */
[----:B------:R-:W-:Y:S01]  /*3d40*/  CS2R R190, SRZ ;  /* 0x0000000000be7805 */ /* 0x000fe2000001ff00 */
[----:B------:R-:W-:Y:S01]  /*3d50*/  SEL R2, R2, R231, !P0 ;  /* 0x000000e702027207 */ /* 0x000fe20004000000 */
[----:B------:R-:W-:Y:S01]  /*3d60*/  CS2R R188, SRZ ;  /* 0x0000000000bc7805 */ /* 0x000fe2000001ff00 */
[----:B------:R-:W-:Y:S01]  /*3d70*/  SHF.L.U32 R220, R0, 0x1, RZ ;  /* 0x0000000100dc7819 */ /* 0x000fe200000006ff */
[----:B------:R-:W-:Y:S01]  /*3d80*/  IMAD.MOV.U32 R0, RZ, RZ, c[0x0][0x22c] ;  /* 0x00008b00ff007624 */ /* 0x000fe200078e00ff */
[----:B------:R-:W-:Y:S01]  /*3d90*/  CS2R R194, SRZ ;  /* 0x0000000000c27805 */ /* 0x000fe2000001ff00 */
[----:B------:R-:W-:Y:S01]  /*3da0*/  IMAD.SHL.U32 R225, R2, 0x2, RZ ;  /* 0x0000000202e17824 */ /* 0x000fe200078e00ff */
[----:B------:R-:W-:Y:S01]  /*3db0*/  CS2R R192, SRZ ;  /* 0x0000000000c07805 */ /* 0x000fe2000001ff00 */
        /* <DEDUP_REMOVED lines=9> */
[C---:B------:R-:W-:Y:S01]  /*3e50*/  IADD3 R7, R8.reuse, 0x20, RZ ;  /* 0x0000002008077810 */ /* 0x040fe20007ffe0ff */
[----:B------:R-:W-:Y:S01]  /*3e60*/  CS2R R178, SRZ ;  /* 0x0000000000b27805 */ /* 0x000fe2000001ff00 */
[C---:B------:R-:W-:Y:S01]  /*3e70*/  IADD3 R6, R8.reuse, 0x40, RZ ;  /* 0x0000004008067810 */ /* 0x040fe20007ffe0ff */
[----:B------:R-:W-:Y:S01]  /*3e80*/  CS2R R176, SRZ ;  /* 0x0000000000b07805 */ /* 0x000fe2000001ff00 */
[C---:B------:R-:W-:Y:S01]  /*3e90*/  IADD3 R5, R8.reuse, 0x60, RZ ;  /* 0x0000006008057810 */ /* 0x040fe20007ffe0ff */
[C---:B------:R-:W-:Y:S01]  /*3ea0*/  IMAD.IADD R7, R239.reuse, 0x1, R7 ;  /* 0x00000001ef077824 */ /* 0x040fe200078e0207 */
[C---:B------:R-:W-:Y:S01]  /*3eb0*/  IADD3 R4, R8.reuse, 0x80, RZ ;  /* 0x0000008008047810 */ /* 0x040fe20007ffe0ff */
[C---:B------:R-:W-:Y:S01]  /*3ec0*/  IMAD.IADD R6, R239.reuse, 0x1, R6 ;  /* 0x00000001ef067824 */ /* 0x040fe200078e0206 */
[C---:B------:R-:W-:Y:S01]  /*3ed0*/  IADD3 R3, R8.reuse, 0xa0, RZ ;  /* 0x000000a008037810 */ /* 0x040fe20007ffe0ff */
[C---:B------:R-:W-:Y:S01]  /*3ee0*/  IMAD.IADD R7, R239.reuse, 0x1, R7 ;  /* 0x00000001ef077824 */ /* 0x040fe200078e0207 */
[C---:B------:R-:W-:Y:S01]  /*3ef0*/  IADD3 R5, R239.reuse, R5, RZ ;  /* 0x00000005ef057210 */ /* 0x040fe20007ffe0ff */
[C---:B------:R-:W-:Y:S01]  /*3f00*/  IMAD.IADD R4, R239.reuse, 0x1, R4 ;  /* 0x00000001ef047824 */ /* 0x040fe200078e0204 */
[C---:B------:R-:W-:Y:S01]  /*3f10*/  IADD3 R2, R8.reuse, 0xc0, RZ ;  /* 0x000000c008027810 */ /* 0x040fe20007ffe0ff */
        /* <DEDUP_REMOVED lines=21> */
[----:B------:R1:W-:Y:S01]  /*4070*/  STL [R1+0x20], R7 ;  /* 0x0000200701007387 */ /* 0x0003e20000100800 */
[C---:B------:R-:W-:Y:S01]  /*4080*/  IMAD.IADD R3, R239.reuse, 0x1, R3 ;  /* 0x00000001ef037824 */ /* 0x040fe200078e0203 */
[C---:B------:R-:W-:Y:S01]  /*4090*/  IADD3 R2, R239.reuse, R2, RZ ;  /* 0x00000002ef027210 */ /* 0x040fe20007ffe0ff */
[C---:B------:R-:W-:Y:S01]  /*40a0*/  IMAD.IADD R0, R239.reuse, 0x1, R0 ;  /* 0x00000001ef007824 */ /* 0x040fe200078e0200 */
        /* <DEDUP_REMOVED lines=25> */
[C---:B---3--:R-:W-:Y:S01]  /*4240*/  IMAD.IADD R6, R239.reuse, 0x1, R6 ;  /* 0x00000001ef067824 */ /* 0x048fe200078e0206 */
[----:B------:R-:W-:Y:S01]  /*4250*/  STL [R1+0x3c], R7 ;  /* 0x00003c0701007387 */ /* 0x000fe20000100800 */
[----:B------:R-:W-:Y:S01]  /*4260*/  CS2R R78, SRZ ;  /* 0x00000000004e7805 */ /* 0x000fe2000001ff00 */
[----:B------:R-:W-:Y:S01]  /*4270*/  CS2R R76, SRZ ;  /* 0x00000000004c7805 */ /* 0x000fe2000001ff00 */
[C---:B--2---:R-:W-:Y:S01]  /*4280*/  IADD3 R5, R239.reuse, R5, RZ ;  /* 0x00000005ef057210 */ /* 0x044fe20007ffe0ff */
[----:B------:R1:W-:Y:S01]  /*4290*/  STL [R1+0xc], R2 ;  /* 0x00000c0201007387 */ /* 0x0003e20000100800 */
[----:B------:R-:W-:Y:S01]  /*42a0*/  CS2R R82, SRZ ;  /* 0x0000000000527805 */ /* 0x000fe2000001ff00 */
[----:B------:R-:W-:Y:S01]  /*42b0*/  CS2R R80, SRZ ;  /* 0x0000000000507805 */ /* 0x000fe2000001ff00 */
[C---:B----4-:R-:W-:Y:S01]  /*42c0*/  IMAD.IADD R4, R239.reuse, 0x1, R4 ;  /* 0x00000001ef047824 */ /* 0x050fe200078e0204 */
[----:B------:R-:W-:Y:S01]  /*42d0*/  STL [R1+0x38], R6 ;  /* 0x0000380601007387 */ /* 0x000fe20000100800 */
[----:B------:R-:W-:Y:S01]  /*42e0*/  CS2R R74, SRZ ;  /* 0x00000000004a7805 */ /* 0x000fe2000001ff00 */
[----:B------:R-:W-:Y:S01]  /*42f0*/  CS2R R72, SRZ ;  /* 0x0000000000487805 */ /* 0x000fe2000001ff00 */
[C---:B------:R-:W-:Y:S01]  /*4300*/  IADD3 R3, R239.reuse, R3, RZ ;  /* 0x00000003ef037210 */ /* 0x040fe20007ffe0ff */
        /* <DEDUP_REMOVED lines=17> */
[C---:B-1----:R-:W-:Y:S01]  /*4420*/  IMAD.IADD R2, R239.reuse, 0x1, R2 ;  /* 0x00000001ef027824 */ /* 0x042fe200078e0202 */
[----:B------:R-:W-:Y:S01]  /*4430*/  CS2R R48, SRZ ;  /* 0x0000000000307805 */ /* 0x000fe2000001ff00 */
[----:B------:R-:W-:Y:S01]  /*4440*/  CS2R R42, SRZ ;  /* 0x00000000002a7805 */ /* 0x000fe2000001ff00 */
[----:B------:R-:W-:Y:S01]  /*4450*/  CS2R R40, SRZ ;  /* 0x0000000000287805 */ /* 0x000fe2000001ff00 */
[----:B------:R-:W-:Y:S01]  /*4460*/  CS2R R38, SRZ ;  /* 0x0000000000267805 */ /* 0x000fe2000001ff00 */
[----:B------:R-:W-:Y:S01]  /*4470*/  CS2R R36, SRZ ;  /* 0x0000000000247805 */ /* 0x000fe2000001ff00 */
[----:B------:R-:W-:Y:S01]  /*4480*/  CS2R R30, SRZ ;  /* 0x00000000001e7805 */ /* 0x000fe2000001ff00 */
[----:B------:R-:W-:Y:S01]  /*4490*/  CS2R R28, SRZ ;  /* 0x00000000001c7805 */ /* 0x000fe2000001ff00 */
[----:B--2---:R-:W-:Y:S01]  /*44a0*/  IADD3 R0, R239, R0, RZ ;  /* 0x00000000ef007210 */ /* 0x004fe20007ffe0ff */
[----:B------:R-:W-:Y:S01]  /*44b0*/  CS2R R34, SRZ ;  /* 0x0000000000227805 */ /* 0x000fe2000001ff00 */
[----:B------:R-:W-:Y:S01]  /*44c0*/  CS2R R32, SRZ ;  /* 0x0000000000207805 */ /* 0x000fe2000001ff00 */
[----:B------:R-:W-:Y:S01]  /*44d0*/  CS2R R26, SRZ ;  /* 0x00000000001a7805 */ /* 0x000fe2000001ff00 */
[----:B------:R-:W-:Y:S01]  /*44e0*/  CS2R R24, SRZ ;  /* 0x0000000000187805 */ /* 0x000fe2000001ff00 */
[----:B------:R3:W-:Y:S01]  /*44f0*/  STL [R1+0x24], R0 ;  /* 0x0000240001007387 */ /* 0x0007e20000100800 */
[----:B------:R-:W-:Y:S01]  /*4500*/  CS2R R22, SRZ ;  /* 0x0000000000167805 */ /* 0x000fe2000001ff00 */
[----:B------:R-:W-:Y:S01]  /*4510*/  CS2R R20, SRZ ;  /* 0x0000000000147805 */ /* 0x000fe2000001ff00 */
[----:B------:R-:W-:Y:S01]  /*4520*/  IMAD.MOV.U32 R233, RZ, RZ, 0x20 ;  /* 0x00000020ffe97424 */ /* 0x000fe200078e00ff */
[----:B------:R3:W-:Y:S01]  /*4530*/  STL [R1+0x28], R2 ;  /* 0x0000280201007387 */ /* 0x0007e20000100800 */
[----:B------:R-:W-:Y:S01]  /*4540*/  MOV R232, 0x40 ;  /* 0x0000004000e87802 */ /* 0x000fe20000000f00 */
[----:B------:R-:W-:-:S02]  /*4550*/  IMAD.SHL.U32 R228, R231, 0x2, RZ ;  /* 0x00000002e7e47824 */ /* 0x000fc400078e00ff */
.L_x_1510:
[----:B---3--:R-:W2:Y:S01]  /*4560*/  LDL R0, [R1+0x54] ;  /* 0x0000540001007983 */ /* 0x008ea20000100800 */
[----:B------:R-:W-:Y:S01]  /*4570*/  USHF.L.U32 UR8, UR17, 0x6, URZ ;  /* 0x0000000611087899 */ /* 0x000fe2000800063f */
[----:B------:R-:W-:Y:S01]  /*4580*/  MOV R129, c[0x0][0x22c] ;  /* 0x00008b0000817a02 */ /* 0x000fe20000000f00 */
[----:B------:R-:W-:Y:S02]  /*4590*/  UISETP.GE.AND UP4, UPT, UR7, 0x1, UPT ;  /* 0x000000010700788c */ /* 0x000fe4000bf86270 */
[----:B------:R-:W-:Y:S01]  /*45a0*/  UIADD3 UR8, UR8, 0x40, URZ ;  /* 0x0000004008087890 */ /* 0x000fe2000fffe03f */
[----:B------:R-:W0:Y:S01]  /*45b0*/  LDGDEPBAR ;  /* 0x00000000000079af */ /* 0x000e220000000000 */
[----:B------:R-:W-:Y:S02]  /*45c0*/  IMAD R129, R129, c[0x0][0x1c0], RZ ;  /* 0x0000700081817a24 */ /* 0x000fe400078e02ff */
[----:B------:R-:W-:Y:S03]  /*45d0*/  UISETP.GE.AND UP0, UPT, UR8, UR6, UPT ;  /* 0x000000060800728c */ /* 0x000fe6000bf06270 */
[----:B------:R-:W3:Y:S01]  /*45e0*/  LDL R117, [R1+0x50] ;  /* 0x0000500001757983 */ /* 0x000ee20000100800 */
[----:B------:R-:W-:Y:S05]  /*45f0*/  LEA R129, -R129, RZ, 0x6 ;  /* 0x000000ff81817211 */ /* 0x000fea00078e31ff */
[----:B------:R-:W4:Y:S06]  /*4600*/  LDL R127, [R1+0x44] ;  /* 0x00004400017f7983 */ /* 0x000f2c0000100800 */
[----:B------:R-:W3:Y:S06]  /*4610*/  LDL R128, [R1+0x40] ;  /* 0x0000400001807983 */ /* 0x000eec0000100800 */
[----:B-----5:R1:W5:Y:S01]  /*4620*/  LDL R130, [R1] ;  /* 0x0000000001827983 */ /* 0x0203620000100800 */
        /* <DEDUP_REMOVED lines=13> */
[----:B------:R-:W-:Y:S01]  /*4700*/  LDSM.16.M88.4 R84, [R224+0x18800] ;  /* 0x01880000e054783b */ /* 0x000fe20000000200 */
[----:B--2---:R-:W-:Y:S02]  /*4710*/  R2P PR, R0, 0x6 ;  /* 0x0000000600007804 */ /* 0x004fe40000000000 */
[----:B------:R-:W-:Y:S02]  /*4720*/  PLOP3.LUT P0, PT, PT, PT, UP0, 0x80, 0x0 ;  /* 0x000000000000781c */ /* 0x000fe40003f0f008 */
[----:B------:R-:W-:Y:S02]  /*4730*/  PLOP3.LUT P5, PT, PT, PT, UP0, 0x80, 0x0 ;  /* 0x000000000000781c */ /* 0x000fe40003faf008 */
[----:B------:R-:W-:Y:S04]  /*4740*/  SEL R116, R233, 0xffffffe0, !P1 ;  /* 0xffffffe0e9747807 */ /* 0x000fe80004800000 */
[----:B------:R-:W-:Y:S02]  /*4750*/  SEL R217, R232, 0xffffffc0, !P2 ;  /* 0xffffffc0e8d97807 */ /* 0x000fe40005000000 */
[C---:B------:R-:W-:Y:S02]  /*4760*/  IADD3 R3, R225.reuse, R116, RZ ;  /* 0x00000074e1037210 */ /* 0x040fe40007ffe0ff */
[-C--:B------:R-:W-:Y:S02]  /*4770*/  IADD3 R2, R225, R217.reuse, RZ ;  /* 0x000000d9e1027210 */ /* 0x080fe40007ffe0ff */
[----:B------:R-:W-:Y:S01]  /*4780*/  IADD3 R0, R3, R217, RZ ;  /* 0x000000d903007210 */ /* 0x000fe20007ffe0ff */
[----:B------:R-:W1:Y:S01]  /*4790*/  LDSM.16.M88.4 R88, [R3] ;  /* 0x000000000358783b */ /* 0x000e620000000200 */
[----:B------:R-:W-:Y:S02]  /*47a0*/  PLOP3.LUT P1, PT, PT, PT, UP0, 0x80, 0x0 ;  /* 0x000000000000781c */ /* 0x000fe40003f2f008 */
[----:B------:R-:W-:Y:S02]  /*47b0*/  PLOP3.LUT P2, PT, PT, PT, UP0, 0x80, 0x0 ;  /* 0x000000000000781c */ /* 0x000fe40003f4f008 */
[----:B------:R-:W-:Y:S01]  /*47c0*/  PLOP3.LUT P3, PT, PT, PT, UP0, 0x80, 0x0 ;  /* 0x000000000000781c */ /* 0x000fe20003f6f008 */
[----:B------:R-:W2:Y:S01]  /*47d0*/  LDSM.16.M88.4 R100, [R2] ;  /* 0x000000000264783b */ /* 0x000ea20000000200 */
[----:B------:R-:W-:Y:S02]  /*47e0*/  PLOP3.LUT P4, PT, PT, PT, UP0, 0x80, 0x0 ;  /* 0x000000000000781c */ /* 0x000fe40003f8f008 */
[----:B------:R-:W-:Y:S03]  /*47f0*/  PLOP3.LUT P6, PT, PT, PT, UP0, 0x80, 0x0 ;  /* 0x000000000000781c */ /* 0x000fe60003fcf008 */
[----:B------:R-:W2:Y:S01]  /*4800*/  LDSM.16.M88.4 R108, [R0] ;  /* 0x00000000006c783b */ /* 0x000ea20000000200 */
[C---:B-1----:R-:W-:Y:S08]  /*4810*/  HMMA.16816.F32.BF16 R4, R88.reuse, R92, R4 ;  /* 0x0000005c5804723c */ /* 0x042ff00000041804 */
[C---:B------:R-:W-:Y:S01]  /*4820*/  HMMA.16816.F32.BF16 R8, R88.reuse, R94, R8 ;  /* 0x0000005e5808723c */ /* 0x040fe20000041808 */
[----:B------:R-:W-:Y:S07]  /*4830*/  LDSM.16.M88.4 R92, [R225+0x2000] ;  /* 0x00200000e15c783b */ /* 0x000fee0000000200 */
[C---:B------:R-:W-:Y:S08]  /*4840*/  HMMA.16816.F32.BF16 R12, R88.reuse, R96, R12 ;  /* 0x00000060580c723c */ /* 0x040ff0000004180c */
[----:B------:R-:W-:Y:S01]  /*4850*/  HMMA.16816.F32.BF16 R16, R88, R98, R16 ;  /* 0x000000625810723c */ /* 0x000fe20000041810 */
[----:B------:R-:W1:Y:S06]  /*4860*/  LDSM.16.M88.4 R88, [R223+0x18800] ;  /* 0x01880000df58783b */ /* 0x000e6c0000000200 */
[----:B------:R-:W1:Y:S01]  /*4870*/  LDSM.16.M88.4 R96, [R221+0x1a000] ;  /* 0x01a00000dd60783b */ /* 0x000e620000000200 */
[C---:B--2---:R-:W-:Y:S08]  /*4880*/  HMMA.16816.F32.BF16 R4, R100.reuse, R104, R4 ;  /* 0x000000686404723c */ /* 0x044ff00000041804 */
[C---:B------:R-:W-:Y:S01]  /*4890*/  HMMA.16816.F32.BF16 R8, R100.reuse, R106, R8 ;  /* 0x0000006a6408723c */ /* 0x040fe20000041808 */
[----:B------:R-:W-:Y:S07]  /*48a0*/  LDSM.16.M88.4 R104, [R222+0x1a000] ;  /* 0x01a00000de68783b */ /* 0x000fee0000000200 */
[C---:B------:R-:W-:Y:S08]  /*48b0*/  HMMA.16816.F32.BF16 R12, R100.reuse, R84, R12 ;  /* 0x00000054640c723c */ /* 0x040ff0000004180c */
[----:B------:R-:W-:Y:S01]  /*48c0*/  HMMA.16816.F32.BF16 R16, R100, R86, R16 ;  /* 0x000000566410723c */ /* 0x000fe20000041810 */
[----:B------:R-:W2:Y:S06]  /*48d0*/  LDSM.16.M88.4 R84, [R221+0x1a800] ;  /* 0x01a80000dd54783b */ /* 0x000eac0000000200 */
[----:B------:R-:W2:Y:S01]  /*48e0*/  LDSM.16.M88.4 R100, [R3+0x2000] ;  /* 0x002000000364783b */ /* 0x000ea20000000200 */
[C---:B------:R-:W-:Y:S08]  /*48f0*/  HMMA.16816.F32.BF16 R4, R108.reuse, R112, R4 ;  /* 0x000000706c04723c */ /* 0x040ff00000041804 */
[C---:B------:R-:W-:Y:S01]  /*4900*/  HMMA.16816.F32.BF16 R8, R108.reuse, R114, R8 ;  /* 0x000000726c08723c */ /* 0x040fe20000041808 */
[----:B------:R-:W-:Y:S07]  /*4910*/  LDSM.16.M88.4 R112, [R224+0x1a000] ;  /* 0x01a00000e070783b */ /* 0x000fee0000000200 */
[C---:B-1----:R-:W-:Y:S08]  /*4920*/  HMMA.16816.F32.BF16 R12, R108.reuse, R88, R12 ;  /* 0x000000586c0c723c */ /* 0x042ff0000004180c */
[----:B------:R-:W-:Y:S01]  /*4930*/  HMMA.16816.F32.BF16 R16, R108, R90, R16 ;  /* 0x0000005a6c10723c */ /* 0x000fe20000041810 */
[----:B------:R-:W1:Y:S06]  /*4940*/  LDSM.16.M88.4 R88, [R222+0x1a800] ;  /* 0x01a80000de58783b */ /* 0x000e6c0000000200 */
[----:B------:R-:W1:Y:S01]  /*4950*/  LDSM.16.M88.4 R108, [R2+0x2000] ;  /* 0x00200000026c783b */ /* 0x000e620000000200 */
[C---:B------:R-:W-:Y:S08]  /*4960*/  HMMA.16816.F32.BF16 R4, R92.reuse, R96, R4 ;  /* 0x000000605c04723c */ /* 0x040ff00000041804 */
[C---:B------:R-:W-:Y:S01]  /*4970*/  HMMA.16816.F32.BF16 R8, R92.reuse, R98, R8 ;  /* 0x000000625c08723c */ /* 0x040fe20000041808 */
[----:B------:R-:W-:Y:S07]  /*4980*/  LDSM.16.M88.4 R96, [R223+0x1a000] ;  /* 0x01a00000df60783b */ /* 0x000fee0000000200 */
[C---:B--2---:R-:W-:Y:S08]  /*4990*/  HMMA.16816.F32.BF16 R12, R92.reuse, R84, R12 ;  /* 0x000000545c0c723c */ /* 0x044ff0000004180c */
        /* <DEDUP_REMOVED lines=44> */
[----:B------:R3:W2:Y:S01]  /*4c60*/  LDSM.16.M88.4 R92, [R3+0x6000] ;  /* 0x00600000035c783b */ /* 0x0006a20000000200 */
[C---:B------:R-:W-:Y:S08]  /*4c70*/  HMMA.16816.F32.BF16 R4, R100.reuse, R104, R4 ;  /* 0x000000686404723c */ /* 0x040ff00000041804 */
[C---:B------:R-:W-:Y:S01]  /*4c80*/  HMMA.16816.F32.BF16 R8, R100.reuse, R106, R8 ;  /* 0x0000006a6408723c */ /* 0x040fe20000041808 */
[----:B------:R-:W-:Y:S07]  /*4c90*/  LDSM.16.M88.4 R104, [R224+0x1e000] ;  /* 0x01e00000e068783b */ /* 0x000fee0000000200 */
[C---:B-1----:R-:W-:Y:S01]  /*4ca0*/  HMMA.16816.F32.BF16 R12, R100.reuse, R88, R12 ;  /* 0x00000058640c723c */ /* 0x042fe2000004180c */
[----:B---3--:R-:W-:Y:S07]  /*4cb0*/  MOV R3, UR17 ;  /* 0x0000001100037c02 */ /* 0x008fee0008000f00 */
[----:B------:R-:W-:Y:S01]  /*4cc0*/  HMMA.16816.F32.BF16 R16, R100, R90, R16 ;  /* 0x0000005a6410723c */ /* 0x000fe20000041810 */
[----:B------:R-:W1:Y:S03]  /*4cd0*/  LDSM.16.M88.4 R88, [R222+0x1e800] ;  /* 0x01e80000de58783b */ /* 0x000e660000000200 */
[----:B------:R-:W-:Y:S02]  /*4ce0*/  @P0 LEA R3, R3, R117, 0x6 ;  /* 0x0000007503030211 */ /* 0x000fe400078e30ff */
[----:B------:R-:W-:Y:S01]  /*4cf0*/  PLOP3.LUT P0, PT, PT, PT, UP0, 0x80, 0x0 ;  /* 0x000000000000781c */ /* 0x000fe20003f0f008 */
[----:B------:R3:W1:Y:S01]  /*4d00*/  LDSM.16.M88.4 R100, [R2+0x6000] ;  /* 0x006000000264783b */ /* 0x0006620000000200 */
[C---:B------:R-:W-:Y:S05]  /*4d10*/  HMMA.16816.F32.BF16 R4, R108.reuse, R112, R4 ;  /* 0x000000706c04723c */ /* 0x040fea0000041804 */
[C---:B------:R-:W-:Y:S03]  /*4d20*/  @P5 ISETP.GE.AND P5, PT, R3.reuse, UR6, PT ;  /* 0x0000000603005c0c */ /* 0x040fe6000bfa6270 */
[C---:B------:R-:W-:Y:S01]  /*4d30*/  HMMA.16816.F32.BF16 R8, R108.reuse, R114, R8 ;  /* 0x000000726c08723c */ /* 0x040fe20000041808 */
[----:B------:R-:W-:Y:S07]  /*4d40*/  LDSM.16.M88.4 R112, [R223+0x1e000] ;  /* 0x01e00000df70783b */ /* 0x000fee0000000200 */
[C---:B--2---:R-:W-:Y:S04]  /*4d50*/  HMMA.16816.F32.BF16 R12, R108.reuse, R84, R12 ;  /* 0x000000546c0c723c */ /* 0x044fe8000004180c */
[C---:B---3--:R-:W-:Y:S04]  /*4d60*/  FMUL.FTZ R2, R250.reuse, 1.4426950216293334961 ;  /* 0x3fb8aa3bfa027820 */ /* 0x048fe80000410000 */
[----:B------:R-:W-:Y:S01]  /*4d70*/  HMMA.16816.F32.BF16 R16, R108, R86, R16 ;  /* 0x000000566c10723c */ /* 0x000fe20000041810 */
[----:B------:R-:W2:Y:S06]  /*4d80*/  LDSM.16.M88.4 R84, [R224+0x1e800] ;  /* 0x01e80000e054783b */ /* 0x000eac0000000200 */
[----:B------:R3:W2:Y:S01]  /*4d90*/  LDSM.16.M88.4 R108, [R0+0x6000] ;  /* 0x00600000006c783b */ /* 0x0006a20000000200 */
[C---:B------:R-:W-:Y:S08]  /*4da0*/  HMMA.16816.F32.BF16 R4, R92.reuse, R96, R4 ;  /* 0x000000605c04723c */ /* 0x040ff00000041804 */
[C---:B------:R-:W-:Y:S08]  /*4db0*/  HMMA.16816.F32.BF16 R8, R92.reuse, R98, R8 ;  /* 0x000000625c08723c */ /* 0x040ff00000041808 */
[C---:B-1----:R-:W-:Y:S04]  /*4dc0*/  HMMA.16816.F32.BF16 R12, R92.reuse, R88, R12 ;  /* 0x000000585c0c723c */ /* 0x042fe8000004180c */
[----:B---3--:R-:W-:Y:S04]  /*4dd0*/  @P1 IADD3 R0, R3, 0x1, RZ ;  /* 0x0000000103001810 */ /* 0x008fe80007ffe0ff */
[----:B------:R-:W-:Y:S03]  /*4de0*/  HMMA.16816.F32.BF16 R16, R92, R90, R16 ;  /* 0x0000005a5c10723c */ /* 0x000fe60000041810 */
[----:B------:R-:W-:Y:S02]  /*4df0*/  FSETP.NEU.FTZ.AND P1, PT, R250, -INF , PT ;  /* 0xff800000fa00780b */ /* 0x000fe40003f3d000 */
[----:B------:R-:W-:Y:S02]  /*4e00*/  @P4 ISETP.GE.AND P4, PT, R0, UR6, PT ;  /* 0x0000000600004c0c */ /* 0x000fe4000bf86270 */
[----:B------:R-:W-:Y:S01]  /*4e10*/  FSEL R2, R2, RZ, P1 ;  /* 0x000000ff02027208 */ /* 0x000fe20000800000 */
[C---:B------:R-:W-:Y:S05]  /*4e20*/  HMMA.16816.F32.BF16 R4, R100.reuse, R104, R4 ;  /* 0x000000686404723c */ /* 0x040fea0000041804 */
[----:B------:R-:W-:Y:S03]  /*4e30*/  FSETP.NEU.FTZ.AND P1, PT, R251, -INF , PT ;  /* 0xff800000fb00780b */ /* 0x000fe60003f3d000 */
[C---:B------:R-:W-:Y:S08]  /*4e40*/  HMMA.16816.F32.BF16 R8, R100.reuse, R106, R8 ;  /* 0x0000006a6408723c */ /* 0x040ff00000041808 */
[C---:B--2---:R-:W-:Y:S08]  /*4e50*/  HMMA.16816.F32.BF16 R12, R100.reuse, R84, R12 ;  /* 0x00000054640c723c */ /* 0x044ff0000004180c */
[----:B------:R-:W-:Y:S01]  /*4e60*/  HMMA.16816.F32.BF16 R16, R100, R86, R16 ;  /* 0x000000566410723c */ /* 0x000fe20000041810 */
[----:B------:R-:W1:Y:S07]  /*4e70*/  LDSM.16.M88.4 R84, [R223+0x1e800] ;  /* 0x01e80000df54783b */ /* 0x000e6e0000000200 */
[C---:B------:R-:W-:Y:S08]  /*4e80*/  HMMA.16816.F32.BF16 R4, R108.reuse, R112, R4 ;  /* 0x000000706c04723c */ /* 0x040ff00000041804 */
[C---:B------:R-:W-:Y:S11]  /*4e90*/  HMMA.16816.F32.BF16 R8, R108.reuse, R114, R8 ;  /* 0x000000726c08723c */ /* 0x040ff60000041808 */
[----:B------:R-:W-:Y:S05]  /*4ea0*/  @!UPT UIADD3 URZ, URZ, URZ, URZ ;  /* 0x0000003f3f3ff290 */ /* 0x000fea000fffe03f */
[----:B------:R-:W-:Y:S02]  /*4eb0*/  FMUL.FTZ R4, R4, c[0x0][0x2ec] ;  /* 0x0000bb0004047a20 */ /* 0x000fe40000410000 */
[----:B------:R-:W-:Y:S02]  /*4ec0*/  FMUL.FTZ R5, R5, c[0x0][0x2ec] ;  /* 0x0000bb0005057a20 */ /* 0x000fe40000410000 */
[----:B------:R-:W2:Y:S01]  /*4ed0*/  MUFU.TANH R101, R4 ;  /* 0x0000000400657308 */ /* 0x000ea20000002400 */
[----:B------:R-:W-:Y:S02]  /*4ee0*/  FMUL.FTZ R6, R6, c[0x0][0x2ec] ;  /* 0x0000bb0006067a20 */ /* 0x000fe40000410000 */
[----:B------:R-:W-:Y:S01]  /*4ef0*/  FMUL.FTZ R7, R7, c[0x0][0x2ec] ;  /* 0x0000bb0007077a20 */ /* 0x000fe20000410000 */
[C---:B-1----:R-:W-:Y:S03]  /*4f00*/  HMMA.16816.F32.BF16 R12, R108.reuse, R84, R12 ;  /* 0x000000546c0c723c */ /* 0x042fe6000004180c */
[----:B------:R-:W-:Y:S03]  /*4f10*/  FMUL.FTZ R8, R8, c[0x0][0x2ec] ;  /* 0x0000bb0008087a20 */ /* 0x000fe60000410000 */
[----:B------:R-:W1:Y:S01]  /*4f20*/  MUFU.TANH R99, R5 ;  /* 0x0000000500637308 */ /* 0x000e620000002400 */
[----:B------:R-:W-:Y:S01]  /*4f30*/  FMUL.FTZ R9, R9, c[0x0][0x2ec] ;  /* 0x0000bb0009097a20 */ /* 0x000fe20000410000 */
[----:B------:R-:W-:Y:S04]  /*4f40*/  HMMA.16816.F32.BF16 R16, R108, R86, R16 ;  /* 0x000000566c10723c */ /* 0x000fe80000041810 */
[----:B------:R-:W-:Y:S02]  /*4f50*/  FMUL.FTZ R10, R10, c[0x0][0x2ec] ;  /* 0x0000bb000a0a7a20 */ /* 0x000fe40000410000 */
[----:B------:R-:W-:Y:S02]  /*4f60*/  FMUL.FTZ R11, R11, c[0x0][0x2ec] ;  /* 0x0000bb000b0b7a20 */ /* 0x000fe40000410000 */
[----:B------:R3:W3:Y:S01]  /*4f70*/  MUFU.TANH R113, R6 ;  /* 0x0000000600717308 */ /* 0x0006e20000002400 */
[----:B--2---:R-:W-:Y:S03]  /*4f80*/  MOV R0, R101 ;  /* 0x0000006500007202 */ /* 0x004fe60000000f00 */
[----:B------:R-:W-:Y:S02]  /*4f90*/  @P0 FSEL R0, R101, -INF , !P5 ;  /* 0xff80000065000808 */ /* 0x000fe40006800000 */
[----:B------:R-:W-:Y:S04]  /*4fa0*/  PLOP3.LUT P0, PT, PT, PT, UP0, 0x80, 0x0 ;  /* 0x000000000000781c */ /* 0x000fe80003f0f008 */
[----:B------:R-:W2:Y:S01]  /*4fb0*/  MUFU.TANH R112, R7 ;  /* 0x0000000700707308 */ /* 0x000ea20000002400 */
[----:B------:R-:W-:Y:S02]  /*4fc0*/  FMUL.FTZ R12, R12, c[0x0][0x2ec] ;  /* 0x0000bb000c0c7a20 */ /* 0x000fe40000410000 */
[----:B------:R-:W-:Y:S01]  /*4fd0*/  FMUL.FTZ R13, R13, c[0x0][0x2ec] ;  /* 0x0000bb000d0d7a20 */ /* 0x000fe20000410000 */
[----:B-1----:R-:W-:Y:S01]  /*4fe0*/  MOV R4, R99 ;  /* 0x0000006300047202 */ /* 0x002fe20000000f00 */
[--C-:B------:R-:W-:Y:S01]  /*4ff0*/  FFMA.FTZ R5, R0, c[0x0][0x23c], -R2.reuse ;  /* 0x00008f0000057a23 */ /* 0x100fe20000010802 */
[----:B------:R-:W-:Y:S01]  /*5000*/  @P2 FSEL R4, R99, -INF , !P4 ;  /* 0xff80000063042808 */ /* 0x000fe20006000000 */
[----:B------:R-:W-:Y:S01]  /*5010*/  FMUL.FTZ R0, R251, 1.4426950216293334961 ;  /* 0x3fb8aa3bfb007820 */ /* 0x000fe20000410000 */
[----:B------:R-:W-:Y:S01]  /*5020*/  PLOP3.LUT P2, PT, PT, PT, UP0, 0x80, 0x0 ;  /* 0x000000000000781c */ /* 0x000fe20003f4f008 */
[----:B------:R-:W-:Y:S01]  /*5030*/  FMUL.FTZ R14, R14, c[0x0][0x2ec] ;  /* 0x0000bb000e0e7a20 */ /* 0x000fe20000410000 */
[----:B------:R1:W-:Y:S01]  /*5040*/  MUFU.EX2 R118, R5 ;  /* 0x0000000500767308 */ /* 0x0003e20000000800 */
[----:B------:R-:W-:Y:S01]  /*5050*/  FMUL.FTZ R15, R15, c[0x0][0x2ec] ;  /* 0x0000bb000f0f7a20 */ /* 0x000fe20000410000 */
[----:B------:R-:W-:Y:S01]  /*5060*/  FSEL R0, R0, RZ, P1 ;  /* 0x000000ff00007208 */ /* 0x000fe20000800000 */
[----:B------:R-:W-:Y:S01]  /*5070*/  FMUL.FTZ R16, R16, c[0x0][0x2ec] ;  /* 0x0000bb0010107a20 */ /* 0x000fe20000410000 */
[----:B------:R-:W-:Y:S01]  /*5080*/  PLOP3.LUT P1, PT, PT, PT, UP0, 0x80, 0x0 ;  /* 0x000000000000781c */ /* 0x000fe20003f2f008 */
[----:B------:R-:W-:Y:S01]  /*5090*/  FMUL.FTZ R17, R17, c[0x0][0x2ec] ;  /* 0x0000bb0011117a20 */ /* 0x000fe20000410000 */
[----:B---3--:R-:W-:Y:S01]  /*50a0*/  @P3 IADD3 R6, R3, 0x8, RZ ;  /* 0x0000000803063810 */ /* 0x008fe20007ffe0ff */
[----:B------:R-:W-:Y:S01]  /*50b0*/  FMUL.FTZ R18, R18, c[0x0][0x2ec] ;  /* 0x0000bb0012127a20 */ /* 0x000fe20000410000 */
[----:B------:R-:W-:Y:S01]  /*50c0*/  PLOP3.LUT P3, PT, PT, PT, UP0, 0x80, 0x0 ;  /* 0x000000000000781c */ /* 0x000fe20003f6f008 */
[----:B------:R-:W-:Y:S01]  /*50d0*/  FMUL.FTZ R19, R19, c[0x0][0x2ec] ;  /* 0x0000bb0013137a20 */ /* 0x000fe20000410000 */
[----:B------:R-:W3:Y:S01]  /*50e0*/  MUFU.TANH R98, R8 ;  /* 0x0000000800627308 */ /* 0x000ee20000002400 */
[----:B------:R-:W-:Y:S02]  /*50f0*/  @P6 ISETP.GE.AND P6, PT, R6, UR6, PT ;  /* 0x0000000606006c0c */ /* 0x000fe4000bfc6270 */
[----:B------:R-:W-:Y:S02]  /*5100*/  @P2 IADD3 R6, R3, 0x9, RZ ;  /* 0x0000000903062810 */ /* 0x000fe40007ffe0ff */
[----:B------:R-:W-:Y:S05]  /*5110*/  PLOP3.LUT P2, PT, PT, PT, UP0, 0x80, 0x0 ;  /* 0x000000000000781c */ /* 0x000fea0003f4f008 */
[----:B------:R-:W2:Y:S01]  /*5120*/  MUFU.TANH R97, R9 ;  /* 0x0000000900617308 */ /* 0x000ea20000002400 */
[----:B------:R-:W-:Y:S01]  /*5130*/  @P3 ISETP.GE.AND P3, PT, R6, UR6, PT ;  /* 0x0000000606003c0c */ /* 0x000fe2000bf66270 */
[----:B-1----:R-:W-:Y:S01]  /*5140*/  FFMA.FTZ R5, R4, c[0x0][0x23c], -R2 ;  /* 0x00008f0004057a23 */ /* 0x002fe20000010802 */
[----:B------:R-:W-:Y:S02]  /*5150*/  MOV R4, R113 ;  /* 0x0000007100047202 */ /* 0x000fe40000000f00 */
[----:B------:R-:W-:Y:S02]  /*5160*/  @P0 FSEL R4, R113, -INF , !P5 ;  /* 0xff80000071040808 */ /* 0x000fe40006800000 */
[----:B------:R-:W-:Y:S03]  /*5170*/  PLOP3.LUT P0, PT, PT, PT, UP0, 0x80, 0x0 ;  /* 0x000000000000781c */ /* 0x000fe60003f0f008 */
[----:B------:R1:W-:Y:S01]  /*5180*/  MUFU.EX2 R115, R5 ;  /* 0x0000000500737308 */ /* 0x0003e20000000800 */
[----:B------:R-:W-:Y:S09]  /*5190*/  PLOP3.LUT P5, PT, PT, PT, UP0, 0x80, 0x0 ;  /* 0x000000000000781c */ /* 0x000ff20003faf008 */
[----:B------:R-:W3:Y:S10]  /*51a0*/  MUFU.TANH R107, R10 ;  /* 0x0000000a006b7308 */ /* 0x000ef40000002400 */
[----:B------:R-:W3:Y:S01]  /*51b0*/  MUFU.TANH R106, R11 ;  /* 0x0000000b006a7308 */ /* 0x000ee20000002400 */
[--C-:B-1----:R-:W-:Y:S01]  /*51c0*/  FFMA.FTZ R5, R4, c[0x0][0x23c], -R0.reuse ;  /* 0x00008f0004057a23 */ /* 0x102fe20000010800 */
[----:B--2---:R-:W-:Y:S02]  /*51d0*/  MOV R4, R112 ;  /* 0x0000007000047202 */ /* 0x004fe40000000f00 */
[----:B------:R-:W-:Y:S02]  /*51e0*/  @P1 FSEL R4, R112, -INF , !P4 ;  /* 0xff80000070041808 */ /* 0x000fe40006000000 */
[----:B------:R-:W-:Y:S04]  /*51f0*/  PLOP3.LUT P1, PT, PT, PT, UP0, 0x80, 0x0 ;  /* 0x000000000000781c */ /* 0x000fe80003f2f008 */
[----:B------:R1:W-:Y:S01]  /*5200*/  MUFU.EX2 R126, R5 ;  /* 0x00000005007e7308 */ /* 0x0003e20000000800 */
[----:B------:R-:W-:Y:S09]  /*5210*/  PLOP3.LUT P4, PT, PT, PT, UP0, 0x80, 0x0 ;  /* 0x000000000000781c */ /* 0x000ff20003f8f008 */
[----:B------:R-:W2:Y:S04]  /*5220*/  MUFU.TANH R100, R12 ;  /* 0x0000000c00647308 */ /* 0x000ea80000002400 */
[C---:B------:R-:W-:Y:S02]  /*5230*/  @P4 IADD3 R6, R3.reuse, 0x10, RZ ;  /* 0x0000001003064810 */ /* 0x040fe40007ffe0ff */
[----:B------:R-:W-:Y:S02]  /*5240*/  PLOP3.LUT P4, PT, PT, PT, UP0, 0x80, 0x0 ;  /* 0x000000000000781c */ /* 0x000fe40003f8f008 */
[----:B------:R-:W-:Y:S02]  /*5250*/  @P5 ISETP.GE.AND P5, PT, R6, UR6, PT ;  /* 0x0000000606005c0c */ /* 0x000fe4000bfa6270 */
[----:B------:R-:W2:Y:S01]  /*5260*/  MUFU.TANH R96, R13 ;  /* 0x0000000d00607308 */ /* 0x000ea20000002400 */
[----:B------:R-:W-:Y:S02]  /*5270*/  @P2 IADD3 R6, R3, 0x11, RZ ;  /* 0x0000001103062810 */ /* 0x000fe40007ffe0ff */
[----:B------:R-:W-:Y:S01]  /*5280*/  PLOP3.LUT P2, PT, PT, PT, UP0, 0x80, 0x0 ;  /* 0x000000000000781c */ /* 0x000fe20003f4f008 */
[----:B-1----:R-:W-:Y:S01]  /*5290*/  FFMA.FTZ R5, R4, c[0x0][0x23c], -R0 ;  /* 0x00008f0004057a23 */ /* 0x002fe20000010800 */
[----:B---3--:R-:W-:Y:S02]  /*52a0*/  MOV R4, R98 ;  /* 0x0000006200047202 */ /* 0x008fe40000000f00 */
[----:B------:R-:W-:Y:S02]  /*52b0*/  @P0 FSEL R4, R98, -INF , !P6 ;  /* 0xff80000062040808 */ /* 0x000fe40007000000 */
[----:B------:R-:W-:Y:S01]  /*52c0*/  PLOP3.LUT P0, PT, PT, PT, UP0, 0x80, 0x0 ;  /* 0x000000000000781c */ /* 0x000fe20003f0f008 */
[----:B------:R1:W-:Y:S10]  /*52d0*/  MUFU.EX2 R125, R5 ;  /* 0x00000005007d7308 */ /* 0x0003f40000000800 */
[----:B------:R-:W3:Y:S10]  /*52e0*/  MUFU.TANH R105, R14 ;  /* 0x0000000e00697308 */ /* 0x000ef40000002400 */
[----:B------:R-:W-:Y:S01]  /*52f0*/  MUFU.TANH R104, R15 ;  /* 0x0000000f00687308 */ /* 0x000fe20000002400 */
[--C-:B-1----:R-:W-:Y:S01]  /*5300*/  FFMA.FTZ R5, R4, c[0x0][0x23c], -R2.reuse ;  /* 0x00008f0004057a23 */ /* 0x102fe20000010802 */
[----:B------:R-:W-:Y:S02]  /*5310*/  MOV R4, R97 ;  /* 0x0000006100047202 */ /* 0x000fe40000000f00 */
[----:B------:R-:W-:Y:S02]  /*5320*/  @P1 FSEL R4, R97, -INF , !P3 ;  /* 0xff80000061041808 */ /* 0x000fe40005800000 */
[----:B------:R-:W-:Y:S04]  /*5330*/  PLOP3.LUT P1, PT, PT, PT, UP0, 0x80, 0x0 ;  /* 0x000000000000781c */ /* 0x000fe80003f2f008 */
[----:B------:R1:W-:Y:S10]  /*5340*/  MUFU.EX2 R111, R5 ;  /* 0x00000005006f7308 */ /* 0x0003f40000000800 */
[----:B------:R-:W2:Y:S10]  /*5350*/  MUFU.TANH R95, R16 ;  /* 0x00000010005f7308 */ /* 0x000eb40000002400 */
[----:B------:R-:W-:Y:S01]  /*5360*/  MUFU.TANH R94, R17 ;  /* 0x00000011005e7308 */ /* 0x000fe20000002400 */
[----:B-1----:R-:W-:Y:S01]  /*5370*/  FFMA.FTZ R5, R4, c[0x0][0x23c], -R2 ;  /* 0x00008f0004057a23 */ /* 0x002fe20000010802 */
[----:B------:R-:W-:Y:S02]  /*5380*/  MOV R4, R107 ;  /* 0x0000006b00047202 */ /* 0x000fe40000000f00 */
[----:B------:R-:W-:Y:S02]  /*5390*/  @P0 FSEL R4, R107, -INF , !P6 ;  /* 0xff8000006b040808 */ /* 0x000fe40007000000 */
[----:B------:R-:W-:Y:S04]  /*53a0*/  PLOP3.LUT P0, PT, PT, PT, UP0, 0x80, 0x0 ;  /* 0x000000000000781c */ /* 0x000fe80003f0f008 */
[----:B------:R1:W-:Y:S01]  /*53b0*/  MUFU.EX2 R110, R5 ;  /* 0x00000005006e7308 */ /* 0x0003e20000000800 */
[----:B------:R-:W-:Y:S09]  /*53c0*/  PLOP3.LUT P6, PT, PT, PT, UP0, 0x80, 0x0 ;  /* 0x000000000000781c */ /* 0x000ff20003fcf008 */
[----:B------:R-:W-:Y:S04]  /*53d0*/  MUFU.TANH R103, R18 ;  /* 0x0000001200677308 */ /* 0x000fe80000002400 */
[----:B------:R-:W-:Y:S06]  /*53e0*/  @P6 ISETP.GE.AND P6, PT, R6, UR6, PT ;  /* 0x0000000606006c0c */ /* 0x000fec000bfc6270 */
[----:B------:R-:W-:Y:S01]  /*53f0*/  MUFU.TANH R102, R19 ;  /* 0x0000001300667308 */ /* 0x000fe20000002400 */
[--C-:B-1----:R-:W-:Y:S01]  /*5400*/  FFMA.FTZ R5, R4, c[0x0][0x23c], -R0.reuse ;  /* 0x00008f0004057a23 */ /* 0x102fe20000010800 */
[----:B------:R-:W-:Y:S02]  /*5410*/  MOV R4, R106 ;  /* 0x0000006a00047202 */ /* 0x000fe40000000f00 */
[----:B------:R-:W-:Y:S02]  /*5420*/  @P1 FSEL R4, R106, -INF , !P3 ;  /* 0xff8000006a041808 */ /* 0x000fe40005800000 */
[----:B------:R-:W-:Y:S04]  /*5430*/  PLOP3.LUT P1, PT, PT, PT, UP0, 0x80, 0x0 ;  /* 0x000000000000781c */ /* 0x000fe80003f2f008 */
[----:B------:R1:W-:Y:S01]  /*5440*/  MUFU.EX2 R124, R5 ;  /* 0x00000005007c7308 */ /* 0x0003e20000000800 */
[----:B------:R-:W-:Y:S11]  /*5450*/  PLOP3.LUT P3, PT, PT, PT, UP0, 0x80, 0x0 ;  /* 0x000000000000781c */ /* 0x000ff60003f6f008 */
[----:B------:R-:W-:Y:S02]  /*5460*/  @!UPT UIADD3 URZ, URZ, URZ, URZ ;  /* 0x0000003f3f3ff290 */ /* 0x000fe4000fffe03f */
[C---:B------:R-:W-:Y:S02]  /*5470*/  @P3 IADD3 R6, R3.reuse, 0x18, RZ ;  /* 0x0000001803063810 */ /* 0x040fe40007ffe0ff */
[----:B------:R-:W-:Y:S01]  /*5480*/  @P4 IADD3 R3, R3, 0x19, RZ ;  /* 0x0000001903034810 */ /* 0x000fe20007ffe0ff */
[----:B-1----:R-:W-:Y:S01]  /*5490*/  FFMA.FTZ R5, R4, c[0x0][0x23c], -R0 ;  /* 0x00008f0004057a23 */ /* 0x002fe20000010800 */
[----:B--2---:R-:W-:Y:S02]  /*54a0*/  MOV R4, R100 ;  /* 0x0000006400047202 */ /* 0x004fe40000000f00 */
        /* <DEDUP_REMOVED lines=11> */
[----:B-1----:R-:W-:Y:S01]  /*5560*/  FFMA.FTZ R5, R4, c[0x0][0x23c], -R2 ;  /* 0x00008f0004057a23 */ /* 0x002fe20000010802 */
[----:B---3--:R-:W-:Y:S02]  /*5570*/  MOV R4, R105 ;  /* 0x0000006900047202 */ /* 0x008fe40000000f00 */
        /* <DEDUP_REMOVED lines=13> */
[----:B------:R-:W-:Y:S06]  /*5650*/  FFMA.FTZ R4, R4, c[0x0][0x23c], -R0 ;  /* 0x00008f0004047a23 */ /* 0x000fec0000010800 */
        /* <DEDUP_REMOVED lines=9> */
[----:B------:R-:W-:Y:S05]  /*56f0*/  @P2 FSEL R3, R103, -INF , !P3 ;  /* 0xff80000067032808 */ /* 0x000fea0005800000 */
[----:B------:R1:W2:Y:S01]  /*5700*/  MUFU.EX2 R108, R2 ;  /* 0x00000002006c7308 */ /* 0x0002a20000000800 */
[--C-:B------:R-:W-:Y:S09]  /*5710*/  FFMA.FTZ R3, R3, c[0x0][0x23c], -R0.reuse ;  /* 0x00008f0003037a23 */ /* 0x100ff20000010800 */
[----:B------:R2:W-:Y:S01]  /*5720*/  MUFU.EX2 R120, R3 ;  /* 0x0000000300787308 */ /* 0x0005e20000000800 */
[----:B---3--:R-:W-:Y:S02]  /*5730*/  F2FP.BF16.PACK_AB R4, R114, R117 ;  /* 0x000000757204723e */ /* 0x008fe400000010ff */
[----:B-1----:R-:W-:Y:S02]  /*5740*/  MOV R2, R102 ;  /* 0x0000006600027202 */ /* 0x002fe40000000f00 */
[----:B------:R-:W-:Y:S02]  /*5750*/  @P0 FSEL R2, R102, -INF , !P1 ;  /* 0xff80000066020808 */ /* 0x000fe40004800000 */
[----:B----4-:R-:W-:Y:S02]  /*5760*/  IADD3 R92, P0, R127, UR13, RZ ;  /* 0x0000000d7f5c7c10 */ /* 0x010fe4000ff1e0ff */
[----:B------:R-:W-:Y:S01]  /*5770*/  PLOP3.LUT P1, PT, PT, PT, UP4, 0x80, 0x0 ;  /* 0x000000000000781c */ /* 0x000fe20003f2f048 */
[----:B------:R-:W-:Y:S01]  /*5780*/  FFMA.FTZ R0, R2, c[0x0][0x23c], -R0 ;  /* 0x00008f0002007a23 */ /* 0x000fe20000010800 */
[----:B------:R-:W-:Y:S02]  /*5790*/  F2FP.BF16.PACK_AB R2, R125, R126 ;  /* 0x0000007e7d02723e */ /* 0x000fe400000010ff */
[----:B--2---:R-:W-:Y:S01]  /*57a0*/  F2FP.BF16.PACK_AB R3, R115, R118 ;  /* 0x000000767303723e */ /* 0x004fe200000010ff */
[----:B------:R1:W2:Y:S01]  /*57b0*/  MUFU.EX2 R119, R0 ;  /* 0x0000000000777308 */ /* 0x0002a20000000800 */
[----:B------:R-:W-:Y:S01]  /*57c0*/  IADD3.X R93, R128, UR12, RZ, P0, !PT ;  /* 0x0000000c805d7c10 */ /* 0x000fe200087fe4ff */
[----:B------:R3:W-:Y:S01]  /*57d0*/  STS [R246+0x2a400], R2 ;  /* 0x02a40002f6007388 */ /* 0x0007e20000000800 */
[C---:B------:R-:W-:Y:S04]  /*57e0*/  LEA R234, P0, R129.reuse, R234, 0x2 ;  /* 0x000000ea81ea7211 */ /* 0x040fe800078010ff */
[----:B------:R-:W-:Y:S01]  /*57f0*/  LEA.HI.X.SX32 R235, R129, R235, 0x2, P0 ;  /* 0x000000eb81eb7211 */ /* 0x000fe200000f16ff */
[----:B------:R4:W-:Y:S06]  /*5800*/  STS [R246+0x2a000], R3 ;  /* 0x02a00003f6007388 */ /* 0x0009ec0000000800 */
[----:B------:R-:W-:Y:S06]  /*5810*/  STS [R249+0x2a400], R5 ;  /* 0x02a40005f9007388 */ /* 0x000fec0000000800 */
[----:B------:R2:W5:Y:S01]  /*5820*/  LDL R129, [R1+0x4] ;  /* 0x0000040001817983 */ /* 0x0005620000100800 */
[----:B-1----:R-:W-:Y:S02]  /*5830*/  F2FP.BF16.PACK_AB R0, R110, R111 ;  /* 0x0000006f6e00723e */ /* 0x002fe400000010ff */
[----:B---3--:R-:W-:Y:S03]  /*5840*/  F2FP.BF16.PACK_AB R2, R108, R109 ;  /* 0x0000006d6c02723e */ /* 0x008fe600000010ff */
[----:B------:R2:W-:Y:S01]  /*5850*/  STS [R249+0x2a000], R0 ;  /* 0x02a00000f9007388 */ /* 0x0005e20000000800 */
[----:B----4-:R-:W-:Y:S05]  /*5860*/  F2FP.BF16.PACK_AB R3, R122, R123 ;  /* 0x0000007b7a03723e */ /* 0x010fea00000010ff */
[----:B------:R-:W-:Y:S06]  /*5870*/  STS [R247+0x2a000], R4 ;  /* 0x02a00004f7007388 */ /* 0x000fec0000000800 */
[----:B------:R1:W-:Y:S06]  /*5880*/  STS [R247+0x2a400], R3 ;  /* 0x02a40003f7007388 */ /* 0x0003ec0000000800 */
[----:B------:R-:W-:Y:S01]  /*5890*/  STS [R248+0x2a000], R2 ;  /* 0x02a00002f8007388 */ /* 0x000fe20000000800 */
[----:B--2---:R-:W-:Y:S05]  /*58a0*/  F2FP.BF16.PACK_AB R0, R119, R120 ;  /* 0x000000787700723e */ /* 0x004fea00000010ff */
[----:B------:R2:W-:Y:S06]  /*58b0*/  STS [R248+0x2a400], R0 ;  /* 0x02a40000f8007388 */ /* 0x0005ec0000000800 */
[----:B------:R-:W-:Y:S01]  /*58c0*/  LDSM.16.M88.4 R16, [R228+0x10000] ;  /* 0x01000000e410783b */ /* 0x000fe20000000200 */
[CC--:B-1----:R-:W-:Y:S05]  /*58d0*/  IADD3 R3, R217.reuse, R228.reuse, RZ ;  /* 0x000000e4d9037210 */ /* 0x0c2fea0007ffe0ff */
[----:B------:R-:W1:Y:S06]  /*58e0*/  LDSM.16.M88.4 R8, [R221+0x20000] ;  /* 0x02000000dd08783b */ /* 0x000e6c0000000200 */
[----:B------:R-:W3:Y:S01]  /*58f0*/  LDSM.16.M88.4 R84, [R221+0x20800] ;  /* 0x02080000dd54783b */ /* 0x000ee20000000200 */
[----:B--2---:R-:W-:Y:S04]  /*5900*/  IADD3 R0, R116, R228, RZ ;  /* 0x000000e474007210 */ /* 0x004fe80007ffe0ff */
[----:B------:R-:W-:Y:S01]  /*5910*/  IADD3 R2, R217, R0, RZ ;  /* 0x00000000d9027210 */ /* 0x000fe20007ffe0ff */
[----:B------:R-:W-:Y:S01]  /*5920*/  LDSM.16.M88.4 R88, [R0+0x10000] ;  /* 0x010000000058783b */ /* 0x000fe20000000200 */
[C---:B-1----:R-:W-:Y:S08]  /*5930*/  HMMA.16816.F32.BF16 R4, R16.reuse, R8, RZ ;  /* 0x000000081004723c */ /* 0x042ff000000418ff */
[C---:B------:R-:W-:Y:S08]  /*5940*/  HMMA.16816.F32.BF16 R8, R16.reuse, R10, RZ ;  /* 0x0000000a1008723c */ /* 0x040ff000000418ff */
[C---:B---3--:R-:W-:Y:S08]  /*5950*/  HMMA.16816.F32.BF16 R12, R16.reuse, R84, RZ ;  /* 0x00000054100c723c */ /* 0x048ff000000418ff */
        /* <DEDUP_REMOVED lines=85> */
[----:B------:R-:W2:Y:S06]  /*5eb0*/  LDSM.16.M88.4 R88, [R222+0x26000] ;  /* 0x02600000de58783b */ /* 0x000eac0000000200 */
[----:B-1----:R1:W3:Y:S01]  /*5ec0*/  LDG.E R0, [R92.64+0x20] ;  /* 0x000020045c007981 */ /* 0x0022e2000c1e1900 */
[C---:B--2---:R-:W-:Y:S08]  /*5ed0*/  HMMA.16816.F32.BF16 R4, R84.reuse, R88, R4 ;  /* 0x000000585404723c */ /* 0x044ff00000041804 */
[C---:B------:R-:W-:Y:S01]  /*5ee0*/  HMMA.16816.F32.BF16 R8, R84.reuse, R90, R8 ;  /* 0x0000005a5408723c */ /* 0x040fe20000041808 */
[----:B------:R-:W2:Y:S07]  /*5ef0*/  LDSM.16.M88.4 R88, [R222+0x26800] ;  /* 0x02680000de58783b */ /* 0x000eae0000000200 */
[C---:B--2---:R-:W-:Y:S08]  /*5f00*/  HMMA.16816.F32.BF16 R12, R84.reuse, R88, R12 ;  /* 0x00000058540c723c */ /* 0x044ff0000004180c */
[----:B------:R-:W-:Y:S01]  /*5f10*/  HMMA.16816.F32.BF16 R16, R84, R90, R16 ;  /* 0x0000005a5410723c */ /* 0x000fe20000041810 */
[----:B------:R2:W-:Y:S06]  /*5f20*/  LDSM.16.M88.4 R84, [R3+0x16000] ;  /* 0x016000000354783b */ /* 0x0005ec0000000200 */
[----:B------:R-:W4:Y:S06]  /*5f30*/  LDSM.16.M88.4 R88, [R224+0x26000] ;  /* 0x02600000e058783b */ /* 0x000f2c0000000200 */
[----:B--2---:R1:W2:Y:S01]  /*5f40*/  LDG.E R3, [R92.64] ;  /* 0x000000045c037981 */ /* 0x0042a2000c1e1900 */
[C---:B----4-:R-:W-:Y:S03]  /*5f50*/  HMMA.16816.F32.BF16 R4, R84.reuse, R88, R4 ;  /* 0x000000585404723c */ /* 0x050fe60000041804 */
[----:B-1----:R-:W-:Y:S04]  /*5f60*/  FFMA.FTZ R92, -R101, R101, 1 ;  /* 0x3f800000655c7423 */ /* 0x002fe80000010165 */
[----:B------:R-:W-:Y:S01]  /*5f70*/  FMUL.FTZ R92, R92, c[0x0][0x2ec] ;  /* 0x0000bb005c5c7a20 */ /* 0x000fe20000410000 */
        /* <DEDUP_REMOVED lines=9> */
[C---:B-1----:R-:W-:Y:S07]  /*6010*/  HMMA.16816.F32.BF16 R12, R84.reuse, R88, R12 ;  /* 0x00000058540c723c */ /* 0x042fee000004180c */
[----:B------:R-:W-:Y:S01]  /*6020*/  FFMA.FTZ R89, -R96, R96, 1 ;  /* 0x3f80000060597423 */ /* 0x000fe20000010160 */
[----:B------:R-:W-:Y:S04]  /*6030*/  HMMA.16816.F32.BF16 R16, R84, R90, R16 ;  /* 0x0000005a5410723c */ /* 0x000fe80000041810 */
[----:B------:R-:W-:Y:S02]  /*6040*/  FMUL.FTZ R89, R89, c[0x0][0x2ec] ;  /* 0x0000bb0059597a20 */ /* 0x000fe40000410000 */
[----:B------:R-:W-:Y:S02]  /*6050*/  FFMA.FTZ R88, -R95, R95, 1 ;  /* 0x3f8000005f587423 */ /* 0x000fe4000001015f */
[----:B------:R-:W-:Y:S04]  /*6060*/  FFMA.FTZ R91, -R99, R99, 1 ;  /* 0x3f800000635b7423 */ /* 0x000fe80000010163 */
[----:B------:R-:W-:Y:S02]  /*6070*/  FFMA.FTZ R86, -R98, R98, 1 ;  /* 0x3f80000062567423 */ /* 0x000fe40000010162 */
[----:B------:R-:W-:Y:S02]  /*6080*/  FMUL.FTZ R91, R91, c[0x0][0x2ec] ;  /* 0x0000bb005b5b7a20 */ /* 0x000fe40000410000 */
[----:B------:R-:W-:Y:S02]  /*6090*/  FMUL.FTZ R86, R86, c[0x0][0x2ec] ;  /* 0x0000bb0056567a20 */ /* 0x000fe40000410000 */
[----:B------:R-:W-:Y:S02]  /*60a0*/  FFMA.FTZ R90, -R100, R100, 1 ;  /* 0x3f800000645a7423 */ /* 0x000fe40000010164 */
[----:B------:R-:W-:Y:S02]  /*60b0*/  FFMA.FTZ R87, -R94, R94, 1 ;  /* 0x3f8000005e577423 */ /* 0x000fe4000001015e */
[----:B------:R-:W-:Y:S02]  /*60c0*/  FMUL.FTZ R90, R90, c[0x0][0x2ec] ;  /* 0x0000bb005a5a7a20 */ /* 0x000fe40000410000 */
[----:B------:R-:W-:Y:S02]  /*60d0*/  FMUL.FTZ R87, R87, c[0x0][0x2ec] ;  /* 0x0000bb0057577a20 */ /* 0x000fe40000410000 */
[----:B------:R-:W-:Y:S02]  /*60e0*/  FFMA.FTZ R84, -R113, R113, 1 ;  /* 0x3f80000071547423 */ /* 0x000fe40000010171 */
[----:B------:R-:W-:Y:S02]  /*60f0*/  FMUL.FTZ R88, R88, c[0x0][0x2ec] ;  /* 0x0000bb0058587a20 */ /* 0x000fe40000410000 */
[----:B------:R-:W-:Y:S02]  /*6100*/  FMUL.FTZ R84, R84, c[0x0][0x2ec] ;  /* 0x0000bb0054547a20 */ /* 0x000fe40000410000 */
[----:B---3--:R-:W-:Y:S02]  /*6110*/  FADD.FTZ R18, -R0, R18 ;  /* 0x0000001200127221 */ /* 0x008fe40000010100 */
[----:B------:R-:W-:Y:S04]  /*6120*/  FFMA.FTZ R85, -R97, R97, 1 ;  /* 0x3f80000061557423 */ /* 0x000fe80000010161 */
[----:B------:R-:W-:Y:S02]  /*6130*/  FMUL.FTZ R85, R85, c[0x0][0x2ec] ;  /* 0x0000bb0055557a20 */ /* 0x000fe40000410000 */
[C---:B--2---:R-:W-:Y:S02]  /*6140*/  FADD.FTZ R2, -R3.reuse, R4 ;  /* 0x0000000403027221 */ /* 0x044fe40000010100 */
[C---:B------:R-:W-:Y:S02]  /*6150*/  FADD.FTZ R4, -R3.reuse, R5 ;  /* 0x0000000503047221 */ /* 0x040fe40000010100 */
[----:B------:R-:W-:Y:S02]  /*6160*/  FMUL.FTZ R2, R118, R2 ;  /* 0x0000000276027220 */ /* 0x000fe40000410000 */
[----:B------:R-:W-:Y:S02]  /*6170*/  FADD.FTZ R5, -R3, R8 ;  /* 0x0000000803057221 */ /* 0x000fe40000010100 */
[----:B------:R-:W-:Y:S02]  /*6180*/  FMUL.FTZ R4, R115, R4 ;  /* 0x0000000473047220 */ /* 0x000fe40000410000 */
[----:B------:R-:W-:Y:S02]  /*6190*/  FMUL.FTZ R5, R111, R5 ;  /* 0x000000056f057220 */ /* 0x000fe40000410000 */
[----:B------:R-:W-:Y:S02]  /*61a0*/  FMUL.FTZ R92, R2, R92 ;  /* 0x0000005c025c7220 */ /* 0x000fe40000410000 */
[C---:B------:R-:W-:Y:S02]  /*61b0*/  FADD.FTZ R2, -R3.reuse, R12 ;  /* 0x0000000c03027221 */ /* 0x040fe40000010100 */
[C---:B------:R-:W-:Y:S02]  /*61c0*/  FADD.FTZ R13, -R3.reuse, R13 ;  /* 0x0000000d030d7221 */ /* 0x040fe40000010100 */
[C---:B------:R-:W-:Y:S02]  /*61d0*/  FADD.FTZ R17, -R3.reuse, R17 ;  /* 0x0000001103117221 */ /* 0x040fe40000010100 */
[C---:B------:R-:W-:Y:S02]  /*61e0*/  FADD.FTZ R8, -R3.reuse, R9 ;  /* 0x0000000903087221 */ /* 0x040fe40000010100 */
[----:B------:R-:W-:Y:S02]  /*61f0*/  FMUL.FTZ R91, R4, R91 ;  /* 0x0000005b045b7220 */ /* 0x000fe40000410000 */
        /* <DEDUP_REMOVED lines=8> */
[----:B------:R-:W-:Y:S02]  /*6280*/  FADD.FTZ R3, -R0, R7 ;  /* 0x0000000700037221 */ /* 0x000fe40000010100 */
[----:B------:R-:W-:Y:S02]  /*6290*/  FMUL.FTZ R87, R5, R87 ;  /* 0x0000005705577220 */ /* 0x000fe40000410000 */
[----:B------:R-:W-:Y:S02]  /*62a0*/  FFMA.FTZ R5, -R112, R112, 1 ;  /* 0x3f80000070057423 */ /* 0x000fe40000010170 */
[----:B------:R-:W-:Y:S02]  /*62b0*/  FMUL.FTZ R4, R109, R4 ;  /* 0x000000046d047220 */ /* 0x000fe40000410000 */
[----:B------:R-:W-:Y:S02]  /*62c0*/  FMUL.FTZ R2, R126, R2 ;  /* 0x000000027e027220 */ /* 0x000fe40000410000 */
[----:B------:R-:W-:Y:S02]  /*62d0*/  FMUL.FTZ R3, R125, R3 ;  /* 0x000000037d037220 */ /* 0x000fe40000410000 */
[----:B------:R-:W-:Y:S02]  /*62e0*/  FMUL.FTZ R5, R5, c[0x0][0x2ec] ;  /* 0x0000bb0005057a20 */ /* 0x000fe40000410000 */
[----:B------:R-:W-:Y:S02]  /*62f0*/  FMUL.FTZ R88, R4, R88 ;  /* 0x0000005804587220 */ /* 0x000fe40000410000 */
[C---:B------:R-:W-:Y:S02]  /*6300*/  FADD.FTZ R4, -R0.reuse, R10 ;  /* 0x0000000a00047221 */ /* 0x040fe40000010100 */
[----:B------:R-:W-:Y:S02]  /*6310*/  FADD.FTZ R6, -R0, R11 ;  /* 0x0000000b00067221 */ /* 0x000fe40000010100 */
[----:B------:R-:W-:Y:S02]  /*6320*/  FMUL.FTZ R84, R2, R84 ;  /* 0x0000005402547220 */ /* 0x000fe40000410000 */
[----:B------:R-:W-:Y:S02]  /*6330*/  FMUL.FTZ R5, R3, R5 ;  /* 0x0000000503057220 */ /* 0x000fe40000410000 */
[C---:B------:R-:W-:Y:S02]  /*6340*/  FADD.FTZ R7, -R0.reuse, R14 ;  /* 0x0000000e00077221 */ /* 0x040fe40000010100 */
[----:B------:R-:W-:Y:S02]  /*6350*/  FADD.FTZ R3, -R0, R15 ;  /* 0x0000000f00037221 */ /* 0x000fe40000010100 */
[----:B------:R-:W-:Y:S02]  /*6360*/  FFMA.FTZ R15, -R107, R107, 1 ;  /* 0x3f8000006b0f7423 */ /* 0x000fe4000001016b */
[----:B------:R-:W-:Y:S02]  /*6370*/  FFMA.FTZ R14, -R106, R106, 1 ;  /* 0x3f8000006a0e7423 */ /* 0x000fe4000001016a */
[----:B------:R-:W-:Y:S02]  /*6380*/  FADD.FTZ R2, -R0, R19 ;  /* 0x0000001300027221 */ /* 0x000fe40000010100 */
[----:B------:R-:W-:Y:S02]  /*6390*/  FMUL.FTZ R0, R120, R18 ;  /* 0x0000001278007220 */ /* 0x000fe40000410000 */
[----:B------:R-:W-:Y:S02]  /*63a0*/  FFMA.FTZ R17, -R105, R105, 1 ;  /* 0x3f80000069117423 */ /* 0x000fe40000010169 */
[----:B------:R-:W-:Y:S02]  /*63b0*/  FFMA.FTZ R16, -R104, R104, 1 ;  /* 0x3f80000068107423 */ /* 0x000fe40000010168 */
[----:B------:R-:W-:Y:S02]  /*63c0*/  FFMA.FTZ R19, -R103, R103, 1 ;  /* 0x3f80000067137423 */ /* 0x000fe40000010167 */
[----:B------:R-:W-:Y:S02]  /*63d0*/  FFMA.FTZ R18, -R102, R102, 1 ;  /* 0x3f80000066127423 */ /* 0x000fe40000010166 */
[----:B------:R-:W-:Y:S02]  /*63e0*/  FMUL.FTZ R8, R110, R8 ;  /* 0x000000086e087220 */ /* 0x000fe40000410000 */
[----:B------:R-:W-:Y:S02]  /*63f0*/  FMUL.FTZ R4, R124, R4 ;  /* 0x000000047c047220 */ /* 0x000fe40000410000 */
[----:B------:R-:W-:Y:S02]  /*6400*/  FMUL.FTZ R6, R121, R6 ;  /* 0x0000000679067220 */ /* 0x000fe40000410000 */
[----:B------:R-:W-:Y:S02]  /*6410*/  FMUL.FTZ R7, R123, R7 ;  /* 0x000000077b077220 */ /* 0x000fe40000410000 */
[----:B------:R-:W-:Y:S02]  /*6420*/  FMUL.FTZ R15, R15, c[0x0][0x2ec] ;  /* 0x0000bb000f0f7a20 */ /* 0x000fe40000410000 */
[----:B------:R-:W-:Y:S02]  /*6430*/  FMUL.FTZ R14, R14, c[0x0][0x2ec] ;  /* 0x0000bb000e0e7a20 */ /* 0x000fe40000410000 */
[----:B------:R-:W-:Y:S02]  /*6440*/  FMUL.FTZ R3, R122, R3 ;  /* 0x000000037a037220 */ /* 0x000fe40000410000 */
[----:B------:R-:W-:Y:S02]  /*6450*/  FMUL.FTZ R2, R119, R2 ;  /* 0x0000000277027220 */ /* 0x000fe40000410000 */
[----:B------:R-:W-:Y:S02]  /*6460*/  FMUL.FTZ R17, R17, c[0x0][0x2ec] ;  /* 0x0000bb0011117a20 */ /* 0x000fe40000410000 */
[----:B------:R-:W-:Y:S02]  /*6470*/  FMUL.FTZ R16, R16, c[0x0][0x2ec] ;  /* 0x0000bb0010107a20 */ /* 0x000fe40000410000 */
[----:B------:R-:W-:Y:S02]  /*6480*/  FMUL.FTZ R19, R19, c[0x0][0x2ec] ;  /* 0x0000bb0013137a20 */ /* 0x000fe40000410000 */
[----:B------:R-:W-:Y:S02]  /*6490*/  FMUL.FTZ R18, R18, c[0x0][0x2ec] ;  /* 0x0000bb0012127a20 */ /* 0x000fe40000410000 */
        /* <DEDUP_REMOVED lines=103> */
.L_x_1508:
        /* <DEDUP_REMOVED lines=126> */
[CC--:B------:R-:W-:Y:S02]  /*72f0*/  @!P3 LEA R8, P0, R0.reuse, R243.reuse, 0x1 ;  /* 0x000000f30008b211 */ /* 0x0c0fe400078008ff */
        /* <DEDUP_REMOVED lines=46> */
.L_x_1509:
[----:B-1----:R-:W-:Y:S01]  /*75e0*/  IMAD.MOV.U32 R2, RZ, RZ, R128 ;  /* 0x000000ffff027224 */ /* 0x002fe200078e0080 */
[----:B------:R-:W-:Y:S01]  /*75f0*/  LDSM.16.MT88.4 R16, [R216+0x18000] ;  /* 0x01800000d810783b */ /* 0x000fe20000004200 */
[----:B------:R-:W-:Y:S01]  /*7600*/  IMAD.MOV.U32 R3, RZ, RZ, R127 ;  /* 0x000000ffff037224 */ /* 0x000fe200078e007f */
[----:B------:R-:W-:Y:S01]  /*7610*/  ULOP3.LUT UR8, UR7, 0x1, URZ, 0xc0, !UPT ;  /* 0x0000000107087892 */ /* 0x000fe2000f8ec03f */
[----:B------:R-:W-:Y:S01]  /*7620*/  IMAD.IADD R0, R229, 0x1, R116 ;  /* 0x00000001e5007824 */ /* 0x000fe200078e0274 */
[----:B------:R-:W-:Y:S01]  /*7630*/  @UP4 UIADD3 UR9, UP3, UR11, -0x100, URZ ;  /* 0xffffff000b094890 */ /* 0x000fe2000ff7e03f */
[----:B-----5:R-:W1:Y:S01]  /*7640*/  LDSM.16.M88.4 R128, [R229] ;  /* 0x00000000e580783b */ /* 0x020e620000000200 */
[----:B------:R-:W-:Y:S02]  /*7650*/  UISETP.NE.U32.AND UP0, UPT, UR8, 0x1, UPT ;  /* 0x000000010800788c */ /* 0x000fe4000bf05070 */
[----:B------:R-:W-:Y:S02]  /*7660*/  UIADD3 UR14, UR7, -0x1, URZ ;  /* 0xffffffff070e7890 */ /* 0x000fe4000fffe03f */
[----:B------:R-:W2:Y:S01]  /*7670*/  LDSM.16.M88.4 R124, [R229+0x1000] ;  /* 0x00100000e57c783b */ /* 0x000ea20000000200 */
[----:B------:R-:W-:Y:S04]  /*7680*/  @UP4 UIADD3.X UR8, UR10, -0x1, URZ, UP3, !UPT ;  /* 0xffffffff0a084890 */ /* 0x000fe80009ffe43f */
[----:B------:R-:W3:Y:S05]  /*7690*/  LDSM.16.MT88.4 R96, [R216+0x1a000] ;  /* 0x01a00000d860783b */ /* 0x000eea0000004200 */
[----:B------:R-:W4:Y:S05]  /*76a0*/  LDSM.16.MT88.4 R112, [R216+0x1c000] ;  /* 0x01c00000d870783b */ /* 0x000f2a0000004200 */
        /* <DEDUP_REMOVED lines=706> */
.L_x_1511:
        /* <DEDUP_REMOVED lines=18> */
.L_x_1512:
        /* <DEDUP_REMOVED lines=65> */
.L_x_1514:
[----:B--23--:R-:W-:Y:S05]  /*a800*/  BSYNC B0 ;  /* 0x0000000000007941 */ /* 0x00cfea0003800000 */
.L_x_1513:
        /* <DEDUP_REMOVED lines=21> */
.L_x_1516:
[----:B------:R-:W-:Y:S05]  /*a960*/  BSYNC B0 ;  /* 0x0000000000007941 */ /* 0x000fea0003800000 */
.L_x_1515:
        /* <DEDUP_REMOVED lines=31> */
.L_x_1518:
[----:B------:R-:W-:Y:S05]  /*ab60*/  BSYNC B0 ;  /* 0x0000000000007941 */ /* 0x000fea0003800000 */
.L_x_1517:
        /* <DEDUP_REMOVED lines=21> */
.L_x_1489:
        /* <DEDUP_REMOVED lines=20> */
.L_x_1520:
        /* <DEDUP_REMOVED lines=18> */
.L_x_1521:
        /* <DEDUP_REMOVED lines=44> */
.L_x_1523:
[----:B------:R-:W-:Y:S05]  /*b1e0*/  BSYNC B0 ;  /* 0x0000000000007941 */ /* 0x000fea0003800000 */
.L_x_1522:
        /* <DEDUP_REMOVED lines=21> */
.L_x_1525:
[----:B------:R-:W-:Y:S05]  /*b340*/  BSYNC B0 ;  /* 0x0000000000007941 */ /* 0x000fea0003800000 */
.L_x_1524:
        /* <DEDUP_REMOVED lines=31> */
.L_x_1527:
[----:B------:R-:W-:Y:S05]  /*b540*/  BSYNC B0 ;  /* 0x0000000000007941 */ /* 0x000fea0003800000 */
.L_x_1526:
        /* <DEDUP_REMOVED lines=18> */
.L_x_1519:
[----:B------:R-:W-:Y:S05]  /*b670*/  BSYNC B1 ;  /* 0x0000000000017941 */ /* 0x000fea0003800000 */
.L_x_1484:
        /* <DEDUP_REMOVED lines=12> */
.L_x_1528:
[----:B------:R-:W-:Y:S05]  /*b740*/  EXIT ;  /* 0x000000000000794d */ /* 0x000fea0003800000 */
.L_x_1530:
        /* <DEDUP_REMOVED lines=11> */
.L_x_2041:


//--------------------- .text._ZN5flash44flash_bwd_dq_dk_dv_loop_seqk_parallel_kernelI23Flash_bwd_kernel_traitsILi256ELi64ELi64ELi8ELi4ELi2ELi2ELb0ELb0EN7cutlass10bfloat16_tE19Flash_kernel_traitsILi256ELi64ELi64ELi8ES3_EELb1ELb0ELb1ELb0ELb0ELb0ELb0EEEvNS_16Flash_bwd_paramsE --------------------------
	.section	.text._ZN5flash44flash_bwd_dq_dk_dv_loop_seqk_parallel_kernelI23Flash_bwd_kernel_traitsILi256ELi64ELi64ELi8ELi4ELi2ELi2ELb0ELb0EN7cutlass10bfloat16_tE19Flash_kernel_traitsILi256ELi64ELi64ELi8ES3_EELb1ELb0ELb1ELb0ELb0ELb0ELb0EEEvNS_16Flash_bwd_paramsE,"ax",@progbits
	.sectioninfo	@"SHI_REGISTERS=255"
	.align	128
        .global         _ZN5flash44flash_bwd_dq_dk_dv_loop_seqk_parallel_kernelI23Flash_bwd_kernel_traitsILi256ELi64ELi64ELi8ELi4ELi2ELi2ELb0ELb0EN7cutlass10bfloat16_tE19Flash_kernel_traitsILi256ELi64ELi64ELi8ES3_EELb1ELb0ELb1ELb0ELb0ELb0ELb0EEEvNS_16Flash_bwd_paramsE
        .type           _ZN5flash44flash_bwd_dq_dk_dv_loop_seqk_parallel_kernelI23Flash_bwd_kernel_traitsILi256ELi64ELi64ELi8ELi4ELi2ELi2ELb0ELb0EN7cutlass10bfloat16_tE19Flash_kernel_traitsILi256ELi64ELi64ELi8ES3_EELb1ELb0ELb1ELb0ELb0ELb0ELb0EEEvNS_16Flash_bwd_paramsE,@function
        .size           _ZN5flash44flash_bwd_dq_dk_dv_loop_seqk_parallel_kernelI23Flash_bwd_kernel_traitsILi256ELi64ELi64ELi8ELi4ELi2ELi2ELb0ELb0EN7cutlass10bfloat16_tE19Flash_kernel_traitsILi256ELi64ELi64ELi8ES3_EELb1ELb0ELb1ELb0ELb0ELb0ELb0EEEvNS_16Flash_bwd_paramsE,(.L_x_2042 - _ZN5flash44flash_bwd_dq_dk_dv_loop_seqk_parallel_kernelI23Flash_bwd_kernel_traitsILi256ELi64ELi64ELi8ELi4ELi2ELi2ELb0ELb0EN7cutlass10bfloat16_tE19Flash_kernel_traitsILi256ELi64ELi64ELi8ES3_EELb1ELb0ELb1ELb0ELb0ELb0ELb0EEEvNS_16Flash_bwd_paramsE)
        .other          _ZN5flash44flash_bwd_dq_dk_dv_loop_seqk_parallel_kernelI23Flash_bwd_kernel_traitsILi256ELi64ELi64ELi8ELi4ELi2ELi2ELb0ELb0EN7cutlass10bfloat16_tE19Flash_kernel_traitsILi256ELi64ELi64ELi8ES3_EELb1ELb0ELb1ELb0ELb0ELb0ELb0EEEvNS_16Flash_bwd_paramsE,@"STO_CUDA_ENTRY STV_DEFAULT"
_ZN5flash44flash_bwd_dq_dk_dv_loop_seqk_parallel_kernelI23Flash_bwd_kernel_traitsILi256ELi64ELi64ELi8ELi4ELi2ELi2ELb0ELb0EN7cutlass10bfloat16_tE19Flash_kernel_traitsILi256ELi64ELi64ELi8ES3_EELb1ELb0ELb1ELb0ELb0ELb0ELb0EEEvNS_16Flash_bwd_paramsE:
.text._ZN5flash44flash_bwd_dq_dk_dv_loop_seqk_parallel_kernelI23Flash_bwd_kernel_traitsILi256ELi64ELi64ELi8ELi4ELi2ELi2ELb0ELb0EN7cutlass10bfloat16_tE19Flash_kernel_traitsILi256ELi64ELi64ELi8ES3_EELb1ELb0ELb1ELb0ELb0ELb0ELb0EEEvNS_16Flash_bwd_paramsE:
        /* <DEDUP_REMOVED lines=15> */
[----:B------:R-:W-:Y:S01]  /*00f0*/  ULDC.U8 UR10, c[0x0][0x328] ;  /* 0x0000ca00000a7ab9 */ /* 0x000fe20000000000 */
[----:B------:R-:W-:Y:S01]  /*0100*/  IMAD.MOV.U32 R214, RZ, RZ, 0x40 ;  /* 0x00000040ffd67424 */ /* 0x000fe200078e00ff */
[----:B------:R-:W-:Y:S01]  /*0110*/  UISETP.NE.AND UP5, UPT, UR10, URZ, UPT ;  /* 0x0000003f0a00728c */ /* 0x000fe2000bfa5270 */
[----:B------:R-:W-:Y:S01]  /*0120*/  IMAD.MOV.U32 R238, RZ, RZ, -0x10 ;  /* 0xfffffff0ffee7424 */ /* 0x000fe200078e00ff */
[----:B------:R-:W-:Y:S01]  /*0130*/  UMOV UR9, 0x80 ;  /* 0x0000008000097882 */ /* 0x000fe20000000000 */
[----:B------:R-:W3:Y:S01]  /*0140*/  S2UR UR38, SR_CTAID.Y ;  /* 0x00000000002679c3 */ /* 0x000ee20000002600 */
[----:B------:R-:W-:-:S02]  /*0150*/  ULDC UR7, c[0x0][0x210] ;  /* 0x0000840000077ab9 */ /* 0x000fc40000000800 */
[----:B------:R-:W-:Y:S02]  /*0160*/  ULDC UR61, c[0x0][0x234] ;  /* 0x00008d00003d7ab9 */ /* 0x000fe40000000800 */
[----:B------:R-:W-:Y:S02]  /*0170*/  ULDC UR16, c[0x0][0x224] ;  /* 0x0000890000107ab9 */ /* 0x000fe40000000800 */
[----:B------:R-:W-:Y:S02]  /*0180*/  ULDC UR51, c[0x0][0x22c] ;  /* 0x00008b0000337ab9 */ /* 0x000fe40000000800 */
[----:B------:R-:W-:Y:S02]  /*0190*/  ULDC UR40, c[0x0][0x1c0] ;  /* 0x0000700000287ab9 */ /* 0x000fe40000000800 */
[----:B------:R-:W-:Y:S02]  /*01a0*/  ULDC UR13, c[0x0][0x1c0] ;  /* 0x00007000000d7ab9 */ /* 0x000fe40000000800 */
[----:B------:R-:W-:Y:S01]  /*01b0*/  ULDC UR14, c[0x0][0x1c0] ;  /* 0x00007000000e7ab9 */ /* 0x000fe20000000800 */
[----:B-1----:R-:W-:Y:S01]  /*01c0*/  SHF.R.S32.HI R6, RZ, 0x1f, R5 ;  /* 0x0000001fff067819 */ /* 0x002fe20000011405 */
[----:B--2---:R-:W-:-:S02]  /*01d0*/  ULOP3.LUT UR6, UR39, UR6, URZ, 0x3c, !UPT ;  /* 0x0000000627067292 */ /* 0x004fc4000f8e3c3f */
[----:B------:R-:W-:Y:S01]  /*01e0*/  UIMAD UR61, UR9, UR7, UR61 ;  /* 0x00000007093d72a4 */ /* 0x000fe2000f8e023d */
[CC--:B------:R-:W-:Y:S01]  /*01f0*/  LEA.HI R3, R6.reuse, R5.reuse, RZ, 0x5 ;  /* 0x0000000506037211 */ /* 0x0c0fe200078f28ff */
[----:B------:R-:W-:Y:S01]  /*0200*/  USHF.R.S32.HI UR8, URZ, 0x1f, UR16 ;  /* 0x0000001f3f087899 */ /* 0x000fe20008011410 */
        /* <DEDUP_REMOVED lines=9> */
[----:B------:R-:W-:Y:S01]  /*02a0*/  UIMAD UR51, UR51, UR13, URZ ;  /* 0x0000000d333372a4 */ /* 0x000fe2000f8e023f */
[----:B------:R-:W-:Y:S01]  /*02b0*/  LOP3.LUT R4, R3, 0xffffffe0, RZ, 0xc0, !PT ;  /* 0xffffffe003047812 */ /* 0x000fe200078ec0ff */
[----:B------:R-:W-:Y:S01]  /*02c0*/  ULDC UR15, c[0x0][0x1c0] ;  /* 0x00007000000f7ab9 */ /* 0x000fe20000000800 */
        /* <DEDUP_REMOVED lines=12> */
[-C--:B------:R-:W-:Y:S01]  /*0390*/  LEA.HI R7, R12, R0.reuse, RZ, 0x2 ;  /* 0x000000000c077211 */ /* 0x080fe200078f10ff */
[----:B------:R-:W-:Y:S01]  /*03a0*/  UIMAD UR58, UR8, UR38, URZ ;  /* 0x00000026083a72a4 */ /* 0x000fe2000f8e023f */
[----:B------:R-:W-:Y:S01]  /*03b0*/  LEA.HI R3, R3, R0, RZ, 0x1 ;  /* 0x0000000003037211 */ /* 0x000fe200078f08ff */
[----:B------:R-:W-:Y:S01]  /*03c0*/  UIMAD.WIDE.U32 UR48, UR38, UR16, URZ ;  /* 0x00000010263072a5 */ /* 0x000fe2000f8e003f */
[----:B------:R-:W-:Y:S01]  /*03d0*/  LEA.HI R4, R2, R5, RZ, 0x1 ;  /* 0x0000000502047211 */ /* 0x000fe200078f08ff */
[----:B------:R-:W-:Y:S01]  /*03e0*/  UIMAD UR7, UR38, UR12, UR39 ;  /* 0x0000000c260772a4 */ /* 0x000fe2000f8e0227 */
[----:B------:R-:W-:Y:S01]  /*03f0*/  LOP3.LUT R7, R7, 0xfffffffc, RZ, 0xc0, !PT ;  /* 0xfffffffc07077812 */ /* 0x000fe200078ec0ff */
[----:B------:R-:W-:Y:S01]  /*0400*/  @!UP5 UIMAD UR8, UR38, UR15, UR39 ;  /* 0x0000000f2608d2a4 */ /* 0x000fe2000f8e0227 */
[----:B------:R-:W-:Y:S01]  /*0410*/  LOP3.LUT R2, R3, 0xfffffffe, RZ, 0xc0, !PT ;  /* 0xfffffffe03027812 */ /* 0x000fe200078ec0ff */
[----:B------:R-:W-:Y:S01]  /*0420*/  USHF.L.U32 UR50, UR51, 0x6, URZ ;  /* 0x0000000633327899 */ /* 0x000fe2000800063f */
[----:B------:R-:W-:Y:S01]  /*0430*/  LOP3.LUT R3, R4, 0xfffffffe, RZ, 0xc0, !PT ;  /* 0xfffffffe04037812 */ /* 0x000fe200078ec0ff */
[C---:B------:R-:W-:Y:S01]  /*0440*/  IMAD.IADD R251, R0.reuse, 0x1, -R7 ;  /* 0x0000000100fb7824 */ /* 0x040fe200078e0a07 */
[----:B------:R-:W-:Y:S01]  /*0450*/  SHF.R.S32.HI R245, RZ, 0x7, R245 ;  /* 0x00000007fff57819 */ /* 0x000fe200000114f5 */
[----:B------:R-:W-:Y:S01]  /*0460*/  IMAD.IADD R218, R0, 0x1, -R2 ;  /* 0x0000000100da7824 */ /* 0x000fe200078e0a02 */
[--C-:B------:R-:W-:Y:S01]  /*0470*/  SHF.R.S32.HI R0, RZ, 0x1f, R6.reuse ;  /* 0x0000001fff007819 */ /* 0x100fe20000011406 */
[----:B------:R-:W-:Y:S01]  /*0480*/  IMAD.IADD R7, R5, 0x1, -R3 ;  /* 0x0000000105077824 */ /* 0x000fe200078e0a03 */
[----:B------:R-:W-:Y:S01]  /*0490*/  SHF.R.S32.HI R3, RZ, 0x2, R6 ;  /* 0x00000002ff037819 */ /* 0x000fe20000011406 */
[----:B------:R-:W-:Y:S01]  /*04a0*/  ULDC UR55, c[0x0][0x214] ;  /* 0x0000850000377ab9 */ /* 0x000fe20000000800 */
[----:B------:R-:W-:Y:S01]  /*04b0*/  SHF.R.S32.HI R2, RZ, 0x3, R11 ;  /* 0x00000003ff027819 */ /* 0x000fe2000001140b */
[----:B------:R-:W-:Y:S01]  /*04c0*/  IMAD.SHL.U32 R215, R7, 0x200, RZ ;  /* 0x0000020007d77824 */ /* 0x000fe200078e00ff */
[----:B------:R-:W-:Y:S01]  /*04d0*/  LEA.HI R0, R0, R3, RZ, 0x3 ;  /* 0x0000000300007211 */ /* 0x000fe200078f18ff */
[----:B------:R-:W-:Y:S01]  /*04e0*/  ULDC.U8 UR11, c[0x0][0x3d0] ;  /* 0x0000f400000b7ab9 */ /* 0x000fe20000000000 */
[----:B------:R-:W-:Y:S01]  /*04f0*/  SHF.R.S32.HI R5, RZ, 0x1f, R9 ;  /* 0x0000001fff057819 */ /* 0x000fe20000011409 */
[----:B------:R-:W-:Y:S01]  /*0500*/  IMAD.SHL.U32 R2, R2, 0x40, RZ ;  /* 0x0000004002027824 */ /* 0x000fe200078e00ff */
[----:B------:R-:W-:Y:S01]  /*0510*/  LOP3.LUT R0, R0, 0xfffffff8, RZ, 0xc0, !PT ;  /* 0xfffffff800007812 */ /* 0x000fe200078ec0ff */
[----:B------:R-:W-:Y:S01]  /*0520*/  ULDC UR56, c[0x0][0x224] ;  /* 0x0000890000387ab9 */ /* 0x000fe20000000800 */
[C---:B------:R-:W-:Y:S01]  /*0530*/  LOP3.LUT P4, RZ, R8.reuse, 0x4, RZ, 0xc0, !PT ;  /* 0x0000000408ff7812 */ /* 0x040fe2000788c0ff */
[----:B------:R-:W-:Y:S01]  /*0540*/  @UP5 UIMAD UR60, UR38, UR55, URZ ;  /* 0x00000037263c52a4 */ /* 0x000fe2000f8e023f */
[----:B------:R-:W-:Y:S01]  /*0550*/  LOP3.LUT P3, RZ, R8, 0x2, RZ, 0xc0, !PT ;  /* 0x0000000208ff7812 */ /* 0x000fe2000786c0ff */
[----:B------:R-:W-:Y:S01]  /*0560*/  IMAD.IADD R4, R3, 0x1, -R0 ;  /* 0x0000000103047824 */ /* 0x000fe200078e0a00 */
[----:B------:R-:W-:Y:S01]  /*0570*/  LOP3.LUT R0, R2, 0x1c0, RZ, 0xc0, !PT ;  /* 0x000001c002007812 */ /* 0x000fe200078ec0ff */
[----:B------:R-:W-:Y:S01]  /*0580*/  UMOV UR42, URZ ;  /* 0x0000003f002a7c82 */ /* 0x000fe20008000000 */
[----:B------:R-:W-:Y:S01]  /*0590*/  SHF.R.S32.HI R3, RZ, 0x1f, R10 ;  /* 0x0000001fff037819 */ /* 0x000fe2000001140a */
[----:B------:R-:W-:Y:S01]  /*05a0*/  ULDC.64 UR4, c[0x0][0x118] ;  /* 0x0000460000047ab9 */ /* 0x000fe20000000a00 */
[----:B------:R-:W-:Y:S01]  /*05b0*/  LOP3.LUT R2, R0, 0x38, R234, 0xf8, !PT ;  /* 0x0000003800027812 */ /* 0x000fe200078ef8ea */
[----:B------:R-:W-:Y:S01]  /*05c0*/  ULDC UR44, c[0x0][0x2e8] ;  /* 0x0000ba00002c7ab9 */ /* 0x000fe20000000800 */
[----:B------:R-:W-:Y:S01]  /*05d0*/  SHF.R.U32.HI R0, RZ, 0x3, R0 ;  /* 0x00000003ff007819 */ /* 0x000fe20000011600 */
[----:B------:R-:W-:Y:S01]  /*05e0*/  ULDC.U8 UR35, c[0x0][0x2d8] ;  /* 0x0000b60000237ab9 */ /* 0x000fe20000000000 */
[----:B------:R-:W-:Y:S01]  /*05f0*/  LEA.HI R233, R3, R10, RZ, 0x2 ;  /* 0x0000000a03e97211 */ /* 0x000fe200078f10ff */
[----:B------:R-:W-:Y:S01]  /*0600*/  UISETP.NE.AND UP6, UPT, UR11, URZ, UPT ;  /* 0x0000003f0b00728c */ /* 0x000fe2000bfc5270 */
[----:B------:R-:W-:Y:S01]  /*0610*/  LOP3.LUT R6, R2, R0, RZ, 0x3c, !PT ;  /* 0x0000000002067212 */ /* 0x000fe200078e3cff */
[----:B------:R-:W-:Y:S01]  /*0620*/  IMAD.U32 R0, RZ, RZ, UR6 ;  /* 0x00000006ff007e24 */ /* 0x000fe2000f8e00ff */
[----:B------:R-:W-:Y:S01]  /*0630*/  LEA.HI R10, R5, R9, RZ, 0x3 ;  /* 0x00000009050a7211 */ /* 0x000fe200078f18ff */
[----:B------:R-:W-:Y:S01]  /*0640*/  USHF.L.U32 UR6, UR38, 0x7, URZ ;  /* 0x0000000726067899 */ /* 0x000fe2000800063f */
[----:B------:R-:W-:Y:S01]  /*0650*/  LOP3.LUT R3, R4, 0x1, RZ, 0xc0, !PT ;  /* 0x0000000104037812 */ /* 0x000fe200078ec0ff */
[----:B------:R-:W-:Y:S01]  /*0660*/  UIMAD.WIDE.U32 UR46, UR40, UR48, URZ ;  /* 0x00000030282e72a5 */ /* 0x000fe2000f8e003f */
[----:B------:R-:W-:Y:S01]  /*0670*/  LOP3.LUT R2, R10, 0xfffffff8, RZ, 0xc0, !PT ;  /* 0xfffffff80a027812 */ /* 0x000fe200078ec0ff */
[----:B------:R1:W-:Y:S01]  /*0680*/  STL [R1], R0 ;  /* 0x0000000001007387 */ /* 0x0003e20000100800 */
[----:B------:R-:W-:Y:S01]  /*0690*/  ISETP.NE.U32.AND P0, PT, R3, 0x1, PT ;  /* 0x000000010300780c */ /* 0x000fe20003f05070 */
[----:B------:R-:W-:Y:S01]  /*06a0*/  IMAD.U32 R5, RZ, RZ, UR6 ;  /* 0x00000006ff057e24 */ /* 0x000fe2000f8e00ff */
[----:B------:R-:W-:Y:S01]  /*06b0*/  USHF.R.S32.HI UR6, URZ, 0x1f, UR39 ;  /* 0x0000001f3f067899 */ /* 0x000fe20008011427 */
[----:B------:R-:W-:Y:S01]  /*06c0*/  IMAD.IADD R9, R9, 0x1, -R2 ;  /* 0x0000000109097824 */ /* 0x000fe200078e0a02 */
[----:B------:R-:W-:Y:S01]  /*06d0*/  R2P PR, R4, 0x6 ;  /* 0x0000000604007804 */ /* 0x000fe20000000000 */
[----:B------:R-:W-:Y:S01]  /*06e0*/  IMAD.SHL.U32 R2, R218, 0x10, RZ ;  /* 0x00000010da027824 */ /* 0x000fe200078e00ff */
[----:B------:R-:W-:Y:S01]  /*06f0*/  SEL R209, R209, 0xffffffe0, !P3 ;  /* 0xffffffe0d1d17807 */ /* 0x000fe20005800000 */
[----:B------:R-:W-:Y:S01]  /*0700*/  IMAD.SHL.U32 R3, R4, 0x40, RZ ;  /* 0x0000004004037824 */ /* 0x000fe200078e00ff */
[----:B------:R-:W-:Y:S01]  /*0710*/  SEL R214, R214, 0xffffffc0, !P4 ;  /* 0xffffffc0d6d67807 */ /* 0x000fe20006000000 */
[----:B------:R-:W-:Y:S01]  /*0720*/  IMAD.SHL.U32 R4, R7, 0x20, RZ ;  /* 0x0000002007047824 */ /* 0x000fe200078e00ff */
[----:B------:R-:W-:Y:S01]  /*0730*/  SEL R238, R238, 0x10, !P0 ;  /* 0x00000010eeee7807 */ /* 0x000fe20004000000 */
[----:B------:R-:W-:Y:S01]  /*0740*/  UIMAD UR57, UR41, UR48, URZ ;  /* 0x00000030293972a4 */ /* 0x000fe2000f8e023f */
[----:B------:R-:W-:Y:S01]  /*0750*/  SHF.R.S32.HI R233, RZ, 0x2, R233 ;  /* 0x00000002ffe97819 */ /* 0x000fe200000114e9 */
[----:B------:R-:W-:Y:S01]  /*0760*/  USHF.R.S32.HI UR59, URZ, 0x1f, UR52 ;  /* 0x0000001f3f3b7899 */ /* 0x000fe20008011434 */
[C---:B------:R-:W-:Y:S01]  /*0770*/  IADD3 R243, R234.reuse, 0x40, RZ ;  /* 0x00000040eaf37810 */ /* 0x040fe20007ffe0ff */
[----:B------:R-:W-:Y:S01]  /*0780*/  UIMAD UR56, UR7, UR56, URZ ;  /* 0x00000038073872a4 */ /* 0x000fe2000f8e023f */
[C---:B------:R-:W-:Y:S01]  /*0790*/  IADD3 R242, R234.reuse, 0x80, RZ ;  /* 0x00000080eaf27810 */ /* 0x040fe20007ffe0ff */
[----:B------:R-:W-:Y:S01]  /*07a0*/  IMAD R233, R251, 0x10, R233 ;  /* 0x00000010fbe97824 */ /* 0x000fe200078e02e9 */
[----:B------:R-:W-:Y:S01]  /*07b0*/  IADD3 R244, R234, 0xc0, RZ ;  /* 0x000000c0eaf47810 */ /* 0x000fe20007ffe0ff */
[----:B------:R-:W-:-:S02]  /*07c0*/  @!UP5 UIMAD UR55, UR8, UR55, URZ ;  /* 0x000000370837d2a4 */ /* 0x000fc4000f8e023f */
[----:B------:R-:W-:Y:S02]  /*07d0*/  USHF.R.S32.HI UR54, URZ, 0x1f, UR50 ;  /* 0x0000001f3f367899 */ /* 0x000fe40008011432 */
[----:B------:R-:W-:Y:S01]  /*07e0*/  UMOV UR43, 0xffff8000 ;  /* 0xffff8000002b7882 */ /* 0x000fe20000000000 */
[----:B-1----:R-:W-:Y:S02]  /*07f0*/  IMAD.SHL.U32 R0, R8, 0x40, RZ ;  /* 0x0000004008007824 */ /* 0x002fe400078e00ff */
[----:B------:R-:W-:-:S03]  /*0800*/  IMAD.U32 R8, RZ, RZ, UR9 ;  /* 0x00000009ff087e24 */ /* 0x000fc6000f8e00ff */
[----:B------:R-:W-:-:S04]  /*0810*/  LOP3.LUT R0, R0, 0x1c0, RZ, 0xc0, !PT ;  /* 0x000001c000007812 */ /* 0x000fc800078ec0ff */
[C---:B------:R-:W-:Y:S02]  /*0820*/  LOP3.LUT R211, R0.reuse, 0x8, R11, 0xf8, !PT ;  /* 0x0000000800d37812 */ /* 0x040fe400078ef80b */
[----:B------:R-:W-:Y:S01]  /*0830*/  LOP3.LUT R5, R0, 0x10, R2, 0xf8, !PT ;  /* 0x0000001000057812 */ /* 0x000fe200078ef802 */
[----:B------:R-:W-:Y:S01]  /*0840*/  IMAD R2, R245, 0x800, R215 ;  /* 0x00000800f5027824 */ /* 0x000fe200078e02d7 */
[----:B------:R-:W-:Y:S02]  /*0850*/  SHF.R.U32.HI R0, RZ, 0x3, R0 ;  /* 0x00000003ff007819 */ /* 0x000fe40000011600 */
[----:B------:R-:W-:Y:S02]  /*0860*/  LOP3.LUT R5, R5, 0x8, R11, 0xf8, !PT ;  /* 0x0000000805057812 */ /* 0x000fe400078ef80b */
[----:B------:R-:W-:Y:S02]  /*0870*/  LOP3.LUT R211, R211, R0, RZ, 0x3c, !PT ;  /* 0x00000000d3d37212 */ /* 0x000fe400078e3cff */
[----:B------:R-:W-:Y:S01]  /*0880*/  LOP3.LUT R215, R215, R5, R0, 0xf6, !PT ;  /* 0x00000005d7d77212 */ /* 0x000fe200078ef600 */
[----:B------:R-:W-:Y:S01]  /*0890*/  IMAD.SHL.U32 R5, R245, 0x20, RZ ;  /* 0x00000020f5057824 */ /* 0x000fe200078e00ff */
[----:B------:R-:W-:Y:S01]  /*08a0*/  LOP3.LUT R0, R3, 0x1c0, RZ, 0xc0, !PT ;  /* 0x000001c003007812 */ /* 0x000fe200078ec0ff */
[----:B------:R-:W-:Y:S01]  /*08b0*/  IMAD.IADD R211, R2, 0x1, R211 ;  /* 0x0000000102d37824 */ /* 0x000fe200078e02d3 */
[----:B------:R-:W-:Y:S01]  /*08c0*/  SHF.R.S32.HI R2, RZ, 0x6, R13 ;  /* 0x00000006ff027819 */ /* 0x000fe2000001140d */
[----:B------:R-:W-:Y:S01]  /*08d0*/  IMAD.U32 R3, RZ, RZ, UR6 ;  /* 0x00000006ff037e24 */ /* 0x000fe2000f8e00ff */
[----:B------:R-:W-:Y:S01]  /*08e0*/  SHF.R.U32.HI R3, RZ, 0x3, R0 ;  /* 0x00000003ff037819 */ /* 0x000fe20000011600 */
[----:B------:R-:W-:Y:S01]  /*08f0*/  IMAD R209, R211, 0x2, R209 ;  /* 0x00000002d3d17824 */ /* 0x000fe200078e02d1 */
[----:B------:R-:W-:Y:S01]  /*0900*/  UIMAD UR6, UR38, UR14, UR39 ;  /* 0x0000000e260672a4 */ /* 0x000fe2000f8e0227 */
[----:B------:R-:W-:-:S02]  /*0910*/  IMAD R252, R2, 0x200, R6 ;  /* 0x0000020002fc7824 */ /* 0x000fc400078e0206 */
[----:B------:R-:W-:Y:S01]  /*0920*/  IMAD.SHL.U32 R2, R2, 0x8, RZ ;  /* 0x0000000802027824 */ /* 0x000fe200078e00ff */
[----:B------:R-:W-:Y:S01]  /*0930*/  USHF.L.U32 UR45, UR6, 0x5, URZ ;  /* 0x00000005062d7899 */ /* 0x000fe2000800063f */
[C---:B------:R-:W-:Y:S02]  /*0940*/  IMAD.SHL.U32 R212, R211.reuse, 0x2, RZ ;  /* 0x00000002d3d47824 */ /* 0x040fe400078e00ff */
[--C-:B------:R-:W-:Y:S01]  /*0950*/  IMAD R211, R211, 0x2, R214.reuse ;  /* 0x00000002d3d37824 */ /* 0x100fe200078e02d6 */
[----:B------:R-:W-:Y:S01]  /*0960*/  LOP3.LUT R2, R2, 0x18, RZ, 0xc0, !PT ;  /* 0x0000001802027812 */ /* 0x000fe200078ec0ff */
[----:B------:R-:W-:Y:S01]  /*0970*/  IMAD.IADD R210, R214, 0x1, R209 ;  /* 0x00000001d6d27824 */ /* 0x000fe200078e02d1 */
[----:B------:R-:W-:Y:S01]  /*0980*/  USHF.R.S32.HI UR53, URZ, 0x1f, UR45 ;  /* 0x0000001f3f357899 */ /* 0x000fe2000801142d */
[C---:B------:R-:W-:Y:S01]  /*0990*/  IMAD R214, R215.reuse, 0x2, R214 ;  /* 0x00000002d7d67824 */ /* 0x040fe200078e02d6 */
[----:B------:R-:W-:Y:S01]  /*09a0*/  LOP3.LUT R6, R2, 0x20, R4, 0xf8, !PT ;  /* 0x0000002002067812 */ /* 0x000fe200078ef804 */
[----:B------:R-:W-:Y:S01]  /*09b0*/  IMAD.SHL.U32 R215, R215, 0x2, RZ ;  /* 0x00000002d7d77824 */ /* 0x000fe200078e00ff */
[----:B------:R-:W-:-:S02]  /*09c0*/  LOP3.LUT R4, R0, 0x20, R5, 0xf8, !PT ;  /* 0x0000002000047812 */ /* 0x000fc400078ef805 */
[----:B------:R-:W-:Y:S01]  /*09d0*/  LOP3.LUT R5, R3, R0, R2, 0x1e, !PT ;  /* 0x0000000003057212 */ /* 0x000fe200078e1e02 */
[----:B------:R-:W-:Y:S01]  /*09e0*/  IMAD.SHL.U32 R0, R14, 0x2, RZ ;  /* 0x000000020e007824 */ /* 0x000fe200078e00ff */
[----:B------:R-:W-:Y:S01]  /*09f0*/  LOP3.LUT R3, R4, R3, RZ, 0x3c, !PT ;  /* 0x0000000304037212 */ /* 0x000fe200078e3cff */
[----:B------:R-:W-:Y:S02]  /*0a00*/  IMAD.U32 R4, RZ, RZ, UR10 ;  /* 0x0000000aff047e24 */ /* 0x000fe4000f8e00ff */
[--C-:B------:R-:W-:Y:S02]  /*0a10*/  IMAD R2, R251, 0x400, R0.reuse ;  /* 0x00000400fb027824 */ /* 0x100fe400078e0200 */
[----:B------:R-:W-:Y:S02]  /*0a20*/  IMAD.SHL.U32 R4, R9, 0x40, RZ ;  /* 0x0000004009047824 */ /* 0x000fe400078e00ff */
[----:B------:R-:W-:Y:S02]  /*0a30*/  IMAD R0, R218, 0x400, R0 ;  /* 0x00000400da007824 */ /* 0x000fe400078e0200 */
[----:B------:R-:W-:Y:S01]  /*0a40*/  IMAD.IADD R236, R2, 0x1, R3 ;  /* 0x0000000102ec7824 */ /* 0x000fe200078e0203 */
[----:B------:R-:W-:Y:S01]  /*0a50*/  LOP3.LUT R3, R4, 0x1c0, RZ, 0xc0, !PT ;  /* 0x000001c004037812 */ /* 0x000fe200078ec0ff */
[----:B------:R-:W-:-:S02]  /*0a60*/  IMAD.IADD R246, R0, 0x1, R5 ;  /* 0x0000000100f67824 */ /* 0x000fc400078e0205 */
[----:B------:R-:W-:Y:S01]  /*0a70*/  IMAD.SHL.U32 R0, R7, 0x8, RZ ;  /* 0x0000000807007824 */ /* 0x000fe200078e00ff */
[--C-:B------:R-:W-:Y:S01]  /*0a80*/  SHF.R.U32.HI R2, RZ, 0x3, R3.reuse ;  /* 0x00000003ff027819 */ /* 0x100fe20000011603 */
[----:B------:R-:W-:Y:S01]  /*0a90*/  IMAD.SHL.U32 R4, R10, 0x40, RZ ;  /* 0x000000400a047824 */ /* 0x000fe200078e00ff */
[----:B------:R-:W-:Y:S01]  /*0aa0*/  LEA R246, R246, 0x18000, 0x1 ;  /* 0x00018000f6f67811 */ /* 0x000fe200078e08ff */
[----:B------:R-:W-:Y:S01]  /*0ab0*/  IMAD.SHL.U32 R236, R236, 0x2, RZ ;  /* 0x00000002ecec7824 */ /* 0x000fe200078e00ff */
[----:B------:R-:W-:Y:S02]  /*0ac0*/  LOP3.LUT R5, R3, 0x8, R0, 0xf8, !PT ;  /* 0x0000000803057812 */ /* 0x000fe400078ef800 */
[----:B------:R-:W-:Y:S01]  /*0ad0*/  LOP3.LUT R0, R4, 0xfffffe00, RZ, 0xc0, !PT ;  /* 0xfffffe0004007812 */ /* 0x000fe200078ec0ff */
[----:B------:R-:W-:Y:S01]  /*0ae0*/  IMAD.IADD R239, R236, 0x1, R238 ;  /* 0x00000001ecef7824 */ /* 0x000fe200078e02ee */
[----:B------:R-:W-:Y:S02]  /*0af0*/  LOP3.LUT R3, R2, R6, R3, 0x1e, !PT ;  /* 0x0000000602037212 */ /* 0x000fe400078e1e03 */
[----:B------:R-:W-:Y:S01]  /*0b00*/  LOP3.LUT R2, R5, R2, RZ, 0x3c, !PT ;  /* 0x0000000205027212 */ /* 0x000fe200078e3cff */
[--C-:B------:R-:W-:Y:S01]  /*0b10*/  IMAD R218, R218, 0x400, R0.reuse ;  /* 0x00000400dada7824 */ /* 0x100fe200078e0200 */
        /* <DEDUP_REMOVED lines=10> */
.L_x_1579:
        /* <DEDUP_REMOVED lines=22> */
[----:B------:R-:W-:-:S02]  /*0d20*/  UIADD3 UR8, UP0, UR14, UR8, URZ ;  /* 0x000000080e087290 */ /* 0x000fc4000ff1e03f */
[----:B------:R-:W-:Y:S01]  /*0d30*/  PLOP3.LUT P1, PT, PT, PT, UP4, 0x80, 0x0 ;  /* 0x000000000000781c */ /* 0x000fe20003f2f048 */
[----:B------:R1:W3:Y:S01]  /*0d40*/  @P2 LDG.E R6, [R2.64+0x4] ;  /* 0x0000040402062981 */ /* 0x0002e2000c1e1900 */
[----:B------:R-:W-:Y:S01]  /*0d50*/  UIADD3.X UR9, UR12, UR9, URZ, UP0, !UPT ;  /* 0x000000090c097290 */ /* 0x000fe200087fe43f */
[----:B------:R-:W-:Y:S01]  /*0d60*/  PLOP3.LUT P0, PT, PT, PT, UP2, 0x80, 0x0 ;  /* 0x000000000000781c */ /* 0x000fe20003f0f028 */
[----:B------:R-:W-:Y:S02]  /*0d70*/  IMAD.U32 R4, RZ, RZ, UR6 ;  /* 0x00000006ff047e24 */ /* 0x000fe4000f8e00ff */
[----:B------:R-:W-:-:S10]  /*0d80*/  IMAD.U32 R5, RZ, RZ, UR7 ;  /* 0x00000007ff057e24 */ /* 0x000fd4000f8e00ff */
[----:B------:R-:W4:Y:S01]  /*0d90*/  @P0 LDG.E R4, [R4.64] ;  /* 0x0000000404040981 */ /* 0x000f22000c1e1900 */
        /* <DEDUP_REMOVED lines=14> */
[----:B--2---:R-:W1:Y:S08]  /*0e80*/  @P2 R2UR UR16, R7 ;  /* 0x00000000071023c2 */ /* 0x004e7000000e0000 */
[----:B---3--:R-:W1:Y:S08]  /*0e90*/  @P2 R2UR UR13, R6 ;  /* 0x00000000060d23c2 */ /* 0x008e7000000e0000 */
        /* <DEDUP_REMOVED lines=20> */
.L_x_1531:
        /* <DEDUP_REMOVED lines=24> */
[----:B------:R-:W-:Y:S02]  /*1160*/  UIMAD.WIDE.U32 UR10, UR38, UR8, URZ ;  /* 0x00000008260a72a5 */ /* 0x000fe4000f8e003f */
[----:B------:R-:W-:Y:S02]  /*1170*/  UIMAD UR9, UR38, UR9, UR6 ;  /* 0x00000009260972a4 */ /* 0x000fe4000f8e0206 */
[----:B------:R-:W-:-:S02]  /*1180*/  ULDC.64 UR14, c[0x0][0x190] ;  /* 0x00006400000e7ab9 */ /* 0x000fc40000000a00 */
[----:B------:R-:W-:Y:S02]  /*1190*/  UIADD3 UR27, UR11, UR9, URZ ;  /* 0x000000090b1b7290 */ /* 0x000fe4000fffe03f */
[----:B------:R-:W-:Y:S02]  /*11a0*/  UIMAD.WIDE.U32 UR8, UR16, UR14, URZ ;  /* 0x0000000e100872a5 */ /* 0x000fe4000f8e003f */
[----:B------:R-:W-:Y:S02]  /*11b0*/  UIMAD UR6, UR16, UR15, URZ ;  /* 0x0000000f100672a4 */ /* 0x000fe4000f8e023f */
[----:B------:R-:W-:Y:S02]  /*11c0*/  USEL UR29, UR10, UR8, !UP3 ;  /* 0x000000080a1d7287 */ /* 0x000fe4000d800000 */
[----:B------:R-:W-:Y:S02]  /*11d0*/  @UP3 UIADD3 UR27, UR9, UR6, URZ ;  /* 0x00000006091b3290 */ /* 0x000fe4000fffe03f */
[----:B------:R-:W-:-:S02]  /*11e0*/  UIADD3 UR6, UR13, 0x40, UR19 ;  /* 0x000000400d067890 */ /* 0x000fc4000fffe013 */
[----:B------:R-:W-:Y:S02]  /*11f0*/  ULDC UR12, c[0x0][0x2e4] ;  /* 0x0000b900000c7ab9 */ /* 0x000fe40000000800 */
[----:B------:R-:W-:Y:S02]  /*1200*/  UIADD3 UR8, UR13, 0x3f, URZ ;  /* 0x0000003f0d087890 */ /* 0x000fe4000fffe03f */
[----:B------:R-:W-:Y:S02]  /*1210*/  UIADD3 UR6, UR6, UR12, -UR7 ;  /* 0x0000000c06067290 */ /* 0x000fe4000fffe807 */
[----:B------:R-:W-:Y:S02]  /*1220*/  UISETP.NE.AND UP0, UPT, UR37, -0x1, UPT ;  /* 0xffffffff2500788c */ /* 0x000fe4000bf05270 */
[----:B------:R-:W-:Y:S02]  /*1230*/  USHF.R.S32.HI UR9, URZ, 0x1f, UR8 ;  /* 0x0000001f3f097899 */ /* 0x000fe40008011408 */
[----:B------:R-:W-:-:S02]  /*1240*/  UIADD3 UR6, UR6, 0x3f, URZ ;  /* 0x0000003f06067890 */ /* 0x000fc4000fffe03f */
[----:B------:R-:W-:Y:S01]  /*1250*/  ULEA.HI UR14, UR9, UR8, URZ, 0x6 ;  /* 0x00000008090e7291 */ /* 0x000fe2000f8f303f */
[----:B------:R-:W-:Y:S01]  /*1260*/  PLOP3.LUT P1, PT, PT, PT, UP0, 0x80, 0x0 ;  /* 0x000000000000781c */ /* 0x000fe20003f2f008 */
[----:B------:R-:W-:Y:S02]  /*1270*/  USHF.R.S32.HI UR8, URZ, 0x1f, UR6 ;  /* 0x0000001f3f087899 */ /* 0x000fe40008011406 */
[----:B------:R-:W-:Y:S02]  /*1280*/  ULDC.64 UR10, c[0x0][0x198] ;  /* 0x00006600000a7ab9 */ /* 0x000fe40000000a00 */
[----:B------:R-:W-:Y:S02]  /*1290*/  ULEA.HI UR12, UR8, UR6, URZ, 0x6 ;  /* 0x00000006080c7291 */ /* 0x000fe4000f8f303f */
[----:B------:R-:W-:-:S04]  /*12a0*/  @UP0 UIADD3 UR6, UR36, UR37, URZ ;  /* 0x0000002524060290 */ /* 0x000fc8000fffe03f */
[----:B------:R-:W-:-:S04]  /*12b0*/  @UP0 UIMAD.WIDE.U32 UR8, UR6, UR10, URZ ;  /* 0x0000000a060802a5 */ /* 0x000fc8000f8e003f */
[----:B------:R-:W-:Y:S02]  /*12c0*/  @UP0 UIMAD UR25, UR6, UR11, UR9 ;  /* 0x0000000b061902a4 */ /* 0x000fe4000f8e0209 */
[----:B------:R-:W-:Y:S02]  /*12d0*/  USHF.R.S32.HI UR9, URZ, 0x6, UR14 ;  /* 0x000000063f097899 */ /* 0x000fe4000801140e */
[----:B------:R-:W-:Y:S02]  /*12e0*/  USHF.R.S32.HI UR6, URZ, 0x6, UR12 ;  /* 0x000000063f067899 */ /* 0x000fe4000801140c */
[----:B------:R-:W-:Y:S02]  /*12f0*/  @UP0 UMOV UR23, UR8 ;  /* 0x0000000800170c82 */ /* 0x000fe40008000000 */
[----:B------:R-:W-:-:S04]  /*1300*/  UISETP.LT.AND UP2, UPT, UR9, UR6, UPT ;  /* 0x000000060900728c */ /* 0x000fc8000bf41270 */
[----:B------:R-:W-:-:S04]  /*1310*/  USEL UR31, UR9, UR6, UP2 ;  /* 0x00000006091f7287 */ /* 0x000fc80009000000 */
[----:B------:R-:W-:-:S04]  /*1320*/  ULEA UR17, UR31, 0xffffffc0, 0x6 ;  /* 0xffffffc01f117891 */ /* 0x000fc8000f8e303f */
        /* <DEDUP_REMOVED lines=14> */
.L_x_1533:
[----:B------:R-:W2:Y:S01]  /*1410*/  LDL R0, [R1] ;  /* 0x0000000001007983 */ /* 0x000ea20000100800 */
[----:B------:R-:W-:Y:S01]  /*1420*/  IABS R5, c[0x0][0x1c8] ;  /* 0x0000720000057a13 */ /* 0x000fe20000000000 */
[----:B------:R-:W-:Y:S01]  /*1430*/  @UP0 UIADD3 UR6, UR36, UR37, URZ ;  /* 0x0000002524060290 */ /* 0x000fe2000fffe03f */
[----:B------:R-:W-:Y:S01]  /*1440*/  IABS R4, UR39 ;  /* 0x0000002700047c13 */ /* 0x000fe20008000000 */
[----:B------:R-:W-:Y:S01]  /*1450*/  ULDC.64 UR10, c[0x0][0x1a0] ;  /* 0x00006800000a7ab9 */ /* 0x000fe20000000a00 */
[----:B------:R-:W1:Y:S01]  /*1460*/  I2F.RP R2, R5 ;  /* 0x0000000500027306 */ /* 0x000e620000209400 */
[----:B------:R-:W-:-:S04]  /*1470*/  @UP0 UIMAD.WIDE.U32 UR8, UR6, UR10, URZ ;  /* 0x0000000a060802a5 */ /* 0x000fc8000f8e003f */
[----:B------:R-:W-:-:S03]  /*1480*/  @UP0 UIMAD UR24, UR6, UR11, UR9 ;  /* 0x0000000b061802a4 */ /* 0x000fc6000f8e0209 */
[----:B------:R-:W-:Y:S01]  /*1490*/  @UP0 UMOV UR22, UR8 ;  /* 0x0000000800160c82 */ /* 0x000fe20008000000 */
[----:B-1----:R-:W1:Y:S02]  /*14a0*/  MUFU.RCP R2, R2 ;  /* 0x0000000200027308 */ /* 0x002e640000001000 */
[----:B-1----:R-:W-:-:S06]  /*14b0*/  IADD3 R2, R2, 0xffffffe, RZ ;  /* 0x0ffffffe02027810 */ /* 0x002fcc0007ffe0ff */
[----:B------:R1:W3:Y:S02]  /*14c0*/  F2I.FTZ.U32.TRUNC.NTZ R3, R2 ;  /* 0x0000000200037305 */ /* 0x0002e4000021f000 */
[----:B-1----:R-:W-:Y:S01]  /*14d0*/  IMAD.MOV.U32 R2, RZ, RZ, RZ ;  /* 0x000000ffff027224 */ /* 0x002fe200078e00ff */
[----:B--2---:R3:W1:Y:S02]  /*14e0*/  R2UR UR12, R0 ;  /* 0x00000000000c73c2 */ /* 0x00466400000e0000 */
[----:B---3--:R-:W-:Y:S01]  /*14f0*/  IMAD.MOV R0, RZ, RZ, -R3 ;  /* 0x000000ffff007224 */ /* 0x008fe200078e0a03 */
[----:B-1----:R-:W-:-:S03]  /*1500*/  ISETP.LE.AND P0, PT, RZ, UR12, PT ;  /* 0x0000000cff007c0c */ /* 0x002fc6000bf03270 */
        /* <DEDUP_REMOVED lines=29> */
.L_x_1534:
        /* <DEDUP_REMOVED lines=45> */
.L_x_1535:
[----:B------:R-:W-:-:S03]  /*19b0*/  UMOV UR14, UR56 ;  /* 0x00000038000e7c82 */ /* 0x000fc60008000000 */
.L_x_1536:
[----:B------:R-:W-:Y:S01]  /*19c0*/  UIADD3 UR8, UP4, UP3, UR8, UR50, UR52 ;  /* 0x0000003208087290 */ /* 0x000fe2000fb9e034 */
[----:B------:R-:W-:Y:S01]  /*19d0*/  LEA.HI R2, R23, R24, RZ, 0x5 ;  /* 0x0000001817027211 */ /* 0x000fe200078f28ff */
[----:B------:R-:W-:Y:S01]  /*19e0*/  USHF.R.S32.HI UR16, URZ, 0x1f, UR39 ;  /* 0x0000001f3f107899 */ /* 0x000fe20008011427 */
[----:B------:R-:W-:Y:S01]  /*19f0*/  SHF.R.S32.HI R235, RZ, 0x1f, R234 ;  /* 0x0000001fffeb7819 */ /* 0x000fe200000114ea */
[----:B------:R-:W-:Y:S01]  /*1a00*/  UIADD3 UR28, UP2, UP1, UR18, UR8, UR26 ;  /* 0x00000008121c7290 */ /* 0x000fe2000f95e01a */
[----:B------:R-:W-:Y:S01]  /*1a10*/  LOP3.LUT R0, R2, 0xffffffe0, RZ, 0xc0, !PT ;  /* 0xffffffe002007812 */ /* 0x000fe200078ec0ff */
[----:B------:R-:W-:Y:S01]  /*1a20*/  UIADD3.X UR6, UR10, UR54, UR59, UP4, UP3 ;  /* 0x000000360a067290 */ /* 0x000fe2000a7e643b */
[----:B------:R-:W-:Y:S01]  /*1a30*/  SHF.R.S32.HI R2, RZ, 0x5, R2 ;  /* 0x00000005ff027819 */ /* 0x000fe20000011402 */
[----:B------:R-:W-:Y:S01]  /*1a40*/  ULDC.64 UR8, c[0x0][0x1a8] ;  /* 0x00006a0000087ab9 */ /* 0x000fe20000000a00 */
[----:B------:R-:W-:Y:S01]  /*1a50*/  IADD3 R9, P0, R12, UR17, RZ ;  /* 0x000000110c097c10 */ /* 0x000fe2000ff1e0ff */
[----:B------:R-:W-:Y:S01]  /*1a60*/  UIADD3.X UR26, UR11, UR6, UR12, UP2, UP1 ;  /* 0x000000060b1a7290 */ /* 0x000fe200097e240c */
[----:B------:R-:W-:Y:S01]  /*1a70*/  IMAD.IADD R19, R24, 0x1, -R0 ;  /* 0x0000000118137824 */ /* 0x000fe200078e0a00 */
[----:B------:R-:W-:Y:S01]  /*1a80*/  UIMAD UR6, UR16, UR8, URZ ;  /* 0x00000008100672a4 */ /* 0x000fe2000f8e023f */
[----:B------:R-:W-:Y:S01]  /*1a90*/  IMAD.U32 R4, RZ, RZ, UR17 ;  /* 0x00000011ff047e24 */ /* 0x000fe2000f8e00ff */
[----:B------:R-:W-:Y:S01]  /*1aa0*/  ULDC UR18, c[0x0][0x2e8] ;  /* 0x0000ba0000127ab9 */ /* 0x000fe20000000800 */
[----:B------:R-:W-:Y:S01]  /*1ab0*/  IMAD R0, R2, UR51, R19 ;  /* 0x0000003302007c24 */ /* 0x000fe2000f8e0213 */
[----:B------:R-:W-:Y:S01]  /*1ac0*/  UIMAD UR12, UR39, UR9, UR6 ;  /* 0x00000009270c72a4 */ /* 0x000fe2000f8e0206 */
[----:B------:R-:W-:Y:S01]  /*1ad0*/  IADD3 R2, P2, R234, UR20, RZ ;  /* 0x00000014ea027c10 */ /* 0x000fe2000ff5e0ff */
[----:B------:R-:W-:Y:S01]  /*1ae0*/  IMAD.U32 R7, RZ, RZ, UR39 ;  /* 0x00000027ff077e24 */ /* 0x000fe2000f8e00ff */
[----:B------:R-:W-:Y:S01]  /*1af0*/  ULDC.64 UR8, c[0x0][0x370] ;  /* 0x0000dc0000087ab9 */ /* 0x000fe20000000a00 */
[----:B------:R-:W-:Y:S01]  /*1b00*/  IADD3.X R13, R21, UR30, RZ, P0, !PT ;  /* 0x0000001e150d7c10 */ /* 0x000fe200087fe4ff */
[----:B------:R-:W-:Y:S01]  /*1b10*/  UIMAD UR6, UR30, UR8, URZ ;  /* 0x000000081e0672a4 */ /* 0x000fe2000f8e023f */
[----:B------:R-:W-:Y:S01]  /*1b20*/  IADD3.X R3, R235, UR21, RZ, P2, !PT ;  /* 0x00000015eb037c10 */ /* 0x000fe200097fe4ff */
[----:B------:R-:W-:Y:S01]  /*1b30*/  UIADD3 UR15, UR17, UR15, URZ ;  /* 0x0000000f110f7290 */ /* 0x000fe2000fffe03f */
[----:B------:R-:W-:Y:S01]  /*1b40*/  IADD3 R8, P0, R0, UR28, RZ ;  /* 0x0000001c00087c10 */ /* 0x000fe2000ff1e0ff */
[----:B------:R-:W-:Y:S01]  /*1b50*/  UIMAD UR10, UR17, UR9, UR6 ;  /* 0x00000009110a72a4 */ /* 0x000fe2000f8e0206 */
[----:B------:R-:W-:Y:S01]  /*1b60*/  IMAD.U32 R10, RZ, RZ, UR39 ;  /* 0x00000027ff0a7e24 */ /* 0x000fe2000f8e00ff */
[----:B------:R-:W-:Y:S01]  /*1b70*/  UMOV UR33, 0x4 ;  /* 0x0000000400217882 */ /* 0x000fe20000000000 */
[----:B------:R-:W-:Y:S01]  /*1b80*/  IMAD.WIDE.U32 R2, R4, c[0x0][0x370], R2 ;  /* 0x0000dc0004027a25 */ /* 0x000fe200078e0002 */
[----:B------:R-:W-:Y:S01]  /*1b90*/  ULDC.64 UR8, c[0x0][0x378] ;  /* 0x0000de0000087ab9 */ /* 0x000fe20000000a00 */
[----:B------:R-:W-:Y:S01]  /*1ba0*/  LEA.HI.X.SX32 R15, R0, UR26, 0x1, P0 ;  /* 0x0000001a000f7c11 */ /* 0x000fe200080f0eff */
[----:B------:R-:W-:Y:S01]  /*1bb0*/  UIMAD UR6, UR16, UR8, URZ ;  /* 0x00000008100672a4 */ /* 0x000fe2000f8e023f */
[----:B------:R-:W-:Y:S01]  /*1bc0*/  IMAD R0, R13, c[0x0][0x190], RZ ;  /* 0x000064000d007a24 */ /* 0x000fe200078e02ff */
[----:B------:R-:W-:Y:S01]  /*1bd0*/  UIADD3 UR8, UR17, UR14, URZ ;  /* 0x0000000e11087290 */ /* 0x000fe2000fffe03f */
[----:B------:R-:W-:Y:S01]  /*1be0*/  IMAD.WIDE.U32 R4, R9, c[0x0][0x190], R234 ;  /* 0x0000640009047a25 */ /* 0x000fe200078e00ea */
[----:B------:R-:W-:Y:S01]  /*1bf0*/  UIADD3 UR14, UR19, UR13, URZ ;  /* 0x0000000d130e7290 */ /* 0x000fe2000fffe03f */
[----:B------:R-:W-:Y:S01]  /*1c00*/  IADD3 R3, R3, UR10, RZ ;  /* 0x0000000a03037c10 */ /* 0x000fe2000fffe0ff */
[----:B------:R-:W-:Y:S01]  /*1c10*/  UIMAD UR11, UR39, UR9, UR6 ;  /* 0x00000009270b72a4 */ /* 0x000fe2000f8e0206 */
[----:B------:R-:W-:Y:S01]  /*1c20*/  IMAD R16, R9, c[0x0][0x194], R0 ;  /* 0x0000650009107a24 */ /* 0x000fe200078e0200 */
[----:B------:R-:W-:Y:S01]  /*1c30*/  UIADD3 UR6, UR14, -UR18, -UR7 ;  /* 0x800000120e067290 */ /* 0x000fe2000fffe807 */
[----:B------:R-:W-:Y:S01]  /*1c40*/  IADD3 R6, P0, R4, UR29, RZ ;  /* 0x0000001d04067c10 */ /* 0x000fe2000ff1e0ff */
[----:B------:R-:W-:Y:S01]  /*1c50*/  IMAD.WIDE.U32 R2, R7, c[0x0][0x378], R2 ;  /* 0x0000de0007027a25 */ /* 0x000fe200078e0002 */
[----:B------:R-:W-:Y:S01]  /*1c60*/  ULDC.64 UR16, c[0x0][0x3c8] ;  /* 0x0000f20000107ab9 */ /* 0x000fe20000000a00 */
[----:B------:R-:W-:Y:S01]  /*1c70*/  BSSY B1, `(.L_x_1532) ;  /* 0x000098e000017945 */ /* 0x000fe20003800000 */
[----:B------:R-:W-:Y:S01]  /*1c80*/  USHF.R.S32.HI UR18, URZ, 0x1f, UR6 ;  /* 0x0000001f3f127899 */ /* 0x000fe20008011406 */
[----:B------:R-:W-:Y:S01]  /*1c90*/  IADD3.X R7, R5, UR27, R16, P0, !PT ;  /* 0x0000001b05077c10 */ /* 0x000fe200087fe410 */
[----:B------:R-:W-:Y:S01]  /*1ca0*/  UIMAD.WIDE UR8, UR8, UR33, UR16 ;  /* 0x00000021080872a5 */ /* 0x000fe2000f8e0210 */
[C---:B------:R-:W-:Y:S01]  /*1cb0*/  LEA R224, P0, R8.reuse, c[0x0][0x350], 0x2 ;  /* 0x0000d40008e07a11 */ /* 0x040fe200078010ff */
[----:B------:R-:W-:Y:S01]  /*1cc0*/  ULEA.HI UR18, UR18, UR6, URZ, 0x6 ;  /* 0x0000000612127291 */ /* 0x000fe2000f8f303f */
[----:B------:R-:W-:Y:S01]  /*1cd0*/  IADD3 R5, R3, UR11, RZ ;  /* 0x0000000b03057c10 */ /* 0x000fe2000fffe0ff */
[----:B------:R-:W-:Y:S01]  /*1ce0*/  IMAD R0, R21, c[0x0][0x370], RZ ;  /* 0x0000dc0015007a24 */ /* 0x000fe200078e02ff */
[----:B------:R-:W-:Y:S01]  /*1cf0*/  LEA.HI.X R225, R8, c[0x0][0x354], R15, 0x2, P0 ;  /* 0x0000d50008e17a11 */ /* 0x000fe200000f140f */
[----:B------:R-:W-:Y:S01]  /*1d00*/  USHF.R.S32.HI UR18, URZ, 0x6, UR18 ;  /* 0x000000063f127899 */ /* 0x000fe20008011412 */
[----:B------:R-:W-:Y:S01]  /*1d10*/  IMAD.MOV.U32 R4, RZ, RZ, R2 ;  /* 0x000000ffff047224 */ /* 0x000fe200078e0002 */
[----:B------:R-:W-:Y:S01]  /*1d20*/  UMOV UR17, UR8 ;  /* 0x0000000800117c82 */ /* 0x000fe20008000000 */
[----:B------:R-:W-:Y:S01]  /*1d30*/  IMAD.WIDE.U32 R10, R10, c[0x0][0x1a8], R6 ;  /* 0x00006a000a0a7a25 */ /* 0x000fe200078e0006 */
[----:B------:R-:W-:-:S02]  /*1d40*/  UISETP.LT.AND UP1, UPT, URZ, UR18, UPT ;  /* 0x000000123f00728c */ /* 0x000fc4000bf21270 */
[----:B------:R-:W-:Y:S01]  /*1d50*/  UMOV UR16, UR9 ;  /* 0x0000000900107c82 */ /* 0x000fe20008000000 */
[C---:B------:R-:W-:Y:S01]  /*1d60*/  IMAD R0, R12.reuse, c[0x0][0x374], R0 ;  /* 0x0000dd000c007a24 */ /* 0x040fe200078e0200 */
[----:B------:R-:W-:Y:S01]  /*1d70*/  USEL UR18, URZ, UR18, !UP1 ;  /* 0x000000123f127287 */ /* 0x000fe2000c800000 */
[----:B------:R-:W-:Y:S01]  /*1d80*/  IMAD.WIDE.U32 R4, R12, c[0x0][0x370], R4 ;  /* 0x0000dc000c047a25 */ /* 0x000fe200078e0004 */
[----:B------:R-:W-:Y:S01]  /*1d90*/  ULDC.64 UR8, c[0x0][0x200] ;  /* 0x0000800000087ab9 */ /* 0x000fe20000000a00 */
[----:B------:R-:W-:Y:S01]  /*1da0*/  IADD3 R15, R11, UR12, RZ ;  /* 0x0000000c0b0f7c10 */ /* 0x000fe2000fffe0ff */
[----:B------:R-:W-:Y:S01]  /*1db0*/  UISETP.GT.AND UP1, UPT, UR31, UR18, UPT ;  /* 0x000000121f00728c */ /* 0x000fe2000bf24270 */
[----:B------:R-:W-:Y:S01]  /*1dc0*/  IMAD.IADD R8, R5, 0x1, R0 ;  /* 0x0000000105087824 */ /* 0x000fe200078e0200 */
[----:B------:R-:W-:Y:S01]  /*1dd0*/  LEA R230, P3, R10, c[0x0][0x160], 0x1 ;  /* 0x000058000ae67a11 */ /* 0x000fe200078608ff */
[----:B------:R-:W-:Y:S01]  /*1de0*/  UIADD3 UR6, UR31, -0x1, URZ ;  /* 0xffffffff1f067890 */ /* 0x000fe2000fffe03f */
[----:B------:R-:W-:Y:S01]  /*1df0*/  LEA R229, P2, R4, c[0x0][0x330], 0x1 ;  /* 0x0000cc0004e57a11 */ /* 0x000fe200078408ff */
[----:B------:R-:W-:Y:S01]  /*1e00*/  UIMAD.WIDE UR8, UR15, UR33, UR8 ;  /* 0x000000210f0872a5 */ /* 0x000fe2000f8e0208 */
[----:B------:R-:W-:-:S02]  /*1e10*/  PLOP3.LUT P0, PT, PT, PT, UP1, 0x80, 0x0 ;  /* 0x000000000000781c */ /* 0x000fc40003f0f018 */
[----:B------:R-:W-:Y:S02]  /*1e20*/  LEA.HI.X R231, R10, c[0x0][0x164], R15, 0x1, P3 ;  /* 0x000059000ae77a11 */ /* 0x000fe400018f0c0f */
[----:B------:R-:W-:-:S09]  /*1e30*/  LEA.HI.X R232, R4, c[0x0][0x334], R8, 0x1, P2 ;  /* 0x0000cd0004e87a11 */ /* 0x000fd200010f0c08 */
        /* <DEDUP_REMOVED lines=19> */
.L_x_1538:
        /* <DEDUP_REMOVED lines=18> */
.L_x_1539:
        /* <DEDUP_REMOVED lines=8> */
[----:B------:R-:W-:Y:S01]  /*2110*/  USHF.R.S32.HI UR15, URZ, 0x1f, UR39 ;  /* 0x0000001f3f0f7899 */ /* 0x000fe20008011427 */
        /* <DEDUP_REMOVED lines=27> */
.L_x_1541:
[----:B------:R-:W-:Y:S05]  /*22d0*/  BSYNC B0 ;  /* 0x0000000000007941 */ /* 0x000fea0003800000 */
.L_x_1540:
        /* <DEDUP_REMOVED lines=21> */
.L_x_1543:
[----:B------:R-:W-:Y:S05]  /*2430*/  BSYNC B0 ;  /* 0x0000000000007941 */ /* 0x000fea0003800000 */
.L_x_1542:
        /* <DEDUP_REMOVED lines=32> */
.L_x_1545:
[----:B------:R-:W-:Y:S05]  /*2640*/  BSYNC B0 ;  /* 0x0000000000007941 */ /* 0x000fea0003800000 */
.L_x_1544:
        /* <DEDUP_REMOVED lines=20> */
.L_x_1537:
        /* <DEDUP_REMOVED lines=55> */
.L_x_1548:
[----:B------:R-:W-:Y:S05]  /*2b00*/  BSYNC B0 ;  /* 0x0000000000007941 */ /* 0x000fea0003800000 */
.L_x_1547:
        /* <DEDUP_REMOVED lines=48> */
.L_x_1550:
[----:B------:R-:W-:Y:S05]  /*2e10*/  BSYNC B0 ;  /* 0x0000000000007941 */ /* 0x000fea0003800000 */
.L_x_1549:
        /* <DEDUP_REMOVED lines=23> */
.L_x_1552:
        /* <DEDUP_REMOVED lines=50> */
.L_x_1553:
[----:B------:R-:W-:Y:S05]  /*32b0*/  BSYNC B0 ;  /* 0x0000000000007941 */ /* 0x000fea0003800000 */
.L_x_1551:
        /* <DEDUP_REMOVED lines=21> */
.L_x_1555:
        /* <DEDUP_REMOVED lines=49> */
.L_x_1556:
[----:B------:R-:W-:Y:S05]  /*3720*/  BSYNC B0 ;  /* 0x0000000000007941 */ /* 0x000fea0003800000 */
.L_x_1554:
[C---:B------:R-:W-:Y:S01]  /*3730*/  IADD3 R0, R233.reuse, 0x8, RZ ;  /* 0x00000008e9007810 */ /* 0x040fe20007ffe0ff */
[----:B------:R-:W-:Y:S01]  /*3740*/  USHF.R.S32.HI UR11, URZ, 0x1f, UR19 ;  /* 0x0000001f3f0b7899 */ /* 0x000fe20008011413 */
[C---:B------:R-:W-:Y:S01]  /*3750*/  ISETP.GE.AND P2, PT, R233.reuse, UR10, PT ;  /* 0x0000000ae9007c0c */ /* 0x040fe2000bf46270 */
[----:B--23--:R-:W-:Y:S01]  /*3760*/  IMAD.MOV.U32 R2, RZ, RZ, 0x4 ;  /* 0x00000004ff027424 */ /* 0x00cfe200078e00ff */
[----:B------:R-:W-:Y:S01]  /*3770*/  ISETP.GE.AND P1, PT, R0, UR10, PT ;  /* 0x0000000a00007c0c */ /* 0x000fe2000bf26270 */
[----:B------:R-:W-:Y:S01]  /*3780*/  UIADD3 UR10, -UR19, UR7, URZ ;  /* 0x00000007130a7290 */ /* 0x000fe2000fffe13f */
[----:B------:R-:W-:Y:S01]  /*3790*/  MOV R240, 0x7f800000 ;  /* 0x7f80000000f07802 */ /* 0x000fe20000000f00 */
[----:B------:R-:W-:Y:S01]  /*37a0*/  ULDC.64 UR20, c[0x0][0x198] ;  /* 0x0000660000147ab9 */ /* 0x000fe20000000a00 */
        /* <DEDUP_REMOVED lines=67> */
.L_x_1558:
[----:B---3--:R-:W-:Y:S05]  /*3be0*/  BSYNC B0 ;  /* 0x0000000000007941 */ /* 0x008fea0003800000 */
.L_x_1557:
        /* <DEDUP_REMOVED lines=55> */
.L_x_1560:
[----:B------:R-:W-:Y:S05]  /*3f60*/  BSYNC B0 ;  /* 0x0000000000007941 */ /* 0x000fea0003800000 */
.L_x_1559:
        /* <DEDUP_REMOVED lines=62> */
.L_x_1562:
[----:B------:R-:W-:Y:S05]  /*4350*/  BSYNC B0 ;  /* 0x0000000000007941 */ /* 0x000fea0003800000 */
.L_x_1561:
        /* <DEDUP_REMOVED lines=53> */
.L_x_1564:
[----:B------:R-:W-:Y:S05]  /*46b0*/  BSYNC B0 ;  /* 0x0000000000007941 */ /* 0x000fea0003800000 */
.L_x_1563:
[----:B-1----:R-:W-:Y:S02]  /*46c0*/  IMAD.MOV.U32 R6, RZ, RZ, c[0x0][0x308] ;  /* 0x0000c200ff067624 */ /* 0x002fe400078e00ff */
[----:B------:R-:W-:Y:S01]  /*46d0*/  IMAD.MOV.U32 R7, RZ, RZ, c[0x0][0x30c] ;  /* 0x0000c300ff077624 */ /* 0x000fe200078e00ff */
[----:B------:R-:W-:Y:S01]  /*46e0*/  LEA.HI R0, R23, R24, RZ, 0x4 ;  /* 0x0000001817007211 */ /* 0x000fe200078f20ff */
[----:B------:R-:W0:Y:S04]  /*46f0*/  LDGDEPBAR ;  /* 0x00000000000079af */ /* 0x000e280000000000 */
[----:B--2---:R1:W2:Y:S04]  /*4700*/  LDG.E.64 R2, [R6.64+0x8] ;  /* 0x0000080406027981 */ /* 0x0042a8000c1e1b00 */
[----:B-1-3--:R-:W3:Y:S01]  /*4710*/  LDG.E.64 R6, [R6.64] ;  /* 0x0000000406067981 */ /* 0x00aee2000c1e1b00 */
[----:B------:R-:W-:Y:S01]  /*4720*/  LOP3.LUT R0, R0, 0xfffffff0, RZ, 0xc0, !PT ;  /* 0xfffffff000007812 */ /* 0x000fe200078ec0ff */
[----:B------:R-:W-:Y:S01]  /*4730*/  IMAD.MOV.U32 R216, RZ, RZ, 0x40 ;  /* 0x00000040ffd87424 */ /* 0x000fe200078e00ff */
[----:B------:R-:W-:Y:S01]  /*4740*/  SHF.R.S32.HI R5, RZ, 0x1f, R19 ;  /* 0x0000001fff057819 */ /* 0x000fe20000011413 */
[----:B------:R-:W-:Y:S01]  /*4750*/  UIADD3 UR21, -UR7, 0x40, UR14 ;  /* 0x0000004007157890 */ /* 0x000fe2000fffe10e */
[----:B------:R-:W-:Y:S01]  /*4760*/  IMAD.MOV.U32 R228, RZ, RZ, R226 ;  /* 0x000000ffffe47224 */ /* 0x000fe200078e00e2 */
        /* <DEDUP_REMOVED lines=73> */
[----:B------:R-:W-:Y:S02]  /*4c00*/  IADD3 R2, R222, 0x4000, RZ ;  /* 0x00004000de027810 */ /* 0x000fe40007ffe0ff */
[----:B------:R-:W-:Y:S02]  /*4c10*/  IADD3.X R250, R3, UR53, R5, P2, P1 ;  /* 0x0000003503fa7c10 */ /* 0x000fe400097e2405 */
[----:B------:R-:W-:Y:S02]  /*4c20*/  R2P PR, R0, 0x6 ;  /* 0x0000000600007804 */ /* 0x000fe40000000000 */
[----:B------:R-:W-:-:S02]  /*4c30*/  IADD3 R0, R223, 0x4000, RZ ;  /* 0x00004000df007810 */ /* 0x000fc40007ffe0ff */
[----:B------:R-:W-:Y:S02]  /*4c40*/  SEL R2, R2, R222, !P0 ;  /* 0x000000de02027207 */ /* 0x000fe40004000000 */
[----:B------:R-:W-:Y:S02]  /*4c50*/  SEL R217, R217, 0xffffffe0, !P1 ;  /* 0xffffffe0d9d97807 */ /* 0x000fe40004800000 */
[----:B------:R-:W-:Y:S01]  /*4c60*/  SEL R0, R0, R223, !P0 ;  /* 0x000000df00007207 */ /* 0x000fe20004000000 */
[----:B------:R-:W-:Y:S01]  /*4c70*/  IMAD.SHL.U32 R213, R2, 0x2, RZ ;  /* 0x0000000202d57824 */ /* 0x000fe200078e00ff */
[----:B------:R-:W-:Y:S01]  /*4c80*/  SEL R216, R216, 0xffffffc0, !P2 ;  /* 0xffffffc0d8d87807 */ /* 0x000fe20005000000 */
[----:B------:R-:W-:Y:S02]  /*4c90*/  IMAD.IADD R219, R218, 0x1, R217 ;  /* 0x00000001dadb7824 */ /* 0x000fe400078e02d9 */
[----:B------:R-:W-:Y:S02]  /*4ca0*/  IMAD.SHL.U32 R208, R0, 0x2, RZ ;  /* 0x0000000200d07824 */ /* 0x000fe400078e00ff */
[----:B------:R-:W-:-:S02]  /*4cb0*/  IMAD.IADD R220, R218, 0x1, R216 ;  /* 0x00000001dadc7824 */ /* 0x000fc400078e02d8 */
[----:B------:R-:W-:Y:S01]  /*4cc0*/  IMAD.IADD R221, R216, 0x1, R219 ;  /* 0x00000001d8dd7824 */ /* 0x000fe200078e02db */
        /* <DEDUP_REMOVED lines=14> */
.L_x_1569:
[----:B------:R-:W0:Y:S01]  /*4db0*/  LDGDEPBAR ;  /* 0x00000000000079af */ /* 0x000e220000000000 */
[C---:B------:R-:W-:Y:S01]  /*4dc0*/  IMAD.IADD R3, R213.reuse, 0x1, R217 ;  /* 0x00000001d5037824 */ /* 0x040fe200078e02d9 */
[----:B------:R-:W-:Y:S01]  /*4dd0*/  USHF.L.U32 UR11, UR6, 0x6, URZ ;  /* 0x00000006060b7899 */ /* 0x000fe2000800063f */
[----:B------:R-:W-:Y:S01]  /*4de0*/  IMAD.IADD R2, R213, 0x1, R216 ;  /* 0x00000001d5027824 */ /* 0x000fe200078e02d8 */
[----:B------:R-:W-:Y:S02]  /*4df0*/  ULDC UR10, c[0x0][0x2e4] ;  /* 0x0000b900000a7ab9 */ /* 0x000fe40000000800 */
[----:B------:R-:W-:Y:S01]  /*4e00*/  IADD3 R0, R3, R216, RZ ;  /* 0x000000d803007210 */ /* 0x000fe20007ffe0ff */
[----:B------:R-:W-:Y:S01]  /*4e10*/  UISETP.GE.AND UP0, UPT, UR11, UR21, UPT ;  /* 0x000000150b00728c */ /* 0x000fe2000bf06270 */
        /* <DEDUP_REMOVED lines=35> */
[----:B------:R-:W-:Y:S01]  /*5050*/  MOV R89, UR16 ;  /* 0x0000001000597c02 */ /* 0x000fe20008000f00 */
        /* <DEDUP_REMOVED lines=98> */
.L_x_1565:
[----:B------:R-:W-:Y:S01]  /*5680*/  IADD3 R0, R233, UR11, RZ ;  /* 0x0000000be9007c10 */ /* 0x000fe2000fffe0ff */
[----:B------:R-:W-:Y:S02]  /*5690*/  UIADD3 UR11, -UR10, UR7, -UR13 ;  /* 0x000000070a0b7290 */ /* 0x000fe4000fffe90d */
[----:B------:R-:W-:Y:S01]  /*56a0*/  UMOV UR15, UR10 ;  /* 0x0000000a000f7c82 */ /* 0x000fe20008000000 */
[C---:B------:R-:W-:Y:S03]  /*56b0*/  IADD3 R2, R0.reuse, 0x8, RZ ;  /* 0x0000000800027810 */ /* 0x040fe60007ffe0ff */
[----:B------:R-:W-:Y:S02]  /*56c0*/  IADD3 R85, R0, UR11, RZ ;  /* 0x0000000b00557c10 */ /* 0x000fe4000fffe0ff */
[----:B------:R-:W-:Y:S01]  /*56d0*/  IADD3 R3, R2, UR11, RZ ;  /* 0x0000000b02037c10 */ /* 0x000fe2000fffe0ff */
        /* <DEDUP_REMOVED lines=69> */
.L_x_1566:
[C---:B------:R-:W-:Y:S01]  /*5b30*/  FMUL.FTZ R2, R240.reuse, 1.4426950216293334961 ;  /* 0x3fb8aa3bf0027820 */ /* 0x040fe20000410000 */
[----:B------:R-:W-:Y:S01]  /*5b40*/  FSETP.NEU.FTZ.AND P0, PT, R240, -INF , PT ;  /* 0xff800000f000780b */ /* 0x000fe20003f1d000 */
[----:B------:R-:W-:Y:S01]  /*5b50*/  FMUL.FTZ R0, R241, 1.4426950216293334961 ;  /* 0x3fb8aa3bf1007820 */ /* 0x000fe20000410000 */
[----:B------:R-:W-:Y:S01]  /*5b60*/  UISETP.GT.AND UP2, UPT, UR6, UR18, UPT ;  /* 0x000000120600728c */ /* 0x000fe2000bf44270 */
[----:B------:R-:W-:Y:S01]  /*5b70*/  IMAD.U32 R3, RZ, RZ, UR6 ;  /* 0x00000006ff037e24 */ /* 0x000fe2000f8e00ff */
[----:B------:R-:W-:Y:S01]  /*5b80*/  FSEL R2, R2, RZ, P0 ;  /* 0x000000ff02027208 */ /* 0x000fe20000000000 */
[----:B------:R-:W-:Y:S01]  /*5b90*/  IMAD.WIDE.U32 R90, R249, -0x2daee0ad, RZ ;  /* 0xd2511f53f95a7825 */ /* 0x000fe200078e00ff */
[----:B------:R-:W-:Y:S03]  /*5ba0*/  FSETP.NEU.FTZ.AND P0, PT, R241, -INF , PT ;  /* 0xff800000f100780b */ /* 0x000fe60003f1d000 */
[--C-:B------:R-:W-:Y:S01]  /*5bb0*/  FFMA.FTZ R8, R8, c[0x0][0x23c], -R2.reuse ;  /* 0x00008f0008087a23 */ /* 0x100fe20000010802 */
[----:B------:R-:W-:Y:S01]  /*5bc0*/  FSEL R0, R0, RZ, P0 ;  /* 0x000000ff00007208 */ /* 0x000fe20000000000 */
[----:B------:R-:W-:Y:S02]  /*5bd0*/  IMAD R3, R3, 0x4, R251 ;  /* 0x0000000403037824 */ /* 0x000fe400078e02fb */
[----:B------:R-:W-:Y:S01]  /*5be0*/  MUFU.EX2 R128, R8 ;  /* 0x0000000800807308 */ /* 0x000fe20000000800 */
[----:B------:R-:W-:Y:S02]  /*5bf0*/  FFMA.FTZ R4, R4, c[0x0][0x23c], -R2 ;  /* 0x00008f0004047a23 */ /* 0x000fe40000010802 */
[--C-:B------:R-:W-:Y:S02]  /*5c00*/  FFMA.FTZ R7, R7, c[0x0][0x23c], -R0.reuse ;  /* 0x00008f0007077a23 */ /* 0x100fe40000010800 */
[----:B------:R-:W-:Y:S02]  /*5c10*/  FFMA.FTZ R6, R6, c[0x0][0x23c], -R0 ;  /* 0x00008f0006067a23 */ /* 0x000fe40000010800 */
[----:B------:R-:W-:Y:S03]  /*5c20*/  IMAD.WIDE.U32 R84, R3, -0x326172a9, RZ ;  /* 0xcd9e8d5703547825 */ /* 0x000fe600078e00ff */
[----:B------:R1:W-:Y:S01]  /*5c30*/  MUFU.EX2 R127, R7 ;  /* 0x00000007007f7308 */ /* 0x0003e20000000800 */
[----:B------:R-:W-:Y:S01]  /*5c40*/  FFMA.FTZ R5, R5, c[0x0][0x23c], -R2 ;  /* 0x00008f0005057a23 */ /* 0x000fe20000010802 */
[----:B------:R-:W-:Y:S01]  /*5c50*/  LOP3.LUT R88, R85, UR20, R250, 0x96, !PT ;  /* 0x0000001455587c12 */ /* 0x000fe2000f8e96fa */
[----:B------:R-:W-:Y:S02]  /*5c60*/  FFMA.FTZ R10, R10, c[0x0][0x23c], -R0 ;  /* 0x00008f000a0a7a23 */ /* 0x000fe40000010800 */
[----:B------:R-:W-:Y:S02]  /*5c70*/  FFMA.FTZ R3, R9, c[0x0][0x23c], -R2 ;  /* 0x00008f0009037a23 */ /* 0x000fe40000010802 */
[----:B------:R-:W-:Y:S03]  /*5c80*/  IMAD.WIDE.U32 R88, R88, -0x2daee0ad, RZ ;  /* 0xd2511f5358587825 */ /* 0x000fe600078e00ff */
[----:B------:R2:W-:Y:S01]  /*5c90*/  MUFU.EX2 R124, R6 ;  /* 0x00000006007c7308 */ /* 0x0005e20000000800 */
[----:B------:R-:W-:Y:S02]  /*5ca0*/  FFMA.FTZ R11, R11, c[0x0][0x23c], -R0 ;  /* 0x00008f000b0b7a23 */ /* 0x000fe40000010800 */
[--C-:B------:R-:W-:Y:S02]  /*5cb0*/  FFMA.FTZ R16, R16, c[0x0][0x23c], -R2.reuse ;  /* 0x00008f0010107a23 */ /* 0x100fe40000010802 */
[----:B------:R-:W-:Y:S02]  /*5cc0*/  FFMA.FTZ R12, R12, c[0x0][0x23c], -R2 ;  /* 0x00008f000c0c7a23 */ /* 0x000fe40000010802 */
[--C-:B------:R-:W-:Y:S02]  /*5cd0*/  FFMA.FTZ R19, R19, c[0x0][0x23c], -R0.reuse ;  /* 0x00008f0013137a23 */ /* 0x100fe40000010800 */
[--C-:B------:R-:W-:Y:S01]  /*5ce0*/  FFMA.FTZ R15, R15, c[0x0][0x23c], -R0.reuse ;  /* 0x00008f000f0f7a23 */ /* 0x100fe20000010800 */
[----:B------:R3:W-:Y:S01]  /*5cf0*/  MUFU.EX2 R125, R4 ;  /* 0x00000004007d7308 */ /* 0x0007e20000000800 */
[--C-:B------:R-:W-:Y:S02]  /*5d00*/  FFMA.FTZ R14, R14, c[0x0][0x23c], -R0.reuse ;  /* 0x00008f000e0e7a23 */ /* 0x100fe40000010800 */
[----:B------:R-:W-:Y:S02]  /*5d10*/  FFMA.FTZ R0, R18, c[0x0][0x23c], -R0 ;  /* 0x00008f0012007a23 */ /* 0x000fe40000010800 */
[----:B-1----:R-:W-:Y:S02]  /*5d20*/  IMAD.U32 R7, RZ, RZ, UR34 ;  /* 0x00000022ff077e24 */ /* 0x002fe4000f8e00ff */
[----:B------:R-:W-:Y:S02]  /*5d30*/  IMAD.MOV.U32 R248, RZ, RZ, c[0x0][0x22c] ;  /* 0x00008b00fff87624 */ /* 0x000fe400078e00ff */
[----:B------:R-:W-:Y:S01]  /*5d40*/  IMAD R7, R7, 0x2, R245 ;  /* 0x0000000207077824 */ /* 0x000fe200078e02f5 */
[----:B------:R-:W-:Y:S01]  /*5d50*/  MUFU.EX2 R122, R10 ;  /* 0x0000000a007a7308 */ /* 0x000fe20000000800 */
[----:B------:R-:W-:Y:S03]  /*5d60*/  IMAD R248, R248, c[0x0][0x1c0], RZ ;  /* 0x00007000f8f87a24 */ /* 0x000fe600078e02ff */
[----:B------:R-:W-:Y:S02]  /*5d70*/  LOP3.LUT R86, R91, UR19, R7, 0x96, !PT ;  /* 0x000000135b567c12 */ /* 0x000fe4000f8e9607 */
[----:B--2---:R-:W-:Y:S03]  /*5d80*/  LOP3.LUT R6, R89, UR32, R90, 0x96, !PT ;  /* 0x0000002059067c12 */ /* 0x004fe6000f8e965a */
[----:B------:R-:W-:Y:S01]  /*5d90*/  IMAD.WIDE.U32 R86, R86, -0x326172a9, RZ ;  /* 0xcd9e8d5756567825 */ /* 0x000fe200078e00ff */
[----:B------:R1:W-:Y:S03]  /*5da0*/  MUFU.EX2 R121, R5 ;  /* 0x0000000500797308 */ /* 0x0003e60000000800 */
[----:B------:R-:W-:Y:S01]  /*5db0*/  IMAD.WIDE.U32 R6, R6, -0x326172a9, RZ ;  /* 0xcd9e8d5706067825 */ /* 0x000fe200078e00ff */
[----:B------:R-:W-:Y:S04]  /*5dc0*/  LOP3.LUT R8, R87, UR33, R84, 0x96, !PT ;  /* 0x0000002157087c12 */ /* 0x000fe8000f8e9654 */
[----:B------:R-:W-:Y:S01]  /*5dd0*/  LOP3.LUT R86, R7, UR31, R86, 0x96, !PT ;  /* 0x0000001f07567c12 */ /* 0x000fe2000f8e9656 */
[----:B------:R-:W-:Y:S01]  /*5de0*/  IMAD.WIDE.U32 R8, R8, -0x2daee0ad, RZ ;  /* 0xd2511f5308087825 */ /* 0x000fe200078e00ff */
[----:B------:R2:W-:Y:S03]  /*5df0*/  MUFU.EX2 R129, R11 ;  /* 0x0000000b00817308 */ /* 0x0005e60000000800 */
[----:B------:R-:W-:Y:S01]  /*5e00*/  IMAD.WIDE.U32 R86, R86, -0x2daee0ad, RZ ;  /* 0xd2511f5356567825 */ /* 0x000fe200078e00ff */
[----:B------:R-:W-:Y:S04]  /*5e10*/  LOP3.LUT R84, R9, UR30, R88, 0x96, !PT ;  /* 0x0000001e09547c12 */ /* 0x000fe8000f8e9658 */
[----:B---3--:R-:W-:Y:S01]  /*5e20*/  LOP3.LUT R4, R87, UR28, R8, 0x96, !PT ;  /* 0x0000001c57047c12 */ /* 0x008fe2000f8e9608 */
[----:B------:R-:W-:Y:S01]  /*5e30*/  IMAD.WIDE.U32 R84, R84, -0x326172a9, RZ ;  /* 0xcd9e8d5754547825 */ /* 0x000fe200078e00ff */
[----:B------:R3:W-:Y:S04]  /*5e40*/  MUFU.EX2 R130, R16 ;  /* 0x0000001000827308 */ /* 0x0007e80000000800 */
[----:B------:R-:W-:Y:S01]  /*5e50*/  LOP3.LUT R6, R85, UR29, R6, 0x96, !PT ;  /* 0x0000001d55067c12 */ /* 0x000fe2000f8e9606 */
[----:B-1----:R-:W-:Y:S04]  /*5e60*/  IMAD.WIDE.U32 R4, R4, -0x326172a9, RZ ;  /* 0xcd9e8d5704047825 */ /* 0x002fe800078e00ff */
[----:B------:R-:W-:Y:S01]  /*5e70*/  IMAD.WIDE.U32 R6, R6, -0x2daee0ad, RZ ;  /* 0xd2511f5306067825 */ /* 0x000fe200078e00ff */
[----:B------:R1:W-:Y:S01]  /*5e80*/  MUFU.EX2 R120, R12 ;  /* 0x0000000c00787308 */ /* 0x0003e20000000800 */
[----:B------:R-:W-:Y:S03]  /*5e90*/  LOP3.LUT R8, R5, UR27, R84, 0x96, !PT ;  /* 0x0000001b05087c12 */ /* 0x000fe6000f8e9654 */
[----:B------:R-:W-:Y:S02]  /*5ea0*/  LOP3.LUT R10, R7, UR26, R86, 0x96, !PT ;  /* 0x0000001a070a7c12 */ /* 0x000fe4000f8e9656 */
[----:B------:R-:W-:Y:S04]  /*5eb0*/  IMAD.WIDE.U32 R8, R8, -0x2daee0ad, RZ ;  /* 0xd2511f5308087825 */ /* 0x000fe800078e00ff */
[----:B--2---:R-:W-:Y:S01]  /*5ec0*/  IMAD.WIDE.U32 R10, R10, -0x326172a9, RZ ;  /* 0xcd9e8d570a0a7825 */ /* 0x004fe200078e00ff */
[----:B------:R2:W-:Y:S03]  /*5ed0*/  MUFU.EX2 R126, R3 ;  /* 0x00000003007e7308 */ /* 0x0005e60000000800 */
[----:B---3--:R-:W-:Y:S01]  /*5ee0*/  FFMA.FTZ R16, R13, c[0x0][0x23c], -R2 ;  /* 0x00008f000d107a23 */ /* 0x008fe20000010802 */
[----:B------:R-:W-:Y:S01]  /*5ef0*/  LOP3.LUT R7, R11, UR25, R4, 0x96, !PT ;  /* 0x000000190b077c12 */ /* 0x000fe2000f8e9604 */
[----:B------:R-:W-:Y:S01]  /*5f00*/  FFMA.FTZ R2, R17, c[0x0][0x23c], -R2 ;  /* 0x00008f0011027a23 */ /* 0x000fe20000010802 */
[----:B------:R-:W-:Y:S03]  /*5f10*/  LOP3.LUT R4, R9, UR24, R6, 0x96, !PT ;  /* 0x0000001809047c12 */ /* 0x000fe6000f8e9606 */
[----:B------:R-:W-:Y:S01]  /*5f20*/  IMAD.WIDE.U32 R6, R7, -0x2daee0ad, RZ ;  /* 0xd2511f5307067825 */ /* 0x000fe200078e00ff */
[----:B------:R3:W-:Y:S03]  /*5f30*/  MUFU.EX2 R116, R2 ;  /* 0x0000000200747308 */ /* 0x0007e60000000800 */
[----:B------:R-:W-:Y:S01]  /*5f40*/  IMAD.WIDE.U32 R4, R4, -0x326172a9, RZ ;  /* 0xcd9e8d5704047825 */ /* 0x000fe200078e00ff */
[C---:B------:R-:W-:Y:S02]  /*5f50*/  LOP3.LUT R9, R6.reuse, 0xff, RZ, 0xc0, !PT ;  /* 0x000000ff06097812 */ /* 0x040fe400078ec0ff */
[--C-:B------:R-:W-:Y:S02]  /*5f60*/  SHF.R.U32.HI R11, RZ, 0x18, R6.reuse ;  /* 0x00000018ff0b7819 */ /* 0x100fe40000011606 */
[----:B------:R-:W-:Y:S02]  /*5f70*/  ISETP.LE.U32.AND P2, PT, R9, UR35, PT ;  /* 0x0000002309007c0c */ /* 0x000fe4000bf43070 */
[----:B-1----:R-:W-:Y:S01]  /*5f80*/  SHF.R.U32.HI R12, RZ, 0x10, R6 ;  /* 0x00000010ff0c7819 */ /* 0x002fe20000011606 */
[----:B------:R-:W-:Y:S01]  /*5f90*/  MUFU.EX2 R115, R0 ;  /* 0x0000000000737308 */ /* 0x000fe20000000800 */
[----:B------:R-:W-:Y:S02]  /*5fa0*/  LOP3.LUT R13, R6, 0xffff, RZ, 0xc0, !PT ;  /* 0x0000ffff060d7812 */ /* 0x000fe400078ec0ff */
[----:B------:R-:W-:Y:S02]  /*5fb0*/  LOP3.LUT R8, R7, UR22, R8, 0x96, !PT ;  /* 0x0000001607087c12 */ /* 0x000fe4000f8e9608 */
[C---:B------:R-:W-:Y:S02]  /*5fc0*/  LOP3.LUT R6, R4.reuse, 0xff, RZ, 0xc0, !PT ;  /* 0x000000ff04067812 */ /* 0x040fe400078ec0ff */
[----:B------:R-:W-:Y:S02]  /*5fd0*/  LOP3.LUT R9, R4, 0xffff, RZ, 0xc0, !PT ;  /* 0x0000ffff04097812 */ /* 0x000fe400078ec0ff */
[----:B--2---:R-:W-:Y:S01]  /*5fe0*/  LOP3.LUT R3, R5, UR23, R10, 0x96, !PT ;  /* 0x0000001705037c12 */ /* 0x004fe2000f8e960a */
[----:B------:R-:W-:Y:S01]  /*5ff0*/  MUFU.EX2 R118, R16 ;  /* 0x0000001000767308 */ /* 0x000fe20000000800 */
[--C-:B------:R-:W-:Y:S02]  /*6000*/  SHF.R.U32.HI R7, RZ, 0x18, R4.reuse ;  /* 0x00000018ff077819 */ /* 0x100fe40000011604 */
[----:B------:R-:W-:Y:S02]  /*6010*/  ISETP.LE.U32.AND P6, PT, R6, UR35, PT ;  /* 0x0000002306007c0c */ /* 0x000fe4000bfc3070 */
[----:B------:R-:W-:Y:S02]  /*6020*/  LOP3.LUT R5, R8, 0xff, RZ, 0xc0, !PT ;  /* 0x000000ff08057812 */ /* 0x000fe400078ec0ff */
[----:B------:R-:W-:Y:S02]  /*6030*/  SHF.R.U32.HI R10, RZ, 0x10, R4 ;  /* 0x00000010ff0a7819 */ /* 0x000fe40000011604 */
[--C-:B------:R-:W-:Y:S01]  /*6040*/  SHF.R.U32.HI R4, RZ, 0x18, R8.reuse ;  /* 0x00000018ff047819 */ /* 0x100fe20000011608 */
[----:B------:R-:W-:Y:S01]  /*6050*/  MUFU.EX2 R119, R15 ;  /* 0x0000000f00777308 */ /* 0x000fe20000000800 */
[----:B------:R-:W-:Y:S02]  /*6060*/  ISETP.LE.U32.AND P1, PT, R7, UR35, PT ;  /* 0x0000002307007c0c */ /* 0x000fe4000bf23070 */
[----:B------:R-:W-:Y:S02]  /*6070*/  ISETP.LE.U32.AND P5, PT, R5, UR35, PT ;  /* 0x0000002305007c0c */ /* 0x000fe4000bfa3070 */
[----:B------:R-:W-:Y:S02]  /*6080*/  LOP3.LUT R5, R3, 0xff, RZ, 0xc0, !PT ;  /* 0x000000ff03057812 */ /* 0x000fe400078ec0ff */
[----:B------:R-:W-:Y:S02]  /*6090*/  ISETP.LE.U32.AND P3, PT, R4, UR35, PT ;  /* 0x0000002304007c0c */ /* 0x000fe4000bf63070 */
[--C-:B------:R-:W-:Y:S01]  /*60a0*/  SHF.R.U32.HI R4, RZ, 0x10, R3.reuse ;  /* 0x00000010ff047819 */ /* 0x100fe20000011603 */
[----:B------:R-:W-:Y:S01]  /*60b0*/  MUFU.EX2 R117, R14 ;  /* 0x0000000e00757308 */ /* 0x000fe20000000800 */
[----:B------:R-:W-:Y:S02]  /*60c0*/  SHF.R.U32.HI R6, RZ, 0x18, R3 ;  /* 0x00000018ff067819 */ /* 0x000fe40000011603 */
[----:B------:R-:W-:Y:S02]  /*60d0*/  LOP3.LUT R4, R4, 0xff, RZ, 0xc0, !PT ;  /* 0x000000ff04047812 */ /* 0x000fe400078ec0ff */
[----:B------:R-:W-:Y:S02]  /*60e0*/  ISETP.LE.U32.AND P4, PT, R6, UR35, PT ;  /* 0x0000002306007c0c */ /* 0x000fe4000bf83070 */
[----:B---3--:R-:W-:Y:S02]  /*60f0*/  LOP3.LUT R2, R10, 0xff, RZ, 0xc0, !PT ;  /* 0x000000ff0a027812 */ /* 0x008fe400078ec0ff */
[----:B------:R-:W-:Y:S01]  /*6100*/  ISETP.LE.U32.AND P0, PT, R11, UR35, PT ;  /* 0x000000230b007c0c */ /* 0x000fe2000bf03070 */
[----:B------:R-:W1:Y:S11]  /*6110*/  MUFU.EX2 R123, R19 ;  /* 0x00000013007b7308 */ /* 0x000e760000000800 */
[----:B------:R-:W-:Y:S01]  /*6120*/  @!UPT UIADD3 URZ, URZ, URZ, URZ ;  /* 0x0000003f3f3ff290 */ /* 0x000fe2000fffe03f */
[----:B-1----:R-:W-:Y:S02]  /*6130*/  @!P0 FADD.FTZ R123, -R123, -RZ ;  /* 0x800000ff7b7b8221 */ /* 0x002fe40000010100 */
[----:B------:R-:W-:Y:S01]  /*6140*/  @!P2 FADD.FTZ R130, -R130, -RZ ;  /* 0x800000ff8282a221 */ /* 0x000fe20000010100 */
[----:B------:R-:W-:Y:S01]  /*6150*/  ISETP.LE.U32.AND P2, PT, R5, UR35, PT ;  /* 0x0000002305007c0c */ /* 0x000fe2000bf43070 */
[----:B------:R-:W-:Y:S01]  /*6160*/  @!P6 FADD.FTZ R128, -R128, -RZ ;  /* 0x800000ff8080e221 */ /* 0x000fe20000010100 */
[----:B------:R-:W-:Y:S01]  /*6170*/  LOP3.LUT R5, R3, 0xffff, RZ, 0xc0, !PT ;  /* 0x0000ffff03057812 */ /* 0x000fe200078ec0ff */
[----:B------:R-:W-:Y:S01]  /*6180*/  @!P1 FADD.FTZ R129, -R129, -RZ ;  /* 0x800000ff81819221 */ /* 0x000fe20000010100 */
[----:B------:R-:W-:Y:S01]  /*6190*/  ISETP.LE.U32.AND P6, PT, R4, UR35, PT ;  /* 0x0000002304007c0c */ /* 0x000fe2000bfc3070 */
[----:B------:R-:W-:Y:S01]  /*61a0*/  @!P4 FADD.FTZ R127, -R127, -RZ ;  /* 0x800000ff7f7fc221 */ /* 0x000fe20000010100 */
[----:B------:R-:W-:Y:S01]  /*61b0*/  SHF.R.U32.HI R4, RZ, 0x8, R9 ;  /* 0x00000008ff047819 */ /* 0x000fe20000011609 */
[----:B------:R-:W-:Y:S01]  /*61c0*/  @!P5 FADD.FTZ R120, -R120, -RZ ;  /* 0x800000ff7878d221 */ /* 0x000fe20000010100 */
[----:B------:R-:W-:Y:S01]  /*61d0*/  LOP3.LUT R3, R12, 0xff, RZ, 0xc0, !PT ;  /* 0x000000ff0c037812 */ /* 0x000fe200078ec0ff */
[----:B------:R-:W-:Y:S01]  /*61e0*/  @!P3 FADD.FTZ R119, -R119, -RZ ;  /* 0x800000ff7777b221 */ /* 0x000fe20000010100 */
[----:B------:R-:W-:Y:S02]  /*61f0*/  SHF.R.U32.HI R5, RZ, 0x8, R5 ;  /* 0x00000008ff057819 */ /* 0x000fe40000011605 */
[----:B------:R-:W-:Y:S01]  /*6200*/  ISETP.LE.U32.AND P1, PT, R3, UR35, PT ;  /* 0x0000002303007c0c */ /* 0x000fe2000bf23070 */
[----:B------:R-:W-:Y:S01]  /*6210*/  @!P2 FADD.FTZ R125, -R125, -RZ ;  /* 0x800000ff7d7da221 */ /* 0x000fe20000010100 */
[----:B------:R-:W-:Y:S02]  /*6220*/  LOP3.LUT R3, R4, 0xffff, RZ, 0xc0, !PT ;  /* 0x0000ffff04037812 */ /* 0x000fe400078ec0ff */
[----:B------:R-:W-:Y:S01]  /*6230*/  LOP3.LUT R4, R5, 0xffff, RZ, 0xc0, !PT ;  /* 0x0000ffff05047812 */ /* 0x000fe200078ec0ff */
[----:B------:R-:W-:Y:S01]  /*6240*/  @!P6 FADD.FTZ R124, -R124, -RZ ;  /* 0x800000ff7c7ce221 */ /* 0x000fe20000010100 */
[----:B------:R-:W-:Y:S02]  /*6250*/  ISETP.LE.U32.AND P4, PT, R3, UR35, PT ;  /* 0x0000002303007c0c */ /* 0x000fe4000bf83070 */
[----:B------:R-:W-:Y:S02]  /*6260*/  ISETP.LE.U32.AND P2, PT, R4, UR35, PT ;  /* 0x0000002304007c0c */ /* 0x000fe4000bf43070 */
[----:B------:R-:W-:Y:S02]  /*6270*/  ISETP.LE.U32.AND P6, PT, R2, UR35, PT ;  /* 0x0000002302007c0c */ /* 0x000fe4000bfc3070 */
[----:B------:R-:W-:Y:S01]  /*6280*/  SHF.R.U32.HI R3, RZ, 0x10, R8 ;  /* 0x00000010ff037819 */ /* 0x000fe20000011608 */
[----:B------:R-:W-:Y:S01]  /*6290*/  @!P1 FADD.FTZ R115, -R115, -RZ ;  /* 0x800000ff73739221 */ /* 0x000fe20000010100 */
[----:B------:R-:W-:Y:S02]  /*62a0*/  LOP3.LUT R8, R8, 0xffff, RZ, 0xc0, !PT ;  /* 0x0000ffff08087812 */ /* 0x000fe400078ec0ff */
[----:B------:R-:W-:Y:S02]  /*62b0*/  SHF.R.U32.HI R2, RZ, 0x8, R13 ;  /* 0x00000008ff027819 */ /* 0x000fe4000001160d */
[----:B------:R-:W-:Y:S01]  /*62c0*/  SHF.R.U32.HI R8, RZ, 0x8, R8 ;  /* 0x00000008ff087819 */ /* 0x000fe20000011608 */
[----:B------:R-:W-:Y:S01]  /*62d0*/  @!P4 FADD.FTZ R126, -R126, -RZ ;  /* 0x800000ff7e7ec221 */ /* 0x000fe20000010100 */
[----:B------:R-:W-:Y:S01]  /*62e0*/  LOP3.LUT R3, R3, 0xff, RZ, 0xc0, !PT ;  /* 0x000000ff03037812 */ /* 0x000fe200078ec0ff */
[----:B------:R-:W-:Y:S01]  /*62f0*/  @!P2 FADD.FTZ R121, -R121, -RZ ;  /* 0x800000ff7979a221 */ /* 0x000fe20000010100 */
[----:B------:R-:W-:Y:S01]  /*6300*/  LOP3.LUT R0, R2, 0xffff, RZ, 0xc0, !PT ;  /* 0x0000ffff02007812 */ /* 0x000fe200078ec0ff */
[----:B------:R-:W-:Y:S01]  /*6310*/  @!P6 FADD.FTZ R122, -R122, -RZ ;  /* 0x800000ff7a7ae221 */ /* 0x000fe20000010100 */
[----:B------:R-:W-:Y:S02]  /*6320*/  LOP3.LUT R2, R8, 0xffff, RZ, 0xc0, !PT ;  /* 0x0000ffff08027812 */ /* 0x000fe400078ec0ff */
[----:B------:R-:W-:Y:S02]  /*6330*/  ISETP.LE.U32.AND P4, PT, R3, UR35, PT ;  /* 0x0000002303007c0c */ /* 0x000fe4000bf83070 */
[----:B------:R-:W-:Y:S02]  /*6340*/  F2FP.RELU.BF16.PACK_AB R3, R121, R125 ;  /* 0x0000007d7903723e */ /* 0x000fe400000018ff */
[----:B------:R-:W-:Y:S02]  /*6350*/  ISETP.LE.U32.AND P6, PT, R2, UR35, PT ;  /* 0x0000002302007c0c */ /* 0x000fe4000bfc3070 */
        /* <DEDUP_REMOVED lines=11> */
[----:B------:R-:W-:Y:S03]  /*6410*/  F2FP.RELU.BF16.PACK_AB R4, R119, R117 ;  /* 0x000000757704723e */ /* 0x000fe600000018ff */
[----:B------:R-:W-:Y:S01]  /*6420*/  @!P2 FADD.FTZ R116, -R116, -RZ ;  /* 0x800000ff7474a221 */ /* 0x000fe20000010100 */
[----:B------:R-:W-:Y:S02]  /*6430*/  F2FP.RELU.BF16.PACK_AB R5, R118, R120 ;  /* 0x000000787605723e */ /* 0x000fe400000018ff */
[----:B------:R-:W-:Y:S02]  /*6440*/  FSETP.GE.FTZ.AND P2, PT, R121, RZ, PT ;  /* 0x000000ff7900720b */ /* 0x000fe40003f56000 */
[----:B-1----:R-:W-:Y:S02]  /*6450*/  F2FP.RELU.BF16.PACK_AB R3, R116, R130 ;  /* 0x000000827403723e */ /* 0x002fe400000018ff */
[----:B--2---:R-:W-:Y:S02]  /*6460*/  F2FP.RELU.BF16.PACK_AB R2, R123, R115 ;  /* 0x000000737b02723e */ /* 0x004fe400000018ff */
[----:B---3--:R-:W-:Y:S05]  /*6470*/  F2FP.RELU.BF16.PACK_AB R0, R129, R122 ;  /* 0x0000007a8100723e */ /* 0x008fea00000018ff */
[----:B------:R1:W-:Y:S04]  /*6480*/  STS [R239+0x2a400], R0 ;  /* 0x02a40000ef007388 */ /* 0x0003e80000000800 */
[----:B------:R-:W-:Y:S04]  /*6490*/  STS [R237+0x2a000], R5 ;  /* 0x02a00005ed007388 */ /* 0x000fe80000000800 */
[----:B------:R-:W-:Y:S04]  /*64a0*/  STS [R237+0x2a400], R4 ;  /* 0x02a40004ed007388 */ /* 0x000fe80000000800 */
[----:B------:R2:W-:Y:S04]  /*64b0*/  STS [R238+0x2a000], R3 ;  /* 0x02a00003ee007388 */ /* 0x0005e80000000800 */
[----:B------:R3:W-:Y:S04]  /*64c0*/  STS [R238+0x2a400], R2 ;  /* 0x02a40002ee007388 */ /* 0x0007e80000000800 */
[----:B------:R-:W-:Y:S01]  /*64d0*/  LDSM.16.M88.4 R8, [R212+0x20000] ;  /* 0x02000000d408783b */ /* 0x000fe20000000200 */
[----:B-1----:R-:W-:Y:S07]  /*64e0*/  IMAD.SHL.U32 R0, R222, 0x2, RZ ;  /* 0x00000002de007824 */ /* 0x002fee00078e00ff */
[----:B------:R-:W-:Y:S08]  /*64f0*/  LDSM.16.M88.4 R84, [R212+0x20800] ;  /* 0x02080000d454783b */ /* 0x000ff00000000200 */
[----:B------:R-:W1:Y:S01]  /*6500*/  LDSM.16.M88.4 R16, [R0+0x10000] ;  /* 0x010000000010783b */ /* 0x000e620000000200 */
[C-C-:B--2---:R-:W-:Y:S02]  /*6510*/  IMAD.IADD R3, R216.reuse, 0x1, R0.reuse ;  /* 0x00000001d8037824 */ /* 0x144fe400078e0200 */
[----:B---3--:R-:W-:Y:S05]  /*6520*/  IMAD.IADD R2, R217, 0x1, R0 ;  /* 0x00000001d9027824 */ /* 0x008fea00078e0200 */
[----:B------:R-:W-:Y:S01]  /*6530*/  LDSM.16.M88.4 R92, [R209+0x20000] ;  /* 0x02000000d15c783b */ /* 0x000fe20000000200 */
[----:B------:R-:W-:Y:S07]  /*6540*/  IMAD.IADD R112, R216, 0x1, R2 ;  /* 0x00000001d8707824 */ /* 0x000fee00078e0202 */
[----:B------:R-:W2:Y:S08]  /*6550*/  LDSM.16.M88.4 R88, [R2+0x10000] ;  /* 0x010000000258783b */ /* 0x000eb00000000200 */
[----:B------:R-:W3:Y:S08]  /*6560*/  LDSM.16.M88.4 R96, [R209+0x20800] ;  /* 0x02080000d160783b */ /* 0x000ef00000000200 */
[----:B------:R-:W-:Y:S01]  /*6570*/  LDSM.16.M88.4 R100, [R3+0x10000] ;  /* 0x010000000364783b */ /* 0x000fe20000000200 */
[C---:B-1----:R-:W-:Y:S07]  /*6580*/  HMMA.16816.F32.BF16 R4, R16.reuse, R8, RZ ;  /* 0x000000081004723c */ /* 0x042fee00000418ff */
[----:B------:R-:W1:Y:S01]  /*6590*/  LDSM.16.M88.4 R104, [R211+0x20000] ;  /* 0x02000000d368783b */ /* 0x000e620000000200 */
[C---:B------:R-:W-:Y:S07]  /*65a0*/  HMMA.16816.F32.BF16 R8, R16.reuse, R10, RZ ;  /* 0x0000000a1008723c */ /* 0x040fee00000418ff */
[----:B------:R-:W-:Y:S01]  /*65b0*/  LDSM.16.M88.4 R108, [R210+0x20000] ;  /* 0x02000000d26c783b */ /* 0x000fe20000000200 */
[C---:B------:R-:W-:Y:S08]  /*65c0*/  HMMA.16816.F32.BF16 R12, R16.reuse, R84, RZ ;  /* 0x00000054100c723c */ /* 0x040ff000000418ff */
[----:B------:R-:W-:Y:S01]  /*65d0*/  HMMA.16816.F32.BF16 R16, R16, R86, RZ ;  /* 0x000000561010723c */ /* 0x000fe200000418ff */
[----:B------:R-:W4:Y:S07]  /*65e0*/  LDSM.16.M88.4 R84, [R211+0x20800] ;  /* 0x02080000d354783b */ /* 0x000f2e0000000200 */
[C---:B--2---:R-:W-:Y:S08]  /*65f0*/  HMMA.16816.F32.BF16 R4, R88.reuse, R92, R4 ;  /* 0x0000005c5804723c */ /* 0x044ff00000041804 */
[C---:B------:R-:W-:Y:S01]  /*6600*/  HMMA.16816.F32.BF16 R8, R88.reuse, R94, R8 ;  /* 0x0000005e5808723c */ /* 0x040fe20000041808 */
[----:B------:R-:W2:Y:S07]  /*6610*/  LDSM.16.M88.4 R92, [R112+0x10000] ;  /* 0x01000000705c783b */ /* 0x000eae0000000200 */
[C---:B---3--:R-:W-:Y:S08]  /*6620*/  HMMA.16816.F32.BF16 R12, R88.reuse, R96, R12 ;  /* 0x00000060580c723c */ /* 0x048ff0000004180c */
[----:B------:R-:W-:Y:S01]  /*6630*/  HMMA.16816.F32.BF16 R16, R88, R98, R16 ;  /* 0x000000625810723c */ /* 0x000fe20000041810 */
[----:B------:R-:W3:Y:S07]  /*6640*/  LDSM.16.M88.4 R88, [R210+0x20800] ;  /* 0x02080000d258783b */ /* 0x000eee0000000200 */
[C---:B-1----:R-:W-:Y:S01]  /*6650*/  HMMA.16816.F32.BF16 R4, R100.reuse, R104, R4 ;  /* 0x000000686404723c */ /* 0x042fe20000041804 */
[----:B------:R-:W-:Y:S07]  /*6660*/  LDSM.16.M88.4 R96, [R0+0x12000] ;  /* 0x012000000060783b */ /* 0x000fee0000000200 */
[C---:B------:R-:W-:Y:S01]  /*6670*/  HMMA.16816.F32.BF16 R8, R100.reuse, R106, R8 ;  /* 0x0000006a6408723c */ /* 0x040fe20000041808 */
[----:B------:R-:W1:Y:S07]  /*6680*/  LDSM.16.M88.4 R104, [R212+0x22000] ;  /* 0x02200000d468783b */ /* 0x000e6e0000000200 */
[C---:B----4-:R-:W-:Y:S08]  /*6690*/  HMMA.16816.F32.BF16 R12, R100.reuse, R84, R12 ;  /* 0x00000054640c723c */ /* 0x050ff0000004180c */
[----:B------:R-:W-:Y:S01]  /*66a0*/  HMMA.16816.F32.BF16 R16, R100, R86, R16 ;  /* 0x000000566410723c */ /* 0x000fe20000041810 */
[----:B------:R-:W4:Y:S07]  /*66b0*/  LDSM.16.M88.4 R84, [R212+0x22800] ;  /* 0x02280000d454783b */ /* 0x000f2e0000000200 */
[C---:B--2---:R-:W-:Y:S01]  /*66c0*/  HMMA.16816.F32.BF16 R4, R92.reuse, R108, R4 ;  /* 0x0000006c5c04723c */ /* 0x044fe20000041804 */
[----:B------:R-:W-:Y:S07]  /*66d0*/  LDSM.16.M88.4 R100, [R2+0x12000] ;  /* 0x012000000264783b */ /* 0x000fee0000000200 */
        /* <DEDUP_REMOVED lines=48> */
[----:B------:R1:W-:Y:S07]  /*69e0*/  LDSM.16.M88.4 R92, [R0+0x16000] ;  /* 0x01600000005c783b */ /* 0x0003ee0000000200 */
[C---:B------:R-:W-:Y:S01]  /*69f0*/  HMMA.16816.F32.BF16 R8, R96.reuse, R106, R8 ;  /* 0x0000006a6008723c */ /* 0x040fe20000041808 */
[----:B------:R-:W3:Y:S07]  /*6a00*/  LDSM.16.M88.4 R104, [R212+0x26000] ;  /* 0x02600000d468783b */ /* 0x000eee0000000200 */
[C---:B----4-:R-:W-:Y:S08]  /*6a10*/  HMMA.16816.F32.BF16 R12, R96.reuse, R84, R12 ;  /* 0x00000054600c723c */ /* 0x050ff0000004180c */
[----:B------:R-:W-:Y:S01]  /*6a20*/  HMMA.16816.F32.BF16 R16, R96, R86, R16 ;  /* 0x000000566010723c */ /* 0x000fe20000041810 */
[----:B------:R-:W4:Y:S03]  /*6a30*/  LDSM.16.M88.4 R84, [R212+0x26800] ;  /* 0x02680000d454783b */ /* 0x000f260000000200 */
[----:B-1----:R-:W-:Y:S04]  /*6a40*/  IMAD.U32 R0, R248, -0x40, RZ ;  /* 0xffffffc0f8007824 */ /* 0x002fe800078e00ff */
[C---:B--2---:R-:W-:Y:S01]  /*6a50*/  HMMA.16816.F32.BF16 R4, R100.reuse, R108, R4 ;  /* 0x0000006c6404723c */ /* 0x044fe20000041804 */
[----:B------:R-:W-:Y:S04]  /*6a60*/  LDSM.16.M88.4 R96, [R2+0x16000] ;  /* 0x016000000260783b */ /* 0x000fe80000000200 */
[C---:B------:R-:W-:Y:S03]  /*6a70*/  LEA R224, P0, R0.reuse, R224, 0x2 ;  /* 0x000000e000e07211 */ /* 0x040fe600078010ff */
[C---:B------:R-:W-:Y:S01]  /*6a80*/  HMMA.16816.F32.BF16 R8, R100.reuse, R110, R8 ;  /* 0x0000006e6408723c */ /* 0x040fe20000041808 */
[----:B------:R-:W1:Y:S03]  /*6a90*/  LDSM.16.M88.4 R108, [R209+0x26000] ;  /* 0x02600000d16c783b */ /* 0x000e660000000200 */
[----:B------:R-:W-:Y:S02]  /*6aa0*/  LEA.HI.X.SX32 R225, R0, R225, 0x2, P0 ;  /* 0x000000e100e17211 */ /* 0x000fe400000f16ff */
[----:B------:R-:W-:Y:S02]  /*6ab0*/  FSETP.GE.FTZ.AND P0, PT, R127, RZ, PT ;  /* 0x000000ff7f00720b */ /* 0x000fe40003f16000 */
[C---:B---3--:R-:W-:Y:S08]  /*6ac0*/  HMMA.16816.F32.BF16 R12, R100.reuse, R88, R12 ;  /* 0x00000058640c723c */ /* 0x048ff0000004180c */
[----:B------:R-:W-:Y:S01]  /*6ad0*/  HMMA.16816.F32.BF16 R16, R100, R90, R16 ;  /* 0x0000005a6410723c */ /* 0x000fe20000041810 */
[----:B------:R-:W2:Y:S07]  /*6ae0*/  LDSM.16.M88.4 R88, [R209+0x26800] ;  /* 0x02680000d158783b */ /* 0x000eae0000000200 */
[C---:B------:R-:W-:Y:S01]  /*6af0*/  HMMA.16816.F32.BF16 R4, R92.reuse, R104, R4 ;  /* 0x000000685c04723c */ /* 0x040fe20000041804 */
        /* <DEDUP_REMOVED lines=13> */
[C---:B---3--:R-:W-:Y:S08]  /*6bd0*/  HMMA.16816.F32.BF16 R4, R100.reuse, R104, R4 ;  /* 0x000000686404723c */ /* 0x048ff00000041804 */
[C---:B------:R-:W-:Y:S08]  /*6be0*/  HMMA.16816.F32.BF16 R8, R100.reuse, R106, R8 ;  /* 0x0000006a6408723c */ /* 0x040ff00000041808 */
[C---:B----4-:R-:W-:Y:S08]  /*6bf0*/  HMMA.16816.F32.BF16 R12, R100.reuse, R84, R12 ;  /* 0x00000054640c723c */ /* 0x050ff0000004180c */
[----:B------:R-:W-:Y:S08]  /*6c00*/  HMMA.16816.F32.BF16 R16, R100, R86, R16 ;  /* 0x000000566410723c */ /* 0x000ff00000041810 */
[C---:B-1----:R-:W-:Y:S08]  /*6c10*/  HMMA.16816.F32.BF16 R4, R92.reuse, R108, R4 ;  /* 0x0000006c5c04723c */ /* 0x042ff00000041804 */
[C---:B------:R-:W-:Y:S08]  /*6c20*/  HMMA.16816.F32.BF16 R8, R92.reuse, R110, R8 ;  /* 0x0000006e5c08723c */ /* 0x040ff00000041808 */
[C---:B--2---:R-:W-:Y:S08]  /*6c30*/  HMMA.16816.F32.BF16 R12, R92.reuse, R88, R12 ;  /* 0x000000585c0c723c */ /* 0x044ff0000004180c */
[C---:B-----5:R-:W-:Y:S01]  /*6c40*/  FADD.FTZ R0, -R113.reuse, R7 ;  /* 0x0000000771007221 */ /* 0x060fe20000010100 */
[----:B------:R-:W-:Y:S03]  /*6c50*/  HMMA.16816.F32.BF16 R16, R92, R90, R16 ;  /* 0x0000005a5c10723c */ /* 0x000fe60000041810 */
[----:B------:R-:W-:Y:S01]  /*6c60*/  FADD.FTZ R3, -R114, R5 ;  /* 0x0000000572037221 */ /* 0x000fe20000010100 */
[----:B------:R-:W-:Y:S01]  /*6c70*/  FSEL R0, R0, R113, P0 ;  /* 0x0000007100007208 */ /* 0x000fe20000000000 */
[----:B------:R-:W-:Y:S01]  /*6c80*/  FADD.FTZ R2, -R113, R6 ;  /* 0x0000000671027221 */ /* 0x000fe20000010100 */
[----:B------:R-:W-:Y:S01]  /*6c90*/  FSETP.GE.FTZ.AND P0, PT, R128, RZ, PT ;  /* 0x000000ff8000720b */ /* 0x000fe20003f16000 */
[----:B------:R-:W-:Y:S01]  /*6ca0*/  FADD.FTZ R8, -R114, R8 ;  /* 0x0000000872087221 */ /* 0x000fe20000010100 */
[----:B------:R-:W-:Y:S01]  /*6cb0*/  FSEL R3, R3, R114, P2 ;  /* 0x0000007203037208 */ /* 0x000fe20001000000 */
[----:B------:R-:W-:Y:S01]  /*6cc0*/  FADD.FTZ R11, -R113, R11 ;  /* 0x0000000b710b7221 */ /* 0x000fe20000010100 */
[----:B------:R-:W-:Y:S02]  /*6cd0*/  FSETP.GE.FTZ.AND P2, PT, R118, RZ, PT ;  /* 0x000000ff7600720b */ /* 0x000fe40003f56000 */
[----:B------:R-:W-:Y:S01]  /*6ce0*/  FMUL.FTZ R90, R127, R0 ;  /* 0x000000007f5a7220 */ /* 0x000fe20000410000 */
[-C--:B------:R-:W-:Y:S01]  /*6cf0*/  FSEL R0, R8, R114.reuse, P0 ;  /* 0x0000007208007208 */ /* 0x080fe20000000000 */
[----:B------:R-:W-:Y:S01]  /*6d00*/  FMUL.FTZ R92, R121, R3 ;  /* 0x00000003795c7220 */ /* 0x000fe20000410000 */
[----:B------:R-:W-:Y:S01]  /*6d10*/  FSETP.GE.FTZ.AND P0, PT, R129, RZ, PT ;  /* 0x000000ff8100720b */ /* 0x000fe20003f16000 */
[----:B------:R-:W-:Y:S01]  /*6d20*/  FADD.FTZ R3, -R114, R13 ;  /* 0x0000000d72037221 */ /* 0x000fe20000010100 */
[-C--:B------:R-:W-:Y:S01]  /*6d30*/  FSEL R2, R2, R113.reuse, P1 ;  /* 0x0000007102027208 */ /* 0x080fe20000800000 */
[----:B------:R-:W-:Y:S01]  /*6d40*/  FADD.FTZ R10, -R113, R10 ;  /* 0x0000000a710a7221 */ /* 0x000fe20000010100 */
[----:B------:R-:W-:Y:S01]  /*6d50*/  FSETP.GE.FTZ.AND P1, PT, R122, RZ, PT ;  /* 0x000000ff7a00720b */ /* 0x000fe20003f36000 */
[----:B------:R-:W-:Y:S01]  /*6d60*/  FADD.FTZ R4, -R114, R4 ;  /* 0x0000000472047221 */ /* 0x000fe20000010100 */
[----:B------:R-:W-:Y:S01]  /*6d70*/  FSEL R3, R3, R114, P2 ;  /* 0x0000007203037208 */ /* 0x000fe20001000000 */
[----:B------:R-:W-:Y:S01]  /*6d80*/  FMUL.FTZ R89, R128, R0 ;  /* 0x0000000080597220 */ /* 0x000fe20000410000 */
[-C--:B------:R-:W-:Y:S01]  /*6d90*/  FSEL R0, R11, R113.reuse, P0 ;  /* 0x000000710b007208 */ /* 0x080fe20000000000 */
[----:B------:R-:W-:Y:S01]  /*6da0*/  FADD.FTZ R15, -R113, R15 ;  /* 0x0000000f710f7221 */ /* 0x000fe20000010100 */
[----:B------:R-:W-:Y:S01]  /*6db0*/  FSEL R4, R4, R114, P3 ;  /* 0x0000007204047208 */ /* 0x000fe20001800000 */
[----:B------:R-:W-:Y:S01]  /*6dc0*/  FMUL.FTZ R91, R124, R2 ;  /* 0x000000027c5b7220 */ /* 0x000fe20000410000 */
[----:B------:R-:W-:Y:S01]  /*6dd0*/  FSEL R2, R10, R113, P1 ;  /* 0x000000710a027208 */ /* 0x000fe20000800000 */
[----:B------:R-:W-:Y:S01]  /*6de0*/  FMUL.FTZ R85, R129, R0 ;  /* 0x0000000081557220 */ /* 0x000fe20000410000 */
[----:B------:R-:W-:Y:S01]  /*6df0*/  FSETP.GE.FTZ.AND P1, PT, R119, RZ, PT ;  /* 0x000000ff7700720b */ /* 0x000fe20003f36000 */
[----:B------:R-:W-:Y:S01]  /*6e00*/  FADD.FTZ R0, -R113, R18 ;  /* 0x0000001271007221 */ /* 0x000fe20000010100 */
[----:B------:R-:W-:Y:S01]  /*6e10*/  FSETP.GE.FTZ.AND P2, PT, R116, RZ, PT ;  /* 0x000000ff7400720b */ /* 0x000fe20003f56000 */
[----:B------:R-:W-:Y:S01]  /*6e20*/  FMUL.FTZ R84, R118, R3 ;  /* 0x0000000376547220 */ /* 0x000fe20000410000 */
[-C--:B------:R-:W-:Y:S01]  /*6e30*/  FSEL R3, R15, R113.reuse, P1 ;  /* 0x000000710f037208 */ /* 0x080fe20000800000 */
[----:B------:R-:W-:Y:S01]  /*6e40*/  FMUL.FTZ R93, R125, R4 ;  /* 0x000000047d5d7220 */ /* 0x000fe20000410000 */
[----:B------:R-:W-:Y:S01]  /*6e50*/  FSETP.GE.FTZ.AND P1, PT, R115, RZ, PT ;  /* 0x000000ff7300720b */ /* 0x000fe20003f36000 */
[C---:B------:R-:W-:Y:S01]  /*6e60*/  FADD.FTZ R4, -R114.reuse, R12 ;  /* 0x0000000c72047221 */ /* 0x040fe20000010100 */
[----:B------:R-:W-:Y:S01]  /*6e70*/  FSETP.GE.FTZ.AND P0, PT, R123, RZ, PT ;  /* 0x000000ff7b00720b */ /* 0x000fe20003f16000 */
[----:B------:R-:W-:Y:S01]  /*6e80*/  FADD.FTZ R5, -R114, R9 ;  /* 0x0000000972057221 */ /* 0x000fe20000010100 */
[----:B------:R-:W-:Y:S01]  /*6e90*/  FSEL R0, R0, R113, P1 ;  /* 0x0000007100007208 */ /* 0x000fe20000800000 */
[----:B------:R-:W-:Y:S01]  /*6ea0*/  FADD.FTZ R14, -R113, R14 ;  /* 0x0000000e710e7221 */ /* 0x000fe20000010100 */
[----:B------:R-:W-:Y:S01]  /*6eb0*/  PLOP3.LUT P1, PT, PT, PT, UP2, 0x80, 0x0 ;  /* 0x000000000000781c */ /* 0x000fe20003f2f028 */
[----:B------:R-:W-:Y:S01]  /*6ec0*/  FMUL.FTZ R87, R122, R2 ;  /* 0x000000027a577220 */ /* 0x000fe20000410000 */
[----:B------:R-:W-:Y:S01]  /*6ed0*/  FSETP.GE.FTZ.AND P3, PT, R120, RZ, PT ;  /* 0x000000ff7800720b */ /* 0x000fe20003f76000 */
[----:B------:R-:W-:Y:S01]  /*6ee0*/  FADD.FTZ R2, -R114, R16 ;  /* 0x0000001072027221 */ /* 0x000fe20000010100 */
[-C--:B------:R-:W-:Y:S01]  /*6ef0*/  FSEL R5, R5, R114.reuse, P4 ;  /* 0x0000007205057208 */ /* 0x080fe20002000000 */
[----:B------:R-:W-:Y:S01]  /*6f00*/  FMUL.FTZ R16, R119, R3 ;  /* 0x0000000377107220 */ /* 0x000fe20000410000 */
[----:B------:R-:W-:Y:S02]  /*6f10*/  FSEL R4, R4, R114, P3 ;  /* 0x0000007204047208 */ /* 0x000fe40001800000 */
[----:B------:R-:W-:Y:S01]  /*6f20*/  FSETP.GE.FTZ.AND P3, PT, R117, RZ, PT ;  /* 0x000000ff7500720b */ /* 0x000fe20003f76000 */
[----:B------:R-:W-:Y:S01]  /*6f30*/  FMUL.FTZ R88, R126, R5 ;  /* 0x000000057e587220 */ /* 0x000fe20000410000 */
[----:B------:R-:W-:Y:S01]  /*6f40*/  FSETP.GE.FTZ.AND P4, PT, R130, RZ, PT ;  /* 0x000000ff8200720b */ /* 0x000fe20003f96000 */
[----:B------:R-:W-:Y:S01]  /*6f50*/  FMUL.FTZ R86, R120, R4 ;  /* 0x0000000478567220 */ /* 0x000fe20000410000 */
[----:B------:R-:W-:Y:S01]  /*6f60*/  FSEL R4, R14, R113, P3 ;  /* 0x000000710e047208 */ /* 0x000fe20001800000 */
[----:B------:R-:W-:Y:S01]  /*6f70*/  @P0 FADD.FTZ R113, -R113, R19 ;  /* 0x0000001371710221 */ /* 0x000fe20000010100 */
[----:B------:R-:W-:Y:S01]  /*6f80*/  FSEL R2, R2, R114, P4 ;  /* 0x0000007202027208 */ /* 0x000fe20002000000 */
[----:B------:R-:W-:Y:S02]  /*6f90*/  @P2 FADD.FTZ R114, -R114, R17 ;  /* 0x0000001172722221 */ /* 0x000fe40000010100 */
        /* <DEDUP_REMOVED lines=16> */
[----:B------:R-:W-:Y:S02]  /*70a0*/  LEA R2, P0, R5, R2, 0x1 ;  /* 0x0000000205027211 */ /* 0x000fe400078008ff */
[----:B------:R-:W-:Y:S01]  /*70b0*/  LEA R0, P6, R13, R5, 0x5 ;  /* 0x000000050d007211 */ /* 0x000fe200078c28ff */
[----:B------:R-:W-:Y:S01]  /*70c0*/  UISETP.NE.U32.AND UP0, UPT, UR10, 0x1, UPT ;  /* 0x000000010a00788c */ /* 0x000fe2000bf05070 */
[----:B------:R-:W-:Y:S02]  /*70d0*/  LEA.HI.X.SX32 R3, R5, R3, 0x1, P0 ;  /* 0x0000000305037211 */ /* 0x000fe400000f0eff */
[----:B------:R-:W-:Y:S01]  /*70e0*/  SHF.R.S32.HI R4, RZ, 0x1f, R5 ;  /* 0x0000001fff047819 */ /* 0x000fe20000011405 */
[----:B------:R-:W-:Y:S01]  /*70f0*/  USEL UR10, UR43, 0x8000, !UP0 ;  /* 0x000080002b0a7887 */ /* 0x000fe2000c000000 */
[C---:B------:R-:W-:Y:S02]  /*7100*/  @!P3 LEA R8, P0, R0.reuse, R230, 0x1 ;  /* 0x000000e60008b211 */ /* 0x040fe400078008ff */
[C-C-:B------:R-:W-:Y:S02]  /*7110*/  LEA.HI.X R4, R13.reuse, R4, R17.reuse, 0x5, P6 ;  /* 0x000000040d047211 */ /* 0x140fe400030f2c11 */
[----:B------:R-:W-:Y:S02]  /*7120*/  @!P4 LEA R10, P6, R0, R230, 0x1 ;  /* 0x000000e6000ac211 */ /* 0x000fe400078c08ff */
[----:B------:R-:W-:Y:S02]  /*7130*/  IADD3 R226, R226, UR10, RZ ;  /* 0x0000000ae2e27c10 */ /* 0x000fe4000fffe0ff */
[----:B------:R-:W-:Y:S02]  /*7140*/  IADD3 R228, R228, UR10, RZ ;  /* 0x0000000ae4e47c10 */ /* 0x000fe4000fffe0ff */
[CCC-:B------:R-:W-:Y:S01]  /*7150*/  @!P3 LEA.HI.X R9, R0.reuse, R231.reuse, R4.reuse, 0x1, P0 ;  /* 0x000000e70009b211 */ /* 0x1c0fe200000f0c04 */
[----:B------:R1:W-:Y:S01]  /*7160*/  @P5 STS [R226], RZ ;  /* 0x000000ffe2005388 */ /* 0x0003e20000000800 */
[C---:B------:R-:W-:Y:S02]  /*7170*/  @!P5 LEA R12, P0, R13.reuse, R2, 0x6 ;  /* 0x000000020d0cd211 */ /* 0x040fe400078030ff */
[C---:B------:R-:W-:Y:S01]  /*7180*/  @!P4 LEA.HI.X R11, R0.reuse, R231, R4, 0x1, P6 ;  /* 0x000000e7000bc211 */ /* 0x040fe200030f0c04 */
[----:B------:R1:W-:Y:S01]  /*7190*/  @P5 STS [R226+0x4], RZ ;  /* 0x000004ffe2005388 */ /* 0x0003e20000000800 */
[----:B------:R-:W-:Y:S02]  /*71a0*/  @!P5 LEA.HI.X R13, R13, R3, R17, 0x6, P0 ;  /* 0x000000030d0dd211 */ /* 0x000fe400000f3411 */
[C---:B------:R-:W-:Y:S01]  /*71b0*/  @!P2 LEA R6, P6, R0.reuse, R230, 0x1 ;  /* 0x000000e60006a211 */ /* 0x040fe200078c08ff */
[----:B------:R1:W-:Y:S01]  /*71c0*/  @P5 STS [R226+0x8], RZ ;  /* 0x000008ffe2005388 */ /* 0x0003e20000000800 */
[----:B------:R-:W-:Y:S01]  /*71d0*/  IADD3 R213, R213, UR10, RZ ;  /* 0x0000000ad5d57c10 */ /* 0x000fe2000fffe0ff */
[----:B------:R-:W-:Y:S01]  /*71e0*/  IMAD.MOV.U32 R230, RZ, RZ, R2 ;  /* 0x000000ffffe67224 */ /* 0x000fe200078e0002 */
[----:B------:R-:W-:Y:S01]  /*71f0*/  @!P2 LEA.HI.X R7, R0, R231, R4, 0x1, P6 ;  /* 0x000000e70007a211 */ /* 0x000fe200030f0c04 */
[----:B------:R1:W-:Y:S01]  /*7200*/  @P5 STS [R226+0xc], RZ ;  /* 0x00000cffe2005388 */ /* 0x0003e20000000800 */
[----:B------:R-:W-:Y:S03]  /*7210*/  IMAD.MOV.U32 R231, RZ, RZ, R3 ;  /* 0x000000ffffe77224 */ /* 0x000fe600078e0003 */
        /* <DEDUP_REMOVED lines=61> */
.L_x_1567:
        /* <DEDUP_REMOVED lines=173> */
.L_x_1568:
[----:B------:R-:W-:Y:S01]  /*80c0*/  LDSM.16.M88.4 R128, [R218] ;  /* 0x00000000da80783b */ /* 0x000fe20000000200 */
[----:B------:R-:W-:Y:S01]  /*80d0*/  @UP2 UIADD3 UR11, UP0, UR8, -0x100, URZ ;  /* 0xffffff00080b2890 */ /* 0x000fe2000ff1e03f */
[----:B-1----:R-:W-:Y:S01]  /*80e0*/  IMAD.MOV.U32 R2, RZ, RZ, 0x4 ;  /* 0x00000004ff027424 */ /* 0x002fe200078e00ff */
[----:B------:R-:W-:Y:S02]  /*80f0*/  UISETP.GT.AND UP1, UPT, UR6, UR18, UPT ;  /* 0x000000120600728c */ /* 0x000fe4000bf24270 */
[----:B------:R-:W1:Y:S01]  /*8100*/  LDSM.16.MT88.4 R16, [R0+0x18000] ;  /* 0x018000000010783b */ /* 0x000e620000004200 */
[----:B------:R-:W-:Y:S02]  /*8110*/  @UP2 UIADD3.X UR10, UR9, -0x1, URZ, UP0, !UPT ;  /* 0xffffffff090a2890 */ /* 0x000fe400087fe43f */
[----:B------:R-:W-:Y:S02]  /*8120*/  @UP2 UMOV UR8, UR11 ;  /* 0x0000000b00082c82 */ /* 0x000fe40008000000 */
[----:B------:R-:W2:Y:S03]  /*8130*/  LDSM.16.M88.4 R124, [R218+0x1000] ;  /* 0x00100000da7c783b */ /* 0x000ea60000000200 */
[----:B------:R-:W-:Y:S02]  /*8140*/  @UP2 UMOV UR9, UR10 ;  /* 0x0000000a00092c82 */ /* 0x000fe40008000000 */
[----:B------:R-:W3:Y:S01]  /*8150*/  LDSM.16.MT88.4 R96, [R0+0x1a000] ;  /* 0x01a000000060783b */ /* 0x000ee20000004200 */
[----:B------:R-:W-:Y:S01]  /*8160*/  @P1 IMAD.WIDE R2, R233, R2, UR8 ;  /* 0x00000008e9021e25 */ /* 0x000fe2000f8e0202 */
[----:B------:R-:W-:Y:S02]  /*8170*/  ULOP3.LUT UR10, UR6, 0x1, URZ, 0xc0, !UPT ;  /* 0x00000001060a7892 */ /* 0x000fe4000f8ec03f */
[----:B------:R-:W-:Y:S01]  /*8180*/  UIADD3 UR6, UR6, -0x1, URZ ;  /* 0xffffffff06067890 */ /* 0x000fe2000fffe03f */
[----:B------:R-:W4:Y:S01]  /*8190*/  LDSM.16.MT88.4 R112, [R0+0x1c000] ;  /* 0x01c000000070783b */ /* 0x000f220000004200 */
[----:B------:R-:W-:Y:S04]  /*81a0*/  UISETP.NE.U32.AND UP0, UPT, UR10, 0x1, UPT ;  /* 0x000000010a00788c */ /* 0x000fe8000bf05070 */
[----:B------:R-:W3:Y:S05]  /*81b0*/  LDSM.16.MT88.4 R196, [R0+0x1e000] ;  /* 0x01e0000000c4783b */ /* 0x000eea0000004200 */
[----:B------:R-:W-:Y:S05]  /*81c0*/  LDSM.16.M88.4 R200, [R219] ;  /* 0x00000000dbc8783b */ /* 0x000fea0000000200 */
[----:B------:R-:W3:Y:S05]  /*81d0*/  LDSM.16.MT88.4 R204, [R0+0x18800] ;  /* 0x0188000000cc783b */ /* 0x000eea0000004200 */
[----:B------:R3:W5:Y:S01]  /*81e0*/  @P1 LDG.E R240, [R2.64] ;  /* 0x0000000402f01981 */ /* 0x000762000c1e1900 */
[-C--:B-1----:R-:W-:Y:S04]  /*81f0*/  HMMA.16816.F32.BF16 R4, R128, R16.reuse, RZ ;  /* 0x000000108004723c */ /* 0x082fe800000418ff */
[----:B------:R1:W5:Y:S04]  /*8200*/  @P1 LDG.E R241, [R2.64+0x20] ;  /* 0x0000200402f11981 */ /* 0x000368000c1e1900 */
        /* <DEDUP_REMOVED lines=75> */
[----:B------:R2:W3:Y:S03]  /*86c0*/  LDSM.16.MT88.4 R196, [R0+0x1f800] ;  /* 0x01f8000000c4783b */ /* 0x0004e60000004200 */
[C---:B--2---:R-:W-:Y:S04]  /*86d0*/  IMAD R0, R248.reuse, 0x18, RZ ;  /* 0x00000018f8007824 */ /* 0x044fe800078e02ff */
[-C--:B---3--:R-:W-:Y:S08]  /*86e0*/  HMMA.16816.F32.BF16 R116, R204, R196.reuse, R116 ;  /* 0x000000c4cc74723c */ /* 0x088ff00000041874 */
[C---:B------:R-:W-:Y:S07]  /*86f0*/  HMMA.16816.F32.BF16 R120, R200.reuse, R196, R120 ;  /* 0x000000c4c878723c */ /* 0x040fee0000041878 */
[C---:B------:R-:W-:Y:S01]  /*8700*/  IMAD.SHL.U32 R197, R248.reuse, 0x20, RZ ;  /* 0x00000020f8c57824 */ /* 0x040fe200078e00ff */
        /* <DEDUP_REMOVED lines=166> */
[C---:B--2---:R-:W-:Y:S04]  /*9170*/  IADD3 R8, R201.reuse, 0xc0, RZ ;  /* 0x000000c0c9087810 */ /* 0x044fe80007ffe0ff */
        /* <DEDUP_REMOVED lines=10> */
[----:B------:R-:W-:Y:S04]  /*9220*/  IMAD.IADD R4, R200, 0x1, R5 ;  /* 0x00000001c8047824 */ /* 0x000fe800078e0205 */
[----:B------:R2:W-:Y:S01]  /*9230*/  RED.E.ADD.F32.FTZ.RN.STRONG.GPU [R8.64], R119 ;  /* 0x000000770800798e */ /* 0x0005e2000c10e784 */
[-C--:B------:R-:W-:Y:S01]  /*9240*/  LEA R10, P0, R4, R224.reuse, 0x2 ;  /* 0x000000e0040a7211 */ /* 0x080fe200078010ff */
[----:B------:R-:W-:Y:S03]  /*9250*/  IMAD.IADD R0, R200, 0x1, R4 ;  /* 0x00000001c8007824 */ /* 0x000fe600078e0204 */
[-C--:B------:R-:W-:Y:S02]  /*9260*/  LEA.HI.X.SX32 R11, R4, R225.reuse, 0x2, P0 ;  /* 0x000000e1040b7211 */ /* 0x080fe400000f16ff */
[----:B------:R-:W-:Y:S02]  /*9270*/  IADD3 R4, R201, 0xe0, RZ ;  /* 0x000000e0c9047810 */ /* 0x000fe40007ffe0ff */
[CC--:B-1----:R-:W-:Y:S04]  /*9280*/  LEA R6, P1, R5.reuse, R224.reuse, 0x2 ;  /* 0x000000e005067211 */ /* 0x0c2fe800078210ff */
[-C--:B------:R-:W-:Y:S01]  /*9290*/  LEA.HI.X.SX32 R7, R5, R225.reuse, 0x2, P1 ;  /* 0x000000e105077211 */ /* 0x080fe200008f16ff */
[----:B------:R-:W-:Y:S01]  /*92a0*/  IMAD.IADD R5, R200, 0x1, R0 ;  /* 0x00000001c8057824 */ /* 0x000fe200078e0200 */
[CC--:B--2---:R-:W-:Y:S03]  /*92b0*/  LEA R8, P0, R0.reuse, R224.reuse, 0x2 ;  /* 0x000000e000087211 */ /* 0x0c4fe600078010ff */
[----:B------:R1:W-:Y:S01]  /*92c0*/  RED.E.ADD.F32.FTZ.RN.STRONG.GPU [R6.64], R120 ;  /* 0x000000780600798e */ /* 0x0003e2000c10e784 */
[-C--:B------:R-:W-:Y:S01]  /*92d0*/  LEA.HI.X.SX32 R9, R0, R225.reuse, 0x2, P0 ;  /* 0x000000e100097211 */ /* 0x080fe200000f16ff */
[----:B------:R-:W-:Y:S03]  /*92e0*/  IMAD.IADD R0, R200, 0x1, R4 ;  /* 0x00000001c8007824 */ /* 0x000fe600078e0204 */
[----:B------:R-:W-:Y:S05]  /*92f0*/  RED.E.ADD.F32.FTZ.RN.STRONG.GPU [R10.64], R121 ;  /* 0x000000790a00798e */ /* 0x000fea000c10e784 */
[----:B------:R2:W-:Y:S01]  /*9300*/  RED.E.ADD.F32.FTZ.RN.STRONG.GPU [R8.64], R122 ;  /* 0x0000007a0800798e */ /* 0x0005e2000c10e784 */
[CC--:B-1----:R-:W-:Y:S04]  /*9310*/  LEA R6, P0, R5.reuse, R224.reuse, 0x2 ;  /* 0x000000e005067211 */ /* 0x0c2fe800078010ff */
[-C--:B------:R-:W-:Y:S05]  /*9320*/  LEA.HI.X.SX32 R7, R5, R225.reuse, 0x2, P0 ;  /* 0x000000e105077211 */ /* 0x080fea00000f16ff */
[----:B------:R1:W-:Y:S01]  /*9330*/  RED.E.ADD.F32.FTZ.RN.STRONG.GPU [R6.64], R123 ;  /* 0x0000007b0600798e */ /* 0x0003e2000c10e784 */
[CC--:B--2---:R-:W-:Y:S04]  /*9340*/  LEA R8, P0, R4.reuse, R224.reuse, 0x2 ;  /* 0x000000e004087211 */ /* 0x0c4fe800078010ff */
[----:B------:R-:W-:Y:S01]  /*9350*/  RED.E.ADD.F32.FTZ.RN.STRONG.GPU [R224.64+0x380], R128 ;  /* 0x00038080e000798e */ /* 0x000fe2000c10e784 */
[-C--:B------:R-:W-:Y:S02]  /*9360*/  LEA.HI.X.SX32 R9, R4, R225.reuse, 0x2, P0 ;  /* 0x000000e104097211 */ /* 0x080fe400000f16ff */
[CC--:B------:R-:W-:Y:S02]  /*9370*/  LEA R4, P0, R0.reuse, R224.reuse, 0x2 ;  /* 0x000000e000047211 */ /* 0x0c0fe400078010ff */
[----:B------:R2:W-:Y:S02]  /*9380*/  RED.E.ADD.F32.FTZ.RN.STRONG.GPU [R2.64+0x380], R129 ;  /* 0x000380810200798e */ /* 0x0005e4000c10e784 */
[-C--:B------:R-:W-:Y:S03]  /*9390*/  LEA.HI.X.SX32 R5, R0, R225.reuse, 0x2, P0 ;  /* 0x000000e100057211 */ /* 0x080fe600000f16ff */
[----:B------:R3:W-:Y:S05]  /*93a0*/  RED.E.ADD.F32.FTZ.RN.STRONG.GPU [R8.64], R130 ;  /* 0x000000820800798e */ /* 0x0007ea000c10e784 */
[----:B------:R4:W-:Y:S01]  /*93b0*/  RED.E.ADD.F32.FTZ.RN.STRONG.GPU [R4.64], R131 ;  /* 0x000000830400798e */ /* 0x0009e2000c10e784 */
[----:B-1----:R-:W-:Y:S05]  /*93c0*/  IMAD.IADD R6, R200, 0x1, R0 ;  /* 0x00000001c8067824 */ /* 0x002fea00078e0200 */
[CC--:B------:R-:W-:Y:S04]  /*93d0*/  LEA R10, P0, R6.reuse, R224.reuse, 0x2 ;  /* 0x000000e0060a7211 */ /* 0x0c0fe800078010ff */
[-C--:B------:R-:W-:Y:S01]  /*93e0*/  LEA.HI.X.SX32 R11, R6, R225.reuse, 0x2, P0 ;  /* 0x000000e1060b7211 */ /* 0x080fe200000f16ff */
[C---:B--2---:R-:W-:Y:S04]  /*93f0*/  IMAD.IADD R2, R200.reuse, 0x1, R6 ;  /* 0x00000001c8027824 */ /* 0x044fe800078e0206 */
[----:B------:R-:W-:Y:S01]  /*9400*/  IMAD.IADD R0, R200, 0x1, R2 ;  /* 0x00000001c8007824 */ /* 0x000fe200078e0202 */
[-C--:B---3--:R-:W-:Y:S01]  /*9410*/  LEA R8, P2, R2, R224.reuse, 0x2 ;  /* 0x000000e002087211 */ /* 0x088fe200078410ff */
[----:B------:R-:W-:Y:S02]  /*9420*/  RED.E.ADD.F32.FTZ.RN.STRONG.GPU [R10.64], R124 ;  /* 0x0000007c0a00798e */ /* 0x000fe4000c10e784 */
[----:B------:R-:W-:Y:S01]  /*9430*/  IMAD.IADD R3, R200, 0x1, R0 ;  /* 0x00000001c8037824 */ /* 0x000fe200078e0200 */
[-C--:B------:R-:W-:Y:S02]  /*9440*/  LEA.HI.X.SX32 R9, R2, R225.reuse, 0x2, P2 ;  /* 0x000000e102097211 */ /* 0x080fe400010f16ff */
[CC--:B------:R-:W-:Y:S02]  /*9450*/  LEA R6, P1, R0.reuse, R224.reuse, 0x2 ;  /* 0x000000e000067211 */ /* 0x0c0fe400078210ff */
[C---:B----4-:R-:W-:Y:S01]  /*9460*/  LEA R4, P0, R3.reuse, R224, 0x2 ;  /* 0x000000e003047211 */ /* 0x050fe200078010ff */
[----:B------:R-:W-:Y:S01]  /*9470*/  RED.E.ADD.F32.FTZ.RN.STRONG.GPU [R8.64], R125 ;  /* 0x0000007d0800798e */ /* 0x000fe2000c10e784 */
[-C--:B------:R-:W-:Y:S02]  /*9480*/  LEA.HI.X.SX32 R7, R0, R225.reuse, 0x2, P1 ;  /* 0x000000e100077211 */ /* 0x080fe400008f16ff */
[----:B------:R-:W-:Y:S02]  /*9490*/  LEA.HI.X.SX32 R5, R3, R225, 0x2, P0 ;  /* 0x000000e103057211 */ /* 0x000fe400000f16ff */
[----:B------:R-:W-:Y:S01]  /*94a0*/  LDSM.16.MT88.4 R8, [R208] ;  /* 0x00000000d008783b */ /* 0x000fe20000004200 */
[----:B------:R-:W-:Y:S01]  /*94b0*/  PLOP3.LUT P1, PT, PT, PT, UP0, 0x80, 0x0 ;  /* 0x000000000000781c */ /* 0x000fe20003f2f008 */
[----:B------:R-:W-:Y:S01]  /*94c0*/  @UP2 UIADD3 UR17, UP0, UR17, -0x100, URZ ;  /* 0xffffff0011112890 */ /* 0x000fe2000ff1e03f */
[----:B------:R-:W-:Y:S02]  /*94d0*/  PLOP3.LUT P0, PT, PT, PT, UP1, 0x80, 0x0 ;  /* 0x000000000000781c */ /* 0x000fe40003f0f018 */
[----:B------:R-:W-:Y:S01]  /*94e0*/  RED.E.ADD.F32.FTZ.RN.STRONG.GPU [R6.64], R126 ;  /* 0x0000007e0600798e */ /* 0x000fe2000c10e784 */
[C---:B------:R-:W-:Y:S01]  /*94f0*/  IADD3 R0, R208.reuse, -0x8000, RZ ;  /* 0xffff8000d0007810 */ /* 0x040fe20007ffe0ff */
[----:B------:R-:W-:Y:S03]  /*9500*/  @UP2 UIADD3.X UR16, UR16, -0x1, URZ, UP0, !UPT ;  /* 0xffffffff10102890 */ /* 0x000fe600087fe43f */
[----:B------:R-:W-:Y:S04]  /*9510*/  RED.E.ADD.F32.FTZ.RN.STRONG.GPU [R4.64], R127 ;  /* 0x0000007f0400798e */ /* 0x000fe8000c10e784 */
[----:B------:R-:W-:Y:S01]  /*9520*/  @P1 IADD3 R0, R208, 0x8000, RZ ;  /* 0x00008000d0001810 */ /* 0x000fe20007ffe0ff */
        /* <DEDUP_REMOVED lines=82> */
[----:B------:R-:W-:Y:S01]  /*9a50*/  UISETP.NE.AND UP0, UPT, UR37, -0x1, UPT ;  /* 0xffffffff2500788c */ /* 0x000fe2000bf05270 */
[----:B------:R-:W-:-:S02]  /*9a60*/  FMUL.FTZ R13, R59, c[0x0][0x2dc] ;  /* 0x0000b7003b0d7a20 */ /* 0x000fc40000410000 */
        /* <DEDUP_REMOVED lines=17> */
[----:B------:R-:W-:Y:S01]  /*9b80*/  @UP0 UIMAD UR14, UR6, UR11, UR9 ;  /* 0x0000000b060e02a4 */ /* 0x000fe2000f8e0209 */
[----:B------:R-:W-:Y:S01]  /*9b90*/  FMUL.FTZ R55, R145, c[0x0][0x2e0] ;  /* 0x0000b80091377a20 */ /* 0x000fe20000410000 */
[----:B------:R1:W-:Y:S01]  /*9ba0*/  STS [R246], R59 ;  /* 0x0000003bf6007388 */ /* 0x0003e20000000800 */
        /* <DEDUP_REMOVED lines=215> */
[----:B------:R-:W-:-:S02]  /*a920*/  F2FP.BF16.PACK_AB R2, R2, R76 ;  /* 0x0000004c0202723e */ /* 0x000fc400000010ff */
[----:B------:R1:W-:Y:S02]  /*a930*/  STS [R246+0xa400], R23 ;  /* 0x00a40017f6007388 */ /* 0x0003e40000000800 */
[----:B------:R-:W-:Y:S02]  /*a940*/  F2FP.BF16.PACK_AB R0, R0, R78 ;  /* 0x0000004e0000723e */ /* 0x000fe400000010ff */
        /* <DEDUP_REMOVED lines=36> */
.L_x_1570:
        /* <DEDUP_REMOVED lines=19> */
.L_x_1571:
        /* <DEDUP_REMOVED lines=13> */
[----:B------:R-:W-:-:S02]  /*ad90*/  USHF.R.S32.HI UR15, URZ, 0x1f, UR39 ;  /* 0x0000001f3f0f7899 */ /* 0x000fc40008011427 */
[----:B------:R-:W-:Y:S02]  /*ada0*/  UIMAD UR8, UR6, UR9, UR8 ;  /* 0x00000009060872a4 */ /* 0x000fe4000f8e0208 */
[----:B------:R-:W-:-:S04]  /*adb0*/  IADD3 R2, P0, R2, UR13, RZ ;  /* 0x0000000d02027c10 */ /* 0x000fc8000ff1e0ff */
[----:B------:R-:W-:Y:S01]  /*adc0*/  IMAD.U32 R6, RZ, RZ, UR8 ;  /* 0x00000008ff067e24 */ /* 0x000fe2000f8e00ff */
[----:B------:R-:W-:Y:S01]  /*add0*/  ULDC.64 UR8, c[0x0][0x3b8] ;  /* 0x0000ee0000087ab9 */ /* 0x000fe20000000a00 */
[----:B------:R2:W3:Y:S01]  /*ade0*/  LDS.128 R40, [R8+0x19000] ;  /* 0x0190000008287984 */ /* 0x0004e20000000c00 */
[----:B------:R-:W-:Y:S02]  /*adf0*/  UIMAD UR8, UR15, UR8, URZ ;  /* 0x000000080f0872a4 */ /* 0x000fe4000f8e023f */
[----:B------:R-:W-:Y:S01]  /*ae00*/  IADD3.X R3, R3, UR14, R6, P0, !PT ;  /* 0x0000000e03037c10 */ /* 0x000fe200087fe406 */
[----:B------:R-:W-:Y:S01]  /*ae10*/  IMAD.U32 R6, RZ, RZ, UR39 ;  /* 0x00000027ff067e24 */ /* 0x000fe2000f8e00ff */
[----:B------:R2:W4:Y:S01]  /*ae20*/  LDS.128 R36, [R8+0x1b000] ;  /* 0x01b0000008247984 */ /* 0x0005220000000c00 */
[----:B------:R-:W-:Y:S01]  /*ae30*/  UIMAD UR8, UR39, UR9, UR8 ;  /* 0x00000009270872a4 */ /* 0x000fe2000f8e0208 */
[----:B-1----:R-:W-:Y:S02]  /*ae40*/  SHF.R.S32.HI R0, RZ, 0x1f, R7 ;  /* 0x0000001fff007819 */ /* 0x002fe40000011407 */
[----:B------:R2:W1:Y:S02]  /*ae50*/  LDS.128 R32, [R8+0x1d000] ;  /* 0x01d0000008207984 */ /* 0x0004640000000c00 */
[----:B------:R-:W-:Y:S01]  /*ae60*/  LEA.HI R0, R0, R7, RZ, 0x3 ;  /* 0x0000000700007211 */ /* 0x000fe200078f18ff */
[----:B------:R-:W-:Y:S01]  /*ae70*/  IMAD.WIDE.U32 R6, R6, c[0x0][0x3b8], R2 ;  /* 0x0000ee0006067a25 */ /* 0x000fe200078e0002 */
[----:B------:R2:W1:Y:S02]  /*ae80*/  LDS.128 R28, [R8+0x1f000] ;  /* 0x01f00000081c7984 */ /* 0x0004640000000c00 */
[----:B------:R-:W-:-:S02]  /*ae90*/  SHF.R.S32.HI R0, RZ, 0x3, R0 ;  /* 0x00000003ff007819 */ /* 0x000fc40000011400 */
[----:B------:R2:W1:Y:S01]  /*aea0*/  LDS.128 R56, [R8+0x20000] ;  /* 0x0200000008387984 */ /* 0x0004620000000c00 */
[----:B------:R-:W-:Y:S02]  /*aeb0*/  IADD3 R10, R7, UR8, RZ ;  /* 0x00000008070a7c10 */ /* 0x000fe4000fffe0ff */
        /* <DEDUP_REMOVED lines=12> */
[----:B------:R-:W-:Y:S01]  /*af80*/  IMAD.MOV.U32 R2, RZ, RZ, R6 ;  /* 0x000000ffff027224 */ /* 0x000fe200078e0006 */
[----:B------:R-:W-:Y:S01]  /*af90*/  ISETP.GE.AND P2, PT, R243, c[0x0][0x220], PT ;  /* 0x00008800f3007a0c */ /* 0x000fe20003f46270 */
[----:B------:R-:W-:Y:S01]  /*afa0*/  IMAD.MOV.U32 R3, RZ, RZ, R10 ;  /* 0x000000ffff037224 */ /* 0x000fe200078e000a */
[----:B------:R-:W4:Y:S01]  /*afb0*/  LDS.128 R20, [R8+0x1c000] ;  /* 0x01c0000008147984 */ /* 0x000f220000000c00 */
[----:B------:R-:W-:Y:S01]  /*afc0*/  IMAD R77, R76, c[0x0][0x3a0], RZ ;  /* 0x0000e8004c4d7a24 */ /* 0x000fe200078e02ff */
[----:B------:R-:W-:-:S02]  /*afd0*/  ISETP.GE.AND P1, PT, R242, c[0x0][0x220], PT ;  /* 0x00008800f2007a0c */ /* 0x000fc40003f26270 */
[----:B------:R-:W-:Y:S01]  /*afe0*/  LDS.128 R12, [R8+0x1e000] ;  /* 0x01e00000080c7984 */ /* 0x000fe20000000c00 */
[----:B------:R-:W-:-:S03]  /*aff0*/  ISETP.GE.AND P0, PT, R244, c[0x0][0x220], PT ;  /* 0x00008800f4007a0c */ /* 0x000fc60003f06270 */
[----:B------:R2:W1:Y:S02]  /*b000*/  @!P3 LDS.128 R16, [R8+0x18000] ;  /* 0x018000000810b984 */ /* 0x0004640000000c00 */
[----:B--2---:R-:W-:-:S04]  /*b010*/  IMAD.WIDE.U32 R8, R0, c[0x0][0x3a0], R2 ;  /* 0x0000e80000087a25 */ /* 0x004fc800078e0002 */
[----:B------:R-:W-:-:S04]  /*b020*/  IMAD R2, R0, c[0x0][0x3a4], R77 ;  /* 0x0000e90000027a24 */ /* 0x000fc800078e024d */
[----:B------:R-:W-:Y:S01]  /*b030*/  IMAD.IADD R3, R2, 0x1, R9 ;  /* 0x0000000102037824 */ /* 0x000fe200078e0209 */
[----:B------:R-:W-:-:S04]  /*b040*/  LEA R2, P4, R8, c[0x0][0x340], 0x1 ;  /* 0x0000d00008027a11 */ /* 0x000fc800078808ff */
[----:B------:R-:W-:-:S05]  /*b050*/  LEA.HI.X R3, R8, c[0x0][0x344], R3, 0x1, P4 ;  /* 0x0000d10008037a11 */ /* 0x000fca00020f0c03 */
[----:B---3--:R2:W-:Y:S04]  /*b060*/  @!P2 STG.E.128 [R2.64+0x80], R24 ;  /* 0x000080180200a986 */ /* 0x0085e8000c101d04 */
[----:B----4-:R2:W-:Y:S04]  /*b070*/  @!P1 STG.E.128 [R2.64+0x100], R20 ;  /* 0x0001001402009986 */ /* 0x0105e8000c101d04 */
[----:B-1----:R2:W-:Y:S04]  /*b080*/  @!P3 STG.E.128 [R2.64], R16 ;  /* 0x000000100200b986 */ /* 0x0025e8000c101d04 */
[----:B------:R2:W-:Y:S02]  /*b090*/  @!P0 STG.E.128 [R2.64+0x180], R12 ;  /* 0x0001800c02008986 */ /* 0x0005e4000c101d04 */
.L_x_1573:
[----:B---34-:R-:W-:Y:S05]  /*b0a0*/  BSYNC B0 ;  /* 0x0000000000007941 */ /* 0x018fea0003800000 */
.L_x_1572:
[----:B--2---:R-:W-:Y:S01]  /*b0b0*/  IADD3 R2, R0, 0x20, RZ ;  /* 0x0000002000027810 */ /* 0x004fe20007ffe0ff */
        /* <DEDUP_REMOVED lines=18> */
[----:B-1----:R2:W-:Y:S04]  /*b1e0*/  @!P1 STG.E.128 [R2.64+0x100], R32 ;  /* 0x0001002002009986 */ /* 0x0025e8000c101d04 */
[----:B------:R2:W-:Y:S02]  /*b1f0*/  @!P0 STG.E.128 [R2.64+0x180], R28 ;  /* 0x0001801c02008986 */ /* 0x0005e4000c101d04 */
.L_x_1575:
[----:B------:R-:W-:Y:S05]  /*b200*/  BSYNC B0 ;  /* 0x0000000000007941 */ /* 0x000fea0003800000 */
.L_x_1574:
[----:B------:R-:W-:Y:S01]  /*b210*/  ULDC.64 UR8, c[0x0][0x3a8] ;  /* 0x0000ea0000087ab9 */ /* 0x000fe20000000a00 */
[----:B--2---:R-:W-:Y:S01]  /*b220*/  IMAD.WIDE.U32 R2, R11, c[0x0][0x3a8], R4 ;  /* 0x0000ea000b027a25 */ /* 0x004fe200078e0004 */
        /* <DEDUP_REMOVED lines=30> */
.L_x_1577:
[----:B------:R-:W-:Y:S05]  /*b410*/  BSYNC B0 ;  /* 0x0000000000007941 */ /* 0x000fea0003800000 */
.L_x_1576:
        /* <DEDUP_REMOVED lines=19> */
.L_x_1546:
[----:B------:R-:W-:Y:S05]  /*b550*/  BSYNC B1 ;  /* 0x0000000000017941 */ /* 0x000fea0003800000 */
.L_x_1532:
        /* <DEDUP_REMOVED lines=12> */
.L_x_1578:
[----:B------:R-:W-:Y:S05]  /*b620*/  EXIT ;  /* 0x000000000000794d */ /* 0x000fea0003800000 */
.L_x_1580:
        /* <DEDUP_REMOVED lines=13> */
.L_x_2042:


//--------------------- .text._ZN5flash44flash_bwd_dq_dk_dv_loop_seqk_parallel_kernelI23Flash_bwd_kernel_traitsILi256ELi64ELi64ELi8ELi4ELi2ELi2ELb0ELb0EN7cutlass10bfloat16_tE19Flash_kernel_traitsILi256ELi64ELi64ELi8ES3_EELb0ELb0ELb1ELb0ELb0ELb0ELb1EEEvNS_16Flash_bwd_paramsE --------------------------
	.section	.text._ZN5flash44flash_bwd_dq_dk_dv_loop_seqk_parallel_kernelI23Flash_bwd_kernel_traitsILi256ELi64ELi64ELi8ELi4ELi2ELi2ELb0ELb0EN7cutlass10bfloat16_tE19Flash_kernel_traitsILi256ELi64ELi64ELi8ES3_EELb0ELb0ELb1ELb0ELb0ELb0ELb1EEEvNS_16Flash_bwd_paramsE,"ax",@progbits
	.sectioninfo	@"SHI_REGISTERS=255"
	.align	128
        .global         _ZN5flash44flash_bwd_dq_dk_dv_loop_seqk_parallel_kernelI23Flash_bwd_kernel_traitsILi256ELi64ELi64ELi8ELi4ELi2ELi2ELb0ELb0EN7cutlass10bfloat16_tE19Flash_kernel_traitsILi256ELi64ELi64ELi8ES3_EELb0ELb0ELb1ELb0ELb0ELb0ELb1EEEvNS_16Flash_bwd_paramsE
        .type           _ZN5flash44flash_bwd_dq_dk_dv_loop_seqk_parallel_kernelI23Flash_bwd_kernel_traitsILi256ELi64ELi64ELi8ELi4ELi2ELi2ELb0ELb0EN7cutlass10bfloat16_tE19Flash_kernel_traitsILi256ELi64ELi64ELi8ES3_EELb0ELb0ELb1ELb0ELb0ELb0ELb1EEEvNS_16Flash_bwd_paramsE,@function
        .size           _ZN5flash44flash_bwd_dq_dk_dv_loop_seqk_parallel_kernelI23Flash_bwd_kernel_traitsILi256ELi64ELi64ELi8ELi4ELi2ELi2ELb0ELb0EN7cutlass10bfloat16_tE19Flash_kernel_traitsILi256ELi64ELi64ELi8ES3_EELb0ELb0ELb1ELb0ELb0ELb0ELb1EEEvNS_16Flash_bwd_paramsE,(.L_x_2043 - _ZN5flash44flash_bwd_dq_dk_dv_loop_seqk_parallel_kernelI23Flash_bwd_kernel_traitsILi256ELi64ELi64ELi8ELi4ELi2ELi2ELb0ELb0EN7cutlass10bfloat16_tE19Flash_kernel_traitsILi256ELi64ELi64ELi8ES3_EELb0ELb0ELb1ELb0ELb0ELb0ELb1EEEvNS_16Flash_bwd_paramsE)
        .other          _ZN5flash44flash_bwd_dq_dk_dv_loop_seqk_parallel_kernelI23Flash_bwd_kernel_traitsILi256ELi64ELi64ELi8ELi4ELi2ELi2ELb0ELb0EN7cutlass10bfloat16_tE19Flash_kernel_traitsILi256ELi64ELi64ELi8ES3_EELb0ELb0ELb1ELb0ELb0ELb0ELb1EEEvNS_16Flash_bwd_paramsE,@"STO_CUDA_ENTRY STV_DEFAULT"
_ZN5flash44flash_bwd_dq_dk_dv_loop_seqk_parallel_kernelI23Flash_bwd_kernel_traitsILi256ELi64ELi64ELi8ELi4ELi2ELi2ELb0ELb0EN7cutlass10bfloat16_tE19Flash_kernel_traitsILi256ELi64ELi64ELi8ES3_EELb0ELb0ELb1ELb0ELb0ELb0ELb1EEEvNS_16Flash_bwd_paramsE:
.text._ZN5flash44flash_bwd_dq_dk_dv_loop_seqk_parallel_kernelI23Flash_bwd_kernel_traitsILi256ELi64ELi64ELi8ELi4ELi2ELi2ELb0ELb0EN7cutlass10bfloat16_tE19Flash_kernel_traitsILi256ELi64ELi64ELi8ES3_EELb0ELb0ELb1ELb0ELb0ELb0ELb1EEEvNS_16Flash_bwd_paramsE:
        /* <DEDUP_REMOVED lines=181> */
.L_x_1629:
        /* <DEDUP_REMOVED lines=66> */
.L_x_1581:
        /* <DEDUP_REMOVED lines=67> */
.L_x_1583:
        /* <DEDUP_REMOVED lines=43> */
.L_x_1584:
        /* <DEDUP_REMOVED lines=45> */
.L_x_1585:
[----:B------:R-:W-:-:S03]  /*1920*/  UMOV UR13, UR53 ;  /* 0x00000035000d7c82 */ /* 0x000fc60008000000 */
.L_x_1586:
[----:B------:R-:W-:Y:S01]  /*1930*/  UIADD3 UR8, UP4, UP3, UR8, UR48, UR50 ;  /* 0x0000003008087290 */ /* 0x000fe2000fb9e032 */
[----:B------:R-:W-:Y:S01]  /*1940*/  IMAD.U32 R2, RZ, RZ, UR5 ;  /* 0x00000005ff027e24 */ /* 0x000fe2000f8e00ff */
        /* <DEDUP_REMOVED lines=9> */
[----:B------:R-:W-:Y:S01]  /*19e0*/  IMAD.U32 R7, RZ, RZ, UR37 ;  /* 0x00000025ff077e24 */ /* 0x000fe2000f8e00ff */
[----:B------:R-:W-:Y:S01]  /*19f0*/  UIMAD UR6, UR60, UR8, URZ ;  /* 0x000000083c0672a4 */ /* 0x000fe2000f8e023f */
[----:B------:R-:W-:Y:S01]  /*1a00*/  IMAD.U32 R11, RZ, RZ, UR37 ;  /* 0x00000025ff0b7e24 */ /* 0x000fe2000f8e00ff */
[----:B------:R-:W-:Y:S01]  /*1a10*/  UMOV UR14, 0x4 ;  /* 0x00000004000e7882 */ /* 0x000fe20000000000 */
[----:B------:R-:W-:Y:S01]  /*1a20*/  BSSY B1, `(.L_x_1582) ;  /* 0x0000946000017945 */ /* 0x000fe20003800000 */
[----:B------:R-:W-:Y:S01]  /*1a30*/  UIMAD UR11, UR37, UR9, UR6 ;  /* 0x00000009250b72a4 */ /* 0x000fe2000f8e0206 */
[C---:B------:R-:W-:Y:S01]  /*1a40*/  IADD3 R244, R238.reuse, 0x40, RZ ;  /* 0x00000040eef47810 */ /* 0x040fe20007ffe0ff */
[----:B------:R-:W-:Y:S01]  /*1a50*/  ULDC.64 UR4, c[0x0][0x3c8] ;  /* 0x0000f20000047ab9 */ /* 0x000fe20000000a00 */
[C---:B------:R-:W-:Y:S01]  /*1a60*/  IADD3 R243, R238.reuse, 0x80, RZ ;  /* 0x00000080eef37810 */ /* 0x040fe20007ffe0ff */
[----:B------:R-:W-:Y:S01]  /*1a70*/  ULDC.64 UR8, c[0x0][0x370] ;  /* 0x0000dc0000087ab9 */ /* 0x000fe20000000a00 */
[----:B------:R-:W-:Y:S01]  /*1a80*/  IADD3 R245, R238, 0xc0, RZ ;  /* 0x000000c0eef57810 */ /* 0x000fe20007ffe0ff */
[----:B------:R-:W-:-:S04]  /*1a90*/  UIMAD UR6, UR34, UR8, URZ ;  /* 0x00000008220672a4 */ /* 0x000fc8000f8e023f */
[----:B------:R-:W-:-:S03]  /*1aa0*/  UIMAD UR28, UR23, UR9, UR6 ;  /* 0x00000009171c72a4 */ /* 0x000fc6000f8e0206 */
[----:B------:R-:W-:Y:S02]  /*1ab0*/  ULDC.64 UR8, c[0x0][0x378] ;  /* 0x0000de0000087ab9 */ /* 0x000fe40000000a00 */
[----:B------:R-:W-:Y:S02]  /*1ac0*/  UIMAD UR6, UR60, UR8, URZ ;  /* 0x000000083c0672a4 */ /* 0x000fe4000f8e023f */
[----:B------:R-:W-:Y:S02]  /*1ad0*/  UIADD3 UR8, UR23, UR13, URZ ;  /* 0x0000000d17087290 */ /* 0x000fe4000fffe03f */
[----:B------:R-:W-:Y:S02]  /*1ae0*/  UIMAD UR10, UR37, UR9, UR6 ;  /* 0x00000009250a72a4 */ /* 0x000fe4000f8e0206 */
[----:B------:R-:W-:Y:S02]  /*1af0*/  UIMAD.WIDE UR8, UR8, UR14, UR4 ;  /* 0x0000000e080872a5 */ /* 0x000fe4000f8e0204 */
[----:B------:R-:W-:-:S02]  /*1b00*/  UIADD3 UR6, -UR7, UR12, UR18 ;  /* 0x0000000c07067290 */ /* 0x000fc4000fffe112 */
[----:B------:R-:W-:-:S03]  /*1b10*/  ULDC.64 UR4, c[0x0][0x200] ;  /* 0x0000800000047ab9 */ /* 0x000fc60000000a00 */
[----:B------:R-:W-:Y:S02]  /*1b20*/  UMOV UR16, UR8 ;  /* 0x0000000800107c82 */ /* 0x000fe40008000000 */
[----:B------:R-:W-:Y:S02]  /*1b30*/  UIADD3 UR8, UR23, UR17, URZ ;  /* 0x0000001117087290 */ /* 0x000fe4000fffe03f */
[----:B------:R-:W-:Y:S02]  /*1b40*/  UMOV UR15, UR9 ;  /* 0x00000009000f7c82 */ /* 0x000fe40008000000 */
[----:B------:R-:W-:Y:S01]  /*1b50*/  UIMAD.WIDE UR8, UR8, UR14, UR4 ;  /* 0x0000000e080872a5 */ /* 0x000fe2000f8e0204 */
[----:B------:R1:W2:Y:S01]  /*1b60*/  R2UR UR5, R2 ;  /* 0x00000000020573c2 */ /* 0x0002a200000e0000 */
[----:B------:R-:W-:Y:S02]  /*1b70*/  ULDC UR17, c[0x0][0x2e8] ;  /* 0x0000ba0000117ab9 */ /* 0x000fe40000000800 */
[----:B------:R-:W-:-:S03]  /*1b80*/  UIADD3 UR6, UR6, -UR17, URZ ;  /* 0x8000001106067290 */ /* 0x000fc6000fffe03f */
        /* <DEDUP_REMOVED lines=8> */
[----:B-1----:R-:W-:-:S03]  /*1c10*/  LEA.HI R2, R22, R23, RZ, 0x5 ;  /* 0x0000001716027211 */ /* 0x002fc600078f28ff */
[----:B------:R-:W-:-:S04]  /*1c20*/  USEL UR17, URZ, UR17, !UP1 ;  /* 0x000000113f117287 */ /* 0x000fc8000c800000 */
        /* <DEDUP_REMOVED lines=51> */
.L_x_1588:
        /* <DEDUP_REMOVED lines=18> */
.L_x_1589:
        /* <DEDUP_REMOVED lines=35> */
.L_x_1591:
[----:B------:R-:W-:Y:S05]  /*22b0*/  BSYNC B0 ;  /* 0x0000000000007941 */ /* 0x000fea0003800000 */
.L_x_1590:
        /* <DEDUP_REMOVED lines=21> */
.L_x_1593:
[----:B------:R-:W-:Y:S05]  /*2410*/  BSYNC B0 ;  /* 0x0000000000007941 */ /* 0x000fea0003800000 */
.L_x_1592:
        /* <DEDUP_REMOVED lines=31> */
.L_x_1595:
[----:B------:R-:W-:Y:S05]  /*2610*/  BSYNC B0 ;  /* 0x0000000000007941 */ /* 0x000fea0003800000 */
.L_x_1594:
        /* <DEDUP_REMOVED lines=20> */
.L_x_1587:
        /* <DEDUP_REMOVED lines=56> */
.L_x_1598:
[----:B------:R-:W-:Y:S05]  /*2ae0*/  BSYNC B0 ;  /* 0x0000000000007941 */ /* 0x000fea0003800000 */
.L_x_1597:
        /* <DEDUP_REMOVED lines=48> */
.L_x_1600:
[----:B------:R-:W-:Y:S05]  /*2df0*/  BSYNC B0 ;  /* 0x0000000000007941 */ /* 0x000fea0003800000 */
.L_x_1599:
        /* <DEDUP_REMOVED lines=23> */
.L_x_1602:
        /* <DEDUP_REMOVED lines=50> */
.L_x_1603:
[----:B------:R-:W-:Y:S05]  /*3290*/  BSYNC B0 ;  /* 0x0000000000007941 */ /* 0x000fea0003800000 */
.L_x_1601:
        /* <DEDUP_REMOVED lines=21> */
.L_x_1605:
        /* <DEDUP_REMOVED lines=49> */
.L_x_1606:
[----:B------:R-:W-:Y:S05]  /*3700*/  BSYNC B0 ;  /* 0x0000000000007941 */ /* 0x000fea0003800000 */
.L_x_1604:
        /* <DEDUP_REMOVED lines=79> */
.L_x_1608:
[----:B---3--:R-:W-:Y:S05]  /*3c00*/  BSYNC B0 ;  /* 0x0000000000007941 */ /* 0x008fea0003800000 */
.L_x_1607:
        /* <DEDUP_REMOVED lines=55> */
.L_x_1610:
[----:B------:R-:W-:Y:S05]  /*3f80*/  BSYNC B0 ;  /* 0x0000000000007941 */ /* 0x000fea0003800000 */
.L_x_1609:
        /* <DEDUP_REMOVED lines=62> */
.L_x_1612:
[----:B------:R-:W-:Y:S05]  /*4370*/  BSYNC B0 ;  /* 0x0000000000007941 */ /* 0x000fea0003800000 */
.L_x_1611:
        /* <DEDUP_REMOVED lines=54> */
.L_x_1614:
[----:B------:R-:W-:Y:S05]  /*46e0*/  BSYNC B0 ;  /* 0x0000000000007941 */ /* 0x000fea0003800000 */
.L_x_1613:
        /* <DEDUP_REMOVED lines=91> */
.L_x_1619:
[----:B------:R-:W0:Y:S01]  /*4ca0*/  LDGDEPBAR ;  /* 0x00000000000079af */ /* 0x000e220000000000 */
[C---:B------:R-:W-:Y:S01]  /*4cb0*/  IADD3 R3, R217.reuse, R221, RZ ;  /* 0x000000ddd9037210 */ /* 0x040fe20007ffe0ff */
[----:B------:R-:W-:Y:S01]  /*4cc0*/  USHF.L.U32 UR9, UR6, 0x6, URZ ;  /* 0x0000000606097899 */ /* 0x000fe2000800063f */
[-C--:B------:R-:W-:Y:S01]  /*4cd0*/  IADD3 R2, R217, R220.reuse, RZ ;  /* 0x000000dcd9027210 */ /* 0x080fe20007ffe0ff */
[----:B------:R-:W-:Y:S01]  /*4ce0*/  ULDC UR8, c[0x0][0x2e4] ;  /* 0x0000b90000087ab9 */ /* 0x000fe20000000800 */
[----:B------:R-:W-:Y:S01]  /*4cf0*/  IADD3 R0, R3, R220, RZ ;  /* 0x000000dc03007210 */ /* 0x000fe20007ffe0ff */
        /* <DEDUP_REMOVED lines=56> */
[C---:B------:R-:W-:Y:S08]  /*5080*/  HMMA.16816.F32.BF16 R12, R84.reuse, R112, R12 ;  /* 0x00000070540c723c */ /* 0x040ff0000004180c */
        /* <DEDUP_REMOVED lines=8> */
[----:B------:R-:W-:Y:S06]  /*5110*/  LDSM.16.M88.4 R104, [R2+0x4000] ;  /* 0x004000000268783b */ /* 0x000fec0000000200 */
[----:B------:R-:W-:Y:S01]  /*5120*/  IADD3 R88, P0, R249, UR16, RZ ;  /* 0x00000010f9587c10 */ /* 0x000fe2000ff1e0ff */
[C---:B--2---:R-:W-:Y:S05]  /*5130*/  HMMA.16816.F32.BF16 R4, R92.reuse, R96, R4 ;  /* 0x000000605c04723c */ /* 0x044fea0000041804 */
[----:B------:R-:W-:Y:S02]  /*5140*/  IADD3.X R89, R248, UR15, RZ, P0, !PT ;  /* 0x0000000ff8597c10 */ /* 0x000fe400087fe4ff */
[----:B------:R-:W-:Y:S01]  /*5150*/  PLOP3.LUT P0, PT, PT, PT, UP0, 0x80, 0x0 ;  /* 0x000000000000781c */ /* 0x000fe20003f0f008 */
[C---:B------:R-:W-:Y:S01]  /*5160*/  HMMA.16816.F32.BF16 R8, R92.reuse, R98, R8 ;  /* 0x000000625c08723c */ /* 0x040fe20000041808 */
[----:B------:R-:W-:Y:S05]  /*5170*/  LDSM.16.M88.4 R96, [R215+0x1c000] ;  /* 0x01c00000d760783b */ /* 0x000fea0000000200 */
[----:B-----5:R2:W5:Y:S02]  /*5180*/  LDG.E R117, [R88.64] ;  /* 0x0000000458757981 */ /* 0x020564000c1e1900 */
[C---:B---3--:R-:W-:Y:S03]  /*5190*/  HMMA.16816.F32.BF16 R12, R92.reuse, R84, R12 ;  /* 0x000000545c0c723c */ /* 0x048fe6000004180c */
[----:B------:R2:W5:Y:S05]  /*51a0*/  LDG.E R116, [R88.64+0x20] ;  /* 0x0000200458747981 */ /* 0x00056a000c1e1900 */
[----:B------:R-:W-:Y:S01]  /*51b0*/  HMMA.16816.F32.BF16 R16, R92, R86, R16 ;  /* 0x000000565c10723c */ /* 0x000fe20000041810 */
[----:B------:R-:W-:Y:S05]  /*51c0*/  LDSM.16.M88.4 R84, [R216+0x1c800] ;  /* 0x01c80000d854783b */ /* 0x000fea0000000200 */
[----:B------:R-:W-:Y:S02]  /*51d0*/  LDSM.16.M88.4 R92, [R0+0x4000] ;  /* 0x00400000005c783b */ /* 0x000fe40000000200 */
[C---:B-1----:R-:W-:Y:S08]  /*51e0*/  HMMA.16816.F32.BF16 R4, R100.reuse, R108, R4 ;  /* 0x0000006c6404723c */ /* 0x042ff00000041804 */
[C---:B------:R-:W-:Y:S01]  /*51f0*/  HMMA.16816.F32.BF16 R8, R100.reuse, R110, R8 ;  /* 0x0000006e6408723c */ /* 0x040fe20000041808 */
[----:B------:R-:W-:Y:S05]  /*5200*/  LDSM.16.M88.4 R108, [R213+0x1e000] ;  /* 0x01e00000d56c783b */ /* 0x000fea0000000200 */
[----:B--2---:R-:W1:Y:S02]  /*5210*/  LDSM.16.M88.4 R88, [R214+0x1c800] ;  /* 0x01c80000d658783b */ /* 0x004e640000000200 */
[C---:B-1----:R-:W-:Y:S08]  /*5220*/  HMMA.16816.F32.BF16 R12, R100.reuse, R88, R12 ;  /* 0x00000058640c723c */ /* 0x042ff0000004180c */
[----:B------:R-:W-:Y:S01]  /*5230*/  HMMA.16816.F32.BF16 R16, R100, R90, R16 ;  /* 0x0000005a6410723c */ /* 0x000fe20000041810 */
[----:B------:R-:W1:Y:S05]  /*5240*/  LDSM.16.M88.4 R88, [R215+0x1c800] ;  /* 0x01c80000d758783b */ /* 0x000e6a0000000200 */
[----:B------:R-:W2:Y:S02]  /*5250*/  LDSM.16.M88.4 R100, [R217+0x6000] ;  /* 0x00600000d964783b */ /* 0x000ea40000000200 */
[C---:B------:R-:W-:Y:S08]  /*5260*/  HMMA.16816.F32.BF16 R4, R104.reuse, R112, R4 ;  /* 0x000000706804723c */ /* 0x040ff00000041804 */
[C---:B------:R-:W-:Y:S01]  /*5270*/  HMMA.16816.F32.BF16 R8, R104.reuse, R114, R8 ;  /* 0x000000726808723c */ /* 0x040fe20000041808 */
[----:B------:R-:W-:Y:S07]  /*5280*/  LDSM.16.M88.4 R112, [R214+0x1e000] ;  /* 0x01e00000d670783b */ /* 0x000fee0000000200 */
[C---:B------:R-:W-:Y:S08]  /*5290*/  HMMA.16816.F32.BF16 R12, R104.reuse, R84, R12 ;  /* 0x00000054680c723c */ /* 0x040ff0000004180c */
[----:B------:R-:W-:Y:S01]  /*52a0*/  HMMA.16816.F32.BF16 R16, R104, R86, R16 ;  /* 0x000000566810723c */ /* 0x000fe20000041810 */
[----:B------:R-:W3:Y:S05]  /*52b0*/  LDSM.16.M88.4 R84, [R213+0x1e800] ;  /* 0x01e80000d554783b */ /* 0x000eea0000000200 */
[----:B------:R-:W4:Y:S02]  /*52c0*/  LDSM.16.M88.4 R104, [R3+0x6000] ;  /* 0x006000000368783b */ /* 0x000f240000000200 */
[C---:B------:R-:W-:Y:S08]  /*52d0*/  HMMA.16816.F32.BF16 R4, R92.reuse, R96, R4 ;  /* 0x000000605c04723c */ /* 0x040ff00000041804 */
[C---:B------:R-:W-:Y:S01]  /*52e0*/  HMMA.16816.F32.BF16 R8, R92.reuse, R98, R8 ;  /* 0x000000625c08723c */ /* 0x040fe20000041808 */
[----:B------:R-:W-:Y:S07]  /*52f0*/  LDSM.16.M88.4 R96, [R216+0x1e000] ;  /* 0x01e00000d860783b */ /* 0x000fee0000000200 */
[C---:B-1----:R-:W-:Y:S08]  /*5300*/  HMMA.16816.F32.BF16 R12, R92.reuse, R88, R12 ;  /* 0x000000585c0c723c */ /* 0x042ff0000004180c */
[----:B------:R-:W-:Y:S01]  /*5310*/  HMMA.16816.F32.BF16 R16, R92, R90, R16 ;  /* 0x0000005a5c10723c */ /* 0x000fe20000041810 */
[----:B------:R-:W1:Y:S05]  /*5320*/  LDSM.16.M88.4 R88, [R214+0x1e800] ;  /* 0x01e80000d658783b */ /* 0x000e6a0000000200 */
[----:B------:R-:W1:Y:S02]  /*5330*/  LDSM.16.M88.4 R92, [R2+0x6000] ;  /* 0x00600000025c783b */ /* 0x000e640000000200 */
[C---:B--2---:R-:W-:Y:S08]  /*5340*/  HMMA.16816.F32.BF16 R4, R100.reuse, R108, R4 ;  /* 0x0000006c6404723c */ /* 0x044ff00000041804 */
[C---:B------:R-:W-:Y:S01]  /*5350*/  HMMA.16816.F32.BF16 R8, R100.reuse, R110, R8 ;  /* 0x0000006e6408723c */ /* 0x040fe20000041808 */
[----:B------:R-:W-:Y:S07]  /*5360*/  LDSM.16.M88.4 R108, [R215+0x1e000] ;  /* 0x01e00000d76c783b */ /* 0x000fee0000000200 */
[C---:B---3--:R-:W-:Y:S08]  /*5370*/  HMMA.16816.F32.BF16 R12, R100.reuse, R84, R12 ;  /* 0x00000054640c723c */ /* 0x048ff0000004180c */
[----:B------:R-:W-:Y:S01]  /*5380*/  HMMA.16816.F32.BF16 R16, R100, R86, R16 ;  /* 0x000000566410723c */ /* 0x000fe20000041810 */
[----:B------:R-:W2:Y:S05]  /*5390*/  LDSM.16.M88.4 R84, [R216+0x1e800] ;  /* 0x01e80000d854783b */ /* 0x000eaa0000000200 */
[----:B------:R-:W3:Y:S02]  /*53a0*/  LDSM.16.M88.4 R100, [R0+0x6000] ;  /* 0x006000000064783b */ /* 0x000ee40000000200 */
[C---:B----4-:R-:W-:Y:S08]  /*53b0*/  HMMA.16816.F32.BF16 R4, R104.reuse, R112, R4 ;  /* 0x000000706804723c */ /* 0x050ff00000041804 */
[C---:B------:R-:W-:Y:S08]  /*53c0*/  HMMA.16816.F32.BF16 R8, R104.reuse, R114, R8 ;  /* 0x000000726808723c */ /* 0x040ff00000041808 */
[C---:B-1----:R-:W-:Y:S08]  /*53d0*/  HMMA.16816.F32.BF16 R12, R104.reuse, R88, R12 ;  /* 0x00000058680c723c */ /* 0x042ff0000004180c */
[----:B------:R-:W-:Y:S08]  /*53e0*/  HMMA.16816.F32.BF16 R16, R104, R90, R16 ;  /* 0x0000005a6810723c */ /* 0x000ff00000041810 */
[C---:B------:R-:W-:Y:S08]  /*53f0*/  HMMA.16816.F32.BF16 R4, R92.reuse, R96, R4 ;  /* 0x000000605c04723c */ /* 0x040ff00000041804 */
[C---:B------:R-:W-:Y:S08]  /*5400*/  HMMA.16816.F32.BF16 R8, R92.reuse, R98, R8 ;  /* 0x000000625c08723c */ /* 0x040ff00000041808 */
[C---:B--2---:R-:W-:Y:S08]  /*5410*/  HMMA.16816.F32.BF16 R12, R92.reuse, R84, R12 ;  /* 0x000000545c0c723c */ /* 0x044ff0000004180c */
[----:B------:R-:W-:Y:S01]  /*5420*/  HMMA.16816.F32.BF16 R16, R92, R86, R16 ;  /* 0x000000565c10723c */ /* 0x000fe20000041810 */
[----:B------:R-:W1:Y:S07]  /*5430*/  LDSM.16.M88.4 R84, [R215+0x1e800] ;  /* 0x01e80000d754783b */ /* 0x000e6e0000000200 */
[C---:B---3--:R-:W-:Y:S08]  /*5440*/  HMMA.16816.F32.BF16 R4, R100.reuse, R108, R4 ;  /* 0x0000006c6404723c */ /* 0x048ff00000041804 */
[C---:B------:R-:W-:Y:S11]  /*5450*/  HMMA.16816.F32.BF16 R8, R100.reuse, R110, R8 ;  /* 0x0000006e6408723c */ /* 0x040ff60000041808 */
[----:B------:R-:W-:Y:S05]  /*5460*/  @!UPT UIADD3 URZ, URZ, URZ, URZ ;  /* 0x0000003f3f3ff290 */ /* 0x000fea000fffe03f */
[----:B------:R-:W-:Y:S02]  /*5470*/  FMUL.FTZ R4, R4, c[0x0][0x2ec] ;  /* 0x0000bb0004047a20 */ /* 0x000fe40000410000 */
[----:B------:R-:W-:Y:S02]  /*5480*/  FMUL.FTZ R5, R5, c[0x0][0x2ec] ;  /* 0x0000bb0005057a20 */ /* 0x000fe40000410000 */
[----:B------:R2:W3:Y:S01]  /*5490*/  MUFU.TANH R118, R4 ;  /* 0x0000000400767308 */ /* 0x0004e20000002400 */
[----:B------:R-:W-:Y:S02]  /*54a0*/  FMUL.FTZ R6, R6, c[0x0][0x2ec] ;  /* 0x0000bb0006067a20 */ /* 0x000fe40000410000 */
[----:B------:R-:W-:Y:S01]  /*54b0*/  FMUL.FTZ R7, R7, c[0x0][0x2ec] ;  /* 0x0000bb0007077a20 */ /* 0x000fe20000410000 */
[C---:B-1----:R-:W-:Y:S03]  /*54c0*/  HMMA.16816.F32.BF16 R12, R100.reuse, R84, R12 ;  /* 0x00000054640c723c */ /* 0x042fe6000004180c */
[----:B------:R-:W-:Y:S03]  /*54d0*/  FMUL.FTZ R8, R8, c[0x0][0x2ec] ;  /* 0x0000bb0008087a20 */ /* 0x000fe60000410000 */
[----:B------:R2:W1:Y:S01]  /*54e0*/  MUFU.TANH R115, R5 ;  /* 0x0000000500737308 */ /* 0x0004620000002400 */
[----:B------:R-:W-:Y:S01]  /*54f0*/  FMUL.FTZ R9, R9, c[0x0][0x2ec] ;  /* 0x0000bb0009097a20 */ /* 0x000fe20000410000 */
[----:B------:R-:W-:Y:S04]  /*5500*/  HMMA.16816.F32.BF16 R16, R100, R86, R16 ;  /* 0x000000566410723c */ /* 0x000fe80000041810 */
[----:B------:R-:W-:Y:S02]  /*5510*/  FMUL.FTZ R10, R10, c[0x0][0x2ec] ;  /* 0x0000bb000a0a7a20 */ /* 0x000fe40000410000 */
[----:B------:R-:W-:Y:S02]  /*5520*/  FMUL.FTZ R11, R11, c[0x0][0x2ec] ;  /* 0x0000bb000b0b7a20 */ /* 0x000fe40000410000 */
[----:B------:R2:W4:Y:S08]  /*5530*/  MUFU.TANH R114, R6 ;  /* 0x0000000600727308 */ /* 0x0005300000002400 */
[----:B------:R-:W-:Y:S02]  /*5540*/  FMUL.FTZ R12, R12, c[0x0][0x2ec] ;  /* 0x0000bb000c0c7a20 */ /* 0x000fe40000410000 */
[----:B------:R2:W1:Y:S01]  /*5550*/  MUFU.TANH R113, R7 ;  /* 0x0000000700717308 */ /* 0x0004620000002400 */
[----:B------:R-:W-:Y:S02]  /*5560*/  FMUL.FTZ R13, R13, c[0x0][0x2ec] ;  /* 0x0000bb000d0d7a20 */ /* 0x000fe40000410000 */
[----:B------:R-:W-:Y:S02]  /*5570*/  FMUL.FTZ R14, R14, c[0x0][0x2ec] ;  /* 0x0000bb000e0e7a20 */ /* 0x000fe40000410000 */
[----:B------:R-:W-:Y:S02]  /*5580*/  FMUL.FTZ R15, R15, c[0x0][0x2ec] ;  /* 0x0000bb000f0f7a20 */ /* 0x000fe40000410000 */
[----:B------:R-:W-:Y:S02]  /*5590*/  FMUL.FTZ R16, R16, c[0x0][0x2ec] ;  /* 0x0000bb0010107a20 */ /* 0x000fe40000410000 */
[----:B------:R-:W-:Y:S01]  /*55a0*/  FMUL.FTZ R17, R17, c[0x0][0x2ec] ;  /* 0x0000bb0011117a20 */ /* 0x000fe20000410000 */
[----:B------:R2:W1:Y:S01]  /*55b0*/  MUFU.TANH R130, R8 ;  /* 0x0000000800827308 */ /* 0x0004620000002400 */
[----:B------:R-:W-:Y:S02]  /*55c0*/  FMUL.FTZ R18, R18, c[0x0][0x2ec] ;  /* 0x0000bb0012127a20 */ /* 0x000fe40000410000 */
[----:B------:R-:W-:Y:S07]  /*55d0*/  FMUL.FTZ R19, R19, c[0x0][0x2ec] ;  /* 0x0000bb0013137a20 */ /* 0x000fee0000410000 */
[----:B------:R2:W1:Y:S10]  /*55e0*/  MUFU.TANH R126, R9 ;  /* 0x00000009007e7308 */ /* 0x0004740000002400 */
        /* <DEDUP_REMOVED lines=39> */
.L_x_1615:
[----:B---34-:R-:W3:Y:S01]  /*5860*/  LDL R0, [R1] ;  /* 0x0000000001007983 */ /* 0x018ee20000100800 */
[----:B------:R-:W-:Y:S02]  /*5870*/  UIADD3 UR11, UR7, 0x1, -UR12 ;  /* 0x00000001070b7890 */ /* 0x000fe4000fffe80c */
[----:B------:R-:W-:Y:S01]  /*5880*/  UIADD3 UR10, -UR8, UR7, -UR12 ;  /* 0x00000007080a7290 */ /* 0x000fe2000fffe90c */
[----:B--2---:R-:W2:Y:S01]  /*5890*/  LDL R10, [R1+0x4] ;  /* 0x00000400010a7983 */ /* 0x004ea20000100800 */
[----:B---3--:R-:W-:Y:S01]  /*58a0*/  IADD3 R2, R0, UR9, RZ ;  /* 0x0000000900027c10 */ /* 0x008fe2000fffe0ff */
[----:B------:R-:W-:Y:S01]  /*58b0*/  IMAD.U32 R0, RZ, RZ, UR19 ;  /* 0x00000013ff007e24 */ /* 0x000fe2000f8e00ff */
[----:B------:R-:W-:Y:S02]  /*58c0*/  UIADD3 UR9, UR11, UR43, URZ ;  /* 0x0000002b0b097290 */ /* 0x000fe4000fffe03f */
[----:B------:R-:W-:Y:S01]  /*58d0*/  IADD3 R4, R2, UR10, RZ ;  /* 0x0000000a02047c10 */ /* 0x000fe2000fffe0ff */
[----:B--2---:R-:W-:Y:S01]  /*58e0*/  IMAD R0, R0, 0x40, R10 ;  /* 0x0000004000007824 */ /* 0x004fe200078e020a */
[C---:B------:R-:W-:Y:S01]  /*58f0*/  IADD3 R3, R2.reuse, 0x8, RZ ;  /* 0x0000000802037810 */ /* 0x040fe20007ffe0ff */
[----:B------:R-:W-:Y:S01]  /*5900*/  UMOV UR11, UR8 ;  /* 0x00000008000b7c82 */ /* 0x000fe20008000000 */
[----:B------:R-:W-:Y:S02]  /*5910*/  IADD3 R13, R2, UR9, RZ ;  /* 0x00000009020d7c10 */ /* 0x000fe4000fffe0ff */
[----:B------:R-:W-:Y:S02]  /*5920*/  IMNMX R2, RZ, R4, !PT ;  /* 0x00000004ff027217 */ /* 0x000fe40007800200 */
[C---:B------:R-:W-:Y:S02]  /*5930*/  IADD3 R11, R0.reuse, 0x1, RZ ;  /* 0x00000001000b7810 */ /* 0x040fe40007ffe0ff */
        /* <DEDUP_REMOVED lines=59> */
.L_x_1616:
        /* <DEDUP_REMOVED lines=11> */
[----:B-1----:R-:W-:Y:S08]  /*5da0*/  FFMA.FTZ R0, R19, c[0x0][0x23c], -R2 ;  /* 0x00008f0013007a23 */ /* 0x002ff00000010802 */
[----:B------:R1:W2:Y:S02]  /*5db0*/  MUFU.EX2 R197, R0 ;  /* 0x0000000000c57308 */ /* 0x0002a40000000800 */
[----:B-1----:R-:W-:Y:S05]  /*5dc0*/  FSEL R0, R10, RZ, P0 ;  /* 0x000000ff0a007208 */ /* 0x002fea0000000000 */
[--C-:B------:R-:W-:Y:S02]  /*5dd0*/  FFMA.FTZ R3, R3, c[0x0][0x23c], -R0.reuse ;  /* 0x00008f0003037a23 */ /* 0x100fe40000010800 */
[----:B------:R-:W-:Y:S02]  /*5de0*/  FFMA.FTZ R10, R12, c[0x0][0x23c], -R0 ;  /* 0x00008f000c0a7a23 */ /* 0x000fe40000010800 */
[----:B------:R1:W-:Y:S10]  /*5df0*/  MUFU.EX2 R131, R3 ;  /* 0x0000000300837308 */ /* 0x0003f40000000800 */
[----:B------:R-:W-:Y:S01]  /*5e00*/  MUFU.EX2 R196, R10 ;  /* 0x0000000a00c47308 */ /* 0x000fe20000000800 */
[--C-:B-1----:R-:W-:Y:S09]  /*5e10*/  FFMA.FTZ R3, R13, c[0x0][0x23c], -R2.reuse ;  /* 0x00008f000d037a23 */ /* 0x102ff20000010802 */
[----:B------:R1:W-:Y:S02]  /*5e20*/  MUFU.EX2 R202, R3 ;  /* 0x0000000300ca7308 */ /* 0x0003e40000000800 */
[----:B-1----:R-:W-:Y:S08]  /*5e30*/  FFMA.FTZ R3, R14, c[0x0][0x23c], -R2 ;  /* 0x00008f000e037a23 */ /* 0x002ff00000010802 */
[----:B------:R1:W-:Y:S02]  /*5e40*/  MUFU.EX2 R201, R3 ;  /* 0x0000000300c97308 */ /* 0x0003e40000000800 */
[--C-:B-1----:R-:W-:Y:S01]  /*5e50*/  FFMA.FTZ R3, R4, c[0x0][0x23c], -R0.reuse ;  /* 0x00008f0004037a23 */ /* 0x102fe20000010800 */
[----:B--2---:R-:W-:Y:S07]  /*5e60*/  F2FP.BF16.PACK_AB R4, R197, R199 ;  /* 0x000000c7c504723e */ /* 0x004fee00000010ff */
[----:B------:R1:W-:Y:S01]  /*5e70*/  MUFU.EX2 R200, R3 ;  /* 0x0000000300c87308 */ /* 0x0003e20000000800 */
[----:B------:R2:W-:Y:S01]  /*5e80*/  STS [R237+0x2a000], R4 ;  /* 0x02a00004ed007388 */ /* 0x0005e20000000800 */
[----:B-1----:R-:W-:Y:S08]  /*5e90*/  FFMA.FTZ R3, R5, c[0x0][0x23c], -R0 ;  /* 0x00008f0005037a23 */ /* 0x002ff00000010800 */
[----:B------:R1:W-:Y:S02]  /*5ea0*/  MUFU.EX2 R198, R3 ;  /* 0x0000000300c67308 */ /* 0x0003e40000000800 */
[--C-:B-1----:R-:W-:Y:S08]  /*5eb0*/  FFMA.FTZ R3, R15, c[0x0][0x23c], -R2.reuse ;  /* 0x00008f000f037a23 */ /* 0x102ff00000010802 */
[----:B------:R1:W-:Y:S02]  /*5ec0*/  MUFU.EX2 R206, R3 ;  /* 0x0000000300ce7308 */ /* 0x0003e40000000800 */
[----:B-1----:R-:W-:Y:S08]  /*5ed0*/  FFMA.FTZ R3, R16, c[0x0][0x23c], -R2 ;  /* 0x00008f0010037a23 */ /* 0x002ff00000010802 */
[----:B------:R1:W3:Y:S02]  /*5ee0*/  MUFU.EX2 R205, R3 ;  /* 0x0000000300cd7308 */ /* 0x0002e40000000800 */
[--C-:B-1----:R-:W-:Y:S01]  /*5ef0*/  FFMA.FTZ R3, R6, c[0x0][0x23c], -R0.reuse ;  /* 0x00008f0006037a23 */ /* 0x102fe20000010800 */
[----:B---3--:R-:W-:Y:S07]  /*5f00*/  F2FP.BF16.PACK_AB R5, R205, R206 ;  /* 0x000000cecd05723e */ /* 0x008fee00000010ff */
[----:B------:R1:W-:Y:S02]  /*5f10*/  MUFU.EX2 R204, R3 ;  /* 0x0000000300cc7308 */ /* 0x0003e40000000800 */
[----:B-1----:R-:W-:Y:S08]  /*5f20*/  FFMA.FTZ R3, R7, c[0x0][0x23c], -R0 ;  /* 0x00008f0007037a23 */ /* 0x002ff00000010800 */
[----:B------:R1:W2:Y:S02]  /*5f30*/  MUFU.EX2 R203, R3 ;  /* 0x0000000300cb7308 */ /* 0x0002a40000000800 */
[--C-:B-1----:R-:W-:Y:S01]  /*5f40*/  FFMA.FTZ R3, R17, c[0x0][0x23c], -R2.reuse ;  /* 0x00008f0011037a23 */ /* 0x102fe20000010802 */
[----:B--2---:R-:W-:Y:S01]  /*5f50*/  F2FP.BF16.PACK_AB R4, R203, R204 ;  /* 0x000000cccb04723e */ /* 0x004fe200000010ff */
[----:B------:R-:W-:Y:S06]  /*5f60*/  FFMA.FTZ R2, R18, c[0x0][0x23c], -R2 ;  /* 0x00008f0012027a23 */ /* 0x000fec0000010802 */
[----:B------:R1:W-:Y:S10]  /*5f70*/  MUFU.EX2 R210, R3 ;  /* 0x0000000300d27308 */ /* 0x0003f40000000800 */
[----:B------:R2:W3:Y:S01]  /*5f80*/  MUFU.EX2 R209, R2 ;  /* 0x0000000200d17308 */ /* 0x0004e20000000800 */
[----:B-1----:R-:W-:Y:S05]  /*5f90*/  F2FP.BF16.PACK_AB R3, R131, R196 ;  /* 0x000000c48303723e */ /* 0x002fea00000010ff */
[----:B------:R3:W-:Y:S01]  /*5fa0*/  STS [R237+0x2a400], R3 ;  /* 0x02a40003ed007388 */ /* 0x0007e20000000800 */
[--C-:B--2---:R-:W-:Y:S02]  /*5fb0*/  FFMA.FTZ R2, R8, c[0x0][0x23c], -R0.reuse ;  /* 0x00008f0008027a23 */ /* 0x104fe40000010800 */
[----:B------:R-:W-:Y:S02]  /*5fc0*/  FFMA.FTZ R0, R9, c[0x0][0x23c], -R0 ;  /* 0x00008f0009007a23 */ /* 0x000fe40000010800 */
[----:B------:R1:W-:Y:S10]  /*5fd0*/  MUFU.EX2 R208, R2 ;  /* 0x0000000200d07308 */ /* 0x0003f40000000800 */
[----:B------:R2:W4:Y:S01]  /*5fe0*/  MUFU.EX2 R207, R0 ;  /* 0x0000000000cf7308 */ /* 0x0005220000000800 */
[----:B---3--:R-:W-:Y:S02]  /*5ff0*/  F2FP.BF16.PACK_AB R3, R209, R210 ;  /* 0x000000d2d103723e */ /* 0x008fe400000010ff */
[----:B-1----:R-:W-:Y:S05]  /*6000*/  F2FP.BF16.PACK_AB R2, R201, R202 ;  /* 0x000000cac902723e */ /* 0x002fea00000010ff */
[----:B------:R4:W-:Y:S01]  /*6010*/  STS [R242+0x2a000], R2 ;  /* 0x02a00002f2007388 */ /* 0x0009e20000000800 */
[----:B--2---:R-:W-:Y:S05]  /*6020*/  F2FP.BF16.PACK_AB R0, R198, R200 ;  /* 0x000000c8c600723e */ /* 0x004fea00000010ff */
[----:B------:R1:W-:Y:S06]  /*6030*/  STS [R242+0x2a400], R0 ;  /* 0x02a40000f2007388 */ /* 0x0003ec0000000800 */
[----:B------:R-:W-:Y:S06]  /*6040*/  STS [R240+0x2a000], R5 ;  /* 0x02a00005f0007388 */ /* 0x000fec0000000800 */
[----:B------:R-:W-:Y:S01]  /*6050*/  STS [R240+0x2a400], R4 ;  /* 0x02a40004f0007388 */ /* 0x000fe20000000800 */
[----:B----4-:R-:W-:Y:S05]  /*6060*/  F2FP.BF16.PACK_AB R2, R207, R208 ;  /* 0x000000d0cf02723e */ /* 0x010fea00000010ff */
[----:B------:R2:W-:Y:S06]  /*6070*/  STS [R241+0x2a000], R3 ;  /* 0x02a00003f1007388 */ /* 0x0005ec0000000800 */
[----:B------:R3:W-:Y:S01]  /*6080*/  STS [R241+0x2a400], R2 ;  /* 0x02a40002f1007388 */ /* 0x0007e20000000800 */
[----:B-1----:R-:W-:Y:S05]  /*6090*/  SHF.L.U32 R0, R226, 0x1, RZ ;  /* 0x00000001e2007819 */ /* 0x002fea00000006ff */
[----:B------:R-:W-:Y:S06]  /*60a0*/  LDSM.16.M88.4 R16, [R0+0x10000] ;  /* 0x010000000010783b */ /* 0x000fec0000000200 */
[----:B------:R-:W1:Y:S06]  /*60b0*/  LDSM.16.M88.4 R8, [R213+0x20000] ;  /* 0x02000000d508783b */ /* 0x000e6c0000000200 */
[----:B------:R-:W4:Y:S01]  /*60c0*/  LDSM.16.M88.4 R84, [R213+0x20800] ;  /* 0x02080000d554783b */ /* 0x000f220000000200 */
[CC--:B--2---:R-:W-:Y:S05]  /*60d0*/  IADD3 R3, R220.reuse, R0.reuse, RZ ;  /* 0x00000000dc037210 */ /* 0x0c4fea0007ffe0ff */
[----:B------:R-:W-:Y:S01]  /*60e0*/  LDSM.16.M88.4 R92, [R214+0x20000] ;  /* 0x02000000d65c783b */ /* 0x000fe20000000200 */
[----:B---3--:R-:W-:Y:S04]  /*60f0*/  IADD3 R2, R221, R0, RZ ;  /* 0x00000000dd027210 */ /* 0x008fe80007ffe0ff */
[----:B------:R-:W-:Y:S01]  /*6100*/  IADD3 R112, R220, R2, RZ ;  /* 0x00000002dc707210 */ /* 0x000fe20007ffe0ff */
[----:B------:R-:W2:Y:S06]  /*6110*/  LDSM.16.M88.4 R88, [R2+0x10000] ;  /* 0x010000000258783b */ /* 0x000eac0000000200 */
[----:B------:R-:W3:Y:S06]  /*6120*/  LDSM.16.M88.4 R96, [R214+0x20800] ;  /* 0x02080000d660783b */ /* 0x000eec0000000200 */
[----:B------:R-:W-:Y:S06]  /*6130*/  LDSM.16.M88.4 R100, [R216+0x20000] ;  /* 0x02000000d864783b */ /* 0x000fec0000000200 */
[----:B------:R-:W-:Y:S01]  /*6140*/  LDSM.16.M88.4 R104, [R216+0x20800] ;  /* 0x02080000d868783b */ /* 0x000fe20000000200 */
[C---:B-1----:R-:W-:Y:S05]  /*6150*/  HMMA.16816.F32.BF16 R4, R16.reuse, R8, RZ ;  /* 0x000000081004723c */ /* 0x042fea00000418ff */
[----:B------:R-:W-:Y:S03]  /*6160*/  LDSM.16.M88.4 R108, [R213+0x26000] ;  /* 0x02600000d56c783b */ /* 0x000fe60000000200 */
[C---:B------:R-:W-:Y:S08]  /*6170*/  HMMA.16816.F32.BF16 R8, R16.reuse, R10, RZ ;  /* 0x0000000a1008723c */ /* 0x040ff000000418ff */
[C---:B----4-:R-:W-:Y:S08]  /*6180*/  HMMA.16816.F32.BF16 R12, R16.reuse, R84, RZ ;  /* 0x00000054100c723c */ /* 0x050ff000000418ff */
[----:B------:R-:W-:Y:S01]  /*6190*/  HMMA.16816.F32.BF16 R16, R16, R86, RZ ;  /* 0x000000561010723c */ /* 0x000fe200000418ff */
[----:B------:R-:W1:Y:S07]  /*61a0*/  LDSM.16.M88.4 R84, [R3+0x10000] ;  /* 0x010000000354783b */ /* 0x000e6e0000000200 */
        /* <DEDUP_REMOVED lines=9> */
[----:B------:R-:W-:Y:S07]  /*6240*/  LDSM.16.M88.4 R100, [R213+0x22000] ;  /* 0x02200000d564783b */ /* 0x000fee0000000200 */
[C---:B------:R-:W-:Y:S08]  /*6250*/  HMMA.16816.F32.BF16 R12, R84.reuse, R104, R12 ;  /* 0x00000068540c723c */ /* 0x040ff0000004180c */
[----:B------:R-:W-:Y:S01]  /*6260*/  HMMA.16816.F32.BF16 R16, R84, R106, R16 ;  /* 0x0000006a5410723c */ /* 0x000fe20000041810 */
[----:B------:R-:W1:Y:S06]  /*6270*/  LDSM.16.M88.4 R84, [R0+0x12000] ;  /* 0x012000000054783b */ /* 0x000e6c0000000200 */
[----:B------:R-:W4:Y:S01]  /*6280*/  LDSM.16.M88.4 R104, [R213+0x22800] ;  /* 0x02280000d568783b */ /* 0x000f220000000200 */
        /* <DEDUP_REMOVED lines=10> */
[C---:B----4-:R-:W-:Y:S08]  /*6330*/  HMMA.16816.F32.BF16 R12, R84.reuse, R104, R12 ;  /* 0x00000068540c723c */ /* 0x050ff0000004180c */
        /* <DEDUP_REMOVED lines=40> */
[----:B------:R1:W3:Y:S07]  /*65c0*/  LDSM.16.M88.4 R100, [R0+0x16000] ;  /* 0x016000000064783b */ /* 0x0002ee0000000200 */
[C---:B----4-:R-:W-:Y:S08]  /*65d0*/  HMMA.16816.F32.BF16 R12, R84.reuse, R104, R12 ;  /* 0x00000068540c723c */ /* 0x050ff0000004180c */
[----:B------:R-:W-:Y:S01]  /*65e0*/  HMMA.16816.F32.BF16 R16, R84, R106, R16 ;  /* 0x0000006a5410723c */ /* 0x000fe20000041810 */
[----:B------:R-:W4:Y:S06]  /*65f0*/  LDSM.16.M88.4 R84, [R213+0x26800] ;  /* 0x02680000d554783b */ /* 0x000f2c0000000200 */
[----:B------:R-:W-:Y:S01]  /*6600*/  LDSM.16.M88.4 R104, [R214+0x26000] ;  /* 0x02600000d668783b */ /* 0x000fe20000000200 */
[C---:B--2---:R-:W-:Y:S05]  /*6610*/  HMMA.16816.F32.BF16 R4, R88.reuse, R92, R4 ;  /* 0x0000005c5804723c */ /* 0x044fea0000041804 */
[----:B-1----:R-:W-:Y:S03]  /*6620*/  LEA R0, -R252, RZ, 0x6 ;  /* 0x000000fffc007211 */ /* 0x002fe600078e31ff */
[C---:B------:R-:W-:Y:S01]  /*6630*/  HMMA.16816.F32.BF16 R8, R88.reuse, R94, R8 ;  /* 0x0000005e5808723c */ /* 0x040fe20000041808 */
[----:B------:R1:W2:Y:S03]  /*6640*/  LDSM.16.M88.4 R92, [R2+0x16000] ;  /* 0x01600000025c783b */ /* 0x0002a60000000200 */
[C---:B------:R-:W-:Y:S04]  /*6650*/  LEA R228, P0, R0.reuse, R228, 0x2 ;  /* 0x000000e400e47211 */ /* 0x040fe800078010ff */
[C---:B---3--:R-:W-:Y:S04]  /*6660*/  HMMA.16816.F32.BF16 R12, R88.reuse, R96, R12 ;  /* 0x00000060580c723c */ /* 0x048fe8000004180c */
[----:B------:R-:W-:Y:S01]  /*6670*/  LEA.HI.X.SX32 R229, R0, R229, 0x2, P0 ;  /* 0x000000e500e57211 */ /* 0x000fe200000f16ff */
[----:B------:R-:W-:Y:S03]  /*6680*/  FFMA.FTZ R0, -R113, R113, 1 ;  /* 0x3f80000071007423 */ /* 0x000fe60000010171 */
[----:B------:R-:W-:Y:S01]  /*6690*/  HMMA.16816.F32.BF16 R16, R88, R98, R16 ;  /* 0x000000625810723c */ /* 0x000fe20000041810 */
[----:B------:R-:W3:Y:S03]  /*66a0*/  LDSM.16.M88.4 R88, [R214+0x26800] ;  /* 0x02680000d658783b */ /* 0x000ee60000000200 */
[----:B------:R-:W-:Y:S03]  /*66b0*/  FMUL.FTZ R0, R0, c[0x0][0x2ec] ;  /* 0x0000bb0000007a20 */ /* 0x000fe60000410000 */
[----:B------:R2:W-:Y:S01]  /*66c0*/  LDSM.16.M88.4 R96, [R3+0x16000] ;  /* 0x016000000360783b */ /* 0x0005e20000000200 */
[----:B-1----:R-:W-:Y:S01]  /*66d0*/  FFMA.FTZ R2, -R114, R114, 1 ;  /* 0x3f80000072027423 */ /* 0x002fe20000010172 */
[C---:B------:R-:W-:Y:S05]  /*66e0*/  HMMA.16816.F32.BF16 R4, R100.reuse, R108, R4 ;  /* 0x0000006c6404723c */ /* 0x040fea0000041804 */
[----:B------:R-:W-:Y:S03]  /*66f0*/  FMUL.FTZ R2, R2, c[0x0][0x2ec] ;  /* 0x0000bb0002027a20 */ /* 0x000fe60000410000 */
[C---:B------:R-:W-:Y:S01]  /*6700*/  HMMA.16816.F32.BF16 R8, R100.reuse, R110, R8 ;  /* 0x0000006e6408723c */ /* 0x040fe20000041808 */
[----:B------:R-:W1:Y:S07]  /*6710*/  LDSM.16.M88.4 R108, [R216+0x26000] ;  /* 0x02600000d86c783b */ /* 0x000e6e0000000200 */
[C---:B----4-:R-:W-:Y:S04]  /*6720*/  HMMA.16816.F32.BF16 R12, R100.reuse, R84, R12 ;  /* 0x00000054640c723c */ /* 0x050fe8000004180c */
[----:B--2---:R-:W-:Y:S04]  /*6730*/  FFMA.FTZ R3, -R115, R115, 1 ;  /* 0x3f80000073037423 */ /* 0x004fe80000010173 */
[----:B------:R-:W-:Y:S01]  /*6740*/  HMMA.16816.F32.BF16 R16, R100, R86, R16 ;  /* 0x000000566410723c */ /* 0x000fe20000041810 */
[----:B------:R-:W2:Y:S03]  /*6750*/  LDSM.16.M88.4 R84, [R216+0x26800] ;  /* 0x02680000d854783b */ /* 0x000ea60000000200 */
[----:B------:R-:W-:Y:S03]  /*6760*/  FMUL.FTZ R3, R3, c[0x0][0x2ec] ;  /* 0x0000bb0003037a20 */ /* 0x000fe60000410000 */
[----:B------:R-:W-:Y:S01]  /*6770*/  LDSM.16.M88.4 R100, [R112+0x16000] ;  /* 0x016000007064783b */ /* 0x000fe20000000200 */
[C---:B------:R-:W-:Y:S08]  /*6780*/  HMMA.16816.F32.BF16 R4, R92.reuse, R104, R4 ;  /* 0x000000685c04723c */ /* 0x040ff00000041804 */
[C---:B------:R-:W-:Y:S01]  /*6790*/  HMMA.16816.F32.BF16 R8, R92.reuse, R106, R8 ;  /* 0x0000006a5c08723c */ /* 0x040fe20000041808 */
[----:B------:R-:W4:Y:S07]  /*67a0*/  LDSM.16.M88.4 R104, [R215+0x26000] ;  /* 0x02600000d768783b */ /* 0x000f2e0000000200 */
[C---:B---3--:R-:W-:Y:S08]  /*67b0*/  HMMA.16816.F32.BF16 R12, R92.reuse, R88, R12 ;  /* 0x000000585c0c723c */ /* 0x048ff0000004180c */
[----:B------:R-:W-:Y:S01]  /*67c0*/  HMMA.16816.F32.BF16 R16, R92, R90, R16 ;  /* 0x0000005a5c10723c */ /* 0x000fe20000041810 */
[----:B------:R-:W3:Y:S07]  /*67d0*/  LDSM.16.M88.4 R88, [R215+0x26800] ;  /* 0x02680000d758783b */ /* 0x000eee0000000200 */
[C---:B-1----:R-:W-:Y:S08]  /*67e0*/  HMMA.16816.F32.BF16 R4, R96.reuse, R108, R4 ;  /* 0x0000006c6004723c */ /* 0x042ff00000041804 */
[C---:B------:R-:W-:Y:S08]  /*67f0*/  HMMA.16816.F32.BF16 R8, R96.reuse, R110, R8 ;  /* 0x0000006e6008723c */ /* 0x040ff00000041808 */
[C---:B--2---:R-:W-:Y:S08]  /*6800*/  HMMA.16816.F32.BF16 R12, R96.reuse, R84, R12 ;  /* 0x00000054600c723c */ /* 0x044ff0000004180c */
[----:B------:R-:W-:Y:S08]  /*6810*/  HMMA.16816.F32.BF16 R16, R96, R86, R16 ;  /* 0x000000566010723c */ /* 0x000ff00000041810 */
[C---:B----4-:R-:W-:Y:S08]  /*6820*/  HMMA.16816.F32.BF16 R4, R100.reuse, R104, R4 ;  /* 0x000000686404723c */ /* 0x050ff00000041804 */
[C---:B------:R-:W-:Y:S08]  /*6830*/  HMMA.16816.F32.BF16 R8, R100.reuse, R106, R8 ;  /* 0x0000006a6408723c */ /* 0x040ff00000041808 */
[C---:B---3--:R-:W-:Y:S08]  /*6840*/  HMMA.16816.F32.BF16 R12, R100.reuse, R88, R12 ;  /* 0x00000058640c723c */ /* 0x048ff0000004180c */
[C---:B-----5:R-:W-:Y:S01]  /*6850*/  FADD.FTZ R4, -R117.reuse, R4 ;  /* 0x0000000475047221 */ /* 0x060fe20000010100 */
[----:B------:R-:W-:Y:S03]  /*6860*/  HMMA.16816.F32.BF16 R16, R100, R90, R16 ;  /* 0x0000005a6410723c */ /* 0x000fe60000041810 */
[----:B------:R-:W-:Y:S02]  /*6870*/  FADD.FTZ R5, -R117, R5 ;  /* 0x0000000575057221 */ /* 0x000fe40000010100 */
[C---:B------:R-:W-:Y:S02]  /*6880*/  FADD.FTZ R6, -R116.reuse, R6 ;  /* 0x0000000674067221 */ /* 0x040fe40000010100 */
[----:B------:R-:W-:Y:S02]  /*6890*/  FADD.FTZ R7, -R116, R7 ;  /* 0x0000000774077221 */ /* 0x000fe40000010100 */
[----:B------:R-:W-:Y:S03]  /*68a0*/  FMUL.FTZ R84, R199, R4 ;  /* 0x00000004c7547220 */ /* 0x000fe60000410000 */
[----:B------:R-:W-:Y:S02]  /*68b0*/  FFMA.FTZ R4, -R118, R118, 1 ;  /* 0x3f80000076047423 */ /* 0x000fe40000010176 */
[----:B------:R-:W-:Y:S02]  /*68c0*/  FMUL.FTZ R5, R197, R5 ;  /* 0x00000005c5057220 */ /* 0x000fe40000410000 */
[----:B------:R-:W-:Y:S02]  /*68d0*/  FMUL.FTZ R6, R196, R6 ;  /* 0x00000006c4067220 */ /* 0x000fe40000410000 */
[----:B------:R-:W-:Y:S02]  /*68e0*/  FMUL.FTZ R7, R131, R7 ;  /* 0x0000000783077220 */ /* 0x000fe40000410000 */
[----:B------:R-:W-:Y:S02]  /*68f0*/  FMUL.FTZ R4, R4, c[0x0][0x2ec] ;  /* 0x0000bb0004047a20 */ /* 0x000fe40000410000 */
        /* <DEDUP_REMOVED lines=18> */
[----:B------:R-:W-:Y:S02]  /*6a20*/  FMUL.FTZ R2, R2, c[0x0][0x2ec] ;  /* 0x0000bb0002027a20 */ /* 0x000fe40000410000 */
        /* <DEDUP_REMOVED lines=37> */
[----:B------:R-:W-:Y:S02]  /*6c80*/  FMUL.FTZ R4, R4, c[0x0][0x2ec] ;  /* 0x0000bb0004047a20 */ /* 0x000fe40000410000 */
[----:B------:R-:W-:Y:S02]  /*6c90*/  FMUL.FTZ R3, R3, c[0x0][0x2ec] ;  /* 0x0000bb0003037a20 */ /* 0x000fe40000410000 */
[----:B------:R-:W-:Y:S02]  /*6ca0*/  FMUL.FTZ R2, R2, c[0x0][0x2ec] ;  /* 0x0000bb0002027a20 */ /* 0x000fe40000410000 */
[----:B------:R-:W-:Y:S02]  /*6cb0*/  FMUL.FTZ R0, R0, c[0x0][0x2ec] ;  /* 0x0000bb0000007a20 */ /* 0x000fe40000410000 */
        /* <DEDUP_REMOVED lines=100> */
.L_x_1617:
        /* <DEDUP_REMOVED lines=173> */
.L_x_1618:
        /* <DEDUP_REMOVED lines=621> */
.L_x_1620:
        /* <DEDUP_REMOVED lines=19> */
.L_x_1621:
        /* <DEDUP_REMOVED lines=65> */
.L_x_1623:
[----:B--23--:R-:W-:Y:S05]  /*a9e0*/  BSYNC B0 ;  /* 0x0000000000007941 */ /* 0x00cfea0003800000 */
.L_x_1622:
        /* <DEDUP_REMOVED lines=21> */
.L_x_1625:
[----:B------:R-:W-:Y:S05]  /*ab40*/  BSYNC B0 ;  /* 0x0000000000007941 */ /* 0x000fea0003800000 */
.L_x_1624:
        /* <DEDUP_REMOVED lines=31> */
.L_x_1627:
[----:B------:R-:W-:Y:S05]  /*ad40*/  BSYNC B0 ;  /* 0x0000000000007941 */ /* 0x000fea0003800000 */
.L_x_1626:
        /* <DEDUP_REMOVED lines=19> */
.L_x_1596:
[----:B------:R-:W-:Y:S05]  /*ae80*/  BSYNC B1 ;  /* 0x0000000000017941 */ /* 0x000fea0003800000 */
.L_x_1582:
        /* <DEDUP_REMOVED lines=12> */
.L_x_1628:
[----:B------:R-:W-:Y:S05]  /*af50*/  EXIT ;  /* 0x000000000000794d */ /* 0x000fea0003800000 */
.L_x_1630:
        /* <DEDUP_REMOVED lines=10> */
.L_x_2043:


//--------------------- .text._ZN5flash44flash_bwd_dq_dk_dv_loop_seqk_parallel_kernelI23Flash_bwd_kernel_traitsILi256ELi64ELi64ELi8ELi4ELi2ELi2ELb0ELb0EN7cutlass10bfloat16_tE19Flash_kernel_traitsILi256ELi64ELi64ELi8ES3_EELb1ELb0ELb0ELb0ELb0ELb1ELb0EEEvNS_16Flash_bwd_paramsE --------------------------
	.section	.text._ZN5flash44flash_bwd_dq_dk_dv_loop_seqk_parallel_kernelI23Flash_bwd_kernel_traitsILi256ELi64ELi64ELi8ELi4ELi2ELi2ELb0ELb0EN7cutlass10bfloat16_tE19Flash_kernel_traitsILi256ELi64ELi64ELi8ES3_EELb1ELb0ELb0ELb0ELb0ELb1ELb0EEEvNS_16Flash_bwd_paramsE,"ax",@progbits
	.sectioninfo	@"SHI_REGISTERS=255"
	.align	128
        .global         _ZN5flash44flash_bwd_dq_dk_dv_loop_seqk_parallel_kernelI23Flash_bwd_kernel_traitsILi256ELi64ELi64ELi8ELi4ELi2ELi2ELb0ELb0EN7cutlass10bfloat16_tE19Flash_kernel_traitsILi256ELi64ELi64ELi8ES3_EELb1ELb0ELb0ELb0ELb0ELb1ELb0EEEvNS_16Flash_bwd_paramsE
        .type           _ZN5flash44flash_bwd_dq_dk_dv_loop_seqk_parallel_kernelI23Flash_bwd_kernel_traitsILi256ELi64ELi64ELi8ELi4ELi2ELi2ELb0ELb0EN7cutlass10bfloat16_tE19Flash_kernel_traitsILi256ELi64ELi64ELi8ES3_EELb1ELb0ELb0ELb0ELb0ELb1ELb0EEEvNS_16Flash_bwd_paramsE,@function
        .size           _ZN5flash44flash_bwd_dq_dk_dv_loop_seqk_parallel_kernelI23Flash_bwd_kernel_traitsILi256ELi64ELi64ELi8ELi4ELi2ELi2ELb0ELb0EN7cutlass10bfloat16_tE19Flash_kernel_traitsILi256ELi64ELi64ELi8ES3_EELb1ELb0ELb0ELb0ELb0ELb1ELb0EEEvNS_16Flash_bwd_paramsE,(.L_x_2044 - _ZN5flash44flash_bwd_dq_dk_dv_loop_seqk_parallel_kernelI23Flash_bwd_kernel_traitsILi256ELi64ELi64ELi8ELi4ELi2ELi2ELb0ELb0EN7cutlass10bfloat16_tE19Flash_kernel_traitsILi256ELi64ELi64ELi8ES3_EELb1ELb0ELb0ELb0ELb0ELb1ELb0EEEvNS_16Flash_bwd_paramsE)
        .other          _ZN5flash44flash_bwd_dq_dk_dv_loop_seqk_parallel_kernelI23Flash_bwd_kernel_traitsILi256ELi64ELi64ELi8ELi4ELi2ELi2ELb0ELb0EN7cutlass10bfloat16_tE19Flash_kernel_traitsILi256ELi64ELi64ELi8ES3_EELb1ELb0ELb0ELb0ELb0ELb1ELb0EEEvNS_16Flash_bwd_paramsE,@"STO_CUDA_ENTRY STV_DEFAULT"
_ZN5flash44flash_bwd_dq_dk_dv_loop_seqk_parallel_kernelI23Flash_bwd_kernel_traitsILi256ELi64ELi64ELi8ELi4ELi2ELi2ELb0ELb0EN7cutlass10bfloat16_tE19Flash_kernel_traitsILi256ELi64ELi64ELi8ES3_EELb1ELb0ELb0ELb0ELb0ELb1ELb0EEEvNS_16Flash_bwd_paramsE:
.text._ZN5flash44flash_bwd_dq_dk_dv_loop_seqk_parallel_kernelI23Flash_bwd_kernel_traitsILi256ELi64ELi64ELi8ELi4ELi2ELi2ELb0ELb0EN7cutlass10bfloat16_tE19Flash_kernel_traitsILi256ELi64ELi64ELi8ES3_EELb1ELb0ELb0ELb0ELb0ELb1ELb0EEEvNS_16Flash_bwd_paramsE:
        /* <DEDUP_REMOVED lines=15> */
[----:B------:R-:W-:Y:S01]  /*00f0*/  USHF.R.S32.HI UR8, URZ, 0x1f, UR15 ;  /* 0x0000001f3f087899 */ /* 0x000fe2000801140f */
[----:B------:R-:W-:Y:S01]  /*0100*/  IMAD.MOV.U32 R245, RZ, RZ, -0x10 ;  /* 0xfffffff0fff57424 */ /* 0x000fe200078e00ff */
[----:B------:R-:W-:Y:S02]  /*0110*/  ULDC.U8 UR9, c[0x0][0x328] ;  /* 0x0000ca0000097ab9 */ /* 0x000fe40000000000 */
[----:B------:R-:W-:Y:S01]  /*0120*/  UISETP.NE.AND UP2, UPT, UR9, URZ, UPT ;  /* 0x0000003f0900728c */ /* 0x000fe2000bf45270 */
        /* <DEDUP_REMOVED lines=10> */
[----:B------:R-:W-:Y:S01]  /*01d0*/  UIMAD.WIDE UR36, UR47, UR36, URZ ;  /* 0x000000242f2472a5 */ /* 0x000fe2000f8e023f */
[CC--:B------:R-:W-:Y:S01]  /*01e0*/  LEA.HI R2, R4.reuse, R10.reuse, RZ, 0x5 ;  /* 0x0000000a04027211 */ /* 0x0c0fe200078f28ff */
[----:B------:R-:W-:Y:S01]  /*01f0*/  UIMAD UR48, UR38, UR47, URZ ;  /* 0x0000002f263072a4 */ /* 0x000fe2000f8e023f */
[----:B------:R-:W-:Y:S01]  /*0200*/  LEA.HI R9, R4, R10, RZ, 0x3 ;  /* 0x0000000a04097211 */ /* 0x000fe200078f18ff */
[----:B------:R-:W-:Y:S01]  /*0210*/  UIMAD UR57, UR7, UR6, UR57 ;  /* 0x00000006073972a4 */ /* 0x000fe2000f8e0239 */
[--C-:B------:R-:W-:Y:S01]  /*0220*/  SHF.R.S32.HI R0, RZ, 0x5, R2.reuse ;  /* 0x00000005ff007819 */ /* 0x100fe20000011402 */
[----:B---3--:R-:W-:Y:S01]  /*0230*/  UIMAD.WIDE.U32 UR44, UR33, UR15, URZ ;  /* 0x0000000f212c72a5 */ /* 0x008fe2000f8e003f */
[----:B------:R-:W-:Y:S01]  /*0240*/  SHF.R.S32.HI R3, RZ, 0x1f, R2 ;  /* 0x0000001fff037819 */ /* 0x000fe20000011402 */
[----:B------:R-:W-:Y:S01]  /*0250*/  USHF.L.U32 UR15, UR33, 0x7, URZ ;  /* 0x00000007210f7899 */ /* 0x000fe2000800063f */
[C---:B------:R-:W-:Y:S01]  /*0260*/  LOP3.LUT R8, R2.reuse, 0xffffffe0, RZ, 0xc0, !PT ;  /* 0xffffffe002087812 */ /* 0x040fe200078ec0ff */
[----:B------:R-:W-:Y:S01]  /*0270*/  USHF.R.S32.HI UR9, URZ, 0x1f, UR33 ;  /* 0x0000001f3f097899 */ /* 0x000fe20008011421 */
[-C--:B------:R-:W-:Y:S01]  /*0280*/  LEA.HI R3, R3, R0.reuse, RZ, 0x2 ;  /* 0x0000000003037211 */ /* 0x080fe200078f10ff */
[----:B------:R-:W-:Y:S01]  /*0290*/  UIMAD UR47, UR47, UR12, URZ ;  /* 0x0000000c2f2f72a4 */ /* 0x000fe2000f8e023f */
[----:B------:R-:W-:Y:S01]  /*02a0*/  LEA.HI R2, R2, R0, RZ, 0x1 ;  /* 0x0000000002027211 */ /* 0x000fe200078f08ff */
[----:B------:R-:W-:Y:S01]  /*02b0*/  IMAD.IADD R8, R10, 0x1, -R8 ;  /* 0x000000010a087824 */ /* 0x000fe200078e0a08 */
[----:B------:R-:W-:Y:S01]  /*02c0*/  LOP3.LUT R3, R3, 0xfffffffc, RZ, 0xc0, !PT ;  /* 0xfffffffc03037812 */ /* 0x000fe200078ec0ff */
[----:B------:R-:W-:Y:S01]  /*02d0*/  UIMAD UR6, UR33, UR13, UR38 ;  /* 0x0000000d210672a4 */ /* 0x000fe2000f8e0226 */
[----:B------:R-:W-:Y:S01]  /*02e0*/  LOP3.LUT R2, R2, 0xfffffffe, RZ, 0xc0, !PT ;  /* 0xfffffffe02027812 */ /* 0x000fe200078ec0ff */
[----:B------:R-:W-:Y:S01]  /*02f0*/  ULDC UR14, c[0x0][0x1c0] ;  /* 0x00007000000e7ab9 */ /* 0x000fe20000000800 */
[-C--:B------:R-:W-:Y:S01]  /*0300*/  LEA.HI R5, R4, R10.reuse, RZ, 0x4 ;  /* 0x0000000a04057211 */ /* 0x080fe200078f20ff */
[----:B------:R-:W-:Y:S01]  /*0310*/  IMAD.IADD R15, R0, 0x1, -R3 ;  /* 0x00000001000f7824 */ /* 0x000fe200078e0a03 */
[-C--:B------:R-:W-:Y:S01]  /*0320*/  LEA.HI R12, R4, R10.reuse, RZ, 0x7 ;  /* 0x0000000a040c7211 */ /* 0x080fe200078f38ff */
[----:B------:R-:W-:Y:S01]  /*0330*/  IMAD.IADD R227, R0, 0x1, -R2 ;  /* 0x0000000100e37824 */ /* 0x000fe200078e0a02 */
[CC--:B------:R-:W-:Y:S01]  /*0340*/  LEA.HI R14, R4.reuse, R10.reuse, RZ, 0x6 ;  /* 0x0000000a040e7211 */ /* 0x0c0fe200078f30ff */
[----:B------:R-:W-:Y:S01]  /*0350*/  ULDC UR11, c[0x0][0x1c0] ;  /* 0x00007000000b7ab9 */ /* 0x000fe20000000800 */
[----:B------:R-:W-:Y:S01]  /*0360*/  LEA.HI R4, R4, R10, RZ, 0x2 ;  /* 0x0000000a04047211 */ /* 0x000fe200078f10ff */
[----:B------:R-:W-:Y:S01]  /*0370*/  STL [R1+0x3c], R15 ;  /* 0x00003c0f01007387 */ /* 0x000fe20000100800 */
        /* <DEDUP_REMOVED lines=13> */
[----:B------:R-:W-:Y:S01]  /*0450*/  ULDC UR58, c[0x0][0x1c8] ;  /* 0x00007200003a7ab9 */ /* 0x000fe20000000800 */
[----:B------:R-:W-:Y:S01]  /*0460*/  LOP3.LUT R11, R4, 0x7ffffffc, RZ, 0xc0, !PT ;  /* 0x7ffffffc040b7812 */ /* 0x000fe200078ec0ff */
[----:B------:R-:W-:Y:S01]  /*0470*/  IMAD.IADD R6, R10, 0x1, -R6 ;  /* 0x000000010a067824 */ /* 0x000fe200078e0a06 */
[C---:B------:R-:W-:Y:S01]  /*0480*/  LOP3.LUT R7, R5.reuse, 0xfffffff0, RZ, 0xc0, !PT ;  /* 0xfffffff005077812 */ /* 0x040fe200078ec0ff */
[----:B------:R-:W-:Y:S01]  /*0490*/  ULDC.U8 UR10, c[0x0][0x3d0] ;  /* 0x0000f400000a7ab9 */ /* 0x000fe20000000000 */
        /* <DEDUP_REMOVED lines=9> */
[C---:B------:R-:W-:Y:S01]  /*0530*/  IMAD.SHL.U32 R16, R6.reuse, 0x8, RZ ;  /* 0x0000000806107824 */ /* 0x040fe200078e00ff */
[----:B------:R-:W-:Y:S01]  /*0540*/  LOP3.LUT P4, RZ, R6, 0x2, RZ, 0xc0, !PT ;  /* 0x0000000206ff7812 */ /* 0x000fe2000788c0ff */
[----:B------:R-:W-:Y:S01]  /*0550*/  IMAD.IADD R10, R3, 0x1, -R4 ;  /* 0x00000001030a7824 */ /* 0x000fe200078e0a04 */
[----:B------:R-:W-:Y:S01]  /*0560*/  SHF.R.S32.HI R3, RZ, 0x1f, R7 ;  /* 0x0000001fff037819 */ /* 0x000fe20000011407 */
[----:B------:R-:W-:Y:S01]  /*0570*/  ULDC UR52, c[0x0][0x224] ;  /* 0x0000890000347ab9 */ /* 0x000fe20000000800 */
[----:B------:R-:W-:Y:S01]  /*0580*/  SHF.R.U32.HI R2, RZ, 0x3, R0 ;  /* 0x00000003ff027819 */ /* 0x000fe20000011600 */
[----:B------:R1:W-:Y:S01]  /*0590*/  STL [R1+0x40], R16 ;  /* 0x0000401001007387 */ /* 0x0003e20000100800 */
[----:B------:R-:W-:Y:S01]  /*05a0*/  LOP3.LUT R0, R0, 0x38, R16, 0xf8, !PT ;  /* 0x0000003800007812 */ /* 0x000fe200078ef810 */
[----:B------:R-:W-:Y:S01]  /*05b0*/  IMAD.SHL.U32 R221, R10, 0x200, RZ ;  /* 0x000002000add7824 */ /* 0x000fe200078e00ff */
[----:B------:R-:W-:Y:S01]  /*05c0*/  LEA.HI R11, R3, R7, RZ, 0x3 ;  /* 0x00000007030b7211 */ /* 0x000fe200078f18ff */
[----:B------:R-:W-:Y:S01]  /*05d0*/  IMAD.U32 R3, RZ, RZ, UR16 ;  /* 0x00000010ff037e24 */ /* 0x000fe2000f8e00ff */
[----:B------:R-:W-:Y:S01]  /*05e0*/  LOP3.LUT R8, R0, R2, RZ, 0x3c, !PT ;  /* 0x0000000200087212 */ /* 0x000fe200078e3cff */
[----:B------:R-:W-:Y:S01]  /*05f0*/  IMAD.SHL.U32 R0, R6, 0x40, RZ ;  /* 0x0000004006007824 */ /* 0x000fe200078e00ff */
[----:B------:R-:W-:Y:S01]  /*0600*/  LOP3.LUT R2, R11, 0xfffffff8, RZ, 0xc0, !PT ;  /* 0xfffffff80b027812 */ /* 0x000fe200078ec0ff */
[----:B------:R-:W-:Y:S01]  /*0610*/  @UP2 UIMAD UR56, UR33, UR51, URZ ;  /* 0x00000033213822a4 */ /* 0x000fe2000f8e023f */
[----:B------:R-:W-:Y:S01]  /*0620*/  LOP3.LUT R3, R5, 0x1, RZ, 0xc0, !PT ;  /* 0x0000000105037812 */ /* 0x000fe200078ec0ff */
[----:B------:R-:W-:Y:S01]  /*0630*/  ULDC.64 UR4, c[0x0][0x118] ;  /* 0x0000460000047ab9 */ /* 0x000fe20000000a00 */
[----:B------:R-:W-:Y:S01]  /*0640*/  LOP3.LUT R0, R0, 0x1c0, RZ, 0xc0, !PT ;  /* 0x000001c000007812 */ /* 0x000fe200078ec0ff */
[----:B------:R-:W-:Y:S01]  /*0650*/  ULDC.U8 UR29, c[0x0][0x2d8] ;  /* 0x0000b600001d7ab9 */ /* 0x000fe20000000000 */
[----:B------:R-:W-:Y:S01]  /*0660*/  LOP3.LUT P3, RZ, R6, 0x4, RZ, 0xc0, !PT ;  /* 0x0000000406ff7812 */ /* 0x000fe2000786c0ff */
[----:B------:R-:W-:Y:S01]  /*0670*/  ULOP3.LUT UR58, UR38, UR58, URZ, 0x3c, !UPT ;  /* 0x0000003a263a7292 */ /* 0x000fe2000f8e3c3f */
[----:B------:R-:W-:Y:S01]  /*0680*/  SHF.R.S32.HI R6, RZ, 0x7, R12 ;  /* 0x00000007ff067819 */ /* 0x000fe2000001140c */
[----:B------:R-:W-:Y:S01]  /*0690*/  UISETP.NE.AND UP3, UPT, UR10, URZ, UPT ;  /* 0x0000003f0a00728c */ /* 0x000fe2000bf65270 */
[----:B------:R-:W-:Y:S01]  /*06a0*/  LOP3.LUT R217, R0, 0x8, R9, 0xf8, !PT ;  /* 0x0000000800d97812 */ /* 0x000fe200078ef809 */
[----:B------:R-:W-:Y:S01]  /*06b0*/  USHF.R.S32.HI UR61, URZ, 0x1f, UR38 ;  /* 0x0000001f3f3d7899 */ /* 0x000fe20008011426 */
[----:B------:R-:W-:Y:S01]  /*06c0*/  ISETP.NE.U32.AND P0, PT, R3, 0x1, PT ;  /* 0x000000010300780c */ /* 0x000fe20003f05070 */
[----:B------:R-:W-:Y:S01]  /*06d0*/  USHF.R.S32.HI UR60, URZ, 0x1f, UR33 ;  /* 0x0000001f3f3c7899 */ /* 0x000fe20008011421 */
[----:B------:R-:W-:Y:S01]  /*06e0*/  SEL R220, R220, 0xffffffc0, !P3 ;  /* 0xffffffc0dcdc7807 */ /* 0x000fe20005800000 */
[----:B------:R-:W-:Y:S01]  /*06f0*/  USHF.R.S32.HI UR59, URZ, 0x1f, UR38 ;  /* 0x0000001f3f3b7899 */ /* 0x000fe20008011426 */
[----:B------:R-:W-:Y:S01]  /*0700*/  R2P PR, R5, 0x6 ;  /* 0x0000000605007804 */ /* 0x000fe20000000000 */
[----:B------:R-:W-:Y:S01]  /*0710*/  UIMAD.WIDE.U32 UR42, UR36, UR44, URZ ;  /* 0x0000002c242a72a5 */ /* 0x000fe2000f8e003f */
[----:B-1----:R-:W-:Y:S01]  /*0720*/  IMAD.IADD R16, R7, 0x1, -R2 ;  /* 0x0000000107107824 */ /* 0x002fe200078e0a02 */
[----:B------:R-:W-:Y:S01]  /*0730*/  SEL R245, R245, 0x10, !P0 ;  /* 0x00000010f5f57807 */ /* 0x000fe20004000000 */
[----:B------:R-:W-:Y:S01]  /*0740*/  IMAD.SHL.U32 R2, R227, 0x10, RZ ;  /* 0x00000010e3027824 */ /* 0x000fe200078e00ff */
[----:B------:R-:W-:Y:S01]  /*0750*/  SHF.R.S32.HI R249, RZ, 0x2, R249 ;  /* 0x00000002fff97819 */ /* 0x000fe200000114f9 */
[----:B------:R-:W-:Y:S01]  /*0760*/  IMAD.SHL.U32 R7, R6, 0x20, RZ ;  /* 0x0000002006077824 */ /* 0x000fe200078e00ff */
[----:B------:R-:W-:Y:S01]  /*0770*/  STL [R1+0x4c], R16 ;  /* 0x00004c1001007387 */ /* 0x000fe20000100800 */
[----:B------:R-:W-:Y:S01]  /*0780*/  UIMAD UR53, UR37, UR44, URZ ;  /* 0x0000002c253572a4 */ /* 0x000fe2000f8e023f */
[----:B------:R-:W-:Y:S01]  /*0790*/  LOP3.LUT R4, R0, 0x10, R2, 0xf8, !PT ;  /* 0x0000001000047812 */ /* 0x000fe200078ef802 */
[----:B------:R-:W-:Y:S01]  /*07a0*/  IMAD R2, R6, 0x800, R221 ;  /* 0x0000080006027824 */ /* 0x000fe200078e02dd */
[----:B------:R-:W-:Y:S01]  /*07b0*/  SHF.R.U32.HI R0, RZ, 0x3, R0 ;  /* 0x00000003ff007819 */ /* 0x000fe20000011600 */
[----:B------:R-:W-:Y:S01]  /*07c0*/  IMAD R249, R15, 0x10, R249 ;  /* 0x000000100ff97824 */ /* 0x000fe200078e02f9 */
[----:B------:R-:W-:Y:S01]  /*07d0*/  LOP3.LUT R3, R4, 0x8, R9, 0xf8, !PT ;  /* 0x0000000804037812 */ /* 0x000fe200078ef809 */
[----:B------:R-:W-:Y:S01]  /*07e0*/  IMAD.SHL.U32 R4, R10, 0x20, RZ ;  /* 0x000000200a047824 */ /* 0x000fe200078e00ff */
[----:B------:R-:W-:Y:S01]  /*07f0*/  LOP3.LUT R217, R217, R0, RZ, 0x3c, !PT ;  /* 0x00000000d9d97212 */ /* 0x000fe200078e3cff */
[----:B------:R-:W-:Y:S01]  /*0800*/  USHF.R.S32.HI UR55, URZ, 0x1f, UR48 ;  /* 0x0000001f3f377899 */ /* 0x000fe20008011430 */
[----:B------:R-:W-:Y:S01]  /*0810*/  LOP3.LUT R221, R221, R3, R0, 0xf6, !PT ;  /* 0x00000003dddd7212 */ /* 0x000fe200078ef600 */
[----:B------:R-:W-:Y:S01]  /*0820*/  IMAD.SHL.U32 R3, R5, 0x40, RZ ;  /* 0x0000004005037824 */ /* 0x000fe200078e00ff */
[----:B------:R-:W-:Y:S01]  /*0830*/  SHF.R.S32.HI R0, RZ, 0x6, R14 ;  /* 0x00000006ff007819 */ /* 0x000fe2000001140e */
[----:B------:R-:W-:Y:S01]  /*0840*/  IMAD.IADD R217, R2, 0x1, R217 ;  /* 0x0000000102d97824 */ /* 0x000fe200078e02d9 */
[----:B------:R-:W-:Y:S01]  /*0850*/  UIMAD UR52, UR7, UR52, URZ ;  /* 0x00000034073472a4 */ /* 0x000fe2000f8e023f */
[----:B------:R-:W-:Y:S01]  /*0860*/  IMAD.U32 R2, RZ, RZ, UR15 ;  /* 0x0000000fff027e24 */ /* 0x000fe2000f8e00ff */
[----:B------:R-:W-:Y:S01]  /*0870*/  @!UP2 UIMAD UR51, UR8, UR51, URZ ;  /* 0x000000330833a2a4 */ /* 0x000fe2000f8e023f */
[C---:B------:R-:W-:Y:S01]  /*0880*/  IMAD R8, R0.reuse, 0x200, R8 ;  /* 0x0000020000087824 */ /* 0x040fe200078e0208 */
[----:B------:R-:W-:Y:S01]  /*0890*/  USHF.R.S32.HI UR50, URZ, 0x1f, UR46 ;  /* 0x0000001f3f327899 */ /* 0x000fe2000801142e */
[----:B------:R-:W-:Y:S01]  /*08a0*/  IMAD.SHL.U32 R2, R0, 0x8, RZ ;  /* 0x0000000800027824 */ /* 0x000fe200078e00ff */
[----:B------:R-:W-:Y:S01]  /*08b0*/  LOP3.LUT R0, R3, 0x1c0, RZ, 0xc0, !PT ;  /* 0x000001c003007812 */ /* 0x000fe200078ec0ff */
[----:B------:R-:W-:Y:S01]  /*08c0*/  IMAD.SHL.U32 R218, R217, 0x2, RZ ;  /* 0x00000002d9da7824 */ /* 0x000fe200078e00ff */
[----:B------:R-:W-:Y:S01]  /*08d0*/  STL [R1+0x48], R8 ;  /* 0x0000480801007387 */ /* 0x000fe20000100800 */
[----:B------:R-:W-:Y:S01]  /*08e0*/  IMAD.SHL.U32 R237, R8, 0x2, RZ ;  /* 0x0000000208ed7824 */ /* 0x000fe200078e00ff */
[----:B------:R-:W-:Y:S01]  /*08f0*/  LOP3.LUT R2, R2, 0x18, RZ, 0xc0, !PT ;  /* 0x0000001802027812 */ /* 0x000fe200078ec0ff */
[----:B------:R-:W-:Y:S01]  /*0900*/  USHF.R.S32.HI UR49, URZ, 0x1f, UR41 ;  /* 0x0000001f3f317899 */ /* 0x000fe20008011429 */
[----:B------:R-:W-:Y:S01]  /*0910*/  SHF.R.U32.HI R3, RZ, 0x3, R0 ;  /* 0x00000003ff037819 */ /* 0x000fe20000011600 */
[----:B------:R1:W-:Y:S01]  /*0920*/  STL [R1+0x50], R7 ;  /* 0x0000500701007387 */ /* 0x0003e20000100800 */
[----:B------:R-:W-:Y:S01]  /*0930*/  LOP3.LUT R6, R2, 0x20, R4, 0xf8, !PT ;  /* 0x0000002002067812 */ /* 0x000fe200078ef804 */
[----:B------:R-:W-:Y:S01]  /*0940*/  IMAD.U32 R4, RZ, RZ, UR9 ;  /* 0x00000009ff047e24 */ /* 0x000fe2000f8e00ff */
[----:B------:R-:W-:Y:S01]  /*0950*/  LOP3.LUT R5, R3, R0, R2, 0x1e, !PT ;  /* 0x0000000003057212 */ /* 0x000fe200078e1e02 */
[----:B------:R-:W-:Y:S01]  /*0960*/  IMAD.SHL.U32 R4, R16, 0x40, RZ ;  /* 0x0000004010047824 */ /* 0x000fe200078e00ff */
[----:B------:R-:W-:Y:S01]  /*0970*/  LOP3.LUT R2, R0, 0x20, R7, 0xf8, !PT ;  /* 0x0000002000027812 */ /* 0x000fe200078ef807 */
[----:B------:R-:W-:Y:S01]  /*0980*/  IMAD.SHL.U32 R0, R13, 0x2, RZ ;  /* 0x000000020d007824 */ /* 0x000fe200078e00ff */
[----:B------:R-:W-:-:S02]  /*0990*/  UMOV UR40, 0xffff8000 ;  /* 0xffff800000287882 */ /* 0x000fc40000000000 */
[----:B------:R-:W-:Y:S01]  /*09a0*/  LOP3.LUT R3, R2, R3, RZ, 0x3c, !PT ;  /* 0x0000000302037212 */ /* 0x000fe200078e3cff */
[--C-:B------:R-:W-:Y:S02]  /*09b0*/  IMAD R2, R15, 0x400, R0.reuse ;  /* 0x000004000f027824 */ /* 0x100fe400078e0200 */
[----:B------:R-:W-:Y:S02]  /*09c0*/  IMAD R0, R227, 0x400, R0 ;  /* 0x00000400e3007824 */ /* 0x000fe400078e0200 */
[----:B------:R-:W-:Y:S01]  /*09d0*/  IMAD.IADD R239, R2, 0x1, R3 ;  /* 0x0000000102ef7824 */ /* 0x000fe200078e0203 */
[----:B------:R-:W-:Y:S01]  /*09e0*/  LOP3.LUT R2, R4, 0x1c0, RZ, 0xc0, !PT ;  /* 0x000001c004027812 */ /* 0x000fe200078ec0ff */
[----:B------:R-:W-:Y:S02]  /*09f0*/  IMAD.SHL.U32 R4, R11, 0x40, RZ ;  /* 0x000000400b047824 */ /* 0x000fe400078e00ff */
[----:B------:R-:W-:Y:S01]  /*0a00*/  IMAD.SHL.U32 R239, R239, 0x2, RZ ;  /* 0x00000002efef7824 */ /* 0x000fe200078e00ff */
[----:B------:R-:W-:-:S03]  /*0a10*/  SHF.R.U32.HI R3, RZ, 0x3, R2 ;  /* 0x00000003ff037819 */ /* 0x000fc60000011602 */
[C---:B------:R-:W-:Y:S01]  /*0a20*/  IMAD.IADD R246, R239.reuse, 0x1, R245 ;  /* 0x00000001eff67824 */ /* 0x040fe200078e02f5 */
[C---:B------:R-:W-:Y:S01]  /*0a30*/  IADD3 R244, R239.reuse, 0x20, RZ ;  /* 0x00000020eff47810 */ /* 0x040fe20007ffe0ff */
[----:B-1----:R-:W-:Y:S01]  /*0a40*/  IMAD.IADD R7, R0, 0x1, R5 ;  /* 0x0000000100077824 */ /* 0x002fe200078e0205 */
[----:B------:R-:W-:Y:S01]  /*0a50*/  @P1 IADD3 R244, R239, -0x20, RZ ;  /* 0xffffffe0eff41810 */ /* 0x000fe20007ffe0ff */
[----:B------:R-:W-:-:S04]  /*0a60*/  IMAD.SHL.U32 R0, R10, 0x8, RZ ;  /* 0x000000080a007824 */ /* 0x000fc800078e00ff */
[----:B------:R-:W-:Y:S01]  /*0a70*/  IMAD.IADD R245, R245, 0x1, R244 ;  /* 0x00000001f5f57824 */ /* 0x000fe200078e02f4 */
[----:B------:R-:W-:Y:S02]  /*0a80*/  LOP3.LUT R5, R2, 0x8, R0, 0xf8, !PT ;  /* 0x0000000802057812 */ /* 0x000fe400078ef800 */
[----:B------:R-:W-:Y:S02]  /*0a90*/  LOP3.LUT R2, R3, R6, R2, 0x1e, !PT ;  /* 0x0000000603027212 */ /* 0x000fe400078e1e02 */
[----:B------:R-:W-:Y:S02]  /*0aa0*/  LOP3.LUT R0, R4, 0xfffffe00, RZ, 0xc0, !PT ;  /* 0xfffffe0004007812 */ /* 0x000fe400078ec0ff */
[----:B------:R-:W-:Y:S02]  /*0ab0*/  LOP3.LUT R3, R5, R3, RZ, 0x3c, !PT ;  /* 0x0000000305037212 */ /* 0x000fe400078e3cff */
[----:B------:R-:W-:Y:S01]  /*0ac0*/  LOP3.LUT R232, R2, R0, RZ, 0xfc, !PT ;  /* 0x0000000002e87212 */ /* 0x000fe200078efcff */
[--C-:B------:R-:W-:Y:S01]  /*0ad0*/  IMAD R233, R15, 0x400, R0.reuse ;  /* 0x000004000fe97824 */ /* 0x100fe200078e0200 */
[----:B------:R-:W-:Y:S01]  /*0ae0*/  LEA R2, R7, 0x18000, 0x1 ;  /* 0x0001800007027811 */ /* 0x000fe200078e08ff */
[----:B------:R-:W-:-:S02]  /*0af0*/  IMAD R227, R227, 0x400, R0 ;  /* 0x00000400e3e37824 */ /* 0x000fc400078e0200 */
[----:B------:R-:W-:Y:S01]  /*0b00*/  IMAD.IADD R233, R233, 0x1, R3 ;  /* 0x00000001e9e97824 */ /* 0x000fe200078e0203 */
[C---:B------:R-:W-:Y:S01]  /*0b10*/  IADD3 R0, R2.reuse, 0x40, RZ ;  /* 0x0000004002007810 */ /* 0x040fe20007ffe0ff */
[----:B------:R1:W-:Y:S01]  /*0b20*/  STL [R1+0x30], R2 ;  /* 0x0000300201007387 */ /* 0x0003e20000100800 */
[----:B------:R-:W-:Y:S01]  /*0b30*/  @P2 IADD3 R0, R2, -0x40, RZ ;  /* 0xffffffc002002810 */ /* 0x000fe20007ffe0ff */
[----:B------:R-:W-:Y:S02]  /*0b40*/  IMAD.IADD R227, R3, 0x1, R227 ;  /* 0x0000000103e37824 */ /* 0x000fe400078e02e3 */
[----:B------:R-:W-:Y:S02]  /*0b50*/  IMAD.MOV.U32 R3, RZ, RZ, 0x20 ;  /* 0x00000020ff037424 */ /* 0x000fe400078e00ff */
[----:B------:R1:W-:Y:S01]  /*0b60*/  STL [R1+0x34], R0 ;  /* 0x0000340001007387 */ /* 0x0003e20000100800 */
[----:B------:R-:W-:Y:S02]  /*0b70*/  LEA R227, R227, 0x28000, 0x1 ;  /* 0x00028000e3e37811 */ /* 0x000fe400078e08ff */
[----:B------:R-:W-:-:S05]  /*0b80*/  SEL R3, R3, 0xffffffe0, !P4 ;  /* 0xffffffe003037807 */ /* 0x000fca0006000000 */
[C---:B------:R-:W-:Y:S02]  /*0b90*/  IMAD R3, R217.reuse, 0x2, R3 ;  /* 0x00000002d9037824 */ /* 0x040fe400078e0203 */
[--C-:B------:R-:W-:Y:S02]  /*0ba0*/  IMAD R217, R217, 0x2, R220.reuse ;  /* 0x00000002d9d97824 */ /* 0x100fe400078e02dc */
[----:B------:R-:W-:Y:S02]  /*0bb0*/  IMAD.IADD R216, R220, 0x1, R3 ;  /* 0x00000001dcd87824 */ /* 0x000fe400078e0203 */
[C---:B------:R-:W-:Y:S02]  /*0bc0*/  IMAD R220, R221.reuse, 0x2, R220 ;  /* 0x00000002dddc7824 */ /* 0x040fe400078e02dc */
[----:B------:R-:W-:Y:S02]  /*0bd0*/  IMAD.SHL.U32 R221, R221, 0x2, RZ ;  /* 0x00000002dddd7824 */ /* 0x000fe400078e00ff */
.L_x_1665:
        /* <DEDUP_REMOVED lines=19> */
[----:B------:R2:W3:Y:S01]  /*0d10*/  @P2 LDG.E R8, [R4.64] ;  /* 0x0000000404082981 */ /* 0x0004e2000c1e1900 */
[----:B------:R-:W-:Y:S02]  /*0d20*/  UISETP.EQ.U32.AND UP1, UPT, URZ, UR8, UPT ;  /* 0x000000083f00728c */ /* 0x000fe4000bf22070 */
[----:B------:R-:W-:Y:S01]  /*0d30*/  @UP4 UIADD3.X UR7, UR12, UR11, URZ, UP0, !UPT ;  /* 0x0000000b0c074290 */ /* 0x000fe200087fe43f */
[----:B-1----:R2:W4:Y:S01]  /*0d40*/  @P2 LDG.E R2, [R4.64+0x4] ;  /* 0x0000040404022981 */ /* 0x002522000c1e1900 */
[----:B------:R-:W-:Y:S01]  /*0d50*/  MOV R6, UR6 ;  /* 0x0000000600067c02 */ /* 0x000fe20008000f00 */
[----:B------:R-:W-:-:S03]  /*0d60*/  UISETP.EQ.OR.EX UP1, UPT, URZ, UR9, !UP5, UP1 ;  /* 0x000000093f00728c */ /* 0x000fc6000ef22710 */
[----:B------:R-:W-:Y:S01]  /*0d70*/  IMAD.U32 R7, RZ, RZ, UR7 ;  /* 0x00000007ff077e24 */ /* 0x000fe2000f8e00ff */
[----:B------:R-:W-:-:S04]  /*0d80*/  UIADD3 UR8, UP0, UR13, UR8, URZ ;  /* 0x000000080d087290 */ /* 0x000fc8000ff1e03f */
[----:B-----5:R-:W5:Y:S01]  /*0d90*/  @P0 LDG.E R6, [R6.64] ;  /* 0x0000000406060981 */ /* 0x020f62000c1e1900 */
[----:B------:R-:W-:Y:S01]  /*0da0*/  PLOP3.LUT P1, PT, PT, PT, UP1, 0x80, 0x0 ;  /* 0x000000000000781c */ /* 0x000fe20003f2f018 */
[----:B------:R-:W-:Y:S01]  /*0db0*/  UIADD3.X UR9, UR12, UR9, URZ, UP0, !UPT ;  /* 0x000000090c097290 */ /* 0x000fe200087fe43f */
[----:B--2---:R-:W-:-:S05]  /*0dc0*/  IMAD.U32 R4, RZ, RZ, UR8 ;  /* 0x00000008ff047e24 */ /* 0x004fca000f8e00ff */
[----:B------:R-:W-:-:S06]  /*0dd0*/  MOV R5, UR9 ;  /* 0x0000000900057c02 */ /* 0x000fcc0008000f00 */
[----:B------:R-:W2:Y:S01]  /*0de0*/  @!P1 LDG.E R0, [R4.64] ;  /* 0x0000000404009981 */ /* 0x000ea2000c1e1900 */
[----:B------:R-:W-:Y:S02]  /*0df0*/  UMOV UR14, 0xffffffff ;  /* 0xffffffff000e7882 */ /* 0x000fe40000000000 */
[----:B------:R-:W-:Y:S02]  /*0e00*/  UMOV UR30, URZ ;  /* 0x0000003f001e7c82 */ /* 0x000fe40008000000 */
[----:B------:R-:W-:Y:S02]  /*0e10*/  UMOV UR31, 0xffffffff ;  /* 0xffffffff001f7882 */ /* 0x000fe40000000000 */
[----:B------:R-:W-:Y:S01]  /*0e20*/  ULDC UR8, c[0x0][0x218] ;  /* 0x0000860000087ab9 */ /* 0x000fe20000000800 */
[----:B---3--:R-:W1:Y:S08]  /*0e30*/  @P2 R2UR UR14, R8 ;  /* 0x00000000080e23c2 */ /* 0x008e7000000e0000 */
[----:B----4-:R-:W1:Y:S08]  /*0e40*/  @P2 R2UR UR6, R2 ;  /* 0x00000000020623c2 */ /* 0x010e7000000e0000 */
[----:B-----5:R3:W4:Y:S01]  /*0e50*/  @P0 R2UR UR30, R6 ;  /* 0x00000000061e03c2 */ /* 0x02072200000e0000 */
[----:B------:R-:W-:-:S04]  /*0e60*/  ISETP.NE.U32.AND P0, PT, RZ, c[0x0][0x248], PT ;  /* 0x00009200ff007a0c */ /* 0x000fc80003f05070 */
[----:B------:R-:W-:Y:S01]  /*0e70*/  ISETP.NE.AND.EX P0, PT, RZ, c[0x0][0x24c], PT, P0 ;  /* 0x00009300ff007a0c */ /* 0x000fe20003f05300 */
[----:B-1----:R-:W-:Y:S02]  /*0e80*/  @UP6 UIADD3 UR27, UR6, -UR14, URZ ;  /* 0x8000000e061b6290 */ /* 0x002fe4000fffe03f */
[----:B--2---:R3:W1:Y:S05]  /*0e90*/  @!P1 R2UR UR31, R0 ;  /* 0x00000000001f93c2 */ /* 0x00466a00000e0000 */
[----:B------:R-:W-:-:S05]  /*0ea0*/  @!UP6 ULDC UR27, c[0x0][0x214] ;  /* 0x00008500001beab9 */ /* 0x000fca0000000800 */
[----:B------:R-:W-:Y:S05]  /*0eb0*/  @!P0 BRA `(.L_x_1631) ;  /* 0x0000007000008947 */ /* 0x000fea0003800000 */
[----:B----4-:R-:W-:-:S13]  /*0ec0*/  PLOP3.LUT P0, PT, PT, PT, UP5, 0x80, 0x0 ;  /* 0x000000000000781c */ /* 0x010fda0003f0f058 */
[----:B---3--:R-:W2:Y:S04]  /*0ed0*/  @P0 LDG.E R0, [R4.64+0x4] ;  /* 0x0000040404000981 */ /* 0x008ea8000c1e1900 */
[----:B------:R-:W3:Y:S01]  /*0ee0*/  @!P0 LDG.E R4, [R4.64] ;  /* 0x0000000404048981 */ /* 0x000ee2000c1e1900 */
[----:B--2---:R-:W2:Y:S02]  /*0ef0*/  @P0 R2UR UR6, R0 ;  /* 0x00000000000603c2 */ /* 0x004ea400000e0000 */
[----:B-12---:R-:W-:-:S11]  /*0f00*/  @UP5 UIADD3 UR8, UR6, -UR31, URZ ;  /* 0x8000001f06085290 */ /* 0x006fd6000fffe03f */
[----:B---3--:R1:W2:Y:S01]  /*0f10*/  @!P0 R2UR UR8, R4 ;  /* 0x00000000040883c2 */ /* 0x0082a200000e0000 */
[----:B------:R-:W-:-:S07]  /*0f20*/  DEPBAR.LE SB1, 0x0, {2} ;  /* 0x000090040000791a */ /* 0x000fce0000000000 */
.L_x_1631:
        /* <DEDUP_REMOVED lines=26> */
[----:B-1----:R-:W-:-:S02]  /*10d0*/  UISETP.NE.AND UP0, UPT, UR31, -0x1, UPT ;  /* 0xffffffff1f00788c */ /* 0x002fc4000bf05270 */
        /* <DEDUP_REMOVED lines=31> */
.L_x_1633:
        /* <DEDUP_REMOVED lines=18> */
.L_x_1634:
        /* <DEDUP_REMOVED lines=39> */
[----:B------:R-:W-:Y:S02]  /*1660*/  IMAD.HI.U32 R0, R5, R0, R4 ;  /* 0x0000000005007227 */ /* 0x000fe400078e0004 */
[----:B------:R-:W-:Y:S02]  /*1670*/  ULDC UR12, c[0x0][0x234] ;  /* 0x00008d00000c7ab9 */ /* 0x000fe40000000800 */
[----:B------:R-:W-:-:S02]  /*1680*/  UIADD3 UR8, UP0, UR16, UR8, URZ ;  /* 0x0000000810087290 */ /* 0x000fc4000ff1e03f */
[----:B------:R-:W-:Y:S02]  /*1690*/  IMAD.HI.U32 R0, R0, R2, RZ ;  /* 0x0000000200007227 */ /* 0x000fe400078e00ff */
[----:B------:R-:W-:Y:S02]  /*16a0*/  UIADD3.X UR9, UR32, UR7, URZ, UP0, !UPT ;  /* 0x0000000720097290 */ /* 0x000fe400087fe43f */
        /* <DEDUP_REMOVED lines=8> */
[----:B------:R-:W-:-:S02]  /*1730*/  USEL UR12, UR11, URZ, UP3 ;  /* 0x0000003f0b0c7287 */ /* 0x000fc40009800000 */
[----:B------:R-:W-:-:S03]  /*1740*/  UIADD3 UR10, UR9, UR10, URZ ;  /* 0x0000000a090a7290 */ /* 0x000fc6000fffe03f */
        /* <DEDUP_REMOVED lines=16> */
.L_x_1635:
[----:B------:R-:W-:Y:S02]  /*1850*/  UMOV UR11, UR52 ;  /* 0x00000034000b7c82 */ /* 0x000fe40008000000 */
.L_x_1636:
[----:B------:R-:W2:Y:S04]  /*1860*/  LDL.64 R4, [R1+0x40] ;  /* 0x0000400001047983 */ /* 0x000ea80000100a00 */
[----:B------:R1:W3:Y:S01]  /*1870*/  LDL.64 R16, [R1+0x40] ;  /* 0x0000400001107983 */ /* 0x0002e20000100a00 */
[----:B------:R-:W-:Y:S01]  /*1880*/  UIADD3 UR8, UP5, UP4, UR8, UR46, UR48 ;  /* 0x0000002e08087290 */ /* 0x000fe2000fcbe030 */
[----:B------:R-:W-:Y:S01]  /*1890*/  BSSY B1, `(.L_x_1632) ;  /* 0x0000895000017945 */ /* 0x000fe20003800000 */
[----:B------:R-:W-:Y:S01]  /*18a0*/  USHF.R.S32.HI UR14, URZ, 0x1f, UR38 ;  /* 0x0000001f3f0e7899 */ /* 0x000fe20008011426 */
[----:B------:R-:W4:Y:S01]  /*18b0*/  S2R R22, SR_TID.X ;  /* 0x0000000000167919 */ /* 0x000f220000002100 */
[----:B------:R-:W-:-:S02]  /*18c0*/  UIADD3 UR18, UP1, UP0, UR18, UR8, UR20 ;  /* 0x0000000812127290 */ /* 0x000fc4000f83e014 */
[----:B------:R-:W-:Y:S01]  /*18d0*/  UIADD3.X UR7, UR10, UR50, UR55, UP5, UP4 ;  /* 0x000000320a077290 */ /* 0x000fe2000afe8437 */
[----:B------:R-:W5:Y:S01]  /*18e0*/  S2R R23, SR_TID.X ;  /* 0x0000000000177919 */ /* 0x000f620000002100 */
[----:B------:R-:W-:Y:S02]  /*18f0*/  ULDC.64 UR8, c[0x0][0x1a8] ;  /* 0x00006a0000087ab9 */ /* 0x000fe40000000a00 */
[----:B------:R-:W-:Y:S01]  /*1900*/  UIADD3.X UR13, UR12, UR7, UR13, UP1, UP0 ;  /* 0x000000070c0d7290 */ /* 0x000fe20008fe040d */
[----:B------:R-:W1:Y:S01]  /*1910*/  S2R R21, SR_TID.X ;  /* 0x0000000000157919 */ /* 0x000e620000002100 */
[----:B------:R-:W-:Y:S02]  /*1920*/  UIMAD UR7, UR14, UR8, URZ ;  /* 0x000000080e0772a4 */ /* 0x000fe4000f8e023f */
[----:B------:R-:W-:Y:S02]  /*1930*/  UISETP.GE.AND UP0, UPT, UR27, 0x1, UPT ;  /* 0x000000011b00788c */ /* 0x000fe4000bf06270 */
[----:B------:R-:W-:-:S02]  /*1940*/  UIMAD UR12, UR38, UR9, UR7 ;  /* 0x00000009260c72a4 */ /* 0x000fc4000f8e0207 */
[----:B------:R-:W-:Y:S02]  /*1950*/  UMOV UR20, 0x4 ;  /* 0x0000000400147882 */ /* 0x000fe40000000000 */
[----:B------:R-:W-:Y:S02]  /*1960*/  ULDC.64 UR8, c[0x0][0x378] ;  /* 0x0000de0000087ab9 */ /* 0x000fe40000000a00 */
[----:B------:R-:W-:-:S04]  /*1970*/  UIMAD UR7, UR14, UR8, URZ ;  /* 0x000000080e0772a4 */ /* 0x000fc8000f8e023f */
[----:B------:R-:W-:Y:S01]  /*1980*/  UIMAD UR10, UR38, UR9, UR7 ;  /* 0x00000009260a72a4 */ /* 0x000fe2000f8e0207 */
[----:B----4-:R-:W-:Y:S02]  /*1990*/  SHF.R.S32.HI R22, RZ, 0x1f, R22 ;  /* 0x0000001fff167819 */ /* 0x010fe40000011416 */
[----:B------:R-:W-:Y:S02]  /*19a0*/  ULDC.64 UR8, c[0x0][0x370] ;  /* 0x0000dc0000087ab9 */ /* 0x000fe40000000a00 */
[----:B-----5:R-:W-:Y:S01]  /*19b0*/  LEA.HI R22, R22, R23, RZ, 0x3 ;  /* 0x0000001716167211 */ /* 0x020fe200078f18ff */
[----:B------:R-:W-:Y:S02]  /*19c0*/  UIMAD UR7, UR32, UR8, URZ ;  /* 0x00000008200772a4 */ /* 0x000fe4000f8e023f */
[----:B------:R-:W-:Y:S01]  /*19d0*/  UIADD3 UR8, UR16, UR15, URZ ;  /* 0x0000000f10087290 */ /* 0x000fe2000fffe03f */
[----:B------:R-:W-:Y:S01]  /*19e0*/  SHF.R.S32.HI R22, RZ, 0x3, R22 ;  /* 0x00000003ff167819 */ /* 0x000fe20000011416 */
[----:B------:R-:W-:-:S02]  /*19f0*/  UIMAD UR7, UR16, UR9, UR7 ;  /* 0x00000009100772a4 */ /* 0x000fc4000f8e0207 */
[----:B------:R-:W-:Y:S01]  /*1a00*/  UIADD3 UR9, UR16, UR11, URZ ;  /* 0x0000000b10097290 */ /* 0x000fe2000fffe03f */
[----:B------:R-:W-:Y:S01]  /*1a10*/  SHF.R.S32.HI R15, RZ, 0x1f, R22 ;  /* 0x0000001fff0f7819 */ /* 0x000fe20000011416 */
[----:B------:R-:W-:Y:S01]  /*1a20*/  ULDC.64 UR14, c[0x0][0x200] ;  /* 0x00008000000e7ab9 */ /* 0x000fe20000000a00 */
[----:B------:R-:W-:Y:S01]  /*1a30*/  IADD3 R2, P1, R22, UR16, RZ ;  /* 0x0000001016027c10 */ /* 0x000fe2000ff3e0ff */
[----:B------:R-:W-:-:S03]  /*1a40*/  UIMAD.WIDE UR14, UR8, UR20, UR14 ;  /* 0x00000014080e72a5 */ /* 0x000fc6000f8e020e */
[----:B--2---:R-:W-:Y:S01]  /*1a50*/  IADD3.X R5, R15, UR32, RZ, P1, !PT ;  /* 0x000000200f057c10 */ /* 0x004fe20008ffe4ff */
[----:B---3--:R-:W-:-:S04]  /*1a60*/  IMAD.MOV.U32 R16, RZ, RZ, R4 ;  /* 0x000000ffff107224 */ /* 0x008fc800078e0004 */
[----:B------:R-:W-:Y:S01]  /*1a70*/  IMAD R5, R5, c[0x0][0x190], RZ ;  /* 0x0000640005057a24 */ /* 0x000fe200078e02ff */
[----:B------:R-:W-:Y:S02]  /*1a80*/  SHF.R.S32.HI R17, RZ, 0x1f, R16 ;  /* 0x0000001fff117819 */ /* 0x000fe40000011410 */
[----:B------:R-:W-:-:S03]  /*1a90*/  IADD3 R4, P0, R16, UR23, RZ ;  /* 0x0000001710047c10 */ /* 0x000fc6000ff1e0ff */
[C---:B------:R-:W-:Y:S01]  /*1aa0*/  IMAD.WIDE.U32 R6, R2.reuse, c[0x0][0x190], R16 ;  /* 0x0000640002067a25 */ /* 0x040fe200078e0010 */
[----:B------:R2:W-:Y:S03]  /*1ab0*/  STL [R1+0x44], R17 ;  /* 0x0000441101007387 */ /* 0x0005e60000100800 */
[----:B------:R-:W-:Y:S01]  /*1ac0*/  IMAD R2, R2, c[0x0][0x194], R5 ;  /* 0x0000650002027a24 */ /* 0x000fe200078e0205 */
[----:B------:R-:W-:Y:S02]  /*1ad0*/  IADD3 R6, P1, R6, UR39, RZ ;  /* 0x0000002706067c10 */ /* 0x000fe4000ff3e0ff */
[----:B------:R-:W-:Y:S02]  /*1ae0*/  IADD3.X R5, R17, UR24, RZ, P0, !PT ;  /* 0x0000001811057c10 */ /* 0x000fe400087fe4ff */
[----:B------:R-:W-:Y:S01]  /*1af0*/  IADD3.X R7, R7, UR35, R2, P1, !PT ;  /* 0x0000002307077c10 */ /* 0x000fe20008ffe402 */
[----:B------:R-:W-:-:S04]  /*1b00*/  IMAD.U32 R2, RZ, RZ, UR16 ;  /* 0x00000010ff027e24 */ /* 0x000fc8000f8e00ff */
[----:B------:R-:W-:-:S04]  /*1b10*/  IMAD.WIDE.U32 R4, R2, c[0x0][0x370], R4 ;  /* 0x0000dc0002047a25 */ /* 0x000fc800078e0004 */
[----:B------:R-:W-:Y:S01]  /*1b20*/  IMAD.U32 R2, RZ, RZ, UR38 ;  /* 0x00000026ff027e24 */ /* 0x000fe2000f8e00ff */
[----:B------:R-:W-:Y:S01]  /*1b30*/  IADD3 R5, R5, UR7, RZ ;  /* 0x0000000705057c10 */ /* 0x000fe2000fffe0ff */
[----:B------:R-:W-:Y:S02]  /*1b40*/  ULEA.HI.SX32 UR7, UR34, 0xffffffff, 0x1a ;  /* 0xffffffff22077891 */ /* 0x000fe4000f8fd23f */
[----:B------:R-:W-:-:S04]  /*1b50*/  IMAD.WIDE.U32 R6, R2, c[0x0][0x1a8], R6 ;  /* 0x00006a0002067a25 */ /* 0x000fc800078e0006 */
[----:B------:R-:W-:Y:S01]  /*1b60*/  IMAD.WIDE.U32 R4, R2, c[0x0][0x378], R4 ;  /* 0x0000de0002047a25 */ /* 0x000fe200078e0004 */
[----:B-1----:R-:W-:Y:S02]  /*1b70*/  SHF.R.S32.HI R2, RZ, 0x1f, R21 ;  /* 0x0000001fff027819 */ /* 0x002fe40000011415 */
[----:B------:R-:W-:Y:S02]  /*1b80*/  IADD3 R9, R7, UR12, RZ ;  /* 0x0000000c07097c10 */ /* 0x000fe4000fffe0ff */
[----:B------:R-:W-:Y:S02]  /*1b90*/  LEA.HI R2, R2, R21, RZ, 0x5 ;  /* 0x0000001502027211 */ /* 0x000fe400078f28ff */
[----:B------:R-:W-:Y:S01]  /*1ba0*/  IADD3 R5, R5, UR10, RZ ;  /* 0x0000000a05057c10 */ /* 0x000fe2000fffe0ff */
[----:B------:R-:W-:Y:S01]  /*1bb0*/  ULDC.64 UR10, c[0x0][0x3c8] ;  /* 0x0000f200000a7ab9 */ /* 0x000fe20000000a00 */
[----:B------:R-:W-:Y:S01]  /*1bc0*/  LOP3.LUT R7, R2, 0xffffffe0, RZ, 0xc0, !PT ;  /* 0xffffffe002077812 */ /* 0x000fe200078ec0ff */
[----:B------:R-:W-:Y:S01]  /*1bd0*/  UIMAD.WIDE UR8, UR9, UR20, UR10 ;  /* 0x00000014090872a5 */ /* 0x000fe2000f8e020a */
[----:B------:R-:W-:Y:S01]  /*1be0*/  SHF.R.S32.HI R2, RZ, 0x5, R2 ;  /* 0x00000005ff027819 */ /* 0x000fe20000011402 */
[----:B------:R-:W-:Y:S01]  /*1bf0*/  IMAD.WIDE.U32 R4, R22, c[0x0][0x370], R4 ;  /* 0x0000dc0016047a25 */ /* 0x000fe200078e0004 */
[----:B------:R-:W-:-:S03]  /*1c00*/  LEA R8, P1, R6, c[0x0][0x160], 0x1 ;  /* 0x0000580006087a11 */ /* 0x000fc600078208ff */
[----:B------:R-:W-:Y:S01]  /*1c10*/  IMAD.IADD R21, R21, 0x1, -R7 ;  /* 0x0000000115157824 */ /* 0x000fe200078e0a07 */
[----:B------:R-:W-:Y:S01]  /*1c20*/  LEA.HI.X R9, R6, c[0x0][0x164], R9, 0x1, P1 ;  /* 0x0000590006097a11 */ /* 0x000fe200008f0c09 */
[----:B------:R-:W-:Y:S01]  /*1c30*/  IMAD R7, R15, c[0x0][0x370], RZ ;  /* 0x0000dc000f077a24 */ /* 0x000fe200078e02ff */
[----:B------:R-:W-:Y:S01]  /*1c40*/  LEA R6, P2, R4, c[0x0][0x330], 0x1 ;  /* 0x0000cc0004067a11 */ /* 0x000fe200078408ff */
[----:B------:R-:W-:Y:S02]  /*1c50*/  IMAD R2, R2, UR47, R21 ;  /* 0x0000002f02027c24 */ /* 0x000fe4000f8e0215 */
[----:B------:R-:W-:-:S03]  /*1c60*/  IMAD R11, R22, c[0x0][0x374], R7 ;  /* 0x0000dd00160b7a24 */ /* 0x000fc600078e0207 */
[----:B------:R-:W-:-:S04]  /*1c70*/  IADD3 R7, P0, R2, UR18, RZ ;  /* 0x0000001202077c10 */ /* 0x000fc8000ff1e0ff */
[----:B------:R-:W-:Y:S01]  /*1c80*/  LEA.HI.X.SX32 R10, R2, UR13, 0x1, P0 ;  /* 0x0000000d020a7c11 */ /* 0x000fe200080f0eff */
[----:B------:R-:W-:Y:S01]  /*1c90*/  IMAD.IADD R2, R5, 0x1, R11 ;  /* 0x0000000105027824 */ /* 0x000fe200078e020b */
[----:B------:R-:W-:Y:S02]  /*1ca0*/  PLOP3.LUT P0, PT, PT, PT, UP0, 0x80, 0x0 ;  /* 0x000000000000781c */ /* 0x000fe40003f0f008 */
[----:B------:R-:W-:-:S04]  /*1cb0*/  LEA R234, P1, R7, c[0x0][0x350], 0x2 ;  /* 0x0000d40007ea7a11 */ /* 0x000fc800078210ff */
[----:B------:R-:W-:Y:S02]  /*1cc0*/  LEA.HI.X R235, R7, c[0x0][0x354], R10, 0x2, P1 ;  /* 0x0000d50007eb7a11 */ /* 0x000fe400008f140a */
[----:B------:R-:W-:-:S05]  /*1cd0*/  LEA.HI.X R7, R4, c[0x0][0x334], R2, 0x1, P2 ;  /* 0x0000cd0004077a11 */ /* 0x000fca00010f0c02 */
[----:B------:R-:W-:Y:S05]  /*1ce0*/  @!P0 BRA `(.L_x_1637) ;  /* 0x00007c5000008947 */ /* 0x000fea0003800000 */
[----:B--2---:R-:W2:Y:S01]  /*1cf0*/  LDL R13, [R1+0x48] ;  /* 0x00004800010d7983 */ /* 0x004ea20000100800 */
[----:B------:R-:W-:Y:S01]  /*1d00*/  PLOP3.LUT P0, PT, PT, PT, UP3, 0x80, 0x0 ;  /* 0x000000000000781c */ /* 0x000fe20003f0f038 */
[----:B------:R-:W-:Y:S01]  /*1d10*/  UIMAD UR12, UR7, -0x40, UR27 ;  /* 0xffffffc0070c78a4 */ /* 0x000fe2000f8e021b */
[----:B------:R-:W-:Y:S01]  /*1d20*/  IADD3 R10, R22, 0x20, RZ ;  /* 0x00000020160a7810 */ /* 0x000fe20007ffe0ff */
[----:B------:R-:W-:Y:S01]  /*1d30*/  IMAD.MOV.U32 R226, RZ, RZ, 0x40 ;  /* 0x00000040ffe27424 */ /* 0x000fe200078e00ff */
[----:B------:R-:W-:Y:S01]  /*1d40*/  UMOV UR11, UR8 ;  /* 0x00000008000b7c82 */ /* 0x000fe20008000000 */
[----:B------:R-:W-:Y:S01]  /*1d50*/  IMAD.MOV.U32 R242, RZ, RZ, R6 ;  /* 0x000000fffff27224 */ /* 0x000fe200078e0006 */
[----:B------:R-:W-:Y:S01]  /*1d60*/  ULEA.HI UR8, UR7, UR7, URZ, 0x1 ;  /* 0x0000000707087291 */ /* 0x000fe2000f8f083f */
[----:B------:R-:W-:Y:S01]  /*1d70*/  ISETP.GE.AND P1, PT, R10, UR12, PT ;  /* 0x0000000c0a007c0c */ /* 0x000fe2000bf26270 */
[----:B------:R-:W-:Y:S01]  /*1d80*/  IMAD.WIDE.U32 R4, R226, c[0x0][0x370], RZ ;  /* 0x0000dc00e2047a25 */ /* 0x000fe200078e00ff */
[----:B------:R-:W-:Y:S01]  /*1d90*/  ISETP.GE.AND P2, PT, R22, UR12, PT ;  /* 0x0000000c16007c0c */ /* 0x000fe2000bf46270 */
[----:B------:R-:W-:Y:S01]  /*1da0*/  ULOP3.LUT UR8, UR8, 0xfffffffe, URZ, 0xc0, !UPT ;  /* 0xfffffffe08087892 */ /* 0x000fe2000f8ec03f */
[----:B------:R-:W-:Y:S01]  /*1db0*/  BSSY B0, `(.L_x_1638) ;  /* 0x0000040000007945 */ /* 0x000fe20003800000 */
[----:B------:R-:W-:Y:S01]  /*1dc0*/  IMAD.MOV.U32 R243, RZ, RZ, R7 ;  /* 0x000000fffff37224 */ /* 0x000fe200078e0007 */
[----:B------:R-:W-:Y:S01]  /*1dd0*/  @P0 BAR.SYNC.DEFER_BLOCKING 0x0 ;  /* 0x0000000000000b1d */ /* 0x000fe20000010000 */
[----:B------:R-:W-:Y:S01]  /*1de0*/  IMAD R2, R226, c[0x0][0x374], RZ ;  /* 0x0000dd00e2027a24 */ /* 0x000fe200078e02ff */
[----:B------:R-:W-:Y:S01]  /*1df0*/  UIADD3 UR8, UR7, -UR8, URZ ;  /* 0x8000000807087290 */ /* 0x000fe2000fffe03f */
[----:B------:R-:W-:-:S02]  /*1e00*/  IMAD.MOV.U32 R240, RZ, RZ, R8 ;  /* 0x000000fffff07224 */ /* 0x000fc400078e0008 */
[----:B------:R-:W-:Y:S01]  /*1e10*/  IMAD.MOV.U32 R241, RZ, RZ, R9 ;  /* 0x000000fffff17224 */ /* 0x000fe200078e0009 */
[----:B------:R-:W-:Y:S01]  /*1e20*/  UISETP.NE.AND UP0, UPT, UR8, 0x1, UPT ;  /* 0x000000010800788c */ /* 0x000fe2000bf05270 */
[----:B------:R-:W-:Y:S01]  /*1e30*/  @!P1 IADD3 R4, P3, R242, R4, RZ ;  /* 0x00000004f2049210 */ /* 0x000fe20007f7e0ff */
[----:B------:R-:W-:Y:S02]  /*1e40*/  UMOV UR10, UR9 ;  /* 0x00000009000a7c82 */ /* 0x000fe40008000000 */
[----:B------:R-:W-:Y:S01]  /*1e50*/  UMOV UR8, UR14 ;  /* 0x0000000e00087c82 */ /* 0x000fe20008000000 */
[----:B------:R-:W-:Y:S01]  /*1e60*/  @!P1 IADD3.X R5, R243, R5, R2, P3, !PT ;  /* 0x00000005f3059210 */ /* 0x000fe20001ffe402 */
[----:B------:R-:W-:Y:S01]  /*1e70*/  UMOV UR9, UR15 ;  /* 0x0000000f00097c82 */ /* 0x000fe20008000000 */
[----:B------:R-:W-:Y:S01]  /*1e80*/  PLOP3.LUT P0, PT, PT, PT, UP0, 0x80, 0x0 ;  /* 0x000000000000781c */ /* 0x000fe20003f0f008 */
        /* <DEDUP_REMOVED lines=43> */
.L_x_1639:
[----:B------:R-:W-:Y:S01]  /*2140*/  @!PT LDS RZ, [RZ] ;  /* 0x00000000fffff984 */ /* 0x000fe20000000800 */
[----:B------:R-:W-:Y:S01]  /*2150*/  @!PT LDS RZ, [RZ] ;  /* 0x00000000fffff984 */ /* 0x000fe20000000800 */
[----:B------:R-:W-:Y:S01]  /*2160*/  @!PT LDS RZ, [RZ] ;  /* 0x00000000fffff984 */ /* 0x000fe20000000800 */
[----:B-1----:R1:W-:Y:S04]  /*2170*/  LDGSTS.E.BYPASS.LTC128B.128 [R236], [R240.64] ;  /* 0x00000000f0ec7fae */ /* 0x0023e8000b901d44 */
[----:B------:R1:W-:Y:S04]  /*2180*/  LDGSTS.E.BYPASS.LTC128B.128 [R236+0x2000], [R240.64+0x80] ;  /* 0x02000080f0ec7fae */ /* 0x0003e8000b901d44 */
[----:B------:R1:W-:Y:S04]  /*2190*/  LDGSTS.E.BYPASS.LTC128B.128 [R236+0x4000], [R240.64+0x100] ;  /* 0x04000100f0ec7fae */ /* 0x0003e8000b901d44 */
[----:B------:R1:W-:Y:S02]  /*21a0*/  LDGSTS.E.BYPASS.LTC128B.128 [R236+0x6000], [R240.64+0x180] ;  /* 0x06000180f0ec7fae */ /* 0x0003e4000b901d44 */
.L_x_1640:
[----:B------:R-:W-:Y:S05]  /*21b0*/  BSYNC B0 ;  /* 0x0000000000007941 */ /* 0x000fea0003800000 */
.L_x_1638:
        /* <DEDUP_REMOVED lines=21> */
.L_x_1642:
        /* <DEDUP_REMOVED lines=9> */
.L_x_1643:
[----:B------:R-:W-:Y:S05]  /*23a0*/  BSYNC B0 ;  /* 0x0000000000007941 */ /* 0x000fea0003800000 */
.L_x_1641:
[----:B------:R-:W-:Y:S01]  /*23b0*/  ULDC.64 UR14, c[0x0][0x198] ;  /* 0x00006600000e7ab9 */ /* 0x000fe20000000a00 */
[----:B--2---:R-:W-:Y:S01]  /*23c0*/  IMAD.U32 R4, RZ, RZ, UR19 ;  /* 0x00000013ff047e24 */ /* 0x004fe2000f8e00ff */
[----:B------:R-:W-:-:S03]  /*23d0*/  UIMAD UR13, UR17, UR14, URZ ;  /* 0x0000000e110d72a4 */ /* 0x000fc6000f8e023f */
[----:B------:R-:W-:Y:S01]  /*23e0*/  IMAD.WIDE.U32 R6, R4, c[0x0][0x198], R16 ;  /* 0x0000660004067a25 */ /* 0x000fe200078e0010 */
[----:B------:R-:W-:-:S03]  /*23f0*/  UIMAD UR16, UR19, UR15, UR13 ;  /* 0x0000000f131072a4 */ /* 0x000fc6000f8e020d */
[----:B------:R-:W-:Y:S01]  /*2400*/  ULDC.64 UR14, c[0x0][0x1a0] ;  /* 0x00006800000e7ab9 */ /* 0x000fe20000000a00 */
[----:B------:R-:W-:Y:S01]  /*2410*/  IMAD.WIDE.U32 R4, R4, c[0x0][0x1a0], R16 ;  /* 0x0000680004047a25 */ /* 0x000fe200078e0010 */
[----:B------:R-:W-:Y:S01]  /*2420*/  UIMAD UR13, UR17, UR14, URZ ;  /* 0x0000000e110d72a4 */ /* 0x000fe2000f8e023f */
[----:B------:R-:W-:Y:S02]  /*2430*/  IADD3 R6, P3, R6, UR25, RZ ;  /* 0x0000001906067c10 */ /* 0x000fe4000ff7e0ff */
[----:B------:R-:W-:Y:S01]  /*2440*/  IMAD.U32 R9, RZ, RZ, UR16 ;  /* 0x00000010ff097e24 */ /* 0x000fe2000f8e00ff */
[----:B------:R-:W-:Y:S01]  /*2450*/  UIMAD UR14, UR19, UR15, UR13 ;  /* 0x0000000f130e72a4 */ /* 0x000fe2000f8e020d */
[----:B------:R-:W-:Y:S01]  /*2460*/  IADD3 R8, P2, R4, UR21, RZ ;  /* 0x0000001504087c10 */ /* 0x000fe2000ff5e0ff */
[----:B------:R-:W-:Y:S01]  /*2470*/  UIMAD UR13, UR28, -0x40, UR6 ;  /* 0xffffffc01c0d78a4 */ /* 0x000fe2000f8e0206 */
[----:B------:R-:W-:Y:S01]  /*2480*/  IMAD R4, R12, c[0x0][0x1b0], RZ ;  /* 0x00006c000c047a24 */ /* 0x000fe200078e02ff */
[----:B------:R-:W-:-:S02]  /*2490*/  IADD3.X R7, R7, UR26, R9, P3, !PT ;  /* 0x0000001a07077c10 */ /* 0x000fc40009ffe409 */
[----:B------:R-:W-:Y:S02]  /*24a0*/  MOV R2, UR14 ;  /* 0x0000000e00027c02 */ /* 0x000fe40008000f00 */
[----:B------:R-:W-:Y:S01]  /*24b0*/  ISETP.GE.AND P1, PT, R10, UR13, PT ;  /* 0x0000000d0a007c0c */ /* 0x000fe2000bf26270 */
[----:B------:R-:W-:Y:S01]  /*24c0*/  IMAD R10, R0, c[0x0][0x1b4], R4 ;  /* 0x00006d00000a7a24 */ /* 0x000fe200078e0204 */
[----:B------:R-:W-:Y:S01]  /*24d0*/  IADD3.X R9, R5, UR22, R2, P2, !PT ;  /* 0x0000001605097c10 */ /* 0x000fe200097fe402 */
[----:B------:R-:W-:Y:S01]  /*24e0*/  IMAD R2, R12, c[0x0][0x1b8], RZ ;  /* 0x00006e000c027a24 */ /* 0x000fe200078e02ff */
[----:B------:R-:W-:Y:S01]  /*24f0*/  ISETP.GE.AND P2, PT, R22, UR13, PT ;  /* 0x0000000d16007c0c */ /* 0x000fe2000bf46270 */
[----:B------:R-:W-:-:S04]  /*2500*/  IMAD.WIDE.U32 R4, R0, c[0x0][0x1b0], R6 ;  /* 0x00006c0000047a25 */ /* 0x000fc800078e0006 */
[C---:B------:R-:W-:Y:S02]  /*2510*/  IMAD R2, R0.reuse, c[0x0][0x1bc], R2 ;  /* 0x00006f0000027a24 */ /* 0x040fe400078e0202 */
[----:B------:R-:W-:Y:S02]  /*2520*/  IMAD.WIDE.U32 R8, R0, c[0x0][0x1b8], R8 ;  /* 0x00006e0000087a25 */ /* 0x000fe400078e0008 */
[C---:B------:R-:W-:Y:S02]  /*2530*/  @!P1 IADD3 R18, P3, R22.reuse, 0x20, RZ ;  /* 0x0000002016129810 */ /* 0x040fe40007f7e0ff */
[----:B------:R-:W-:Y:S02]  /*2540*/  IMAD.IADD R7, R5, 0x1, R10 ;  /* 0x0000000105077824 */ /* 0x000fe400078e020a */
[----:B------:R-:W-:Y:S01]  /*2550*/  IMAD.IADD R5, R9, 0x1, R2 ;  /* 0x0000000109057824 */ /* 0x000fe200078e0202 */
[----:B------:R-:W-:Y:S01]  /*2560*/  @!P1 IADD3.X R2, RZ, R15, RZ, P3, !PT ;  /* 0x0000000fff029210 */ /* 0x000fe20001ffe4ff */
[--C-:B------:R-:W-:Y:S01]  /*2570*/  @!P2 IMAD.MOV.U32 R6, RZ, RZ, R4.reuse ;  /* 0x000000ffff06a224 */ /* 0x100fe200078e0004 */
[----:B------:R-:W-:Y:S01]  /*2580*/  @!P1 IADD3 R0, P3, R22, 0x20, RZ ;  /* 0x0000002016009810 */ /* 0x000fe20007f7e0ff */
[----:B------:R-:W-:Y:S01]  /*2590*/  @!P1 IMAD.MOV.U32 R10, RZ, RZ, R4 ;  /* 0x000000ffff0a9224 */ /* 0x000fe200078e0004 */
[----:B------:R-:W-:Y:S01]  /*25a0*/  @!P1 MOV R11, R7 ;  /* 0x00000007000b9202 */ /* 0x000fe20000000f00 */
[--C-:B------:R-:W-:Y:S01]  /*25b0*/  @!P2 IMAD.MOV.U32 R4, RZ, RZ, R8.reuse ;  /* 0x000000ffff04a224 */ /* 0x100fe200078e0008 */
[----:B------:R-:W-:Y:S01]  /*25c0*/  @!P1 MOV R13, R5 ;  /* 0x00000005000d9202 */ /* 0x000fe20000000f00 */
[----:B------:R-:W-:-:S02]  /*25d0*/  @!P1 IMAD.MOV.U32 R12, RZ, RZ, R8 ;  /* 0x000000ffff0c9224 */ /* 0x000fc400078e0008 */
[----:B------:R-:W-:Y:S02]  /*25e0*/  @!P1 IMAD R2, R2, c[0x0][0x198], RZ ;  /* 0x0000660002029a24 */ /* 0x000fe400078e02ff */
[----:B------:R-:W-:Y:S02]  /*25f0*/  @!P1 IMAD.X R8, RZ, RZ, R15, P3 ;  /* 0x000000ffff089224 */ /* 0x000fe400018e060f */
[----:B------:R-:W-:Y:S02]  /*2600*/  @!P2 IMAD R14, R15, c[0x0][0x198], RZ ;  /* 0x000066000f0eaa24 */ /* 0x000fe400078e02ff */
[----:B------:R-:W-:Y:S02]  /*2610*/  @!P1 IMAD R20, R18, c[0x0][0x19c], R2 ;  /* 0x0000670012149a24 */ /* 0x000fe400078e0202 */
[----:B------:R-:W-:Y:S02]  /*2620*/  @!P1 IMAD R2, R8, c[0x0][0x1a0], RZ ;  /* 0x0000680008029a24 */ /* 0x000fe400078e02ff */
[----:B------:R-:W-:-:S02]  /*2630*/  @!P2 IMAD R8, R22, c[0x0][0x19c], R14 ;  /* 0x000067001608aa24 */ /* 0x000fc400078e020e */
[----:B------:R-:W-:-:S04]  /*2640*/  @!P2 IMAD.WIDE.U32 R16, R22, c[0x0][0x198], R6 ;  /* 0x000066001610aa25 */ /* 0x000fc800078e0006 */
[----:B------:R-:W-:Y:S02]  /*2650*/  @!P2 IMAD R9, R15, c[0x0][0x1a0], RZ ;  /* 0x000068000f09aa24 */ /* 0x000fe400078e02ff */
[----:B------:R-:W-:-:S04]  /*2660*/  @!P2 IMAD.WIDE.U32 R14, R22, c[0x0][0x1a0], R4 ;  /* 0x00006800160eaa25 */ /* 0x000fc800078e0004 */
[----:B------:R-:W-:Y:S01]  /*2670*/  @!P1 IMAD.WIDE.U32 R18, R18, c[0x0][0x198], R10 ;  /* 0x0000660012129a25 */ /* 0x000fe200078e000a */
[----:B------:R-:W-:-:S03]  /*2680*/  @!P2 LEA R10, P6, R16, c[0x0][0x168], 0x1 ;  /* 0x00005a00100aaa11 */ /* 0x000fc600078c08ff */
[----:B------:R-:W-:Y:S01]  /*2690*/  @!P2 IMAD.IADD R5, R17, 0x1, R8 ;  /* 0x000000011105a824 */ /* 0x000fe200078e0208 */
[----:B------:R-:W-:Y:S01]  /*26a0*/  @!P1 IADD3 R7, R19, R20, RZ ;  /* 0x0000001413079210 */ /* 0x000fe20007ffe0ff */
[----:B------:R-:W-:Y:S01]  /*26b0*/  @!P2 IMAD R9, R22, c[0x0][0x1a4], R9 ;  /* 0x000069001609aa24 */ /* 0x000fe200078e0209 */
[----:B------:R-:W-:Y:S01]  /*26c0*/  @!P1 LEA R8, P5, R18, c[0x0][0x168], 0x1 ;  /* 0x00005a0012089a11 */ /* 0x000fe200078a08ff */
[----:B------:R-:W-:Y:S01]  /*26d0*/  @!P1 IMAD R2, R0, c[0x0][0x1a4], R2 ;  /* 0x0000690000029a24 */ /* 0x000fe200078e0202 */
[----:B------:R-:W-:Y:S01]  /*26e0*/  @!P2 LEA.HI.X R11, R16, c[0x0][0x16c], R5, 0x1, P6 ;  /* 0x00005b00100baa11 */ /* 0x000fe200030f0c05 */
[----:B------:R-:W-:Y:S01]  /*26f0*/  @!P1 IMAD.WIDE.U32 R12, R0, c[0x0][0x1a0], R12 ;  /* 0x00006800000c9a25 */ /* 0x000fe200078e000c */
[----:B------:R-:W-:Y:S01]  /*2700*/  @P2 STS.128 [R237+0x18000], RZ ;  /* 0x018000ffed002388 */ /* 0x000fe20000000c00 */
[----:B------:R-:W-:Y:S02]  /*2710*/  @!P2 LEA R6, P4, R14, c[0x0][0x170], 0x1 ;  /* 0x00005c000e06aa11 */ /* 0x000fe400078808ff */
[----:B------:R-:W-:Y:S01]  /*2720*/  @!P2 IMAD.IADD R0, R15, 0x1, R9 ;  /* 0x000000010f00a824 */ /* 0x000fe200078e0209 */
[----:B------:R-:W-:Y:S01]  /*2730*/  @P2 STS.128 [R237+0x1a000], RZ ;  /* 0x01a000ffed002388 */ /* 0x000fe20000000c00 */
[----:B------:R-:W-:-:S03]  /*2740*/  @!P1 LEA.HI.X R9, R18, c[0x0][0x16c], R7, 0x1, P5 ;  /* 0x00005b0012099a11 */ /* 0x000fc600028f0c07 */
[----:B------:R-:W-:Y:S04]  /*2750*/  @P2 STS.128 [R237+0x1c000], RZ ;  /* 0x01c000ffed002388 */ /* 0x000fe80000000c00 */
[----:B------:R-:W-:Y:S04]  /*2760*/  @P2 STS.128 [R237+0x1e000], RZ ;  /* 0x01e000ffed002388 */ /* 0x000fe80000000c00 */
[----:B------:R-:W-:Y:S01]  /*2770*/  @!PT LDS RZ, [RZ] ;  /* 0x00000000fffff984 */ /* 0x000fe20000000800 */
[----:B------:R-:W-:Y:S01]  /*2780*/  @!PT LDS RZ, [RZ] ;  /* 0x00000000fffff984 */ /* 0x000fe20000000800 */
[----:B------:R-:W-:Y:S01]  /*2790*/  @!PT LDS RZ, [RZ] ;  /* 0x00000000fffff984 */ /* 0x000fe20000000800 */
[----:B------:R2:W-:Y:S04]  /*27a0*/  @!P2 LDGSTS.E.BYPASS.LTC128B.128 [R237+0x18000], [R10.64] ;  /* 0x180000000aedafae */ /* 0x0005e8000b901d44 */
[----:B------:R2:W-:Y:S01]  /*27b0*/  @!P2 LDGSTS.E.BYPASS.LTC128B.128 [R237+0x1a000], [R10.64+0x80] ;  /* 0x1a0000800aedafae */ /* 0x0005e2000b901d44 */
[----:B------:R-:W-:-:S03]  /*27c0*/  @!P2 LEA.HI.X R7, R14, c[0x0][0x174], R0, 0x1, P4 ;  /* 0x00005d000e07aa11 */ /* 0x000fc600020f0c00 */
        /* <DEDUP_REMOVED lines=21> */
[----:B------:R4:W-:Y:S01]  /*2920*/  @!P2 LDGSTS.E.BYPASS.LTC128B.128 [R237+0x22000], [R6.64+0x80] ;  /* 0x2200008006edafae */ /* 0x0009e2000b901d44 */
[----:B---3--:R-:W-:Y:S01]  /*2930*/  MOV R8, c[0x0][0x308] ;  /* 0x0000c20000087a02 */ /* 0x008fe20000000f00 */
[----:B------:R-:W-:-:S02]  /*2940*/  IMAD.MOV.U32 R9, RZ, RZ, c[0x0][0x30c] ;  /* 0x0000c300ff097624 */ /* 0x000fc400078e00ff */
[----:B------:R4:W-:Y:S04]  /*2950*/  @!P2 LDGSTS.E.BYPASS.LTC128B.128 [R237+0x24000], [R6.64+0x100] ;  /* 0x2400010006edafae */ /* 0x0009e8000b901d44 */
[----:B------:R4:W-:Y:S04]  /*2960*/  @!P2 LDGSTS.E.BYPASS.LTC128B.128 [R237+0x26000], [R6.64+0x180] ;  /* 0x2600018006edafae */ /* 0x0009e8000b901d44 */
[----:B------:R-:W-:Y:S04]  /*2970*/  @P1 STS.128 [R237+0x21000], RZ ;  /* 0x021000ffed001388 */ /* 0x000fe80000000c00 */
[----:B------:R-:W-:Y:S04]  /*2980*/  @P1 STS.128 [R237+0x23000], RZ ;  /* 0x023000ffed001388 */ /* 0x000fe80000000c00 */
[----:B------:R-:W-:Y:S04]  /*2990*/  @P1 STS.128 [R237+0x25000], RZ ;  /* 0x025000ffed001388 */ /* 0x000fe80000000c00 */
[----:B------:R-:W-:Y:S01]  /*29a0*/  @P1 STS.128 [R237+0x27000], RZ ;  /* 0x027000ffed001388 */ /* 0x000fe20000000c00 */
[----:B------:R-:W-:-:S03]  /*29b0*/  ISETP.GE.AND P2, PT, R249, UR12, PT ;  /* 0x0000000cf9007c0c */ /* 0x000fc6000bf46270 */
[----:B------:R-:W3:Y:S01]  /*29c0*/  LDL R22, [R1+0x4c] ;  /* 0x00004c0001167983 */ /* 0x000ee20000100800 */
[----:B------:R-:W-:Y:S01]  /*29d0*/  @!P1 IMAD.IADD R2, R13, 0x1, R2 ;  /* 0x000000010d029824 */ /* 0x000fe200078e0202 */
[----:B------:R-:W-:-:S04]  /*29e0*/  @!P1 LEA R4, P3, R12, c[0x0][0x170], 0x1 ;  /* 0x00005c000c049a11 */ /* 0x000fc800078608ff */
[----:B------:R-:W-:Y:S01]  /*29f0*/  @!P1 LEA.HI.X R5, R12, c[0x0][0x174], R2, 0x1, P3 ;  /* 0x00005d000c059a11 */ /* 0x000fe200018f0c02 */
[----:B----4-:R4:W2:Y:S01]  /*2a00*/  LDG.E.64 R6, [R8.64+0x8] ;  /* 0x0000080408067981 */ /* 0x0108a2000c1e1b00 */
[----:B------:R-:W-:-:S03]  /*2a10*/  IADD3 R0, R249, 0x8, RZ ;  /* 0x00000008f9007810 */ /* 0x000fc60007ffe0ff */
[----:B------:R-:W-:Y:S01]  /*2a20*/  @!PT LDS RZ, [RZ] ;  /* 0x00000000fffff984 */ /* 0x000fe20000000800 */
[----:B------:R-:W-:Y:S01]  /*2a30*/  @!PT LDS RZ, [RZ] ;  /* 0x00000000fffff984 */ /* 0x000fe20000000800 */
[----:B------:R-:W-:Y:S01]  /*2a40*/  @!PT LDS RZ, [RZ] ;  /* 0x00000000fffff984 */ /* 0x000fe20000000800 */
[----:B------:R1:W-:Y:S04]  /*2a50*/  @!P1 LDGSTS.E.BYPASS.LTC128B.128 [R237+0x21000], [R4.64] ;  /* 0x2100000004ed9fae */ /* 0x0003e8000b901d44 */
[----:B------:R1:W-:Y:S04]  /*2a60*/  @!P1 LDGSTS.E.BYPASS.LTC128B.128 [R237+0x23000], [R4.64+0x80] ;  /* 0x2300008004ed9fae */ /* 0x0003e8000b901d44 */
[----:B------:R1:W-:Y:S04]  /*2a70*/  @!P1 LDGSTS.E.BYPASS.LTC128B.128 [R237+0x25000], [R4.64+0x100] ;  /* 0x2500010004ed9fae */ /* 0x0003e8000b901d44 */
[----:B------:R1:W-:Y:S01]  /*2a80*/  @!P1 LDGSTS.E.BYPASS.LTC128B.128 [R237+0x27000], [R4.64+0x180] ;  /* 0x2700018004ed9fae */ /* 0x0003e2000b901d44 */
[----:B------:R-:W-:-:S02]  /*2a90*/  ISETP.GE.AND P1, PT, R0, UR12, PT ;  /* 0x0000000c00007c0c */ /* 0x000fc4000bf26270 */
[----:B------:R-:W-:Y:S01]  /*2aa0*/  SHF.R.S32.HI R0, RZ, 0x1f, R21 ;  /* 0x0000001fff007819 */ /* 0x000fe20000011415 */
[----:B------:R-:W0:Y:S04]  /*2ab0*/  LDGDEPBAR ;  /* 0x00000000000079af */ /* 0x000e280000000000 */
[----:B----4-:R-:W4:Y:S01]  /*2ac0*/  LDG.E.64 R8, [R8.64] ;  /* 0x0000000408087981 */ /* 0x010f22000c1e1b00 */
[----:B------:R-:W-:Y:S01]  /*2ad0*/  MOV R247, 0x7f800000 ;  /* 0x7f80000000f77802 */ /* 0x000fe20000000f00 */
[----:B------:R-:W-:Y:S02]  /*2ae0*/  IMAD.MOV.U32 R248, RZ, RZ, 0x7f800000 ;  /* 0x7f800000fff87424 */ /* 0x000fe400078e00ff */
[----:B-1----:R-:W-:-:S04]  /*2af0*/  IMAD.MOV.U32 R4, RZ, RZ, 0x4 ;  /* 0x00000004ff047424 */ /* 0x002fc800078e00ff */
[----:B------:R-:W-:-:S05]  /*2b00*/  IMAD.WIDE R4, R249, R4, UR8 ;  /* 0x00000008f9047e25 */ /* 0x000fca000f8e0204 */
[----:B------:R1:W5:Y:S04]  /*2b10*/  @!P2 LDG.E R247, [R4.64] ;  /* 0x0000000404f7a981 */ /* 0x000368000c1e1900 */
[----:B------:R1:W5:Y:S01]  /*2b20*/  @!P1 LDG.E R248, [R4.64+0x20] ;  /* 0x0000200404f89981 */ /* 0x000362000c1e1900 */
[----:B------:R-:W-:-:S04]  /*2b30*/  IADD3 R2, R233, 0x4000, RZ ;  /* 0x00004000e9027810 */ /* 0x000fc80007ffe0ff */
[----:B------:R-:W-:-:S04]  /*2b40*/  SEL R2, R2, R233, !P0 ;  /* 0x000000e902027207 */ /* 0x000fc80004000000 */
[----:B------:R-:W-:Y:S01]  /*2b50*/  SHF.L.U32 R219, R2, 0x1, RZ ;  /* 0x0000000102db7819 */ /* 0x000fe200000006ff */
[----:B------:R-:W-:Y:S01]  /*2b60*/  IMAD.MOV.U32 R231, RZ, RZ, 0x20 ;  /* 0x00000020ffe77424 */ /* 0x000fe200078e00ff */
[----:B------:R-:W-:Y:S01]  /*2b70*/  SHF.L.U32 R222, R233, 0x1, RZ ;  /* 0x00000001e9de7819 */ /* 0x000fe200000006ff */
        /* <DEDUP_REMOVED lines=64> */
[----:B--2---:R-:W-:-:S04]  /*2f80*/  IADD3 R250, P2, P1, R6, UR41, R21 ;  /* 0x0000002906fa7c10 */ /* 0x004fc8000f95e015 */
[----:B------:R-:W-:-:S05]  /*2f90*/  IADD3.X R0, R7, UR49, R0, P2, P1 ;  /* 0x0000003107007c10 */ /* 0x000fca00097e2400 */
[----:B------:R2:W-:Y:S02]  /*2fa0*/  STL [R1+0x38], R0 ;  /* 0x0000380001007387 */ /* 0x0005e40000100800 */
[----:B--2---:R-:W-:-:S04]  /*2fb0*/  IADD3 R0, R232, 0x4000, RZ ;  /* 0x00004000e8007810 */ /* 0x004fc80007ffe0ff */
[----:B------:R-:W-:-:S05]  /*2fc0*/  SEL R0, R0, R232, !P0 ;  /* 0x000000e800007207 */ /* 0x000fca0004000000 */
[----:B------:R-:W-:Y:S02]  /*2fd0*/  IMAD.SHL.U32 R2, R0, 0x2, RZ ;  /* 0x0000000200027824 */ /* 0x000fe400078e00ff */
[----:B------:R-:W-:-:S04]  /*2fe0*/  IMAD.MOV.U32 R0, RZ, RZ, c[0x0][0x22c] ;  /* 0x00008b00ff007624 */ /* 0x000fc800078e00ff */
[----:B------:R-:W-:Y:S01]  /*2ff0*/  IMAD R0, R0, c[0x0][0x1c0], RZ ;  /* 0x0000700000007a24 */ /* 0x000fe200078e02ff */
[----:B----4-:R2:W4:Y:S03]  /*3000*/  R2UR UR14, R9 ;  /* 0x00000000090e73c2 */ /* 0x01052600000e0000 */
[----:B------:R-:W-:-:S05]  /*3010*/  IMAD.SHL.U32 R238, R0, 0x8, RZ ;  /* 0x0000000800ee7824 */ /* 0x000fca00078e00ff */
[----:B------:R1:W3:Y:S01]  /*3020*/  R2UR UR15, R8 ;  /* 0x00000000080f73c2 */ /* 0x0002e200000e0000 */
[----:B--2---:R-:W-:-:S04]  /*3030*/  SHF.L.U32 R9, R0, 0x4, RZ ;  /* 0x0000000400097819 */ /* 0x004fc800000006ff */
[C---:B------:R-:W-:Y:S02]  /*3040*/  IADD3 R7, R9.reuse, 0x40, RZ ;  /* 0x0000004009077810 */ /* 0x040fe40007ffe0ff */
[C---:B------:R-:W-:Y:S02]  /*3050*/  IADD3 R6, R9.reuse, 0x60, RZ ;  /* 0x0000006009067810 */ /* 0x040fe40007ffe0ff */
[C---:B-1----:R-:W-:Y:S02]  /*3060*/  IADD3 R8, R9.reuse, 0x20, RZ ;  /* 0x0000002009087810 */ /* 0x042fe40007ffe0ff */
[C---:B------:R-:W-:Y:S02]  /*3070*/  IADD3 R5, R9.reuse, 0x80, RZ ;  /* 0x0000008009057810 */ /* 0x040fe40007ffe0ff */
[C---:B------:R-:W-:Y:S02]  /*3080*/  IADD3 R4, R9.reuse, 0xa0, RZ ;  /* 0x000000a009047810 */ /* 0x040fe40007ffe0ff */
[C---:B------:R-:W-:Y:S01]  /*3090*/  IADD3 R10, R9.reuse, 0xc0, RZ ;  /* 0x000000c0090a7810 */ /* 0x040fe20007ffe0ff */
[----:B------:R-:W-:Y:S01]  /*30a0*/  IMAD.IADD R7, R238, 0x1, R7 ;  /* 0x00000001ee077824 */ /* 0x000fe200078e0207 */
[----:B------:R-:W-:-:S02]  /*30b0*/  IADD3 R9, R9, 0xe0, RZ ;  /* 0x000000e009097810 */ /* 0x000fc40007ffe0ff */
[C---:B------:R-:W-:Y:S01]  /*30c0*/  IADD3 R8, R238.reuse, R8, RZ ;  /* 0x00000008ee087210 */ /* 0x040fe20007ffe0ff */
[C---:B------:R-:W-:Y:S01]  /*30d0*/  IMAD.IADD R5, R238.reuse, 0x1, R5 ;  /* 0x00000001ee057824 */ /* 0x040fe200078e0205 */
[C---:B------:R-:W-:Y:S02]  /*30e0*/  IADD3 R6, R238.reuse, R6, RZ ;  /* 0x00000006ee067210 */ /* 0x040fe40007ffe0ff */
        /* <DEDUP_REMOVED lines=24> */
[----:B------:R-:W-:-:S02]  /*3270*/  IADD3 R9, R238, R8, RZ ;  /* 0x00000008ee097210 */ /* 0x000fc40007ffe0ff */
[----:B------:R2:W-:Y:S01]  /*3280*/  STL [R1+0x10], R7 ;  /* 0x0000100701007387 */ /* 0x0005e20000100800 */
[----:B------:R-:W-:-:S03]  /*3290*/  IADD3 R0, R238, R0, RZ ;  /* 0x00000000ee007210 */ /* 0x000fc60007ffe0ff */
[----:B------:R3:W-:Y:S04]  /*32a0*/  STL [R1+0xc], R6 ;  /* 0x00000c0601007387 */ /* 0x0007e80000100800 */
[----:B------:R4:W-:Y:S04]  /*32b0*/  STL [R1+0x8], R5 ;  /* 0x0000080501007387 */ /* 0x0009e80000100800 */
[----:B------:R4:W-:Y:S04]  /*32c0*/  STL [R1+0x4], R4 ;  /* 0x0000040401007387 */ /* 0x0009e80000100800 */
[----:B------:R-:W-:Y:S01]  /*32d0*/  STL [R1+0x2c], R9 ;  /* 0x00002c0901007387 */ /* 0x000fe20000100800 */
[----:B-1----:R-:W-:-:S03]  /*32e0*/  IMAD.IADD R8, R238, 0x1, R7 ;  /* 0x00000001ee087824 */ /* 0x002fc600078e0207 */
[----:B------:R1:W-:Y:S01]  /*32f0*/  STL [R1], R0 ;  /* 0x0000000001007387 */ /* 0x0003e20000100800 */
[----:B--2---:R-:W-:-:S03]  /*3300*/  IADD3 R7, R238, R6, RZ ;  /* 0x00000006ee077210 */ /* 0x004fc60007ffe0ff */
[----:B------:R2:W-:Y:S01]  /*3310*/  STL [R1+0x28], R8 ;  /* 0x0000280801007387 */ /* 0x0005e20000100800 */
[----:B---3--:R-:W-:-:S03]  /*3320*/  IMAD.IADD R6, R238, 0x1, R5 ;  /* 0x00000001ee067824 */ /* 0x008fc600078e0205 */
[----:B------:R2:W-:Y:S01]  /*3330*/  STL [R1+0x24], R7 ;  /* 0x0000240701007387 */ /* 0x0005e20000100800 */
[----:B----4-:R-:W-:-:S03]  /*3340*/  IADD3 R5, R238, R4, RZ ;  /* 0x00000004ee057210 */ /* 0x010fc60007ffe0ff */
[----:B------:R2:W-:Y:S01]  /*3350*/  STL [R1+0x20], R6 ;  /* 0x0000200601007387 */ /* 0x0005e20000100800 */
[----:B------:R-:W-:-:S03]  /*3360*/  IMAD.IADD R4, R238, 0x1, R0 ;  /* 0x00000001ee047824 */ /* 0x000fc600078e0200 */
[----:B------:R2:W-:Y:S04]  /*3370*/  STL [R1+0x1c], R5 ;  /* 0x00001c0501007387 */ /* 0x0005e80000100800 */
[----:B------:R2:W-:Y:S01]  /*3380*/  STL [R1+0x18], R4 ;  /* 0x0000180401007387 */ /* 0x0005e20000100800 */
[----:B------:R-:W-:-:S05]  /*3390*/  R2P PR, R22, 0x6 ;  /* 0x0000000616007804 */ /* 0x000fca0000000000 */
[----:B------:R-:W-:Y:S02]  /*33a0*/  SEL R231, R231, 0xffffffe0, !P1 ;  /* 0xffffffe0e7e77807 */ /* 0x000fe40004800000 */
[----:B------:R-:W-:Y:S02]  /*33b0*/  SEL R226, R226, 0xffffffc0, !P2 ;  /* 0xffffffc0e2e27807 */ /* 0x000fe40005000000 */
[----:B------:R-:W-:Y:S01]  /*33c0*/  IADD3 R223, R231, R222, RZ ;  /* 0x000000dee7df7210 */ /* 0x000fe20007ffe0ff */
[C---:B------:R-:W-:Y:S01]  /*33d0*/  IMAD.IADD R228, R227.reuse, 0x1, R231 ;  /* 0x00000001e3e47824 */ /* 0x040fe200078e02e7 */
[----:B------:R-:W-:Y:S01]  /*33e0*/  CS2R R22, SRZ ;  /* 0x0000000000167805 */ /* 0x000fe2000001ff00 */
[----:B------:R-:W-:Y:S01]  /*33f0*/  CS2R R20, SRZ ;  /* 0x0000000000147805 */ /* 0x000fe2000001ff00 */
[----:B------:R-:W-:Y:S01]  /*3400*/  IMAD.WIDE.U32 R250, R250, -0x2daee0ad, RZ ;  /* 0xd2511f53fafa7825 */ /* 0x000fe200078e00ff */
[----:B-1----:R-:W-:Y:S02]  /*3410*/  IADD3 R0, R238, R252, RZ ;  /* 0x000000fcee007210 */ /* 0x002fe40007ffe0ff */
[----:B------:R-:W-:Y:S01]  /*3420*/  IADD3 R230, R226, R228, RZ ;  /* 0x000000e4e2e67210 */ /* 0x000fe20007ffe0ff */
[----:B------:R-:W-:-:S02]  /*3430*/  IMAD.IADD R229, R227, 0x1, R226 ;  /* 0x00000001e3e57824 */ /* 0x000fc400078e02e2 */
[C---:B------:R-:W-:Y:S02]  /*3440*/  IMAD.IADD R225, R226.reuse, 0x1, R222 ;  /* 0x00000001e2e17824 */ /* 0x040fe400078e02de */
[----:B------:R-:W-:Y:S01]  /*3450*/  IMAD.IADD R224, R226, 0x1, R223 ;  /* 0x00000001e2e07824 */ /* 0x000fe200078e02df */
[----:B------:R-:W-:Y:S02]  /*3460*/  UIADD3 UR27, UR15, -0x61c88647, URZ ;  /* 0x9e3779b90f1b7890 */ /* 0x000fe4000fffe03f */
[----:B------:R-:W-:Y:S02]  /*3470*/  UIADD3 UR26, UR14, -0x4498517b, URZ ;  /* 0xbb67ae850e1a7890 */ /* 0x000fe4000fffe03f */
[----:B------:R-:W-:Y:S02]  /*3480*/  UIADD3 UR25, UR15, 0x3c6ef372, URZ ;  /* 0x3c6ef3720f197890 */ /* 0x000fe4000fffe03f */
[----:B------:R-:W-:Y:S02]  /*3490*/  UIADD3 UR24, UR14, 0x76cf5d0a, URZ ;  /* 0x76cf5d0a0e187890 */ /* 0x000fe4000fffe03f */
[----:B------:R-:W-:-:S02]  /*34a0*/  UIADD3 UR23, UR15, -0x255992d5, URZ ;  /* 0xdaa66d2b0f177890 */ /* 0x000fc4000fffe03f */
[----:B------:R-:W-:Y:S02]  /*34b0*/  UIADD3 UR22, UR14, 0x32370b8f, URZ ;  /* 0x32370b8f0e167890 */ /* 0x000fe4000fffe03f */
[----:B------:R-:W-:Y:S02]  /*34c0*/  UIADD3 UR21, UR15, 0x78dde6e4, URZ ;  /* 0x78dde6e40f157890 */ /* 0x000fe4000fffe03f */
[----:B------:R-:W-:Y:S02]  /*34d0*/  UIADD3 UR20, UR14, -0x126145ec, URZ ;  /* 0xed9eba140e147890 */ /* 0x000fe4000fffe03f */
[----:B------:R-:W-:Y:S02]  /*34e0*/  UIADD3 UR19, UR15, 0x1715609d, URZ ;  /* 0x1715609d0f137890 */ /* 0x000fe4000fffe03f */
[----:B------:R-:W-:Y:S02]  /*34f0*/  UIADD3 UR18, UR14, -0x56f99767, URZ ;  /* 0xa90668990e127890 */ /* 0x000fe4000fffe03f */
[----:B------:R-:W-:-:S02]  /*3500*/  UIADD3 UR17, UR15, -0x4ab325aa, URZ ;  /* 0xb54cda560f117890 */ /* 0x000fc4000fffe03f */
[----:B--2---:R-:W-:Y:S02]  /*3510*/  UIADD3 UR16, UR14, 0x646e171e, URZ ;  /* 0x646e171e0e107890 */ /* 0x004fe4000fffe03f */
.L_x_1646:
[----:B------:R-:W0:Y:S01]  /*3520*/  LDGDEPBAR ;  /* 0x00000000000079af */ /* 0x000e220000000000 */
[C---:B------:R-:W-:Y:S01]  /*3530*/  IMAD.IADD R105, R219.reuse, 0x1, R231 ;  /* 0x00000001db697824 */ /* 0x040fe200078e02e7 */
[----:B------:R-:W-:Y:S01]  /*3540*/  PLOP3.LUT P0, PT, PT, PT, UP1, 0x80, 0x0 ;  /* 0x000000000000781c */ /* 0x000fe20003f0f018 */
[--C-:B------:R-:W-:Y:S01]  /*3550*/  IMAD.IADD R104, R219, 0x1, R226.reuse ;  /* 0x00000001db687824 */ /* 0x100fe200078e02e2 */
[----:B------:R-:W-:Y:S01]  /*3560*/  PLOP3.LUT P2, PT, PT, PT, UP1, 0x80, 0x0 ;  /* 0x000000000000781c */ /* 0x000fe20003f4f018 */
[----:B------:R-:W-:Y:S01]  /*3570*/  IMAD.IADD R0, R105, 0x1, R226 ;  /* 0x0000000169007824 */ /* 0x000fe200078e02e2 */
[----:B------:R-:W2:Y:S01]  /*3580*/  LDL R110, [R1+0x50] ;  /* 0x00005000016e7983 */ /* 0x000ea20000100800 */
[----:B------:R-:W-:Y:S01]  /*3590*/  PLOP3.LUT P1, PT, PT, PT, UP1, 0x80, 0x0 ;  /* 0x000000000000781c */ /* 0x000fe20003f2f018 */
[----:B------:R-:W-:Y:S01]  /*35a0*/  UISETP.GE.AND UP4, UPT, UR7, 0x1, UPT ;  /* 0x000000010700788c */ /* 0x000fe2000bf86270 */
[----:B------:R-:W-:Y:S02]  /*35b0*/  PLOP3.LUT P3, PT, PT, PT, UP1, 0x80, 0x0 ;  /* 0x000000000000781c */ /* 0x000fe40003f6f018 */
[----:B------:R-:W-:Y:S01]  /*35c0*/  PLOP3.LUT P6, PT, PT, PT, UP1, 0x80, 0x0 ;  /* 0x000000000000781c */ /* 0x000fe20003fcf018 */
[----:B------:R-:W3:Y:S01]  /*35d0*/  LDL R109, [R1+0x3c] ;  /* 0x00003c00016d7983 */ /* 0x000ee20000100800 */
[----:B------:R-:W-:Y:S02]  /*35e0*/  PLOP3.LUT P5, PT, PT, PT, UP1, 0x80, 0x0 ;  /* 0x000000000000781c */ /* 0x000fe40003faf018 */
[C---:B-----5:R-:W-:Y:S03]  /*35f0*/  FSETP.NEU.FTZ.AND P4, PT, R247.reuse, -INF , PT ;  /* 0xff800000f700780b */ /* 0x060fe60003f9d000 */
[----:B------:R-:W4:Y:S06]  /*3600*/  LDL R108, [R1+0x38] ;  /* 0x00003800016c7983 */ /* 0x000f2c0000100800 */
        /* <DEDUP_REMOVED lines=117> */
[----:B------:R-:W-:Y:S03]  /*3d60*/  IMAD.MOV.U32 R109, RZ, RZ, c[0x0][0x22c] ;  /* 0x00008b00ff6d7624 */ /* 0x000fe600078e00ff */
[----:B-1----:R-:W-:Y:S01]  /*3d70*/  @P2 IMAD.SHL.U32 R0, R0, 0x2, RZ ;  /* 0x0000000200002824 */ /* 0x002fe200078e00ff */
[----:B------:R-:W-:Y:S01]  /*3d80*/  PLOP3.LUT P2, PT, PT, PT, UP1, 0x80, 0x0 ;  /* 0x000000000000781c */ /* 0x000fe20003f4f018 */
[----:B------:R-:W-:Y:S02]  /*3d90*/  FMUL.FTZ R93, R247, 1.4426950216293334961 ;  /* 0x3fb8aa3bf75d7820 */ /* 0x000fe40000410000 */
[----:B------:R-:W-:Y:S01]  /*3da0*/  IMAD R109, R109, c[0x0][0x1c0], RZ ;  /* 0x000070006d6d7a24 */ /* 0x000fe200078e02ff */
[----:B------:R-:W-:Y:S02]  /*3db0*/  @P1 LOP3.LUT R0, R110, 0x6, R0, 0xf8, !PT ;  /* 0x000000066e001812 */ /* 0x000fe400078ef800 */
[----:B------:R-:W1:Y:S01]  /*3dc0*/  S2R R110, SR_TID.X ;  /* 0x00000000006e7919 */ /* 0x000e620000002100 */
[----:B------:R-:W-:Y:S01]  /*3dd0*/  PLOP3.LUT P1, PT, PT, PT, UP1, 0x80, 0x0 ;  /* 0x000000000000781c */ /* 0x000fe20003f2f018 */
[----:B------:R-:W-:Y:S01]  /*3de0*/  IMAD.U32 R109, R109, -0x40, RZ ;  /* 0xffffffc06d6d7824 */ /* 0x000fe200078e00ff */
[----:B------:R-:W-:Y:S01]  /*3df0*/  FSEL R93, R93, RZ, P4 ;  /* 0x000000ff5d5d7208 */ /* 0x000fe20002000000 */
[----:B------:R-:W-:Y:S01]  /*3e00*/  @P0 IMAD R92, R92, 0x40, R0 ;  /* 0x000000405c5c0824 */ /* 0x000fe200078e0200 */
[----:B------:R-:W-:Y:S01]  /*3e10*/  PLOP3.LUT P0, PT, PT, PT, UP1, 0x80, 0x0 ;  /* 0x000000000000781c */ /* 0x000fe20003f0f018 */
[----:B------:R-:W-:Y:S01]  /*3e20*/  IMAD.U32 R0, RZ, RZ, UR28 ;  /* 0x0000001cff007e24 */ /* 0x000fe2000f8e00ff */
[----:B------:R-:W-:Y:S02]  /*3e30*/  FSETP.NEU.FTZ.AND P4, PT, R248, -INF , PT ;  /* 0xff800000f800780b */ /* 0x000fe40003f9d000 */
[C---:B------:R-:W-:Y:S05]  /*3e40*/  @P3 ISETP.GE.AND P3, PT, R92.reuse, UR6, PT ;  /* 0x000000065c003c0c */ /* 0x040fea000bf66270 */
[----:B------:R-:W-:Y:S02]  /*3e50*/  @P1 IADD3 R89, R92, 0x1, RZ ;  /* 0x000000015c591810 */ /* 0x000fe40007ffe0ff */
[----:B------:R-:W-:Y:S02]  /*3e60*/  PLOP3.LUT P1, PT, PT, PT, UP1, 0x80, 0x0 ;  /* 0x000000000000781c */ /* 0x000fe40003f2f018 */
[----:B------:R-:W-:Y:S01]  /*3e70*/  @P6 ISETP.GE.AND P6, PT, R89, UR6, PT ;  /* 0x0000000659006c0c */ /* 0x000fe2000bfc6270 */
[----:B------:R-:W-:Y:S03]  /*3e80*/  IMAD.WIDE.U32 R88, R88, -0x326172a9, RZ ;  /* 0xcd9e8d5758587825 */ /* 0x000fe600078e00ff */
[----:B------:R-:W-:Y:S02]  /*3e90*/  @P0 FSEL R4, R4, -INF , !P3 ;  /* 0xff80000004040808 */ /* 0x000fe40005800000 */
[----:B-1----:R-:W-:Y:S02]  /*3ea0*/  SHF.R.S32.HI R110, RZ, 0x1f, R110 ;  /* 0x0000001fff6e7819 */ /* 0x002fe4000001146e */
[----:B------:R-:W-:Y:S01]  /*3eb0*/  LOP3.LUT R98, R89, UR15, R108, 0x96, !PT ;  /* 0x0000000f59627c12 */ /* 0x000fe2000f8e966c */
[--C-:B------:R-:W-:Y:S01]  /*3ec0*/  FFMA.FTZ R4, R4, c[0x0][0x23c], -R93.reuse ;  /* 0x00008f0004047a23 */ /* 0x100fe2000001085d */
[----:B------:R-:W-:Y:S02]  /*3ed0*/  LEA.HI R110, R110, R111, RZ, 0x7 ;  /* 0x0000006f6e6e7211 */ /* 0x000fe400078f38ff */
[----:B------:R-:W-:Y:S01]  /*3ee0*/  PLOP3.LUT P0, PT, PT, PT, UP1, 0x80, 0x0 ;  /* 0x000000000000781c */ /* 0x000fe20003f0f018 */
[----:B------:R-:W1:Y:S01]  /*3ef0*/  MUFU.EX2 R103, R4 ;  /* 0x0000000400677308 */ /* 0x000e620000000800 */
[----:B------:R-:W-:Y:S02]  /*3f00*/  SHF.R.S32.HI R110, RZ, 0x7, R110 ;  /* 0x00000007ff6e7819 */ /* 0x000fe4000001146e */
[----:B------:R-:W-:Y:S02]  /*3f10*/  @P1 FSEL R5, R5, -INF , !P6 ;  /* 0xff80000005051808 */ /* 0x000fe40007000000 */
[----:B------:R-:W-:Y:S01]  /*3f20*/  PLOP3.LUT P1, PT, PT, PT, UP1, 0x80, 0x0 ;  /* 0x000000000000781c */ /* 0x000fe20003f2f018 */
[----:B------:R-:W-:Y:S02]  /*3f30*/  IMAD R0, R0, 0x2, R110 ;  /* 0x0000000200007824 */ /* 0x000fe400078e026e */
[--C-:B------:R-:W-:Y:S03]  /*3f40*/  FFMA.FTZ R5, R5, c[0x0][0x23c], -R93.reuse ;  /* 0x00008f0005057a23 */ /* 0x100fe6000001085d */
[----:B------:R-:W-:Y:S01]  /*3f50*/  LOP3.LUT R0, R251, UR14, R0, 0x96, !PT ;  /* 0x0000000efb007c12 */ /* 0x000fe2000f8e9600 */
[----:B------:R2:W3:Y:S01]  /*3f60*/  MUFU.EX2 R101, R5 ;  /* 0x0000000500657308 */ /* 0x0004e20000000800 */
[----:B------:R-:W-:Y:S02]  /*3f70*/  @P0 FSEL R6, R6, -INF , !P3 ;  /* 0xff80000006060808 */ /* 0x000fe40005800000 */
[----:B------:R-:W-:Y:S01]  /*3f80*/  PLOP3.LUT P0, PT, PT, PT, UP1, 0x80, 0x0 ;  /* 0x000000000000781c */ /* 0x000fe20003f0f018 */
[----:B------:R-:W-:Y:S01]  /*3f90*/  IMAD.WIDE.U32 R96, R0, -0x326172a9, RZ ;  /* 0xcd9e8d5700607825 */ /* 0x000fe200078e00ff */
[----:B------:R-:W-:Y:S02]  /*3fa0*/  @P2 IADD3 R0, R92, 0x8, RZ ;  /* 0x000000085c002810 */ /* 0x000fe40007ffe0ff */
[----:B------:R-:W-:Y:S02]  /*3fb0*/  PLOP3.LUT P2, PT, PT, PT, UP1, 0x80, 0x0 ;  /* 0x000000000000781c */ /* 0x000fe40003f4f018 */
[----:B------:R-:W-:Y:S02]  /*3fc0*/  LOP3.LUT R97, R97, UR27, R88, 0x96, !PT ;  /* 0x0000001b61617c12 */ /* 0x000fe4000f8e9658 */
[----:B------:R-:W4:Y:S01]  /*3fd0*/  LDSM.16.M88.4 R88, [R216+0x1e800] ;  /* 0x01e80000d858783b */ /* 0x000f220000000200 */
[----:B------:R-:W-:Y:S01]  /*3fe0*/  @P5 ISETP.GE.AND P5, PT, R0, UR6, PT ;  /* 0x0000000600005c0c */ /* 0x000fe2000bfa6270 */
[----:B------:R-:W-:Y:S01]  /*3ff0*/  FMUL.FTZ R0, R248, 1.4426950216293334961 ;  /* 0x3fb8aa3bf8007820 */ /* 0x000fe20000410000 */
[----:B------:R-:W-:Y:S01]  /*4000*/  PLOP3.LUT P3, PT, PT, PT, UP1, 0x80, 0x0 ;  /* 0x000000000000781c */ /* 0x000fe20003f6f018 */
[----:B------:R-:W-:Y:S01]  /*4010*/  IMAD.WIDE.U32 R94, R97, -0x2daee0ad, RZ ;  /* 0xd2511f53615e7825 */ /* 0x000fe200078e00ff */
[----:B------:R-:W-:Y:S02]  /*4020*/  @P1 IADD3 R97, R92, 0x9, RZ ;  /* 0x000000095c611810 */ /* 0x000fe40007ffe0ff */
[----:B------:R-:W-:Y:S02]  /*4030*/  FSEL R0, R0, RZ, P4 ;  /* 0x000000ff00007208 */ /* 0x000fe40002000000 */
[----:B------:R-:W-:Y:S02]  /*4040*/  PLOP3.LUT P4, PT, PT, PT, UP1, 0x80, 0x0 ;  /* 0x000000000000781c */ /* 0x000fe40003f8f018 */
[----:B------:R-:W-:Y:S01]  /*4050*/  PLOP3.LUT P1, PT, PT, PT, UP1, 0x80, 0x0 ;  /* 0x000000000000781c */ /* 0x000fe20003f2f018 */
[----:B------:R-:W-:Y:S01]  /*4060*/  FFMA.FTZ R6, R6, c[0x0][0x23c], -R0 ;  /* 0x00008f0006067a23 */ /* 0x000fe20000010800 */
[----:B------:R-:W-:Y:S01]  /*4070*/  @P2 FSEL R7, R7, -INF , !P6 ;  /* 0xff80000007072808 */ /* 0x000fe20007000000 */
[----:B--2---:R-:W-:Y:S01]  /*4080*/  IMAD.WIDE.U32 R4, R98, -0x2daee0ad, RZ ;  /* 0xd2511f5362047825 */ /* 0x004fe200078e00ff */
[----:B------:R-:W-:Y:S01]  /*4090*/  PLOP3.LUT P6, PT, PT, PT, UP1, 0x80, 0x0 ;  /* 0x000000000000781c */ /* 0x000fe20003fcf018 */
[----:B------:R2:W1:Y:S03]  /*40a0*/  MUFU.EX2 R108, R6 ;  /* 0x00000006006c7308 */ /* 0x0004660000000800 */
[----:B------:R-:W-:Y:S03]  /*40b0*/  LOP3.LUT R5, R5, UR26, R250, 0x96, !PT ;  /* 0x0000001a05057c12 */ /* 0x000fe6000f8e96fa */
        /* <DEDUP_REMOVED lines=10> */
[C---:B----4-:R-:W-:Y:S01]  /*4160*/  HMMA.16816.F32.BF16 R12, R84.reuse, R88, R12 ;  /* 0x00000058540c723c */ /* 0x050fe2000004180c */
[----:B------:R-:W-:Y:S02]  /*4170*/  PLOP3.LUT P0, PT, PT, PT, UP1, 0x80, 0x0 ;  /* 0x000000000000781c */ /* 0x000fe40003f0f018 */
[----:B--2---:R-:W-:Y:S01]  /*4180*/  LOP3.LUT R6, R95, UR24, R4, 0x96, !PT ;  /* 0x000000185f067c12 */ /* 0x004fe2000f8e9604 */
        /* <DEDUP_REMOVED lines=15> */
[----:B-1----:R-:W-:Y:S02]  /*4280*/  @P6 IADD3 R8, R92, 0x11, RZ ;  /* 0x000000115c086810 */ /* 0x002fe40007ffe0ff */
        /* <DEDUP_REMOVED lines=17> */
[----:B--2---:R-:W-:Y:S01]  /*43a0*/  IMAD.WIDE.U32 R8, R8, -0x2daee0ad, RZ ;  /* 0xd2511f5308087825 */ /* 0x004fe200078e00ff */
        /* <DEDUP_REMOVED lines=26> */
[C---:B-1----:R-:W-:Y:S01]  /*4550*/  LOP3.LUT R11, R4.reuse, 0xff, RZ, 0xc0, !PT ;  /* 0x000000ff040b7812 */ /* 0x042fe200078ec0ff */
[----:B------:R-:W-:Y:S01]  /*4560*/  FFMA.FTZ R15, R15, c[0x0][0x23c], -R0 ;  /* 0x00008f000f0f7a23 */ /* 0x000fe20000010800 */
[----:B------:R-:W-:Y:S02]  /*4570*/  SHF.R.U32.HI R10, RZ, 0x18, R4 ;  /* 0x00000018ff0a7819 */ /* 0x000fe40000011604 */
[----:B------:R-:W-:Y:S02]  /*4580*/  LOP3.LUT R8, R7, UR16, R8, 0x96, !PT ;  /* 0x0000001007087c12 */ /* 0x000fe4000f8e9608 */
[----:B------:R-:W-:Y:S02]  /*4590*/  LOP3.LUT R7, R4, 0xffff, RZ, 0xc0, !PT ;  /* 0x0000ffff04077812 */ /* 0x000fe400078ec0ff */
[----:B--2---:R-:W-:Y:S01]  /*45a0*/  SHF.R.U32.HI R12, RZ, 0x10, R4 ;  /* 0x00000010ff0c7819 */ /* 0x004fe20000011604 */
        /* <DEDUP_REMOVED lines=28> */
[----:B---3--:R-:W-:Y:S01]  /*4770*/  @!P5 FADD.FTZ R101, -R101, -RZ ;  /* 0x800000ff6565d221 */ /* 0x008fe20000010100 */
        /* <DEDUP_REMOVED lines=8> */
[----:B------:R-:W3:Y:S01]  /*4800*/  MUFU.EX2 R93, R93 ;  /* 0x0000005d005d7308 */ /* 0x000ee20000000800 */
        /* <DEDUP_REMOVED lines=36> */
[----:B---3--:R-:W-:Y:S01]  /*4a50*/  @!P5 FADD.FTZ R93, -R93, -RZ ;  /* 0x800000ff5d5dd221 */ /* 0x008fe20000010100 */
[----:B------:R-:W-:Y:S02]  /*4a60*/  FSETP.GE.FTZ.AND P5, PT, R104, RZ, PT ;  /* 0x000000ff6800720b */ /* 0x000fe40003fb6000 */
[----:B------:R-:W-:Y:S01]  /*4a70*/  @!P3 FADD.FTZ R94, -R94, -RZ ;  /* 0x800000ff5e5eb221 */ /* 0x000fe20000010100 */
[----:B------:R-:W-:Y:S01]  /*4a80*/  FSETP.GE.FTZ.AND P3, PT, R97, RZ, PT ;  /* 0x000000ff6100720b */ /* 0x000fe20003f76000 */
[----:B------:R-:W-:Y:S01]  /*4a90*/  STS [R244+0x2a000], R6 ;  /* 0x02a00006f4007388 */ /* 0x000fe20000000800 */
[----:B-1----:R-:W-:Y:S02]  /*4aa0*/  F2FP.RELU.BF16.PACK_AB R5, R99, R100 ;  /* 0x000000646305723e */ /* 0x002fe400000018ff */
[----:B------:R-:W-:Y:S03]  /*4ab0*/  FSETP.GE.FTZ.AND P4, PT, R98, RZ, PT ;  /* 0x000000ff6200720b */ /* 0x000fe60003f96000 */
[----:B------:R-:W-:Y:S01]  /*4ac0*/  STS [R244+0x2a400], R5 ;  /* 0x02a40005f4007388 */ /* 0x000fe20000000800 */
[----:B--2---:R-:W-:Y:S05]  /*4ad0*/  F2FP.RELU.BF16.PACK_AB R4, R93, R95 ;  /* 0x0000005f5d04723e */ /* 0x004fea00000018ff */
[----:B------:R-:W-:Y:S01]  /*4ae0*/  STS [R245+0x2a000], R4 ;  /* 0x02a00004f5007388 */ /* 0x000fe20000000800 */
[----:B----4-:R-:W-:Y:S05]  /*4af0*/  F2FP.RELU.BF16.PACK_AB R0, R94, R96 ;  /* 0x000000605e00723e */ /* 0x010fea00000018ff */
        /* <DEDUP_REMOVED lines=113> */
[----:B------:R-:W-:Y:S02]  /*5210*/  LEA.HI.X.SX32 R89, R249, R89, 0x2, P0 ;  /* 0x00000059f9597211 */ /* 0x000fe400000f16ff */
[----:B------:R-:W-:Y:S03]  /*5220*/  FSETP.GE.FTZ.AND P0, PT, R102, RZ, PT ;  /* 0x000000ff6600720b */ /* 0x000fe60003f16000 */
[----:B------:R-:W2:Y:S06]  /*5230*/  LDG.E R92, [R88.64] ;  /* 0x00000004585c7981 */ /* 0x000eac000c1e1900 */
[----:B------:R2:W3:Y:S02]  /*5240*/  LDG.E R0, [R88.64+0x20] ;  /* 0x0000200458007981 */ /* 0x0004e4000c1e1900 */
[C---:B--2---:R-:W-:Y:S03]  /*5250*/  FADD.FTZ R88, -R92.reuse, R4 ;  /* 0x000000045c587221 */ /* 0x044fe60000010100 */
        /* <DEDUP_REMOVED lines=17> */
[C---:B-1----:R-:W-:Y:S08]  /*5370*/  HMMA.16816.F32.BF16 R12, R84.reuse, R88, R12 ;  /* 0x00000058540c723c */ /* 0x042ff0000004180c */
[----:B------:R-:W-:Y:S07]  /*5380*/  HMMA.16816.F32.BF16 R16, R84, R90, R16 ;  /* 0x0000005a5410723c */ /* 0x000fee0000041810 */
[----:B------:R-:W-:Y:S09]  /*5390*/  FMUL.FTZ R86, R104, R9 ;  /* 0x0000000968567220 */ /* 0x000ff20000410000 */
        /* <DEDUP_REMOVED lines=25> */
[----:B------:R-:W-:Y:S01]  /*5530*/  FSETP.GE.FTZ.AND P2, PT, R96, RZ, PT ;  /* 0x000000ff6000720b */ /* 0x000fe20003f56000 */
[----:B------:R-:W-:Y:S01]  /*5540*/  FADD.FTZ R6, -R0, R14 ;  /* 0x0000000e00067221 */ /* 0x000fe20000010100 */
[----:B------:R-:W-:Y:S01]  /*5550*/  FSEL R7, R7, R0, P0 ;  /* 0x0000000007077208 */ /* 0x000fe20000000000 */
[----:B------:R-:W-:Y:S01]  /*5560*/  FMUL.FTZ R14, R106, R4 ;  /* 0x000000046a0e7220 */ /* 0x000fe20000410000 */
[----:B------:R-:W-:Y:S01]  /*5570*/  PLOP3.LUT P0, PT, PT, PT, UP4, 0x80, 0x0 ;  /* 0x000000000000781c */ /* 0x000fe20003f0f048 */
        /* <DEDUP_REMOVED lines=38> */
.L_x_1644:
        /* <DEDUP_REMOVED lines=23> */
[----:B------:R-:W5:Y:S01]  /*5950*/  LDSM.16.MT88.4 R88, [R0+0x16000] ;  /* 0x016000000058783b */ /* 0x000f620000004200 */
        /* <DEDUP_REMOVED lines=18> */
[----:B------:R-:W-:Y:S07]  /*5a80*/  LDSM.16.MT88.4 R12, [R0+0x14800] ;  /* 0x01480000000c783b */ /* 0x000fee0000004200 */
        /* <DEDUP_REMOVED lines=17> */
[----:B------:R-:W1:Y:S07]  /*5ba0*/  LDSM.16.MT88.4 R12, [R0+0x11000] ;  /* 0x01100000000c783b */ /* 0x000e6e0000004200 */
[-C--:B----4-:R-:W-:Y:S08]  /*5bb0*/  HMMA.16816.F32.BF16 R68, R8, R88.reuse, R68 ;  /* 0x000000580844723c */ /* 0x090ff00000041844 */
        /* <DEDUP_REMOVED lines=21> */
[-C--:B---3--:R-:W-:Y:S08]  /*5d10*/  HMMA.16816.F32.BF16 R68, R4, R88.reuse, R68 ;  /* 0x000000580444723c */ /* 0x088ff00000041844 */
        /* <DEDUP_REMOVED lines=45> */
.L_x_1645:
        /* <DEDUP_REMOVED lines=84> */
[C---:B------:R-:W-:Y:S01]  /*6530*/  LEA R196, P1, R238.reuse, R234, 0x2 ;  /* 0x000000eaeec47211 */ /* 0x040fe200078210ff */
[-C--:B------:R-:W-:Y:S01]  /*6540*/  HMMA.16816.F32.BF16 R92, R212, R198.reuse, R92 ;  /* 0x000000c6d45c723c */ /* 0x080fe2000004185c */
[----:B-1----:R-:W-:Y:S03]  /*6550*/  IMAD.MOV.U32 R0, RZ, RZ, 0x4 ;  /* 0x00000004ff007424 */ /* 0x002fe600078e00ff */
[-C--:B------:R-:W-:Y:S04]  /*6560*/  LEA.HI.X.SX32 R197, R238, R235.reuse, 0x2, P1 ;  /* 0x000000ebeec57211 */ /* 0x080fe800008f16ff */
[C---:B------:R-:W-:Y:S07]  /*6570*/  HMMA.16816.F32.BF16 R96, R200.reuse, R198, R96 ;  /* 0x000000c6c860723c */ /* 0x040fee0000041860 */
[----:B------:R-:W-:Y:S01]  /*6580*/  @P0 IMAD.WIDE R198, R249, R0, UR8 ;  /* 0x00000008f9c60e25 */ /* 0x000fe2000f8e0200 */
[-C--:B----4-:R-:W-:Y:S04]  /*6590*/  HMMA.16816.F32.BF16 R100, R200, R208.reuse, R100 ;  /* 0x000000d0c864723c */ /* 0x090fe80000041864 */
[----:B------:R1:W5:Y:S01]  /*65a0*/  @P0 LDG.E R247, [R198.64] ;  /* 0x00000004c6f70981 */ /* 0x000362000c1e1900 */
[----:B------:R-:W-:Y:S03]  /*65b0*/  IMAD.MOV.U32 R0, RZ, RZ, c[0x0][0x22c] ;  /* 0x00008b00ff007624 */ /* 0x000fe600078e00ff */
[C---:B------:R-:W-:Y:S01]  /*65c0*/  HMMA.16816.F32.BF16 R104, R212.reuse, R208, R104 ;  /* 0x000000d0d468723c */ /* 0x040fe20000041868 */
[----:B------:R1:W5:Y:S03]  /*65d0*/  @P0 LDG.E R248, [R198.64+0x20] ;  /* 0x00002004c6f80981 */ /* 0x000366000c1e1900 */
[----:B------:R-:W-:Y:S02]  /*65e0*/  IMAD R0, R0, c[0x0][0x1c0], RZ ;  /* 0x0000700000007a24 */ /* 0x000fe400078e02ff */
[----:B------:R-:W-:Y:S01]  /*65f0*/  RED.E.ADD.F32.FTZ.RN.STRONG.GPU [R234.64], R4 ;  /* 0x00000004ea00798e */ /* 0x000fe2000c10e784 */
[----:B------:R-:W-:Y:S01]  /*6600*/  IMAD.MOV.U32 R208, RZ, RZ, c[0x0][0x22c] ;  /* 0x00008b00ffd07624 */ /* 0x000fe200078e00ff */
[-C--:B------:R-:W-:Y:S01]  /*6610*/  HMMA.16816.F32.BF16 R108, R212, R210.reuse, R108 ;  /* 0x000000d2d46c723c */ /* 0x080fe2000004186c */
[----:B------:R-:W-:Y:S02]  /*6620*/  IMAD.MOV.U32 R209, RZ, RZ, c[0x0][0x22c] ;  /* 0x00008b00ffd17624 */ /* 0x000fe400078e00ff */
[----:B------:R-:W-:Y:S01]  /*6630*/  RED.E.ADD.F32.FTZ.RN.STRONG.GPU [R196.64], R5 ;  /* 0x00000005c400798e */ /* 0x000fe2000c10e784 */
[----:B------:R-:W-:Y:S02]  /*6640*/  IMAD.SHL.U32 R0, R0, 0x10, RZ ;  /* 0x0000001000007824 */ /* 0x000fe400078e00ff */
[----:B------:R-:W-:Y:S02]  /*6650*/  IMAD R208, R208, c[0x0][0x1c0], RZ ;  /* 0x00007000d0d07a24 */ /* 0x000fe400078e02ff */
[C---:B------:R-:W-:Y:S04]  /*6660*/  HMMA.16816.F32.BF16 R112, R200.reuse, R210, R112 ;  /* 0x000000d2c870723c */ /* 0x040fe80000041870 */
[----:B------:R-:W-:Y:S02]  /*6670*/  IMAD R208, R208, 0x18, RZ ;  /* 0x00000018d0d07824 */ /* 0x000fe400078e02ff */
[----:B------:R-:W-:Y:S02]  /*6680*/  IMAD R209, R209, c[0x0][0x1c0], RZ ;  /* 0x00007000d1d17a24 */ /* 0x000fe400078e02ff */
[-C--:B--2---:R-:W-:Y:S01]  /*6690*/  HMMA.16816.F32.BF16 R116, R200, R204.reuse, R116 ;  /* 0x000000ccc874723c */ /* 0x084fe20000041874 */
[----:B------:R-:W-:Y:S03]  /*66a0*/  IMAD.MOV.U32 R211, RZ, RZ, c[0x0][0x22c] ;  /* 0x00008b00ffd37624 */ /* 0x000fe600078e00ff */
[CC--:B-1----:R-:W-:Y:S01]  /*66b0*/  LEA R198, P0, R0.reuse, R234.reuse, 0x2 ;  /* 0x000000ea00c67211 */ /* 0x0c2fe200078010ff */
[----:B------:R-:W-:Y:S02]  /*66c0*/  IMAD R209, R209, 0x28, RZ ;  /* 0x00000028d1d17824 */ /* 0x000fe400078e02ff */
[----:B------:R-:W-:Y:S01]  /*66d0*/  IMAD R211, R211, c[0x0][0x1c0], RZ ;  /* 0x00007000d3d37a24 */ /* 0x000fe200078e02ff */
[C---:B------:R-:W-:Y:S01]  /*66e0*/  HMMA.16816.F32.BF16 R120, R212.reuse, R204, R120 ;  /* 0x000000ccd478723c */ /* 0x040fe20000041878 */
[----:B------:R-:W2:Y:S03]  /*66f0*/  LDL R205, [R1+0x14] ;  /* 0x0000140001cd7983 */ /* 0x000ea60000100800 */
[-C--:B------:R-:W-:Y:S01]  /*6700*/  LEA.HI.X.SX32 R199, R0, R235.reuse, 0x2, P0 ;  /* 0x000000eb00c77211 */ /* 0x080fe200000f16ff */
[----:B------:R-:W-:Y:S01]  /*6710*/  IMAD.SHL.U32 R211, R211, 0x20, RZ ;  /* 0x00000020d3d37824 */ /* 0x000fe200078e00ff */
[----:B------:R-:W3:Y:S01]  /*6720*/  LDL R204, [R1+0x2c] ;  /* 0x00002c0001cc7983 */ /* 0x000ee20000100800 */
[----:B------:R-:W-:Y:S01]  /*6730*/  IMAD.MOV.U32 R210, RZ, RZ, c[0x0][0x22c] ;  /* 0x00008b00ffd27624 */ /* 0x000fe200078e00ff */
[-C--:B------:R-:W-:Y:S03]  /*6740*/  HMMA.16816.F32.BF16 R124, R212, R206.reuse, R124 ;  /* 0x000000ced47c723c */ /* 0x080fe6000004187c */
[----:B------:R1:W-:Y:S01]  /*6750*/  RED.E.ADD.F32.FTZ.RN.STRONG.GPU [R198.64], R6 ;  /* 0x00000006c600798e */ /* 0x0003e2000c10e784 */
[----:B------:R-:W-:Y:S04]  /*6760*/  IMAD R210, R210, c[0x0][0x1c0], RZ ;  /* 0x00007000d2d27a24 */ /* 0x000fe800078e02ff */
[----:B------:R-:W-:Y:S04]  /*6770*/  HMMA.16816.F32.BF16 R128, R200, R206, R128 ;  /* 0x000000cec880723c */ /* 0x000fe80000041880 */
[----:B------:R-:W-:Y:S03]  /*6780*/  IMAD R210, R210, 0x38, RZ ;  /* 0x00000038d2d27824 */ /* 0x000fe600078e02ff */
[CC--:B------:R-:W-:Y:S02]  /*6790*/  LEA R202, P1, R208.reuse, R234.reuse, 0x2 ;  /* 0x000000ead0ca7211 */ /* 0x0c0fe400078210ff */
[CC--:B------:R-:W-:Y:S03]  /*67a0*/  LEA R200, P0, R211.reuse, R234.reuse, 0x2 ;  /* 0x000000ead3c87211 */ /* 0x0c0fe600078010ff */
[-C--:B------:R-:W-:Y:S01]  /*67b0*/  LEA.HI.X.SX32 R203, R208, R235.reuse, 0x2, P1 ;  /* 0x000000ebd0cb7211 */ /* 0x080fe200008f16ff */
[----:B------:R-:W-:Y:S01]  /*67c0*/  IMAD.MOV.U32 R208, RZ, RZ, c[0x0][0x22c] ;  /* 0x00008b00ffd07624 */ /* 0x000fe200078e00ff */
[-C--:B------:R-:W-:Y:S03]  /*67d0*/  LEA.HI.X.SX32 R201, R211, R235.reuse, 0x2, P0 ;  /* 0x000000ebd3c97211 */ /* 0x080fe600000f16ff */
[----:B------:R4:W-:Y:S01]  /*67e0*/  RED.E.ADD.F32.FTZ.RN.STRONG.GPU [R202.64], R7 ;  /* 0x00000007ca00798e */ /* 0x0009e2000c10e784 */
[----:B------:R-:W-:Y:S01]  /*67f0*/  IMAD R208, R208, c[0x0][0x1c0], RZ ;  /* 0x00007000d0d07a24 */ /* 0x000fe200078e02ff */
[CC--:B-1----:R-:W-:Y:S03]  /*6800*/  LEA R198, P2, R209.reuse, R234.reuse, 0x2 ;  /* 0x000000ead1c67211 */ /* 0x0c2fe600078410ff */
[----:B------:R-:W-:Y:S01]  /*6810*/  RED.E.ADD.F32.FTZ.RN.STRONG.GPU [R200.64], R8 ;  /* 0x00000008c800798e */ /* 0x000fe2000c10e784 */
[----:B------:R-:W-:Y:S01]  /*6820*/  IMAD R208, R208, 0x30, RZ ;  /* 0x00000030d0d07824 */ /* 0x000fe200078e02ff */
[-C--:B------:R-:W-:Y:S02]  /*6830*/  LEA R6, P0, R210, R234.reuse, 0x2 ;  /* 0x000000ead2067211 */ /* 0x080fe400078010ff */
[-C--:B------:R-:W-:Y:S01]  /*6840*/  LEA.HI.X.SX32 R199, R209, R235.reuse, 0x2, P2 ;  /* 0x000000ebd1c77211 */ /* 0x080fe200010f16ff */
[----:B------:R-:W-:Y:S01]  /*6850*/  IMAD.MOV.U32 R209, RZ, RZ, c[0x0][0x22c] ;  /* 0x00008b00ffd17624 */ /* 0x000fe200078e00ff */
[CC--:B------:R-:W-:Y:S03]  /*6860*/  LEA R4, P1, R208.reuse, R234.reuse, 0x2 ;  /* 0x000000ead0047211 */ /* 0x0c0fe600078210ff */
[----:B------:R1:W-:Y:S01]  /*6870*/  RED.E.ADD.F32.FTZ.RN.STRONG.GPU [R198.64], R9 ;  /* 0x00000009c600798e */ /* 0x0003e2000c10e784 */
[-C--:B------:R-:W-:Y:S01]  /*6880*/  LEA.HI.X.SX32 R5, R208, R235.reuse, 0x2, P1 ;  /* 0x000000ebd0057211 */ /* 0x080fe200008f16ff */
[----:B------:R-:W-:Y:S02]  /*6890*/  IMAD.MOV.U32 R208, RZ, RZ, c[0x0][0x22c] ;  /* 0x00008b00ffd07624 */ /* 0x000fe400078e00ff */
[----:B------:R-:W-:Y:S02]  /*68a0*/  IMAD R209, R209, c[0x0][0x1c0], RZ ;  /* 0x00007000d1d17a24 */ /* 0x000fe400078e02ff */
[----:B------:R1:W-:Y:S01]  /*68b0*/  RED.E.ADD.F32.FTZ.RN.STRONG.GPU [R4.64], R10 ;  /* 0x0000000a0400798e */ /* 0x0003e2000c10e784 */
[----:B------:R-:W-:Y:S02]  /*68c0*/  IMAD R208, R208, c[0x0][0x1c0], RZ ;  /* 0x00007000d0d07a24 */ /* 0x000fe400078e02ff */
[----:B------:R-:W-:Y:S02]  /*68d0*/  IMAD.SHL.U32 R209, R209, 0x10, RZ ;  /* 0x00000010d1d17824 */ /* 0x000fe400078e00ff */
[----:B------:R-:W-:Y:S01]  /*68e0*/  IMAD.SHL.U32 R208, R208, 0x10, RZ ;  /* 0x00000010d0d07824 */ /* 0x000fe200078e00ff */
[-C--:B----4-:R-:W-:Y:S02]  /*68f0*/  LEA.HI.X.SX32 R7, R210, R235.reuse, 0x2, P0 ;  /* 0x000000ebd2077211 */ /* 0x090fe400000f16ff */
[C---:B------:R-:W-:Y:S02]  /*6900*/  IADD3 R210, R209.reuse, 0x20, RZ ;  /* 0x00000020d1d27810 */ /* 0x040fe40007ffe0ff */
[----:B------:R-:W-:Y:S01]  /*6910*/  IADD3 R208, R208, 0x20, RZ ;  /* 0x00000020d0d07810 */ /* 0x000fe20007ffe0ff */
[----:B------:R4:W-:Y:S02]  /*6920*/  RED.E.ADD.F32.FTZ.RN.STRONG.GPU [R6.64], R11 ;  /* 0x0000000b0600798e */ /* 0x0009e4000c10e784 */
[----:B------:R-:W-:Y:S03]  /*6930*/  IMAD.IADD R210, R238, 0x1, R210 ;  /* 0x00000001eed27824 */ /* 0x000fe600078e02d2 */
[----:B------:R-:W-:Y:S05]  /*6940*/  RED.E.ADD.F32.FTZ.RN.STRONG.GPU [R234.64+0x80], R16 ;  /* 0x00008010ea00798e */ /* 0x000fea000c10e784 */
[----:B-1----:R-:W3:Y:S05]  /*6950*/  LDL R199, [R1+0x10] ;  /* 0x0000100001c77983 */ /* 0x002eea0000100800 */
[----:B------:R-:W3:Y:S01]  /*6960*/  LDL R198, [R1+0x28] ;  /* 0x0000280001c67983 */ /* 0x000ee20000100800 */
[CC--:B------:R-:W-:Y:S04]  /*6970*/  LEA R4, P0, R208.reuse, R234.reuse, 0x2 ;  /* 0x000000ead0047211 */ /* 0x0c0fe800078010ff */
[----:B------:R-:W-:Y:S01]  /*6980*/  RED.E.ADD.F32.FTZ.RN.STRONG.GPU [R196.64+0x80], R17 ;  /* 0x00008011c400798e */ /* 0x000fe2000c10e784 */
[-C--:B------:R-:W-:Y:S02]  /*6990*/  LEA.HI.X.SX32 R5, R208, R235.reuse, 0x2, P0 ;  /* 0x000000ebd0057211 */ /* 0x080fe400000f16ff */
[C---:B------:R-:W-:Y:S02]  /*69a0*/  IADD3 R208, R209.reuse, 0x20, RZ ;  /* 0x00000020d1d07810 */ /* 0x040fe40007ffe0ff */
[----:B------:R-:W-:Y:S01]  /*69b0*/  IADD3 R209, R209, 0x20, RZ ;  /* 0x00000020d1d17810 */ /* 0x000fe20007ffe0ff */
[----:B------:R-:W-:Y:S01]  /*69c0*/  RED.E.ADD.F32.FTZ.RN.STRONG.GPU [R4.64], R18 ;  /* 0x000000120400798e */ /* 0x000fe2000c10e784 */
[-C--:B----4-:R-:W-:Y:S01]  /*69d0*/  LEA R6, P1, R210, R234.reuse, 0x2 ;  /* 0x000000ead2067211 */ /* 0x090fe200078210ff */
[C---:B------:R-:W-:Y:S02]  /*69e0*/  IMAD.IADD R208, R238.reuse, 0x1, R208 ;  /* 0x00000001eed07824 */ /* 0x040fe400078e02d0 */
[----:B------:R-:W-:Y:S01]  /*69f0*/  IMAD.IADD R209, R238, 0x1, R209 ;  /* 0x00000001eed17824 */ /* 0x000fe200078e02d1 */
[-C--:B------:R-:W-:Y:S01]  /*6a00*/  LEA.HI.X.SX32 R7, R210, R235.reuse, 0x2, P1 ;  /* 0x000000ebd2077211 */ /* 0x080fe200008f16ff */
[C---:B------:R-:W-:Y:S02]  /*6a10*/  IMAD.IADD R208, R238.reuse, 0x1, R208 ;  /* 0x00000001eed07824 */ /* 0x040fe400078e02d0 */
[C---:B------:R-:W-:Y:S02]  /*6a20*/  IMAD.IADD R209, R238.reuse, 0x1, R209 ;  /* 0x00000001eed17824 */ /* 0x040fe400078e02d1 */
[----:B------:R-:W-:Y:S01]  /*6a30*/  RED.E.ADD.F32.FTZ.RN.STRONG.GPU [R6.64], R19 ;  /* 0x000000130600798e */ /* 0x000fe2000c10e784 */
[----:B------:R-:W-:Y:S02]  /*6a40*/  IMAD.IADD R208, R238, 0x1, R208 ;  /* 0x00000001eed07824 */ /* 0x000fe400078e02d0 */
[CC--:B------:R-:W-:Y:S03]  /*6a50*/  LEA R10, P0, R209.reuse, R234.reuse, 0x2 ;  /* 0x000000ead10a7211 */ /* 0x0c0fe600078010ff */
[CC--:B------:R-:W-:Y:S02]  /*6a60*/  LEA R8, P2, R208.reuse, R234.reuse, 0x2 ;  /* 0x000000ead0087211 */ /* 0x0c0fe400078410ff */
[-C--:B------:R-:W-:Y:S01]  /*6a70*/  LEA.HI.X.SX32 R11, R209, R235.reuse, 0x2, P0 ;  /* 0x000000ebd10b7211 */ /* 0x080fe200000f16ff */
[----:B------:R-:W-:Y:S01]  /*6a80*/  IMAD.MOV.U32 R209, RZ, RZ, c[0x0][0x22c] ;  /* 0x00008b00ffd17624 */ /* 0x000fe200078e00ff */
[-C--:B------:R-:W-:Y:S01]  /*6a90*/  LEA.HI.X.SX32 R9, R208, R235.reuse, 0x2, P2 ;  /* 0x000000ebd0097211 */ /* 0x080fe200010f16ff */
[----:B------:R-:W-:Y:S02]  /*6aa0*/  IMAD.MOV.U32 R208, RZ, RZ, c[0x0][0x22c] ;  /* 0x00008b00ffd07624 */ /* 0x000fe400078e00ff */
[----:B------:R1:W-:Y:S01]  /*6ab0*/  RED.E.ADD.F32.FTZ.RN.STRONG.GPU [R10.64], R12 ;  /* 0x0000000c0a00798e */ /* 0x0003e2000c10e784 */
[----:B------:R-:W-:Y:S02]  /*6ac0*/  IMAD R209, R209, c[0x0][0x1c0], RZ ;  /* 0x00007000d1d17a24 */ /* 0x000fe400078e02ff */
[----:B------:R-:W-:Y:S02]  /*6ad0*/  IMAD R208, R208, c[0x0][0x1c0], RZ ;  /* 0x00007000d0d07a24 */ /* 0x000fe400078e02ff */
[----:B------:R4:W-:Y:S01]  /*6ae0*/  RED.E.ADD.F32.FTZ.RN.STRONG.GPU [R8.64], R13 ;  /* 0x0000000d0800798e */ /* 0x0009e2000c10e784 */
[----:B------:R-:W-:Y:S02]  /*6af0*/  IMAD.SHL.U32 R209, R209, 0x10, RZ ;  /* 0x00000010d1d17824 */ /* 0x000fe400078e00ff */
[----:B------:R-:W-:Y:S03]  /*6b00*/  IMAD.SHL.U32 R208, R208, 0x10, RZ ;  /* 0x00000010d0d07824 */ /* 0x000fe600078e00ff */
[C---:B------:R-:W-:Y:S02]  /*6b10*/  IADD3 R202, R209.reuse, 0x40, RZ ;  /* 0x00000040d1ca7810 */ /* 0x040fe40007ffe0ff */
[----:B------:R-:W-:Y:S01]  /*6b20*/  IADD3 R200, R208, 0x40, RZ ;  /* 0x00000040d0c87810 */ /* 0x000fe20007ffe0ff */
[----:B------:R-:W-:Y:S01]  /*6b30*/  IMAD.MOV.U32 R208, RZ, RZ, c[0x0][0x22c] ;  /* 0x00008b00ffd07624 */ /* 0x000fe200078e00ff */
[----:B------:R-:W-:Y:S01]  /*6b40*/  IADD3 R201, R209, 0x40, RZ ;  /* 0x00000040d1c97810 */ /* 0x000fe20007ffe0ff */
[----:B------:R-:W-:Y:S02]  /*6b50*/  IMAD.IADD R202, R238, 0x1, R202 ;  /* 0x00000001eeca7824 */ /* 0x000fe400078e02ca */
[----:B------:R-:W-:Y:S02]  /*6b60*/  IMAD R208, R208, c[0x0][0x1c0], RZ ;  /* 0x00007000d0d07a24 */ /* 0x000fe400078e02ff */
[----:B------:R-:W-:Y:S02]  /*6b70*/  IMAD.IADD R201, R238, 0x1, R201 ;  /* 0x00000001eec97824 */ /* 0x000fe400078e02c9 */
[----:B------:R-:W-:Y:S02]  /*6b80*/  IMAD.SHL.U32 R208, R208, 0x10, RZ ;  /* 0x00000010d0d07824 */ /* 0x000fe400078e00ff */
[----:B------:R-:W-:Y:S03]  /*6b90*/  IMAD.IADD R201, R238, 0x1, R201 ;  /* 0x00000001eec97824 */ /* 0x000fe600078e02c9 */
[----:B-1----:R-:W-:Y:S01]  /*6ba0*/  IADD3 R12, R208, 0x60, RZ ;  /* 0x00000060d00c7810 */ /* 0x002fe20007ffe0ff */
[----:B------:R-:W-:Y:S01]  /*6bb0*/  IMAD.MOV.U32 R208, RZ, RZ, c[0x0][0x22c] ;  /* 0x00008b00ffd07624 */ /* 0x000fe200078e00ff */
[----:B----4-:R-:W4:Y:S03]  /*6bc0*/  LDL R13, [R1+0x8] ;  /* 0x00000800010d7983 */ /* 0x010f260000100800 */
[----:B------:R-:W-:Y:S04]  /*6bd0*/  IMAD R208, R208, c[0x0][0x1c0], RZ ;  /* 0x00007000d0d07a24 */ /* 0x000fe800078e02ff */
[----:B------:R-:W-:Y:S01]  /*6be0*/  IMAD.SHL.U32 R208, R208, 0x10, RZ ;  /* 0x00000010d0d07824 */ /* 0x000fe200078e00ff */
[CC--:B--2---:R-:W-:Y:S04]  /*6bf0*/  LEA R4, P1, R205.reuse, R234.reuse, 0x2 ;  /* 0x000000eacd047211 */ /* 0x0c4fe800078210ff */
[-C--:B------:R-:W-:Y:S02]  /*6c00*/  LEA.HI.X.SX32 R5, R205, R235.reuse, 0x2, P1 ;  /* 0x000000ebcd057211 */ /* 0x080fe400008f16ff */
[CC--:B---3--:R-:W-:Y:S03]  /*6c10*/  LEA R6, P0, R204.reuse, R234.reuse, 0x2 ;  /* 0x000000eacc067211 */ /* 0x0c8fe600078010ff */
[----:B------:R1:W-:Y:S01]  /*6c20*/  RED.E.ADD.F32.FTZ.RN.STRONG.GPU [R4.64], R14 ;  /* 0x0000000e0400798e */ /* 0x0003e2000c10e784 */
[-C--:B------:R-:W-:Y:S05]  /*6c30*/  LEA.HI.X.SX32 R7, R204, R235.reuse, 0x2, P0 ;  /* 0x000000ebcc077211 */ /* 0x080fea00000f16ff */
[----:B------:R2:W-:Y:S05]  /*6c40*/  RED.E.ADD.F32.FTZ.RN.STRONG.GPU [R6.64], R15 ;  /* 0x0000000f0600798e */ /* 0x0005ea000c10e784 */
[----:B------:R-:W-:Y:S05]  /*6c50*/  RED.E.ADD.F32.FTZ.RN.STRONG.GPU [R234.64+0x100], R84 ;  /* 0x00010054ea00798e */ /* 0x000fea000c10e784 */
[----:B------:R-:W-:Y:S05]  /*6c60*/  RED.E.ADD.F32.FTZ.RN.STRONG.GPU [R196.64+0x100], R85 ;  /* 0x00010055c400798e */ /* 0x000fea000c10e784 */
[----:B-1----:R-:W3:Y:S01]  /*6c70*/  LDL R14, [R1+0x24] ;  /* 0x00002400010e7983 */ /* 0x002ee20000100800 */
[CC--:B------:R-:W-:Y:S04]  /*6c80*/  LEA R4, P0, R200.reuse, R234.reuse, 0x2 ;  /* 0x000000eac8047211 */ /* 0x0c0fe800078010ff */
[-C--:B------:R-:W-:Y:S01]  /*6c90*/  LEA.HI.X.SX32 R5, R200, R235.reuse, 0x2, P0 ;  /* 0x000000ebc8057211 */ /* 0x080fe200000f16ff */
[----:B--2---:R-:W2:Y:S01]  /*6ca0*/  LDL R15, [R1+0xc] ;  /* 0x00000c00010f7983 */ /* 0x004ea20000100800 */
[----:B------:R-:W-:Y:S01]  /*6cb0*/  IADD3 R200, R209, 0x40, RZ ;  /* 0x00000040d1c87810 */ /* 0x000fe20007ffe0ff */
[----:B------:R-:W-:Y:S01]  /*6cc0*/  IMAD.MOV.U32 R209, RZ, RZ, c[0x0][0x22c] ;  /* 0x00008b00ffd17624 */ /* 0x000fe200078e00ff */
[-C--:B------:R-:W-:Y:S02]  /*6cd0*/  LEA R6, P1, R202, R234.reuse, 0x2 ;  /* 0x000000eaca067211 */ /* 0x080fe400078210ff */
[----:B------:R1:W-:Y:S01]  /*6ce0*/  RED.E.ADD.F32.FTZ.RN.STRONG.GPU [R4.64], R86 ;  /* 0x000000560400798e */ /* 0x0003e2000c10e784 */
[----:B------:R-:W-:Y:S01]  /*6cf0*/  IMAD.IADD R200, R238, 0x1, R200 ;  /* 0x00000001eec87824 */ /* 0x000fe200078e02c8 */
[-C--:B------:R-:W-:Y:S01]  /*6d00*/  LEA.HI.X.SX32 R7, R202, R235.reuse, 0x2, P1 ;  /* 0x000000ebca077211 */ /* 0x080fe200008f16ff */
[----:B------:R-:W-:Y:S01]  /*6d10*/  IMAD R209, R209, c[0x0][0x1c0], RZ ;  /* 0x00007000d1d17a24 */ /* 0x000fe200078e02ff */
[CC--:B------:R-:W-:Y:S01]  /*6d20*/  LEA R10, P0, R201.reuse, R234.reuse, 0x2 ;  /* 0x000000eac90a7211 */ /* 0x0c0fe200078010ff */
[C---:B------:R-:W-:Y:S02]  /*6d30*/  IMAD.IADD R200, R238.reuse, 0x1, R200 ;  /* 0x00000001eec87824 */ /* 0x040fe400078e02c8 */
[----:B------:R1:W-:Y:S01]  /*6d40*/  RED.E.ADD.F32.FTZ.RN.STRONG.GPU [R6.64], R87 ;  /* 0x000000570600798e */ /* 0x0003e2000c10e784 */
[-C--:B------:R-:W-:Y:S01]  /*6d50*/  LEA.HI.X.SX32 R11, R201, R235.reuse, 0x2, P0 ;  /* 0x000000ebc90b7211 */ /* 0x080fe200000f16ff */
[----:B------:R-:W-:Y:S02]  /*6d60*/  IMAD.IADD R200, R238, 0x1, R200 ;  /* 0x00000001eec87824 */ /* 0x000fe400078e02c8 */
[----:B------:R-:W-:Y:S02]  /*6d70*/  IMAD.SHL.U32 R209, R209, 0x10, RZ ;  /* 0x00000010d1d17824 */ /* 0x000fe400078e00ff */
[----:B------:R-:W-:Y:S01]  /*6d80*/  RED.E.ADD.F32.FTZ.RN.STRONG.GPU [R10.64], R88 ;  /* 0x000000580a00798e */ /* 0x000fe2000c10e784 */
[CC--:B------:R-:W-:Y:S02]  /*6d90*/  LEA R8, P2, R200.reuse, R234.reuse, 0x2 ;  /* 0x000000eac8087211 */ /* 0x0c0fe400078410ff */
[C---:B------:R-:W-:Y:S02]  /*6da0*/  IADD3 R18, R209.reuse, 0x60, RZ ;  /* 0x00000060d1127810 */ /* 0x040fe40007ffe0ff */
[-C--:B------:R-:W-:Y:S02]  /*6db0*/  LEA.HI.X.SX32 R9, R200, R235.reuse, 0x2, P2 ;  /* 0x000000ebc8097211 */ /* 0x080fe400010f16ff */
[C---:B------:R-:W-:Y:S01]  /*6dc0*/  IADD3 R17, R209.reuse, 0x60, RZ ;  /* 0x00000060d1117810 */ /* 0x040fe20007ffe0ff */
[C---:B------:R-:W-:Y:S01]  /*6dd0*/  IMAD.IADD R18, R238.reuse, 0x1, R18 ;  /* 0x00000001ee127824 */ /* 0x040fe200078e0212 */
[----:B------:R-:W-:Y:S01]  /*6de0*/  IADD3 R16, R209, 0x60, RZ ;  /* 0x00000060d1107810 */ /* 0x000fe20007ffe0ff */
[----:B------:R1:W-:Y:S01]  /*6df0*/  RED.E.ADD.F32.FTZ.RN.STRONG.GPU [R8.64], R89 ;  /* 0x000000590800798e */ /* 0x0003e2000c10e784 */
[----:B------:R-:W-:Y:S02]  /*6e00*/  IMAD.MOV.U32 R209, RZ, RZ, c[0x0][0x22c] ;  /* 0x00008b00ffd17624 */ /* 0x000fe400078e00ff */
[C---:B------:R-:W-:Y:S01]  /*6e10*/  IMAD.IADD R17, R238.reuse, 0x1, R17 ;  /* 0x00000001ee117824 */ /* 0x040fe200078e0211 */
[CC--:B-1----:R-:W-:Y:S01]  /*6e20*/  LEA R4, P1, R199.reuse, R234.reuse, 0x2 ;  /* 0x000000eac7047211 */ /* 0x0c2fe200078210ff */
[C---:B------:R-:W-:Y:S02]  /*6e30*/  IMAD.IADD R16, R238.reuse, 0x1, R16 ;  /* 0x00000001ee107824 */ /* 0x040fe400078e0210 */
[C---:B------:R-:W-:Y:S01]  /*6e40*/  IMAD.IADD R17, R238.reuse, 0x1, R17 ;  /* 0x00000001ee117824 */ /* 0x040fe200078e0211 */
[-C--:B------:R-:W-:Y:S01]  /*6e50*/  LEA.HI.X.SX32 R5, R199, R235.reuse, 0x2, P1 ;  /* 0x000000ebc7057211 */ /* 0x080fe200008f16ff */
[----:B------:R-:W-:Y:S01]  /*6e60*/  IMAD.IADD R16, R238, 0x1, R16 ;  /* 0x00000001ee107824 */ /* 0x000fe200078e0210 */
[-C--:B------:R-:W-:Y:S01]  /*6e70*/  LEA R6, P0, R198, R234.reuse, 0x2 ;  /* 0x000000eac6067211 */ /* 0x080fe200078010ff */
[----:B------:R-:W-:Y:S02]  /*6e80*/  IMAD R209, R209, c[0x0][0x1c0], RZ ;  /* 0x00007000d1d17a24 */ /* 0x000fe400078e02ff */
[----:B------:R1:W-:Y:S01]  /*6e90*/  RED.E.ADD.F32.FTZ.RN.STRONG.GPU [R4.64], R90 ;  /* 0x0000005a0400798e */ /* 0x0003e2000c10e784 */
[----:B------:R-:W-:Y:S01]  /*6ea0*/  IMAD.IADD R16, R238, 0x1, R16 ;  /* 0x00000001ee107824 */ /* 0x000fe200078e0210 */
[-C--:B------:R-:W-:Y:S01]  /*6eb0*/  LEA.HI.X.SX32 R7, R198, R235.reuse, 0x2, P0 ;  /* 0x000000ebc6077211 */ /* 0x080fe200000f16ff */
[----:B------:R-:W-:Y:S04]  /*6ec0*/  IMAD.SHL.U32 R209, R209, 0x10, RZ ;  /* 0x00000010d1d17824 */ /* 0x000fe800078e00ff */
[----:B------:R1:W-:Y:S05]  /*6ed0*/  RED.E.ADD.F32.FTZ.RN.STRONG.GPU [R6.64], R91 ;  /* 0x0000005b0600798e */ /* 0x0003ea000c10e784 */
[----:B------:R-:W-:Y:S01]  /*6ee0*/  RED.E.ADD.F32.FTZ.RN.STRONG.GPU [R234.64+0x180], R96 ;  /* 0x00018060ea00798e */ /* 0x000fe2000c10e784 */
[CC--:B------:R-:W-:Y:S04]  /*6ef0*/  LEA R8, P2, R16.reuse, R234.reuse, 0x2 ;  /* 0x000000ea10087211 */ /* 0x0c0fe800078410ff */
[----:B------:R-:W-:Y:S01]  /*6f00*/  RED.E.ADD.F32.FTZ.RN.STRONG.GPU [R196.64+0x180], R97 ;  /* 0x00018061c400798e */ /* 0x000fe2000c10e784 */
[-C--:B------:R-:W-:Y:S02]  /*6f10*/  LEA.HI.X.SX32 R9, R16, R235.reuse, 0x2, P2 ;  /* 0x000000eb10097211 */ /* 0x080fe400010f16ff */
[----:B------:R-:W-:Y:S02]  /*6f20*/  IADD3 R16, R209, 0x80, RZ ;  /* 0x00000080d1107810 */ /* 0x000fe40007ffe0ff */
[----:B------:R-:W-:Y:S03]  /*6f30*/  LDSM.16.MT88.4 R88, [R2+0x6000] ;  /* 0x006000000258783b */ /* 0x000fe60000004200 */
[----:B------:R-:W-:Y:S01]  /*6f40*/  IMAD.IADD R16, R238, 0x1, R16 ;  /* 0x00000001ee107824 */ /* 0x000fe200078e0210 */
[-C--:B-1----:R-:W-:Y:S03]  /*6f50*/  LEA R4, P0, R12, R234.reuse, 0x2 ;  /* 0x000000ea0c047211 */ /* 0x082fe600078010ff */
[----:B------:R-:W-:Y:S01]  /*6f60*/  IMAD.IADD R16, R238, 0x1, R16 ;  /* 0x00000001ee107824 */ /* 0x000fe200078e0210 */
[-C--:B------:R-:W-:Y:S02]  /*6f70*/  LEA.HI.X.SX32 R5, R12, R235.reuse, 0x2, P0 ;  /* 0x000000eb0c057211 */ /* 0x080fe400000f16ff */
[----:B------:R-:W4:Y:S01]  /*6f80*/  LDL R12, [R1+0x20] ;  /* 0x00002000010c7983 */ /* 0x000f220000100800 */
[CC--:B------:R-:W-:Y:S02]  /*6f90*/  LEA R6, P1, R18.reuse, R234.reuse, 0x2 ;  /* 0x000000ea12067211 */ /* 0x0c0fe400078210ff */
[CC--:B------:R-:W-:Y:S02]  /*6fa0*/  LEA R10, P0, R17.reuse, R234.reuse, 0x2 ;  /* 0x000000ea110a7211 */ /* 0x0c0fe400078010ff */
[----:B------:R-:W-:Y:S01]  /*6fb0*/  RED.E.ADD.F32.FTZ.RN.STRONG.GPU [R4.64], R98 ;  /* 0x000000620400798e */ /* 0x000fe2000c10e784 */
[-C--:B------:R-:W-:Y:S02]  /*6fc0*/  LEA.HI.X.SX32 R7, R18, R235.reuse, 0x2, P1 ;  /* 0x000000eb12077211 */ /* 0x080fe400008f16ff */
[-C--:B------:R-:W-:Y:S02]  /*6fd0*/  LEA.HI.X.SX32 R11, R17, R235.reuse, 0x2, P0 ;  /* 0x000000eb110b7211 */ /* 0x080fe400000f16ff */
[----:B------:R-:W4:Y:S01]  /*6fe0*/  LDL R17, [R1+0x4] ;  /* 0x0000040001117983 */ /* 0x000f220000100800 */
[----:B------:R-:W-:Y:S04]  /*6ff0*/  IADD3 R18, R209, 0x80, RZ ;  /* 0x00000080d1127810 */ /* 0x000fe80007ffe0ff */
[----:B------:R3:W-:Y:S01]  /*7000*/  RED.E.ADD.F32.FTZ.RN.STRONG.GPU [R6.64], R99 ;  /* 0x000000630600798e */ /* 0x0007e2000c10e784 */
[----:B------:R-:W-:Y:S04]  /*7010*/  IMAD.IADD R18, R238, 0x1, R18 ;  /* 0x00000001ee127824 */ /* 0x000fe800078e0212 */
[----:B------:R-:W-:Y:S05]  /*7020*/  RED.E.ADD.F32.FTZ.RN.STRONG.GPU [R10.64], R92 ;  /* 0x0000005c0a00798e */ /* 0x000fea000c10e784 */
[----:B------:R1:W-:Y:S05]  /*7030*/  RED.E.ADD.F32.FTZ.RN.STRONG.GPU [R8.64], R93 ;  /* 0x0000005d0800798e */ /* 0x0003ea000c10e784 */
[----:B------:R-:W-:Y:S01]  /*7040*/  LDSM.16.MT88.4 R96, [R220+0x28800] ;  /* 0x02880000dc60783b */ /* 0x000fe20000004200 */
[CC--:B---3--:R-:W-:Y:S04]  /*7050*/  LEA R6, P0, R14.reuse, R234.reuse, 0x2 ;  /* 0x000000ea0e067211 */ /* 0x0c8fe800078010ff */
[-C--:B------:R-:W-:Y:S02]  /*7060*/  LEA.HI.X.SX32 R7, R14, R235.reuse, 0x2, P0 ;  /* 0x000000eb0e077211 */ /* 0x080fe400000f16ff */
[CC--:B--2---:R-:W-:Y:S02]  /*7070*/  LEA R4, P1, R15.reuse, R234.reuse, 0x2 ;  /* 0x000000ea0f047211 */ /* 0x0c4fe400078210ff */
[----:B------:R-:W-:Y:S01]  /*7080*/  IADD3 R14, R208, 0x80, RZ ;  /* 0x00000080d00e7810 */ /* 0x000fe20007ffe0ff */
[----:B------:R-:W-:Y:S01]  /*7090*/  IMAD.MOV.U32 R208, RZ, RZ, c[0x0][0x22c] ;  /* 0x00008b00ffd07624 */ /* 0x000fe200078e00ff */
[-C--:B------:R-:W-:Y:S02]  /*70a0*/  LEA.HI.X.SX32 R5, R15, R235.reuse, 0x2, P1 ;  /* 0x000000eb0f057211 */ /* 0x080fe400008f16ff */
[----:B------:R-:W-:Y:S01]  /*70b0*/  IADD3 R15, R209, 0x80, RZ ;  /* 0x00000080d10f7810 */ /* 0x000fe20007ffe0ff */
[----:B------:R-:W-:Y:S02]  /*70c0*/  IMAD R208, R208, c[0x0][0x1c0], RZ ;  /* 0x00007000d0d07a24 */ /* 0x000fe400078e02ff */
[----:B------:R2:W-:Y:S01]  /*70d0*/  RED.E.ADD.F32.FTZ.RN.STRONG.GPU [R4.64], R94 ;  /* 0x0000005e0400798e */ /* 0x0005e2000c10e784 */
[----:B------:R-:W-:Y:S02]  /*70e0*/  IMAD.MOV.U32 R209, RZ, RZ, c[0x0][0x22c] ;  /* 0x00008b00ffd17624 */ /* 0x000fe400078e00ff */
[----:B------:R-:W-:Y:S02]  /*70f0*/  IMAD.IADD R15, R238, 0x1, R15 ;  /* 0x00000001ee0f7824 */ /* 0x000fe400078e020f */
[----:B------:R3:W-:Y:S01]  /*7100*/  RED.E.ADD.F32.FTZ.RN.STRONG.GPU [R6.64], R95 ;  /* 0x0000005f0600798e */ /* 0x0007e2000c10e784 */
[----:B------:R-:W-:Y:S02]  /*7110*/  IMAD.SHL.U32 R208, R208, 0x10, RZ ;  /* 0x00000010d0d07824 */ /* 0x000fe400078e00ff */
[C---:B------:R-:W-:Y:S02]  /*7120*/  IMAD.IADD R15, R238.reuse, 0x1, R15 ;  /* 0x00000001ee0f7824 */ /* 0x040fe400078e020f */
[----:B------:R-:W-:Y:S01]  /*7130*/  RED.E.ADD.F32.FTZ.RN.STRONG.GPU [R234.64+0x200], R100 ;  /* 0x00020064ea00798e */ /* 0x000fe2000c10e784 */
[----:B------:R-:W-:Y:S02]  /*7140*/  IMAD R209, R209, c[0x0][0x1c0], RZ ;  /* 0x00007000d1d17a24 */ /* 0x000fe400078e02ff */
[----:B------:R-:W-:Y:S02]  /*7150*/  IMAD.IADD R15, R238, 0x1, R15 ;  /* 0x00000001ee0f7824 */ /* 0x000fe400078e020f */
[----:B------:R-:W-:Y:S01]  /*7160*/  RED.E.ADD.F32.FTZ.RN.STRONG.GPU [R196.64+0x200], R101 ;  /* 0x00020065c400798e */ /* 0x000fe2000c10e784 */
[----:B------:R-:W-:Y:S02]  /*7170*/  IMAD.SHL.U32 R209, R209, 0x10, RZ ;  /* 0x00000010d1d17824 */ /* 0x000fe400078e00ff */
[-C--:B-1----:R-:W-:Y:S02]  /*7180*/  LEA R8, P2, R15, R234.reuse, 0x2 ;  /* 0x000000ea0f087211 */ /* 0x082fe400078410ff */
[----:B------:R-:W-:Y:S01]  /*7190*/  LDSM.16.MT88.4 R92, [R2+0x800] ;  /* 0x00080000025c783b */ /* 0x000fe20000004200 */
[----:B------:R-:W-:Y:S02]  /*71a0*/  IADD3 R84, R209, 0xa0, RZ ;  /* 0x000000a0d1547810 */ /* 0x000fe40007ffe0ff */
[-C--:B------:R-:W-:Y:S02]  /*71b0*/  LEA.HI.X.SX32 R9, R15, R235.reuse, 0x2, P2 ;  /* 0x000000eb0f097211 */ /* 0x080fe400010f16ff */
[----:B------:R-:W-:Y:S01]  /*71c0*/  IADD3 R15, R208, 0xa0, RZ ;  /* 0x000000a0d00f7810 */ /* 0x000fe20007ffe0ff */
[----:B------:R-:W-:Y:S01]  /*71d0*/  IMAD.IADD R84, R238, 0x1, R84 ;  /* 0x00000001ee547824 */ /* 0x000fe200078e0254 */
[CC--:B--2---:R-:W-:Y:S01]  /*71e0*/  LEA R4, P0, R14.reuse, R234.reuse, 0x2 ;  /* 0x000000ea0e047211 */ /* 0x0c4fe200078010ff */
[----:B------:R-:W-:Y:S01]  /*71f0*/  IMAD.MOV.U32 R208, RZ, RZ, c[0x0][0x22c] ;  /* 0x00008b00ffd07624 */ /* 0x000fe200078e00ff */
[C---:B------:R-:W-:Y:S02]  /*7200*/  IADD3 R19, R209.reuse, 0xa0, RZ ;  /* 0x000000a0d1137810 */ /* 0x040fe40007ffe0ff */
[-C--:B------:R-:W-:Y:S01]  /*7210*/  LEA.HI.X.SX32 R5, R14, R235.reuse, 0x2, P0 ;  /* 0x000000eb0e057211 */ /* 0x080fe200000f16ff */
[----:B------:R-:W-:Y:S01]  /*7220*/  IMAD R208, R208, c[0x0][0x1c0], RZ ;  /* 0x00007000d0d07a24 */ /* 0x000fe200078e02ff */
[----:B------:R-:W2:Y:S01]  /*7230*/  LDL R14, [R1+0x1c] ;  /* 0x00001c00010e7983 */ /* 0x000ea20000100800 */
[-C--:B---3--:R-:W-:Y:S01]  /*7240*/  LEA R6, P1, R18, R234.reuse, 0x2 ;  /* 0x000000ea12067211 */ /* 0x088fe200078210ff */
[----:B------:R-:W-:Y:S01]  /*7250*/  IMAD.IADD R19, R238, 0x1, R19 ;  /* 0x00000001ee137824 */ /* 0x000fe200078e0213 */
[-C--:B------:R-:W-:Y:S01]  /*7260*/  LEA R10, P0, R16, R234.reuse, 0x2 ;  /* 0x000000ea100a7211 */ /* 0x080fe200078010ff */
[----:B------:R-:W-:Y:S01]  /*7270*/  IMAD.SHL.U32 R208, R208, 0x10, RZ ;  /* 0x00000010d0d07824 */ /* 0x000fe200078e00ff */
[----:B------:R4:W-:Y:S01]  /*7280*/  RED.E.ADD.F32.FTZ.RN.STRONG.GPU [R4.64], R102 ;  /* 0x000000660400798e */ /* 0x0009e2000c10e784 */
[-C--:B------:R-:W-:Y:S01]  /*7290*/  LEA.HI.X.SX32 R7, R18, R235.reuse, 0x2, P1 ;  /* 0x000000eb12077211 */ /* 0x080fe200008f16ff */
[----:B------:R-:W-:Y:S01]  /*72a0*/  IMAD.IADD R19, R238, 0x1, R19 ;  /* 0x00000001ee137824 */ /* 0x000fe200078e0213 */
[-C--:B------:R-:W-:Y:S02]  /*72b0*/  LEA.HI.X.SX32 R11, R16, R235.reuse, 0x2, P0 ;  /* 0x000000eb100b7211 */ /* 0x080fe400000f16ff */
[----:B------:R-:W3:Y:S01]  /*72c0*/  LDL R16, [R1] ;  /* 0x0000000001107983 */ /* 0x000ee20000100800 */
[----:B------:R-:W-:Y:S01]  /*72d0*/  IADD3 R18, R209, 0xa0, RZ ;  /* 0x000000a0d1127810 */ /* 0x000fe20007ffe0ff */
[----:B------:R-:W-:Y:S03]  /*72e0*/  IMAD.MOV.U32 R209, RZ, RZ, c[0x0][0x22c] ;  /* 0x00008b00ffd17624 */ /* 0x000fe600078e00ff */
[----:B------:R1:W-:Y:S01]  /*72f0*/  RED.E.ADD.F32.FTZ.RN.STRONG.GPU [R6.64], R103 ;  /* 0x000000670600798e */ /* 0x0003e2000c10e784 */
[C---:B------:R-:W-:Y:S02]  /*7300*/  IMAD.IADD R18, R238.reuse, 0x1, R18 ;  /* 0x00000001ee127824 */ /* 0x040fe400078e0212 */
[----:B------:R-:W-:Y:S02]  /*7310*/  IMAD R209, R209, c[0x0][0x1c0], RZ ;  /* 0x00007000d1d17a24 */ /* 0x000fe400078e02ff */
[----:B------:R-:W-:Y:S01]  /*7320*/  RED.E.ADD.F32.FTZ.RN.STRONG.GPU [R10.64], R104 ;  /* 0x000000680a00798e */ /* 0x000fe2000c10e784 */
[C---:B------:R-:W-:Y:S02]  /*7330*/  IMAD.IADD R18, R238.reuse, 0x1, R18 ;  /* 0x00000001ee127824 */ /* 0x040fe400078e0212 */
[----:B------:R-:W-:Y:S02]  /*7340*/  IMAD.SHL.U32 R209, R209, 0x10, RZ ;  /* 0x00000010d1d17824 */ /* 0x000fe400078e00ff */
[----:B------:R1:W-:Y:S01]  /*7350*/  RED.E.ADD.F32.FTZ.RN.STRONG.GPU [R8.64], R105 ;  /* 0x000000690800798e */ /* 0x0003e2000c10e784 */
[----:B------:R-:W-:Y:S04]  /*7360*/  IMAD.IADD R18, R238, 0x1, R18 ;  /* 0x00000001ee127824 */ /* 0x000fe800078e0212 */
[----:B------:R-:W-:Y:S01]  /*7370*/  LDSM.16.MT88.4 R100, [R2+0x2800] ;  /* 0x002800000264783b */ /* 0x000fe20000004200 */
[CC--:B----4-:R-:W-:Y:S04]  /*7380*/  LEA R4, P1, R13.reuse, R234.reuse, 0x2 ;  /* 0x000000ea0d047211 */ /* 0x0d0fe800078210ff */
[-C--:B------:R-:W-:Y:S05]  /*7390*/  LEA.HI.X.SX32 R5, R13, R235.reuse, 0x2, P1 ;  /* 0x000000eb0d057211 */ /* 0x080fea00008f16ff */
[----:B------:R4:W-:Y:S01]  /*73a0*/  RED.E.ADD.F32.FTZ.RN.STRONG.GPU [R4.64], R106 ;  /* 0x0000006a0400798e */ /* 0x0009e2000c10e784 */
[CC--:B-1----:R-:W-:Y:S04]  /*73b0*/  LEA R6, P0, R12.reuse, R234.reuse, 0x2 ;  /* 0x000000ea0c067211 */ /* 0x0c2fe800078010ff */
[-C--:B------:R-:W-:Y:S02]  /*73c0*/  LEA.HI.X.SX32 R7, R12, R235.reuse, 0x2, P0 ;  /* 0x000000eb0c077211 */ /* 0x080fe400000f16ff */
[CC--:B------:R-:W-:Y:S03]  /*73d0*/  LEA R12, P1, R84.reuse, R234.reuse, 0x2 ;  /* 0x000000ea540c7211 */ /* 0x0c0fe600078210ff */
[----:B------:R1:W-:Y:S01]  /*73e0*/  RED.E.ADD.F32.FTZ.RN.STRONG.GPU [R6.64], R107 ;  /* 0x0000006b0600798e */ /* 0x0003e2000c10e784 */
[-C--:B------:R-:W-:Y:S02]  /*73f0*/  LEA.HI.X.SX32 R13, R84, R235.reuse, 0x2, P1 ;  /* 0x000000eb540d7211 */ /* 0x080fe400008f16ff */
[CC--:B------:R-:W-:Y:S02]  /*7400*/  LEA R8, P2, R18.reuse, R234.reuse, 0x2 ;  /* 0x000000ea12087211 */ /* 0x0c0fe400078410ff */
[----:B------:R-:W-:Y:S02]  /*7410*/  RED.E.ADD.F32.FTZ.RN.STRONG.GPU [R234.64+0x280], R112 ;  /* 0x00028070ea00798e */ /* 0x000fe4000c10e784 */
[-C--:B------:R-:W-:Y:S02]  /*7420*/  LEA.HI.X.SX32 R9, R18, R235.reuse, 0x2, P2 ;  /* 0x000000eb12097211 */ /* 0x080fe400010f16ff */
[----:B------:R-:W-:Y:S01]  /*7430*/  IADD3 R18, R208, 0xc0, RZ ;  /* 0x000000c0d0127810 */ /* 0x000fe20007ffe0ff */
[----:B------:R-:W-:Y:S04]  /*7440*/  RED.E.ADD.F32.FTZ.RN.STRONG.GPU [R196.64+0x280], R113 ;  /* 0x00028071c400798e */ /* 0x000fe8000c10e784 */
[----:B------:R-:W-:Y:S01]  /*7450*/  IMAD.IADD R18, R238, 0x1, R18 ;  /* 0x00000001ee127824 */ /* 0x000fe200078e0212 */
[----:B------:R-:W-:Y:S01]  /*7460*/  LDSM.16.MT88.4 R84, [R2+0x4000] ;  /* 0x004000000254783b */ /* 0x000fe20000004200 */
[CC--:B----4-:R-:W-:Y:S04]  /*7470*/  LEA R4, P0, R15.reuse, R234.reuse, 0x2 ;  /* 0x000000ea0f047211 */ /* 0x0d0fe800078010ff */
[----:B------:R-:W-:Y:S01]  /*7480*/  LDSM.16.MT88.4 R104, [R2+0x4800] ;  /* 0x004800000268783b */ /* 0x000fe20000004200 */
[-C--:B------:R-:W-:Y:S02]  /*7490*/  LEA.HI.X.SX32 R5, R15, R235.reuse, 0x2, P0 ;  /* 0x000000eb0f057211 */ /* 0x080fe400000f16ff */
[CC--:B------:R-:W-:Y:S02]  /*74a0*/  LEA R10, P0, R19.reuse, R234.reuse, 0x2 ;  /* 0x000000ea130a7211 */ /* 0x0c0fe400078010ff */
[----:B------:R-:W4:Y:S02]  /*74b0*/  LDL R15, [R1+0x18] ;  /* 0x00001800010f7983 */ /* 0x000f240000100800 */
[-C--:B------:R-:W-:Y:S02]  /*74c0*/  LEA.HI.X.SX32 R11, R19, R235.reuse, 0x2, P0 ;  /* 0x000000eb130b7211 */ /* 0x080fe400000f16ff */
[CC--:B-1----:R-:W-:Y:S01]  /*74d0*/  LEA R6, P1, R17.reuse, R234.reuse, 0x2 ;  /* 0x000000ea11067211 */ /* 0x0c2fe200078210ff */
[----:B------:R-:W-:Y:S03]  /*74e0*/  RED.E.ADD.F32.FTZ.RN.STRONG.GPU [R4.64], R114 ;  /* 0x000000720400798e */ /* 0x000fe6000c10e784 */
[-C--:B------:R-:W-:Y:S02]  /*74f0*/  LEA.HI.X.SX32 R7, R17, R235.reuse, 0x2, P1 ;  /* 0x000000eb11077211 */ /* 0x080fe400008f16ff */
[----:B------:R-:W-:Y:S05]  /*7500*/  RED.E.ADD.F32.FTZ.RN.STRONG.GPU [R12.64], R115 ;  /* 0x000000730c00798e */ /* 0x000fea000c10e784 */
[----:B------:R-:W-:Y:S05]  /*7510*/  RED.E.ADD.F32.FTZ.RN.STRONG.GPU [R10.64], R108 ;  /* 0x0000006c0a00798e */ /* 0x000fea000c10e784 */
[----:B------:R-:W-:Y:S05]  /*7520*/  RED.E.ADD.F32.FTZ.RN.STRONG.GPU [R8.64], R109 ;  /* 0x0000006d0800798e */ /* 0x000fea000c10e784 */
[----:B------:R1:W-:Y:S02]  /*7530*/  RED.E.ADD.F32.FTZ.RN.STRONG.GPU [R6.64], R110 ;  /* 0x0000006e0600798e */ /* 0x0003e4000c10e784 */
[CC--:B-1----:R-:W-:Y:S04]  /*7540*/  LEA R6, P1, R18.reuse, R234.reuse, 0x2 ;  /* 0x000000ea12067211 */ /* 0x0c2fe800078210ff */
[-C--:B------:R-:W-:Y:S02]  /*7550*/  LEA.HI.X.SX32 R7, R18, R235.reuse, 0x2, P1 ;  /* 0x000000eb12077211 */ /* 0x080fe400008f16ff */
[CC--:B--2---:R-:W-:Y:S04]  /*7560*/  LEA R4, P0, R14.reuse, R234.reuse, 0x2 ;  /* 0x000000ea0e047211 */ /* 0x0c4fe800078010ff */
[-C--:B------:R-:W-:Y:S02]  /*7570*/  LEA.HI.X.SX32 R5, R14, R235.reuse, 0x2, P0 ;  /* 0x000000eb0e057211 */ /* 0x080fe400000f16ff */
[----:B------:R-:W-:Y:S01]  /*7580*/  IADD3 R14, R209, 0xc0, RZ ;  /* 0x000000c0d10e7810 */ /* 0x000fe20007ffe0ff */
[----:B------:R-:W-:Y:S02]  /*7590*/  IMAD.MOV.U32 R209, RZ, RZ, c[0x0][0x22c] ;  /* 0x00008b00ffd17624 */ /* 0x000fe400078e00ff */
[----:B------:R1:W-:Y:S01]  /*75a0*/  RED.E.ADD.F32.FTZ.RN.STRONG.GPU [R4.64], R111 ;  /* 0x0000006f0400798e */ /* 0x0003e2000c10e784 */
[CC--:B------:R-:W-:Y:S01]  /*75b0*/  LEA R8, P0, R14.reuse, R234.reuse, 0x2 ;  /* 0x000000ea0e087211 */ /* 0x0c0fe200078010ff */
[----:B------:R-:W-:Y:S03]  /*75c0*/  IMAD R209, R209, c[0x0][0x1c0], RZ ;  /* 0x00007000d1d17a24 */ /* 0x000fe600078e02ff */
[----:B------:R-:W-:Y:S01]  /*75d0*/  RED.E.ADD.F32.FTZ.RN.STRONG.GPU [R234.64+0x300], R116 ;  /* 0x00030074ea00798e */ /* 0x000fe2000c10e784 */
[-C--:B------:R-:W-:Y:S01]  /*75e0*/  LEA.HI.X.SX32 R9, R14, R235.reuse, 0x2, P0 ;  /* 0x000000eb0e097211 */ /* 0x080fe200000f16ff */
[----:B------:R-:W-:Y:S01]  /*75f0*/  IMAD.SHL.U32 R209, R209, 0x10, RZ ;  /* 0x00000010d1d17824 */ /* 0x000fe200078e00ff */
[----:B------:R-:W-:Y:S02]  /*7600*/  IADD3 R14, R208, 0xc0, RZ ;  /* 0x000000c0d00e7810 */ /* 0x000fe40007ffe0ff */
[----:B------:R-:W-:Y:S02]  /*7610*/  RED.E.ADD.F32.FTZ.RN.STRONG.GPU [R196.64+0x300], R117 ;  /* 0x00030075c400798e */ /* 0x000fe4000c10e784 */
[----:B------:R-:W-:Y:S01]  /*7620*/  IADD3 R17, R209, 0xc0, RZ ;  /* 0x000000c0d1117810 */ /* 0x000fe20007ffe0ff */
[C---:B------:R-:W-:Y:S02]  /*7630*/  IMAD.IADD R14, R238.reuse, 0x1, R14 ;  /* 0x00000001ee0e7824 */ /* 0x040fe400078e020e */
[----:B------:R3:W-:Y:S02]  /*7640*/  RED.E.ADD.F32.FTZ.RN.STRONG.GPU [R8.64], R118 ;  /* 0x000000760800798e */ /* 0x0007e4000c10e784 */
[C---:B------:R-:W-:Y:S02]  /*7650*/  IMAD.IADD R14, R238.reuse, 0x1, R14 ;  /* 0x00000001ee0e7824 */ /* 0x040fe400078e020e */
[C---:B------:R-:W-:Y:S01]  /*7660*/  IMAD.IADD R17, R238.reuse, 0x1, R17 ;  /* 0x00000001ee117824 */ /* 0x040fe200078e0211 */
[----:B------:R-:W-:Y:S03]  /*7670*/  RED.E.ADD.F32.FTZ.RN.STRONG.GPU [R6.64], R119 ;  /* 0x000000770600798e */ /* 0x000fe6000c10e784 */
[----:B------:R-:W-:Y:S02]  /*7680*/  IMAD.IADD R17, R238, 0x1, R17 ;  /* 0x00000001ee117824 */ /* 0x000fe400078e0211 */
[----:B------:R-:W-:Y:S01]  /*7690*/  LDSM.16.MT88.4 R108, [R2+0x6800] ;  /* 0x00680000026c783b */ /* 0x000fe20000004200 */
[-C--:B-1----:R-:W-:Y:S01]  /*76a0*/  LEA R4, P0, R14, R234.reuse, 0x2 ;  /* 0x000000ea0e047211 */ /* 0x082fe200078010ff */
[----:B------:R-:W-:Y:S03]  /*76b0*/  IMAD.IADD R17, R238, 0x1, R17 ;  /* 0x00000001ee117824 */ /* 0x000fe600078e0211 */
[-C--:B------:R-:W-:Y:S02]  /*76c0*/  LEA.HI.X.SX32 R5, R14, R235.reuse, 0x2, P0 ;  /* 0x000000eb0e057211 */ /* 0x080fe400000f16ff */
[-C--:B------:R-:W-:Y:S02]  /*76d0*/  LEA R10, P2, R17, R234.reuse, 0x2 ;  /* 0x000000ea110a7211 */ /* 0x080fe400078410ff */
[----:B------:R-:W-:Y:S01]  /*76e0*/  IADD3 R14, R209, 0xe0, RZ ;  /* 0x000000e0d10e7810 */ /* 0x000fe20007ffe0ff */
[----:B------:R1:W-:Y:S01]  /*76f0*/  RED.E.ADD.F32.FTZ.RN.STRONG.GPU [R4.64], R120 ;  /* 0x000000780400798e */ /* 0x0003e2000c10e784 */
[-C--:B------:R-:W-:Y:S02]  /*7700*/  LEA.HI.X.SX32 R11, R17, R235.reuse, 0x2, P2 ;  /* 0x000000eb110b7211 */ /* 0x080fe400010f16ff */
[CC--:B---3--:R-:W-:Y:S03]  /*7710*/  LEA R8, P1, R16.reuse, R234.reuse, 0x2 ;  /* 0x000000ea10087211 */ /* 0x0c8fe600078210ff */
[----:B------:R2:W-:Y:S01]  /*7720*/  RED.E.ADD.F32.FTZ.RN.STRONG.GPU [R10.64], R121 ;  /* 0x000000790a00798e */ /* 0x0005e2000c10e784 */
[-C--:B------:R-:W-:Y:S02]  /*7730*/  LEA.HI.X.SX32 R9, R16, R235.reuse, 0x2, P1 ;  /* 0x000000eb10097211 */ /* 0x080fe400008f16ff */
[----:B------:R-:W-:Y:S03]  /*7740*/  IADD3 R16, R0, 0xe0, RZ ;  /* 0x000000e000107810 */ /* 0x000fe60007ffe0ff */
[----:B------:R3:W-:Y:S02]  /*7750*/  RED.E.ADD.F32.FTZ.RN.STRONG.GPU [R8.64], R122 ;  /* 0x0000007a0800798e */ /* 0x0007e4000c10e784 */
[----:B------:R-:W-:Y:S01]  /*7760*/  IMAD.IADD R16, R238, 0x1, R16 ;  /* 0x00000001ee107824 */ /* 0x000fe200078e0210 */
[CC--:B-1----:R-:W-:Y:S02]  /*7770*/  LEA R4, P1, R14.reuse, R234.reuse, 0x2 ;  /* 0x000000ea0e047211 */ /* 0x0c2fe400078210ff */
[CC--:B----4-:R-:W-:Y:S02]  /*7780*/  LEA R6, P0, R15.reuse, R234.reuse, 0x2 ;  /* 0x000000ea0f067211 */ /* 0x0d0fe400078010ff */
[-C--:B------:R-:W-:Y:S02]  /*7790*/  LEA.HI.X.SX32 R5, R14, R235.reuse, 0x2, P1 ;  /* 0x000000eb0e057211 */ /* 0x080fe400008f16ff */
[-C--:B------:R-:W-:Y:S02]  /*77a0*/  LEA.HI.X.SX32 R7, R15, R235.reuse, 0x2, P0 ;  /* 0x000000eb0f077211 */ /* 0x080fe400000f16ff */
[C---:B------:R-:W-:Y:S02]  /*77b0*/  IADD3 R15, R0.reuse, 0xe0, RZ ;  /* 0x000000e0000f7810 */ /* 0x040fe40007ffe0ff */
[----:B------:R-:W-:Y:S01]  /*77c0*/  IADD3 R14, R0, 0xe0, RZ ;  /* 0x000000e0000e7810 */ /* 0x000fe20007ffe0ff */
[----:B------:R1:W-:Y:S01]  /*77d0*/  RED.E.ADD.F32.FTZ.RN.STRONG.GPU [R6.64], R123 ;  /* 0x0000007b0600798e */ /* 0x0003e2000c10e784 */
[-C--:B------:R-:W-:Y:S01]  /*77e0*/  LEA R12, P0, R16, R234.reuse, 0x2 ;  /* 0x000000ea100c7211 */ /* 0x080fe200078010ff */
[C---:B------:R-:W-:Y:S02]  /*77f0*/  IMAD.IADD R15, R238.reuse, 0x1, R15 ;  /* 0x00000001ee0f7824 */ /* 0x040fe400078e020f */
[C---:B------:R-:W-:Y:S01]  /*7800*/  IMAD.IADD R14, R238.reuse, 0x1, R14 ;  /* 0x00000001ee0e7824 */ /* 0x040fe200078e020e */
[----:B------:R-:W-:Y:S01]  /*7810*/  RED.E.ADD.F32.FTZ.RN.STRONG.GPU [R234.64+0x380], R128 ;  /* 0x00038080ea00798e */ /* 0x000fe2000c10e784 */
[----:B------:R-:W-:Y:S01]  /*7820*/  IMAD.IADD R15, R238, 0x1, R15 ;  /* 0x00000001ee0f7824 */ /* 0x000fe200078e020f */
[-C--:B------:R-:W-:Y:S01]  /*7830*/  LEA.HI.X.SX32 R13, R16, R235.reuse, 0x2, P0 ;  /* 0x000000eb100d7211 */ /* 0x080fe200000f16ff */
[C---:B------:R-:W-:Y:S02]  /*7840*/  IMAD.IADD R14, R238.reuse, 0x1, R14 ;  /* 0x00000001ee0e7824 */ /* 0x040fe400078e020e */
[----:B------:R-:W-:Y:S01]  /*7850*/  RED.E.ADD.F32.FTZ.RN.STRONG.GPU [R196.64+0x380], R129 ;  /* 0x00038081c400798e */ /* 0x000fe2000c10e784 */
[CC--:B--2---:R-:W-:Y:S01]  /*7860*/  LEA R10, P3, R15.reuse, R234.reuse, 0x2 ;  /* 0x000000ea0f0a7211 */ /* 0x0c4fe200078610ff */
[C---:B------:R-:W-:Y:S02]  /*7870*/  IMAD.IADD R14, R238.reuse, 0x1, R14 ;  /* 0x00000001ee0e7824 */ /* 0x040fe400078e020e */
[----:B------:R-:W-:Y:S01]  /*7880*/  IMAD.IADD R0, R238, 0x1, R252 ;  /* 0x00000001ee007824 */ /* 0x000fe200078e02fc */
[----:B------:R2:W-:Y:S01]  /*7890*/  RED.E.ADD.F32.FTZ.RN.STRONG.GPU [R4.64], R130 ;  /* 0x000000820400798e */ /* 0x0005e2000c10e784 */
[-C--:B------:R-:W-:Y:S02]  /*78a0*/  LEA.HI.X.SX32 R11, R15, R235.reuse, 0x2, P3 ;  /* 0x000000eb0f0b7211 */ /* 0x080fe400018f16ff */
[CC--:B---3--:R-:W-:Y:S02]  /*78b0*/  LEA R8, P2, R14.reuse, R234.reuse, 0x2 ;  /* 0x000000ea0e087211 */ /* 0x0c8fe400078410ff */
[----:B------:R-:W-:Y:S02]  /*78c0*/  RED.E.ADD.F32.FTZ.RN.STRONG.GPU [R12.64], R131 ;  /* 0x000000830c00798e */ /* 0x000fe4000c10e784 */
[-C--:B------:R-:W-:Y:S03]  /*78d0*/  LEA.HI.X.SX32 R9, R14, R235.reuse, 0x2, P2 ;  /* 0x000000eb0e097211 */ /* 0x080fe600010f16ff */
[----:B------:R-:W-:Y:S01]  /*78e0*/  RED.E.ADD.F32.FTZ.RN.STRONG.GPU [R10.64], R124 ;  /* 0x0000007c0a00798e */ /* 0x000fe2000c10e784 */
[CC--:B-1----:R-:W-:Y:S04]  /*78f0*/  LEA R6, P1, R252.reuse, R234.reuse, 0x2 ;  /* 0x000000eafc067211 */ /* 0x0c2fe800078210ff */
[----:B------:R-:W-:Y:S01]  /*7900*/  RED.E.ADD.F32.FTZ.RN.STRONG.GPU [R8.64], R125 ;  /* 0x0000007d0800798e */ /* 0x000fe2000c10e784 */
[-C--:B------:R-:W-:Y:S02]  /*7910*/  LEA.HI.X.SX32 R7, R252, R235.reuse, 0x2, P1 ;  /* 0x000000ebfc077211 */ /* 0x080fe400008f16ff */
[----:B------:R-:W-:Y:S01]  /*7920*/  ISETP.LT.AND P1, PT, RZ, UR7, PT ;  /* 0x00000007ff007c0c */ /* 0x000fe2000bf21270 */
[----:B------:R-:W-:Y:S01]  /*7930*/  UIADD3 UR7, UR7, -0x1, URZ ;  /* 0xffffffff07077890 */ /* 0x000fe2000fffe03f */
[----:B------:R-:W-:Y:S05]  /*7940*/  LDSM.16.MT88.4 R8, [R2] ;  /* 0x000000000208783b */ /* 0x000fea0000004200 */
[----:B------:R-:W-:Y:S01]  /*7950*/  RED.E.ADD.F32.FTZ.RN.STRONG.GPU [R6.64], R126 ;  /* 0x0000007e0600798e */ /* 0x000fe2000c10e784 */
[C---:B--2---:R-:W-:Y:S04]  /*7960*/  LEA R4, P0, R0.reuse, R234, 0x2 ;  /* 0x000000ea00047211 */ /* 0x044fe800078010ff */
[----:B------:R-:W-:Y:S01]  /*7970*/  LDSM.16.MT88.4 R12, [R220+0x28000] ;  /* 0x02800000dc0c783b */ /* 0x000fe20000004200 */
[----:B------:R-:W-:Y:S02]  /*7980*/  LEA.HI.X.SX32 R5, R0, R235, 0x2, P0 ;  /* 0x000000eb00057211 */ /* 0x000fe400000f16ff */
[----:B------:R-:W-:Y:S01]  /*7990*/  PLOP3.LUT P0, PT, PT, PT, UP0, 0x80, 0x0 ;  /* 0x000000000000781c */ /* 0x000fe20003f0f008 */
[----:B------:R-:W-:Y:S01]  /*79a0*/  @UP4 UIADD3 UR11, UP0, UR11, -0x100, URZ ;  /* 0xffffff000b0b4890 */ /* 0x000fe2000ff1e03f */
[----:B------:R-:W-:Y:S01]  /*79b0*/  LDSM.16.MT88.4 R16, [R2+0x2000] ;  /* 0x002000000210783b */ /* 0x000fe20000004200 */
[C---:B------:R-:W-:Y:S02]  /*79c0*/  IADD3 R0, R2.reuse, -0x8000, RZ ;  /* 0xffff800002007810 */ /* 0x040fe40007ffe0ff */
[----:B------:R-:W-:Y:S02]  /*79d0*/  @UP4 UIADD3.X UR10, UR10, -0x1, URZ, UP0, !UPT ;  /* 0xffffffff0a0a4890 */ /* 0x000fe400087fe43f */
[----:B------:R-:W-:Y:S05]  /*79e0*/  RED.E.ADD.F32.FTZ.RN.STRONG.GPU [R4.64], R127 ;  /* 0x0000007f0400798e */ /* 0x000fea000c10e784 */
[----:B------:R-:W1:Y:S01]  /*79f0*/  LDSM.16.MT88.4 R4, [R221+0x28000] ;  /* 0x02800000dd04783b */ /* 0x000e620000004200 */
        /* <DEDUP_REMOVED lines=360> */
.L_x_1647:
        /* <DEDUP_REMOVED lines=19> */
.L_x_1648:
        /* <DEDUP_REMOVED lines=58> */
.L_x_1650:
[----:B-1-34-:R-:W-:Y:S05]  /*9550*/  BSYNC B0 ;  /* 0x0000000000007941 */ /* 0x01afea0003800000 */
.L_x_1649:
        /* <DEDUP_REMOVED lines=18> */
.L_x_1652:
[----:B------:R-:W-:Y:S05]  /*9680*/  BSYNC B0 ;  /* 0x0000000000007941 */ /* 0x000fea0003800000 */
.L_x_1651:
        /* <DEDUP_REMOVED lines=27> */
.L_x_1654:
[----:B------:R-:W-:Y:S05]  /*9840*/  BSYNC B0 ;  /* 0x0000000000007941 */ /* 0x000fea0003800000 */
.L_x_1653:
        /* <DEDUP_REMOVED lines=15> */
.L_x_1637:
        /* <DEDUP_REMOVED lines=20> */
.L_x_1656:
        /* <DEDUP_REMOVED lines=18> */
.L_x_1657:
        /* <DEDUP_REMOVED lines=39> */
.L_x_1659:
[----:B------:R-:W-:Y:S05]  /*9e10*/  BSYNC B0 ;  /* 0x0000000000007941 */ /* 0x000fea0003800000 */
.L_x_1658:
        /* <DEDUP_REMOVED lines=17> */
.L_x_1661:
[----:B------:R-:W-:Y:S05]  /*9f30*/  BSYNC B0 ;  /* 0x0000000000007941 */ /* 0x000fea0003800000 */
.L_x_1660:
        /* <DEDUP_REMOVED lines=27> */
.L_x_1663:
[----:B------:R-:W-:Y:S05]  /*a0f0*/  BSYNC B0 ;  /* 0x0000000000007941 */ /* 0x000fea0003800000 */
.L_x_1662:
        /* <DEDUP_REMOVED lines=14> */
.L_x_1655:
[----:B------:R-:W-:Y:S05]  /*a1e0*/  BSYNC B1 ;  /* 0x0000000000017941 */ /* 0x000fea0003800000 */
.L_x_1632:
        /* <DEDUP_REMOVED lines=11> */
.L_x_1664:
[----:B------:R-:W-:Y:S05]  /*a2a0*/  EXIT ;  /* 0x000000000000794d */ /* 0x000fea0003800000 */
.L_x_1666:
        /* <DEDUP_REMOVED lines=13> */
.L_x_2044:


//--------------------- .text._ZN5flash44flash_bwd_dq_dk_dv_loop_seqk_parallel_kernelI23Flash_bwd_kernel_traitsILi256ELi64ELi64ELi8ELi4ELi2ELi2ELb0ELb0EN7cutlass10bfloat16_tE19Flash_kernel_traitsILi256ELi64ELi64ELi8ES3_EELb0ELb0ELb0ELb0ELb0ELb1ELb1EEEvNS_16Flash_bwd_paramsE --------------------------
	.section	.text._ZN5flash44flash_bwd_dq_dk_dv_loop_seqk_parallel_kernelI23Flash_bwd_kernel_traitsILi256ELi64ELi64ELi8ELi4ELi2ELi2ELb0ELb0EN7cutlass10bfloat16_tE19Flash_kernel_traitsILi256ELi64ELi64ELi8ES3_EELb0ELb0ELb0ELb0ELb0ELb1ELb1EEEvNS_16Flash_bwd_paramsE,"ax",@progbits
	.sectioninfo	@"SHI_REGISTERS=255"
	.align	128
        .global         _ZN5flash44flash_bwd_dq_dk_dv_loop_seqk_parallel_kernelI23Flash_bwd_kernel_traitsILi256ELi64ELi64ELi8ELi4ELi2ELi2ELb0ELb0EN7cutlass10bfloat16_tE19Flash_kernel_traitsILi256ELi64ELi64ELi8ES3_EELb0ELb0ELb0ELb0ELb0ELb1ELb1EEEvNS_16Flash_bwd_paramsE
        .type           _ZN5flash44flash_bwd_dq_dk_dv_loop_seqk_parallel_kernelI23Flash_bwd_kernel_traitsILi256ELi64ELi64ELi8ELi4ELi2ELi2ELb0ELb0EN7cutlass10bfloat16_tE19Flash_kernel_traitsILi256ELi64ELi64ELi8ES3_EELb0ELb0ELb0ELb0ELb0ELb1ELb1EEEvNS_16Flash_bwd_paramsE,@function
        .size           _ZN5flash44flash_bwd_dq_dk_dv_loop_seqk_parallel_kernelI23Flash_bwd_kernel_traitsILi256ELi64ELi64ELi8ELi4ELi2ELi2ELb0ELb0EN7cutlass10bfloat16_tE19Flash_kernel_traitsILi256ELi64ELi64ELi8ES3_EELb0ELb0ELb0ELb0ELb0ELb1ELb1EEEvNS_16Flash_bwd_paramsE,(.L_x_2045 - _ZN5flash44flash_bwd_dq_dk_dv_loop_seqk_parallel_kernelI23Flash_bwd_kernel_traitsILi256ELi64ELi64ELi8ELi4ELi2ELi2ELb0ELb0EN7cutlass10bfloat16_tE19Flash_kernel_traitsILi256ELi64ELi64ELi8ES3_EELb0ELb0ELb0ELb0ELb0ELb1ELb1EEEvNS_16Flash_bwd_paramsE)
        .other          _ZN5flash44flash_bwd_dq_dk_dv_loop_seqk_parallel_kernelI23Flash_bwd_kernel_traitsILi256ELi64ELi64ELi8ELi4ELi2ELi2ELb0ELb0EN7cutlass10bfloat16_tE19Flash_kernel_traitsILi256ELi64ELi64ELi8ES3_EELb0ELb0ELb0ELb0ELb0ELb1ELb1EEEvNS_16Flash_bwd_paramsE,@"STO_CUDA_ENTRY STV_DEFAULT"
_ZN5flash44flash_bwd_dq_dk_dv_loop_seqk_parallel_kernelI23Flash_bwd_kernel_traitsILi256ELi64ELi64ELi8ELi4ELi2ELi2ELb0ELb0EN7cutlass10bfloat16_tE19Flash_kernel_traitsILi256ELi64ELi64ELi8ES3_EELb0ELb0ELb0ELb0ELb0ELb1ELb1EEEvNS_16Flash_bwd_paramsE:
.text._ZN5flash44flash_bwd_dq_dk_dv_loop_seqk_parallel_kernelI23Flash_bwd_kernel_traitsILi256ELi64ELi64ELi8ELi4ELi2ELi2ELb0ELb0EN7cutlass10bfloat16_tE19Flash_kernel_traitsILi256ELi64ELi64ELi8ES3_EELb0ELb0ELb0ELb0ELb0ELb1ELb1EEEvNS_16Flash_bwd_paramsE:
        /* <DEDUP_REMOVED lines=50> */
[----:B------:R-:W-:Y:S01]  /*0320*/  IMAD.IADD R231, R5, 0x1, -R2 ;  /* 0x0000000105e77824 */ /* 0x000fe200078e0a02 */
[-C--:B------:R-:W-:Y:S01]  /*0330*/  LEA.HI R13, R11, R12.reuse, RZ, 0x2 ;  /* 0x0000000c0b0d7211 */ /* 0x080fe200078f10ff */
        /* <DEDUP_REMOVED lines=11> */
[----:B------:R-:W-:Y:S01]  /*03f0*/  LEA.HI R9, R11, R12, RZ, 0x3 ;  /* 0x0000000c0b097211 */ /* 0x000fe200078f18ff */
[----:B------:R-:W-:Y:S01]  /*0400*/  @UP2 UIMAD UR54, UR33, UR49, URZ ;  /* 0x00000031213622a4 */ /* 0x000fe2000f8e023f */
[----:B------:R-:W-:Y:S01]  /*0410*/  LOP3.LUT R2, R0, 0xfffffff8, RZ, 0xc0, !PT ;  /* 0xfffffff800027812 */ /* 0x000fe200078ec0ff */
[----:B------:R-:W-:Y:S01]  /*0420*/  IMAD.IADD R0, R12, 0x1, -R3 ;  /* 0x000000010c007824 */ /* 0x000fe200078e0a03 */
[----:B------:R-:W-:Y:S01]  /*0430*/  SHF.R.S32.HI R10, RZ, 0x3, R9 ;  /* 0x00000003ff0a7819 */ /* 0x000fe20000011409 */
[----:B------:R-:W-:-:S02]  /*0440*/  ULDC.64 UR4, c[0x0][0x118] ;  /* 0x0000460000047ab9 */ /* 0x000fc40000000a00 */
[----:B------:R-:W-:Y:S01]  /*0450*/  IMAD.IADD R6, R5, 0x1, -R2 ;  /* 0x0000000105067824 */ /* 0x000fe200078e0a02 */
[----:B------:R-:W-:Y:S01]  /*0460*/  SHF.R.S32.HI R2, RZ, 0x1f, R0 ;  /* 0x0000001fff027819 */ /* 0x000fe20000011400 */
[----:B------:R-:W-:Y:S01]  /*0470*/  IMAD.SHL.U32 R3, R10, 0x40, RZ ;  /* 0x000000400a037824 */ /* 0x000fe200078e00ff */
[----:B------:R-:W-:Y:S02]  /*0480*/  ULOP3.LUT UR56, UR38, UR56, URZ, 0x3c, !UPT ;  /* 0x0000003826387292 */ /* 0x000fe4000f8e3c3f */
        /* <DEDUP_REMOVED lines=25> */
[----:B------:R-:W-:Y:S01]  /*0620*/  USHF.R.S32.HI UR53, URZ, 0x1f, UR47 ;  /* 0x0000001f3f357899 */ /* 0x000fe2000801142f */
[----:B------:R-:W-:Y:S01]  /*0630*/  LEA.HI R5, R11, R12, RZ, 0x7 ;  /* 0x0000000c0b057211 */ /* 0x000fe200078f38ff */
[----:B------:R-:W-:Y:S01]  /*0640*/  UIMAD UR50, UR6, UR50, URZ ;  /* 0x00000032063272a4 */ /* 0x000fe2000f8e023f */
[----:B------:R-:W-:Y:S01]  /*0650*/  LOP3.LUT R0, R0, 0x1c0, RZ, 0xc0, !PT ;  /* 0x000001c000007812 */ /* 0x000fe200078ec0ff */
[----:B------:R-:W-:Y:S01]  /*0660*/  @!UP2 UIMAD UR49, UR7, UR49, URZ ;  /* 0x000000310731a2a4 */ /* 0x000fe2000f8e023f */
[----:B------:R-:W-:Y:S01]  /*0670*/  SHF.R.S32.HI R5, RZ, 0x7, R5 ;  /* 0x00000007ff057819 */ /* 0x000fe20000011405 */
[----:B------:R-:W-:Y:S01]  /*0680*/  USHF.R.S32.HI UR48, URZ, 0x1f, UR41 ;  /* 0x0000001f3f307899 */ /* 0x000fe20008011429 */
[----:B------:R-:W-:Y:S01]  /*0690*/  LOP3.LUT R221, R0, 0x8, R9, 0xf8, !PT ;  /* 0x0000000800dd7812 */ /* 0x000fe200078ef809 */
[----:B------:R-:W-:Y:S01]  /*06a0*/  UMOV UR40, 0xffff8000 ;  /* 0xffff800000287882 */ /* 0x000fe20000000000 */
[----:B------:R-:W-:-:S02]  /*06b0*/  SHF.R.U32.HI R226, RZ, 0x3, R0 ;  /* 0x00000003ffe27819 */ /* 0x000fc40000011600 */
[----:B------:R-:W-:Y:S02]  /*06c0*/  LEA.HI R4, R11, R12, RZ, 0x6 ;  /* 0x0000000c0b047211 */ /* 0x000fe400078f30ff */
[----:B------:R-:W-:Y:S02]  /*06d0*/  LOP3.LUT R221, R221, R226, RZ, 0x3c, !PT ;  /* 0x000000e2dddd7212 */ /* 0x000fe400078e3cff */
[----:B------:R-:W-:Y:S02]  /*06e0*/  SEL R222, R222, 0xffffffe0, !P4 ;  /* 0xffffffe0dede7807 */ /* 0x000fe40006000000 */
[----:B------:R-:W-:Y:S01]  /*06f0*/  SEL R223, R223, 0xffffffc0, !P3 ;  /* 0xffffffc0dfdf7807 */ /* 0x000fe20005800000 */
[----:B-1----:R-:W-:Y:S01]  /*0700*/  IMAD.IADD R16, R2, 0x1, -R3 ;  /* 0x0000000102107824 */ /* 0x002fe200078e0a03 */
[----:B------:R-:W-:Y:S01]  /*0710*/  LOP3.LUT R3, R6, 0x1, RZ, 0xc0, !PT ;  /* 0x0000000106037812 */ /* 0x000fe200078ec0ff */
[----:B------:R-:W-:-:S03]  /*0720*/  IMAD.SHL.U32 R2, R229, 0x10, RZ ;  /* 0x00000010e5027824 */ /* 0x000fc600078e00ff */
[----:B------:R-:W-:Y:S01]  /*0730*/  ISETP.NE.U32.AND P0, PT, R3, 0x1, PT ;  /* 0x000000010300780c */ /* 0x000fe20003f05070 */
[----:B------:R-:W-:Y:S01]  /*0740*/  IMAD.SHL.U32 R3, R8, 0x200, RZ ;  /* 0x0000020008037824 */ /* 0x000fe200078e00ff */
[----:B------:R-:W-:Y:S01]  /*0750*/  LOP3.LUT R2, R0, 0x10, R2, 0xf8, !PT ;  /* 0x0000001000027812 */ /* 0x000fe200078ef802 */
[----:B------:R-:W-:Y:S01]  /*0760*/  STL [R1+0x3c], R16 ;  /* 0x00003c1001007387 */ /* 0x000fe20000100800 */
[----:B------:R-:W-:Y:S01]  /*0770*/  R2P PR, R6, 0x6 ;  /* 0x0000000606007804 */ /* 0x000fe20000000000 */
[----:B------:R-:W-:Y:S01]  /*0780*/  IMAD R0, R5, 0x800, R3 ;  /* 0x0000080005007824 */ /* 0x000fe200078e0203 */
[----:B------:R-:W-:Y:S01]  /*0790*/  LOP3.LUT R2, R2, 0x8, R9, 0xf8, !PT ;  /* 0x0000000802027812 */ /* 0x000fe200078ef809 */
[----:B------:R-:W-:Y:S01]  /*07a0*/  IMAD.U32 R9, RZ, RZ, UR14 ;  /* 0x0000000eff097e24 */ /* 0x000fe2000f8e00ff */
[----:B------:R-:W-:Y:S01]  /*07b0*/  SEL R245, R245, 0x10, !P0 ;  /* 0x00000010f5f57807 */ /* 0x000fe20004000000 */
[----:B------:R-:W-:Y:S01]  /*07c0*/  IMAD.IADD R221, R0, 0x1, R221 ;  /* 0x0000000100dd7824 */ /* 0x000fe200078e02dd */
[----:B------:R-:W-:-:S02]  /*07d0*/  SHF.R.S32.HI R0, RZ, 0x6, R4 ;  /* 0x00000006ff007819 */ /* 0x000fc40000011404 */
[----:B------:R-:W-:Y:S01]  /*07e0*/  LOP3.LUT R226, R3, R2, R226, 0xf6, !PT ;  /* 0x0000000203e27212 */ /* 0x000fe200078ef6e2 */
[----:B------:R-:W-:Y:S01]  /*07f0*/  IMAD.SHL.U32 R3, R5, 0x20, RZ ;  /* 0x0000002005037824 */ /* 0x000fe200078e00ff */
[----:B------:R-:W-:Y:S01]  /*0800*/  LOP3.LUT R2, R13, 0x7ffffffc, RZ, 0xc0, !PT ;  /* 0x7ffffffc0d027812 */ /* 0x000fe200078ec0ff */
[C---:B------:R-:W-:Y:S02]  /*0810*/  IMAD R15, R0.reuse, 0x200, R7 ;  /* 0x00000200000f7824 */ /* 0x040fe400078e0207 */
[----:B------:R-:W-:Y:S02]  /*0820*/  IMAD.SHL.U32 R4, R0, 0x8, RZ ;  /* 0x0000000800047824 */ /* 0x000fe400078e00ff */
[----:B------:R-:W-:Y:S01]  /*0830*/  IMAD.SHL.U32 R0, R6, 0x40, RZ ;  /* 0x0000004006007824 */ /* 0x000fe200078e00ff */
[----:B------:R-:W-:Y:S01]  /*0840*/  STL [R1+0x50], R15 ;  /* 0x0000500f01007387 */ /* 0x000fe20000100800 */
[----:B------:R-:W-:Y:S01]  /*0850*/  IMAD.IADD R6, R12, 0x1, -R2 ;  /* 0x000000010c067824 */ /* 0x000fe200078e0a02 */
[----:B------:R-:W-:Y:S01]  /*0860*/  LOP3.LUT R2, R4, 0x18, RZ, 0xc0, !PT ;  /* 0x0000001804027812 */ /* 0x000fe200078ec0ff */
[----:B------:R-:W-:Y:S01]  /*0870*/  IMAD.SHL.U32 R12, R12, 0x2, RZ ;  /* 0x000000020c0c7824 */ /* 0x000fe200078e00ff */
[----:B------:R-:W-:Y:S01]  /*0880*/  LOP3.LUT R0, R0, 0x1c0, RZ, 0xc0, !PT ;  /* 0x000001c000007812 */ /* 0x000fe200078ec0ff */
[----:B------:R-:W-:-:S02]  /*0890*/  IMAD.SHL.U32 R5, R8, 0x20, RZ ;  /* 0x0000002008057824 */ /* 0x000fc400078e00ff */
        /* <DEDUP_REMOVED lines=12> */
[----:B------:R-:W-:-:S02]  /*0960*/  IMAD.SHL.U32 R3, R16, 0x40, RZ ;  /* 0x0000004010037824 */ /* 0x000fc400078e00ff */
[--C-:B------:R-:W-:Y:S02]  /*0970*/  IMAD R2, R231, 0x400, R0.reuse ;  /* 0x00000400e7027824 */ /* 0x100fe400078e0200 */
[----:B------:R-:W-:Y:S02]  /*0980*/  IMAD R0, R229, 0x400, R0 ;  /* 0x00000400e5007824 */ /* 0x000fe400078e0200 */
[----:B------:R-:W-:Y:S01]  /*0990*/  IMAD.IADD R239, R2, 0x1, R4 ;  /* 0x0000000102ef7824 */ /* 0x000fe200078e0204 */
[----:B------:R-:W-:Y:S01]  /*09a0*/  LOP3.LUT R2, R3, 0x1c0, RZ, 0xc0, !PT ;  /* 0x000001c003027812 */ /* 0x000fe200078ec0ff */
[----:B------:R-:W-:Y:S01]  /*09b0*/  IMAD.IADD R224, R221, 0x1, R223 ;  /* 0x00000001dde07824 */ /* 0x000fe200078e02df */
[----:B------:R-:W-:Y:S01]  /*09c0*/  SHF.R.S32.HI R4, RZ, 0x2, R14 ;  /* 0x00000002ff047819 */ /* 0x000fe2000001140e */
[----:B------:R-:W-:Y:S01]  /*09d0*/  IMAD.SHL.U32 R239, R239, 0x2, RZ ;  /* 0x00000002efef7824 */ /* 0x000fe200078e00ff */
[----:B------:R-:W-:Y:S01]  /*09e0*/  SHF.R.U32.HI R3, RZ, 0x3, R2 ;  /* 0x00000003ff037819 */ /* 0x000fe20000011602 */
[----:B------:R-:W-:-:S02]  /*09f0*/  IMAD.SHL.U32 R237, R15, 0x2, RZ ;  /* 0x000000020fed7824 */ /* 0x000fc400078e00ff */
[----:B------:R-:W-:Y:S01]  /*0a00*/  IMAD R4, R231, 0x10, R4 ;  /* 0x00000010e7047824 */ /* 0x000fe200078e0204 */
[C---:B------:R-:W-:Y:S01]  /*0a10*/  IADD3 R244, R239.reuse, 0x20, RZ ;  /* 0x00000020eff47810 */ /* 0x040fe20007ffe0ff */
[C---:B------:R-:W-:Y:S01]  /*0a20*/  IMAD.IADD R246, R239.reuse, 0x1, R245 ;  /* 0x00000001eff67824 */ /* 0x040fe200078e02f5 */
[----:B------:R-:W-:Y:S01]  /*0a30*/  @P1 IADD3 R244, R239, -0x20, RZ ;  /* 0xffffffe0eff41810 */ /* 0x000fe20007ffe0ff */
[----:B------:R-:W-:Y:S01]  /*0a40*/  IMAD.IADD R223, R223, 0x1, R222 ;  /* 0x00000001dfdf7824 */ /* 0x000fe200078e02de */
[----:B------:R2:W-:Y:S01]  /*0a50*/  STL [R1+0x40], R4 ;  /* 0x0000400401007387 */ /* 0x0005e20000100800 */
[----:B-1----:R-:W-:Y:S02]  /*0a60*/  IMAD.IADD R9, R0, 0x1, R5 ;  /* 0x0000000100097824 */ /* 0x002fe400078e0205 */
[----:B------:R-:W-:Y:S02]  /*0a70*/  IMAD.SHL.U32 R0, R8, 0x8, RZ ;  /* 0x0000000808007824 */ /* 0x000fe400078e00ff */
[----:B------:R-:W-:-:S02]  /*0a80*/  IMAD.SHL.U32 R5, R10, 0x40, RZ ;  /* 0x000000400a057824 */ /* 0x000fc400078e00ff */
        /* <DEDUP_REMOVED lines=13> */
[----:B------:R-:W-:-:S04]  /*0b60*/  IMAD.IADD R229, R3, 0x1, R229 ;  /* 0x0000000103e57824 */ /* 0x000fc800078e02e5 */
[----:B------:R2:W-:Y:S01]  /*0b70*/  STL [R1+0x34], R0 ;  /* 0x0000340001007387 */ /* 0x0005e20000100800 */
[----:B------:R-:W-:-:S03]  /*0b80*/  LEA R229, R229, 0x28000, 0x1 ;  /* 0x00028000e5e57811 */ /* 0x000fc600078e08ff */
.L_x_1701:
        /* <DEDUP_REMOVED lines=12> */
[----:B-12---:R-:W-:Y:S01]  /*0c50*/  IMAD.U32 R2, RZ, RZ, UR6 ;  /* 0x00000006ff027e24 */ /* 0x006fe2000f8e00ff */
[----:B------:R-:W-:Y:S01]  /*0c60*/  ULDC.U8 UR14, c[0x0][0x312] ;  /* 0x0000c480000e7ab9 */ /* 0x000fe20000000000 */
[----:B------:R-:W-:Y:S01]  /*0c70*/  PLOP3.LUT P0, PT, PT, PT, UP4, 0x80, 0x0 ;  /* 0x000000000000781c */ /* 0x000fe20003f0f048 */
[----:B------:R-:W-:Y:S01]  /*0c80*/  ULDC.64 UR8, c[0x0][0x248] ;  /* 0x0000920000087ab9 */ /* 0x000fe20000000a00 */
[----:B------:R-:W-:Y:S01]  /*0c90*/  IMAD.U32 R3, RZ, RZ, UR7 ;  /* 0x00000007ff037e24 */ /* 0x000fe2000f8e00ff */
        /* <DEDUP_REMOVED lines=36> */
.L_x_1667:
        /* <DEDUP_REMOVED lines=58> */
.L_x_1669:
        /* <DEDUP_REMOVED lines=18> */
.L_x_1670:
[----:B------:R-:W-:Y:S01]  /*13a0*/  IABS R5, c[0x0][0x1c8] ;  /* 0x0000720000057a13 */ /* 0x000fe20000000000 */
[----:B------:R-:W-:Y:S01]  /*13b0*/  ULDC.64 UR10, c[0x0][0x370] ;  /* 0x0000dc00000a7ab9 */ /* 0x000fe20000000a00 */
[----:B------:R-:W-:Y:S01]  /*13c0*/  IABS R4, UR38 ;  /* 0x0000002600047c13 */ /* 0x000fe20008000000 */
        /* <DEDUP_REMOVED lines=38> */
[----:B------:R-:W-:Y:S01]  /*1630*/  UIADD3 UR8, UP0, UR15, UR8, URZ ;  /* 0x000000080f087290 */ /* 0x000fe2000ff1e03f */
[----:B------:R-:W-:Y:S01]  /*1640*/  IMAD.MOV.U32 R2, RZ, RZ, R4 ;  /* 0x000000ffff027224 */ /* 0x000fe200078e0004 */
[----:B------:R-:W-:-:S02]  /*1650*/  ULDC UR12, c[0x0][0x234] ;  /* 0x00008d00000c7ab9 */ /* 0x000fc40000000800 */
[----:B------:R-:W-:Y:S01]  /*1660*/  UIADD3.X UR9, UR32, UR7, URZ, UP0, !UPT ;  /* 0x0000000720097290 */ /* 0x000fe200087fe43f */
[----:B------:R-:W-:Y:S01]  /*1670*/  IMAD.HI.U32 R0, R0, R2, RZ ;  /* 0x0000000200007227 */ /* 0x000fe200078e00ff */
[----:B------:R-:W-:-:S03]  /*1680*/  UIMAD UR7, UR37, UR8, URZ ;  /* 0x00000008250772a4 */ /* 0x000fc6000f8e023f */
[----:B------:R-:W-:Y:S01]  /*1690*/  IMAD.MOV R3, RZ, RZ, -R0 ;  /* 0x000000ffff037224 */ /* 0x000fe200078e0a00 */
[----:B------:R-:W-:Y:S02]  /*16a0*/  UIMAD UR10, UR36, UR9, UR7 ;  /* 0x00000009240a72a4 */ /* 0x000fe4000f8e0207 */
[----:B------:R-:W-:Y:S01]  /*16b0*/  @UP2 USEL UR7, UR54, UR17, !UP1 ;  /* 0x0000001136072287 */ /* 0x000fe2000c800000 */
[C---:B------:R-:W-:Y:S01]  /*16c0*/  IMAD R2, R5.reuse, R3, R2 ;  /* 0x0000000305027224 */ /* 0x040fe200078e0202 */
[----:B------:R-:W-:Y:S02]  /*16d0*/  UIMAD.WIDE.U32 UR8, UR36, UR8, URZ ;  /* 0x00000008240872a5 */ /* 0x000fe4000f8e003f */
[----:B------:R-:W-:Y:S02]  /*16e0*/  @UP2 UIMAD UR12, UR38, UR12, UR7 ;  /* 0x0000000c260c22a4 */ /* 0x000fe4000f8e0207 */
[----:B------:R-:W-:Y:S01]  /*16f0*/  ISETP.GT.U32.AND P0, PT, R5, R2, PT ;  /* 0x000000020500720c */ /* 0x000fe20003f04070 */
[----:B------:R-:W-:-:S04]  /*1700*/  UIADD3 UR25, UR9, UR10, URZ ;  /* 0x0000000a09197290 */ /* 0x000fc8000fffe03f */
[----:B------:R-:W-:-:S08]  /*1710*/  @!UP2 UMOV UR12, UR49 ;  /* 0x00000031000cac82 */ /* 0x000fd00008000000 */
        /* <DEDUP_REMOVED lines=15> */
.L_x_1671:
[----:B------:R-:W-:Y:S02]  /*1810*/  UMOV UR10, UR50 ;  /* 0x00000032000a7c82 */ /* 0x000fe40008000000 */
.L_x_1672:
        /* <DEDUP_REMOVED lines=24> */
[----:B--2---:R-:W-:Y:S01]  /*19a0*/  IADD3 R3, P1, R19, UR15, RZ ;  /* 0x0000000f13037c10 */ /* 0x004fe2000ff3e0ff */
[----:B---3--:R-:W-:-:S03]  /*19b0*/  IMAD.MOV.U32 R14, RZ, RZ, R2 ;  /* 0x000000ffff0e7224 */ /* 0x008fc600078e0002 */
[----:B------:R-:W-:Y:S02]  /*19c0*/  IADD3.X R6, R13, UR32, RZ, P1, !PT ;  /* 0x000000200d067c10 */ /* 0x000fe40008ffe4ff */
[----:B------:R-:W-:-:S03]  /*19d0*/  SHF.R.S32.HI R15, RZ, 0x1f, R14 ;  /* 0x0000001fff0f7819 */ /* 0x000fc6000001140e */
[----:B------:R-:W-:Y:S01]  /*19e0*/  IMAD R6, R6, c[0x0][0x190], RZ ;  /* 0x0000640006067a24 */ /* 0x000fe200078e02ff */
[----:B------:R-:W-:Y:S01]  /*19f0*/  IADD3 R2, P0, R14, UR24, RZ ;  /* 0x000000180e027c10 */ /* 0x000fe2000ff1e0ff */
[----:B------:R-:W-:Y:S01]  /*1a00*/  UMOV UR24, 0x4 ;  /* 0x0000000400187882 */ /* 0x000fe20000000000 */
[C---:B------:R-:W-:Y:S01]  /*1a10*/  IMAD.WIDE.U32 R4, R3.reuse, c[0x0][0x190], R14 ;  /* 0x0000640003047a25 */ /* 0x040fe200078e000e */
[----:B------:R2:W-:Y:S03]  /*1a20*/  STL [R1+0x4c], R15 ;  /* 0x00004c0f01007387 */ /* 0x0005e60000100800 */
[----:B------:R-:W-:Y:S01]  /*1a30*/  IMAD R3, R3, c[0x0][0x194], R6 ;  /* 0x0000650003037a24 */ /* 0x000fe200078e0206 */
[----:B------:R-:W-:Y:S01]  /*1a40*/  IADD3 R4, P1, R4, UR39, RZ ;  /* 0x0000002704047c10 */ /* 0x000fe2000ff3e0ff */
[----:B------:R-:W-:-:S03]  /*1a50*/  IMAD.U32 R6, RZ, RZ, UR15 ;  /* 0x0000000fff067e24 */ /* 0x000fc6000f8e00ff */
[----:B------:R-:W-:Y:S01]  /*1a60*/  IADD3.X R5, R5, UR35, R3, P1, !PT ;  /* 0x0000002305057c10 */ /* 0x000fe20008ffe403 */
[----:B------:R-:W-:Y:S01]  /*1a70*/  ULDC.64 UR34, c[0x0][0x200] ;  /* 0x0000800000227ab9 */ /* 0x000fe20000000a00 */
[----:B------:R-:W-:-:S05]  /*1a80*/  IADD3.X R3, R15, UR27, RZ, P0, !PT ;  /* 0x0000001b0f037c10 */ /* 0x000fca00087fe4ff */
        /* <DEDUP_REMOVED lines=12> */
[----:B------:R-:W-:Y:S01]  /*1b50*/  ULDC.64 UR34, c[0x0][0x3c8] ;  /* 0x0000f20000227ab9 */ /* 0x000fe20000000a00 */
[----:B------:R-:W-:Y:S01]  /*1b60*/  IMAD.WIDE.U32 R2, R19, c[0x0][0x370], R2 ;  /* 0x0000dc0013027a25 */ /* 0x000fe200078e0002 */
[----:B------:R-:W-:-:S03]  /*1b70*/  UIMAD.WIDE UR14, UR14, UR24, UR34 ;  /* 0x000000180e0e72a5 */ /* 0x000fc6000f8e0222 */
[----:B------:R-:W-:Y:S01]  /*1b80*/  IMAD.IADD R7, R8, 0x1, -R7 ;  /* 0x0000000108077824 */ /* 0x000fe200078e0a07 */
[----:B------:R-:W-:Y:S01]  /*1b90*/  SHF.R.S32.HI R8, RZ, 0x5, R6 ;  /* 0x00000005ff087819 */ /* 0x000fe20000011406 */
[----:B------:R-:W-:-:S04]  /*1ba0*/  IMAD.U32 R6, RZ, RZ, UR38 ;  /* 0x00000026ff067e24 */ /* 0x000fc8000f8e00ff */
[----:B------:R-:W-:-:S04]  /*1bb0*/  IMAD.WIDE.U32 R4, R6, c[0x0][0x1a8], R4 ;  /* 0x00006a0006047a25 */ /* 0x000fc800078e0004 */
[----:B------:R-:W-:Y:S01]  /*1bc0*/  IMAD R8, R8, UR46, R7 ;  /* 0x0000002e08087c24 */ /* 0x000fe2000f8e0207 */
[----:B------:R-:W-:Y:S01]  /*1bd0*/  IADD3 R10, R5, UR13, RZ ;  /* 0x0000000d050a7c10 */ /* 0x000fe2000fffe0ff */
[----:B------:R-:W-:Y:S01]  /*1be0*/  IMAD R7, R13, c[0x0][0x370], RZ ;  /* 0x0000dc000d077a24 */ /* 0x000fe200078e02ff */
[----:B------:R-:W-:Y:S02]  /*1bf0*/  LEA R6, P1, R4, c[0x0][0x160], 0x1 ;  /* 0x0000580004067a11 */ /* 0x000fe400078208ff */
[----:B------:R-:W-:Y:S01]  /*1c00*/  IADD3 R5, P0, R8, UR17, RZ ;  /* 0x0000001108057c10 */ /* 0x000fe2000ff1e0ff */
[----:B------:R-:W-:Y:S01]  /*1c10*/  IMAD R9, R19, c[0x0][0x374], R7 ;  /* 0x0000dd0013097a24 */ /* 0x000fe200078e0207 */
[----:B------:R-:W-:Y:S02]  /*1c20*/  LEA.HI.X R7, R4, c[0x0][0x164], R10, 0x1, P1 ;  /* 0x0000590004077a11 */ /* 0x000fe400008f0c0a */
[----:B------:R-:W-:Y:S01]  /*1c30*/  LEA.HI.X.SX32 R8, R8, UR7, 0x1, P0 ;  /* 0x0000000708087c11 */ /* 0x000fe200080f0eff */
[----:B------:R-:W-:Y:S01]  /*1c40*/  IMAD.IADD R3, R3, 0x1, R9 ;  /* 0x0000000103037824 */ /* 0x000fe200078e0209 */
[----:B------:R-:W-:-:S02]  /*1c50*/  PLOP3.LUT P0, PT, PT, PT, UP4, 0x80, 0x0 ;  /* 0x000000000000781c */ /* 0x000fc40003f0f048 */
[C---:B------:R-:W-:Y:S02]  /*1c60*/  LEA R234, P1, R5.reuse, c[0x0][0x350], 0x2 ;  /* 0x0000d40005ea7a11 */ /* 0x040fe400078210ff */
[C---:B------:R-:W-:Y:S02]  /*1c70*/  LEA R4, P2, R2.reuse, c[0x0][0x330], 0x1 ;  /* 0x0000cc0002047a11 */ /* 0x040fe400078408ff */
[----:B------:R-:W-:Y:S02]  /*1c80*/  LEA.HI.X R235, R5, c[0x0][0x354], R8, 0x2, P1 ;  /* 0x0000d50005eb7a11 */ /* 0x000fe400008f1408 */
[----:B------:R-:W-:-:S05]  /*1c90*/  LEA.HI.X R5, R2, c[0x0][0x334], R3, 0x1, P2 ;  /* 0x0000cd0002057a11 */ /* 0x000fca00010f0c03 */
[----:B------:R-:W-:Y:S05]  /*1ca0*/  @!P0 BRA `(.L_x_1673) ;  /* 0x0000744000008947 */ /* 0x000fea0003800000 */
[----:B--2---:R-:W2:Y:S01]  /*1cb0*/  LDL R12, [R1+0x50] ;  /* 0x00005000010c7983 */ /* 0x004ea20000100800 */
[----:B------:R-:W-:Y:S01]  /*1cc0*/  PLOP3.LUT P0, PT, PT, PT, UP3, 0x80, 0x0 ;  /* 0x000000000000781c */ /* 0x000fe20003f0f038 */
[----:B------:R-:W-:Y:S01]  /*1cd0*/  UMOV UR7, UR8 ;  /* 0x0000000800077c82 */ /* 0x000fe20008000000 */
[----:B------:R-:W-:Y:S01]  /*1ce0*/  IADD3 R9, R19, 0x20, RZ ;  /* 0x0000002013097810 */ /* 0x000fe20007ffe0ff */
[----:B------:R-:W-:Y:S01]  /*1cf0*/  UIMAD UR12, UR7, -0x40, UR31 ;  /* 0xffffffc0070c78a4 */ /* 0x000fe2000f8e021f */
[----:B------:R-:W-:Y:S01]  /*1d00*/  IMAD.MOV.U32 R8, RZ, RZ, 0x40 ;  /* 0x00000040ff087424 */ /* 0x000fe200078e00ff */
[----:B------:R-:W-:Y:S01]  /*1d10*/  ULEA.HI UR8, UR7, UR7, URZ, 0x1 ;  /* 0x0000000707087291 */ /* 0x000fe2000f8f083f */
[----:B------:R-:W-:Y:S01]  /*1d20*/  IMAD.MOV.U32 R242, RZ, RZ, R4 ;  /* 0x000000fffff27224 */ /* 0x000fe200078e0004 */
[----:B------:R-:W-:Y:S01]  /*1d30*/  UMOV UR9, UR10 ;  /* 0x0000000a00097c82 */ /* 0x000fe20008000000 */
[C---:B------:R-:W-:Y:S01]  /*1d40*/  IMAD.WIDE.U32 R2, R8.reuse, c[0x0][0x370], RZ ;  /* 0x0000dc0008027a25 */ /* 0x040fe200078e00ff */
        /* <DEDUP_REMOVED lines=38> */
[----:B------:R2:W-:Y:S02]  /*1fb0*/  @!P1 LDGSTS.E.BYPASS.LTC128B.128 [R237+0x17000], [R2.64+0x180] ;  /* 0x1700018002ed9fae */ /* 0x0005e4000b901d44 */
        /* <DEDUP_REMOVED lines=21> */
.L_x_1675:
[----:B------:R-:W-:Y:S01]  /*2110*/  @!PT LDS RZ, [RZ] ;  /* 0x00000000fffff984 */ /* 0x000fe20000000800 */
[----:B------:R-:W-:Y:S01]  /*2120*/  @!PT LDS RZ, [RZ] ;  /* 0x00000000fffff984 */ /* 0x000fe20000000800 */
[----:B------:R-:W-:Y:S01]  /*2130*/  @!PT LDS RZ, [RZ] ;  /* 0x00000000fffff984 */ /* 0x000fe20000000800 */
[----:B-1----:R1:W-:Y:S04]  /*2140*/  LDGSTS.E.BYPASS.LTC128B.128 [R236], [R240.64] ;  /* 0x00000000f0ec7fae */ /* 0x0023e8000b901d44 */
[----:B------:R1:W-:Y:S04]  /*2150*/  LDGSTS.E.BYPASS.LTC128B.128 [R236+0x2000], [R240.64+0x80] ;  /* 0x02000080f0ec7fae */ /* 0x0003e8000b901d44 */
[----:B------:R1:W-:Y:S04]  /*2160*/  LDGSTS.E.BYPASS.LTC128B.128 [R236+0x4000], [R240.64+0x100] ;  /* 0x04000100f0ec7fae */ /* 0x0003e8000b901d44 */
[----:B------:R1:W-:Y:S02]  /*2170*/  LDGSTS.E.BYPASS.LTC128B.128 [R236+0x6000], [R240.64+0x180] ;  /* 0x06000180f0ec7fae */ /* 0x0003e4000b901d44 */
.L_x_1676:
[----:B------:R-:W-:Y:S05]  /*2180*/  BSYNC B0 ;  /* 0x0000000000007941 */ /* 0x000fea0003800000 */
.L_x_1674:
        /* <DEDUP_REMOVED lines=21> */
.L_x_1678:
        /* <DEDUP_REMOVED lines=9> */
.L_x_1679:
[----:B------:R-:W-:Y:S05]  /*2370*/  BSYNC B0 ;  /* 0x0000000000007941 */ /* 0x000fea0003800000 */
.L_x_1677:
[----:B------:R-:W3:Y:S01]  /*2380*/  LDL R20, [R1+0x40] ;  /* 0x0000400001147983 */ /* 0x000ee20000100800 */
[----:B------:R-:W-:Y:S01]  /*2390*/  ULDC.64 UR14, c[0x0][0x198] ;  /* 0x00006600000e7ab9 */ /* 0x000fe20000000a00 */
[----:B------:R-:W-:Y:S01]  /*23a0*/  IMAD.U32 R4, RZ, RZ, UR21 ;  /* 0x00000015ff047e24 */ /* 0x000fe2000f8e00ff */
[----:B------:R-:W-:Y:S01]  /*23b0*/  UIMAD UR13, UR18, UR14, URZ ;  /* 0x0000000e120d72a4 */ /* 0x000fe2000f8e023f */
[----:B--2---:R-:W-:-:S02]  /*23c0*/  IMAD.U32 R2, RZ, RZ, UR21 ;  /* 0x00000015ff027e24 */ /* 0x004fc4000f8e00ff */
[----:B------:R-:W-:Y:S01]  /*23d0*/  IMAD.WIDE.U32 R4, R4, c[0x0][0x198], R14 ;  /* 0x0000660004047a25 */ /* 0x000fe200078e000e */
[----:B------:R-:W-:-:S03]  /*23e0*/  UIMAD UR17, UR21, UR15, UR13 ;  /* 0x0000000f151172a4 */ /* 0x000fc6000f8e020d */
[----:B------:R-:W-:Y:S01]  /*23f0*/  ULDC.64 UR14, c[0x0][0x1a0] ;  /* 0x00006800000e7ab9 */ /* 0x000fe20000000a00 */
[----:B------:R-:W-:Y:S01]  /*2400*/  IMAD.WIDE.U32 R2, R2, c[0x0][0x1a0], R14 ;  /* 0x0000680002027a25 */ /* 0x000fe200078e000e */
[----:B------:R-:W-:-:S04]  /*2410*/  UIMAD UR13, UR18, UR14, URZ ;  /* 0x0000000e120d72a4 */ /* 0x000fc8000f8e023f */
[----:B------:R-:W-:Y:S02]  /*2420*/  UIMAD UR14, UR21, UR15, UR13 ;  /* 0x0000000f150e72a4 */ /* 0x000fe4000f8e020d */
[----:B------:R-:W-:Y:S01]  /*2430*/  UIMAD UR13, UR20, -0x40, UR6 ;  /* 0xffffffc0140d78a4 */ /* 0x000fe2000f8e0206 */
[----:B------:R-:W-:Y:S02]  /*2440*/  IADD3 R6, P3, R4, UR29, RZ ;  /* 0x0000001d04067c10 */ /* 0x000fe4000ff7e0ff */
[----:B------:R-:W-:Y:S01]  /*2450*/  MOV R7, UR17 ;  /* 0x0000001100077c02 */ /* 0x000fe20008000f00 */
[----:B------:R-:W-:Y:S01]  /*2460*/  IMAD.U32 R8, RZ, RZ, UR14 ;  /* 0x0000000eff087e24 */ /* 0x000fe2000f8e00ff */
[----:B------:R-:W-:Y:S02]  /*2470*/  IADD3 R4, P2, R2, UR23, RZ ;  /* 0x0000001702047c10 */ /* 0x000fe4000ff5e0ff */
[----:B------:R-:W-:Y:S02]  /*2480*/  ISETP.GE.AND P1, PT, R9, UR13, PT ;  /* 0x0000000d09007c0c */ /* 0x000fe4000bf26270 */
[----:B------:R-:W-:-:S02]  /*2490*/  IADD3.X R7, R5, UR30, R7, P3, !PT ;  /* 0x0000001e05077c10 */ /* 0x000fc40009ffe407 */
[----:B------:R-:W-:Y:S01]  /*24a0*/  IADD3.X R5, R3, UR26, R8, P2, !PT ;  /* 0x0000001a03057c10 */ /* 0x000fe200097fe408 */
[----:B------:R-:W-:Y:S01]  /*24b0*/  IMAD R2, R11, c[0x0][0x1b0], RZ ;  /* 0x00006c000b027a24 */ /* 0x000fe200078e02ff */
[----:B------:R-:W-:Y:S01]  /*24c0*/  ISETP.GE.AND P2, PT, R19, UR13, PT ;  /* 0x0000000d13007c0c */ /* 0x000fe2000bf46270 */
[----:B------:R-:W-:Y:S02]  /*24d0*/  IMAD R8, R11, c[0x0][0x1b8], RZ ;  /* 0x00006e000b087a24 */ /* 0x000fe400078e02ff */
[C---:B------:R-:W-:Y:S02]  /*24e0*/  IMAD R9, R0.reuse, c[0x0][0x1b4], R2 ;  /* 0x00006d0000097a24 */ /* 0x040fe400078e0202 */
[----:B------:R-:W-:-:S04]  /*24f0*/  IMAD.WIDE.U32 R2, R0, c[0x0][0x1b0], R6 ;  /* 0x00006c0000027a25 */ /* 0x000fc800078e0006 */
[C---:B------:R-:W-:Y:S02]  /*2500*/  IMAD R8, R0.reuse, c[0x0][0x1bc], R8 ;  /* 0x00006f0000087a24 */ /* 0x040fe400078e0208 */
[----:B------:R-:W-:Y:S01]  /*2510*/  IMAD.WIDE.U32 R4, R0, c[0x0][0x1b8], R4 ;  /* 0x00006e0000047a25 */ /* 0x000fe200078e0004 */
[----:B------:R-:W-:-:S03]  /*2520*/  @!P1 IADD3 R0, P3, R19, 0x20, RZ ;  /* 0x0000002013009810 */ /* 0x000fc60007f7e0ff */
[----:B------:R-:W-:Y:S01]  /*2530*/  IMAD.IADD R3, R3, 0x1, R9 ;  /* 0x0000000103037824 */ /* 0x000fe200078e0209 */
[-C--:B------:R-:W-:Y:S02]  /*2540*/  @!P1 IADD3.X R9, RZ, R13.reuse, RZ, P3, !PT ;  /* 0x0000000dff099210 */ /* 0x080fe40001ffe4ff */
[----:B------:R-:W-:Y:S01]  /*2550*/  IADD3 R5, R5, R8, RZ ;  /* 0x0000000805057210 */ /* 0x000fe20007ffe0ff */
[----:B------:R-:W-:Y:S01]  /*2560*/  @!P2 IMAD R8, R13, c[0x0][0x198], RZ ;  /* 0x000066000d08aa24 */ /* 0x000fe200078e02ff */
[----:B------:R-:W-:Y:S01]  /*2570*/  @!P1 IADD3 R10, P3, R19, 0x20, RZ ;  /* 0x00000020130a9810 */ /* 0x000fe20007f7e0ff */
[----:B------:R-:W-:Y:S02]  /*2580*/  @!P1 IMAD.MOV.U32 R14, RZ, RZ, R2 ;  /* 0x000000ffff0e9224 */ /* 0x000fe400078e0002 */
[----:B------:R-:W-:Y:S01]  /*2590*/  @!P1 IMAD.MOV.U32 R15, RZ, RZ, R3 ;  /* 0x000000ffff0f9224 */ /* 0x000fe200078e0003 */
[----:B------:R-:W-:Y:S01]  /*25a0*/  @!P1 IADD3.X R11, RZ, R13, RZ, P3, !PT ;  /* 0x0000000dff0b9210 */ /* 0x000fe20001ffe4ff */
[----:B------:R-:W-:-:S02]  /*25b0*/  @!P1 IMAD R9, R9, c[0x0][0x198], RZ ;  /* 0x0000660009099a24 */ /* 0x000fc400078e02ff */
[C---:B------:R-:W-:Y:S02]  /*25c0*/  @!P2 IMAD R8, R19.reuse, c[0x0][0x19c], R8 ;  /* 0x000067001308aa24 */ /* 0x040fe400078e0208 */
[----:B------:R-:W-:-:S04]  /*25d0*/  @!P2 IMAD.WIDE.U32 R2, R19, c[0x0][0x198], R2 ;  /* 0x000066001302aa25 */ /* 0x000fc800078e0002 */
[C---:B------:R-:W-:Y:S02]  /*25e0*/  @!P1 IMAD R18, R0.reuse, c[0x0][0x19c], R9 ;  /* 0x0000670000129a24 */ /* 0x040fe400078e0209 */
[----:B------:R-:W-:-:S04]  /*25f0*/  @!P1 IMAD.WIDE.U32 R14, R0, c[0x0][0x198], R14 ;  /* 0x00006600000e9a25 */ /* 0x000fc800078e000e */
[----:B------:R-:W-:Y:S02]  /*2600*/  @!P1 IMAD R0, R11, c[0x0][0x1a0], RZ ;  /* 0x000068000b009a24 */ /* 0x000fe400078e02ff */
[----:B------:R-:W-:Y:S01]  /*2610*/  @!P2 IMAD.IADD R3, R3, 0x1, R8 ;  /* 0x000000010303a824 */ /* 0x000fe200078e0208 */
[C---:B------:R-:W-:Y:S01]  /*2620*/  @!P2 LEA R8, P3, R2.reuse, c[0x0][0x168], 0x1 ;  /* 0x00005a000208aa11 */ /* 0x040fe200078608ff */
[----:B------:R-:W-:Y:S02]  /*2630*/  @!P1 IMAD.MOV.U32 R6, RZ, RZ, R4 ;  /* 0x000000ffff069224 */ /* 0x000fe400078e0004 */
[----:B------:R-:W-:Y:S02]  /*2640*/  @!P1 IMAD.MOV.U32 R7, RZ, RZ, R5 ;  /* 0x000000ffff079224 */ /* 0x000fe400078e0005 */
[----:B------:R-:W-:Y:S01]  /*2650*/  @!P2 IMAD R12, R13, c[0x0][0x1a0], RZ ;  /* 0x000068000d0caa24 */ /* 0x000fe200078e02ff */
[----:B------:R-:W-:Y:S01]  /*2660*/  @!P2 LEA.HI.X R9, R2, c[0x0][0x16c], R3, 0x1, P3 ;  /* 0x00005b000209aa11 */ /* 0x000fe200018f0c03 */
[----:B------:R-:W-:-:S02]  /*2670*/  @!P1 IMAD R16, R10, c[0x0][0x1a4], R0 ;  /* 0x000069000a109a24 */ /* 0x000fc400078e0200 */
[----:B------:R-:W-:Y:S02]  /*2680*/  @!P2 IMAD R17, R19, c[0x0][0x1a4], R12 ;  /* 0x000069001311aa24 */ /* 0x000fe400078e020c */
[----:B------:R-:W-:Y:S01]  /*2690*/  @!P1 IMAD.WIDE.U32 R10, R10, c[0x0][0x1a0], R6 ;  /* 0x000068000a0a9a25 */ /* 0x000fe200078e0006 */
[----:B------:R-:W-:-:S03]  /*26a0*/  @!P1 LEA R6, P5, R14, c[0x0][0x168], 0x1 ;  /* 0x00005a000e069a11 */ /* 0x000fc600078a08ff */
[----:B------:R-:W-:Y:S02]  /*26b0*/  @!P1 IMAD.IADD R3, R15, 0x1, R18 ;  /* 0x000000010f039824 */ /* 0x000fe400078e0212 */
[----:B------:R-:W-:Y:S01]  /*26c0*/  @!P2 IMAD.WIDE.U32 R12, R19, c[0x0][0x1a0], R4 ;  /* 0x00006800130caa25 */ /* 0x000fe200078e0004 */
[----:B------:R-:W-:Y:S02]  /*26d0*/  @P2 STS.128 [R237+0x18000], RZ ;  /* 0x018000ffed002388 */ /* 0x000fe40000000c00 */
[----:B------:R-:W-:Y:S02]  /*26e0*/  @!P1 LEA.HI.X R7, R14, c[0x0][0x16c], R3, 0x1, P5 ;  /* 0x00005b000e079a11 */ /* 0x000fe400028f0c03 */
[----:B------:R-:W-:Y:S01]  /*26f0*/  @P2 STS.128 [R237+0x1a000], RZ ;  /* 0x01a000ffed002388 */ /* 0x000fe20000000c00 */
[----:B------:R-:W-:-:S03]  /*2700*/  @!P2 IADD3 R5, R13, R17, RZ ;  /* 0x000000110d05a210 */ /* 0x000fc60007ffe0ff */
[----:B------:R-:W-:Y:S01]  /*2710*/  @P2 STS.128 [R237+0x1c000], RZ ;  /* 0x01c000ffed002388 */ /* 0x000fe20000000c00 */
[----:B------:R-:W-:-:S03]  /*2720*/  @!P2 LEA R4, P4, R12, c[0x0][0x170], 0x1 ;  /* 0x00005c000c04aa11 */ /* 0x000fc600078808ff */
[----:B------:R-:W-:Y:S04]  /*2730*/  @P2 STS.128 [R237+0x1e000], RZ ;  /* 0x01e000ffed002388 */ /* 0x000fe80000000c00 */
[----:B------:R-:W-:Y:S01]  /*2740*/  @!PT LDS RZ, [RZ] ;  /* 0x00000000fffff984 */ /* 0x000fe20000000800 */
[----:B------:R-:W-:Y:S01]  /*2750*/  @!PT LDS RZ, [RZ] ;  /* 0x00000000fffff984 */ /* 0x000fe20000000800 */
[----:B------:R-:W-:Y:S01]  /*2760*/  @!PT LDS RZ, [RZ] ;  /* 0x00000000fffff984 */ /* 0x000fe20000000800 */
[----:B------:R2:W-:Y:S04]  /*2770*/  @!P2 LDGSTS.E.BYPASS.LTC128B.128 [R237+0x18000], [R8.64] ;  /* 0x1800000008edafae */ /* 0x0005e8000b901d44 */
[----:B------:R2:W-:Y:S01]  /*2780*/  @!P2 LDGSTS.E.BYPASS.LTC128B.128 [R237+0x1a000], [R8.64+0x80] ;  /* 0x1a00008008edafae */ /* 0x0005e2000b901d44 */
[----:B------:R-:W-:-:S03]  /*2790*/  @!P1 IMAD.IADD R11, R11, 0x1, R16 ;  /* 0x000000010b0b9824 */ /* 0x000fc600078e0210 */
[----:B------:R2:W-:Y:S01]  /*27a0*/  @!P2 LDGSTS.E.BYPASS.LTC128B.128 [R237+0x1c000], [R8.64+0x100] ;  /* 0x1c00010008edafae */ /* 0x0005e2000b901d44 */
[----:B------:R-:W-:-:S03]  /*27b0*/  @!P2 LEA.HI.X R5, R12, c[0x0][0x174], R5, 0x1, P4 ;  /* 0x00005d000c05aa11 */ /* 0x000fc600020f0c05 */
[----:B------:R2:W-:Y:S01]  /*27c0*/  @!P2 LDGSTS.E.BYPASS.LTC128B.128 [R237+0x1e000], [R8.64+0x180] ;  /* 0x1e00018008edafae */ /* 0x0005e2000b901d44 */
[----:B------:R-:W-:-:S03]  /*27d0*/  @!P1 LEA R2, P3, R10, c[0x0][0x170], 0x1 ;  /* 0x00005c000a029a11 */ /* 0x000fc600078608ff */
        /* <DEDUP_REMOVED lines=31> */
[----:B------:R-:W-:-:S03]  /*29d0*/  MOV R247, 0x7f800000 ;  /* 0x7f80000000f77802 */ /* 0x000fc60000000f00 */
[----:B------:R1:W-:Y:S01]  /*29e0*/  @!P1 LDGSTS.E.BYPASS.LTC128B.128 [R237+0x23000], [R2.64+0x80] ;  /* 0x2300008002ed9fae */ /* 0x0003e2000b901d44 */
[----:B------:R-:W-:-:S03]  /*29f0*/  IMAD.MOV.U32 R248, RZ, RZ, 0x7f800000 ;  /* 0x7f800000fff87424 */ /* 0x000fc600078e00ff */
[----:B------:R1:W-:Y:S04]  /*2a00*/  @!P1 LDGSTS.E.BYPASS.LTC128B.128 [R237+0x25000], [R2.64+0x100] ;  /* 0x2500010002ed9fae */ /* 0x0003e8000b901d44 */
[----:B------:R1:W-:Y:S04]  /*2a10*/  @!P1 LDGSTS.E.BYPASS.LTC128B.128 [R237+0x27000], [R2.64+0x180] ;  /* 0x2700018002ed9fae */ /* 0x0003e8000b901d44 */
[----:B------:R-:W0:Y:S01]  /*2a20*/  LDGDEPBAR ;  /* 0x00000000000079af */ /* 0x000e220000000000 */
[----:B-1----:R-:W-:-:S04]  /*2a30*/  IADD3 R2, R231, 0x4000, RZ ;  /* 0x00004000e7027810 */ /* 0x002fc80007ffe0ff */
[----:B------:R-:W-:-:S05]  /*2a40*/  SEL R2, R2, R231, !P0 ;  /* 0x000000e702027207 */ /* 0x000fca0004000000 */
[----:B------:R-:W-:Y:S01]  /*2a50*/  IMAD.SHL.U32 R225, R2, 0x2, RZ ;  /* 0x0000000202e17824 */ /* 0x000fe200078e00ff */
[----:B---3--:R-:W-:-:S04]  /*2a60*/  IADD3 R0, R20, 0x8, RZ ;  /* 0x0000000814007810 */ /* 0x008fc80007ffe0ff */
[----:B------:R-:W-:Y:S02]  /*2a70*/  ISETP.GE.AND P6, PT, R0, UR12, PT ;  /* 0x0000000c00007c0c */ /* 0x000fe4000bfc6270 */
[----:B------:R-:W-:-:S04]  /*2a80*/  SHF.R.S32.HI R0, RZ, 0x1f, R20 ;  /* 0x0000001fff007819 */ /* 0x000fc80000011414 */
[----:B------:R-:W-:Y:S02]  /*2a90*/  SHF.L.U64.HI R19, R20, 0x2, R0 ;  /* 0x0000000214137819 */ /* 0x000fe40000010200 */
[----:B------:R-:W-:Y:S01]  /*2aa0*/  IADD3 R0, R230, 0x4000, RZ ;  /* 0x00004000e6007810 */ /* 0x000fe20007ffe0ff */
[----:B------:R-:W-:-:S03]  /*2ab0*/  IMAD.SHL.U32 R21, R20, 0x4, RZ ;  /* 0x0000000414157824 */ /* 0x000fc600078e00ff */
[----:B------:R-:W-:Y:S02]  /*2ac0*/  SEL R0, R0, R230, !P0 ;  /* 0x000000e600007207 */ /* 0x000fe40004000000 */
[----:B------:R-:W-:Y:S02]  /*2ad0*/  ISETP.GE.AND P3, PT, R20, UR12, PT ;  /* 0x0000000c14007c0c */ /* 0x000fe4000bf66270 */
[----:B------:R-:W-:Y:S01]  /*2ae0*/  SHF.L.U32 R220, R0, 0x1, RZ ;  /* 0x0000000100dc7819 */ /* 0x000fe200000006ff */
[----:B------:R-:W-:Y:S01]  /*2af0*/  IMAD.MOV.U32 R0, RZ, RZ, c[0x0][0x22c] ;  /* 0x00008b00ff007624 */ /* 0x000fe200078e00ff */
[----:B------:R-:W-:-:S03]  /*2b00*/  IADD3 R4, P2, R21, UR9, RZ ;  /* 0x0000000915047c10 */ /* 0x000fc6000ff5e0ff */
[----:B------:R-:W-:Y:S01]  /*2b10*/  IMAD R0, R0, c[0x0][0x1c0], RZ ;  /* 0x0000700000007a24 */ /* 0x000fe200078e02ff */
[----:B------:R-:W-:-:S04]  /*2b20*/  IADD3.X R5, R19, UR8, RZ, P2, !PT ;  /* 0x0000000813057c10 */ /* 0x000fc800097fe4ff */
[C---:B----4-:R-:W-:Y:S01]  /*2b30*/  SHF.L.U32 R6, R0.reuse, 0x4, RZ ;  /* 0x0000000400067819 */ /* 0x050fe200000006ff */
[----:B------:R1:W5:Y:S01]  /*2b40*/  @!P3 LDG.E R247, [R4.64] ;  /* 0x0000000404f7b981 */ /* 0x000362000c1e1900 */
[----:B------:R-:W-:-:S03]  /*2b50*/  IMAD.SHL.U32 R238, R0, 0x8, RZ ;  /* 0x0000000800ee7824 */ /* 0x000fc600078e00ff */
[----:B------:R1:W5:Y:S01]  /*2b60*/  @!P6 LDG.E R248, [R4.64+0x20] ;  /* 0x0000200404f8e981 */ /* 0x000362000c1e1900 */
[C---:B------:R-:W-:Y:S02]  /*2b70*/  IADD3 R3, R6.reuse, 0x60, RZ ;  /* 0x0000006006037810 */ /* 0x040fe40007ffe0ff */
[C---:B------:R-:W-:Y:S02]  /*2b80*/  IADD3 R2, R6.reuse, 0x80, RZ ;  /* 0x0000008006027810 */ /* 0x040fe40007ffe0ff */
[----:B--2---:R-:W-:Y:S02]  /*2b90*/  IADD3 R8, R6, 0xa0, RZ ;  /* 0x000000a006087810 */ /* 0x004fe40007ffe0ff */
[C---:B------:R-:W-:Y:S01]  /*2ba0*/  IADD3 R3, R238.reuse, R3, RZ ;  /* 0x00000003ee037210 */ /* 0x040fe20007ffe0ff */
[C---:B------:R-:W-:Y:S01]  /*2bb0*/  IMAD.IADD R2, R238.reuse, 0x1, R2 ;  /* 0x00000001ee027824 */ /* 0x040fe200078e0202 */
[----:B------:R-:W-:-:S03]  /*2bc0*/  IADD3 R0, R238, R8, RZ ;  /* 0x00000008ee007210 */ /* 0x000fc60007ffe0ff */
[----:B------:R-:W-:Y:S01]  /*2bd0*/  IMAD.IADD R3, R238, 0x1, R3 ;  /* 0x00000001ee037824 */ /* 0x000fe200078e0203 */
[C---:B-1----:R-:W-:Y:S02]  /*2be0*/  IADD3 R5, R6.reuse, 0x20, RZ ;  /* 0x0000002006057810 */ /* 0x042fe40007ffe0ff */
[----:B------:R-:W-:-:S03]  /*2bf0*/  IADD3 R4, R6, 0x40, RZ ;  /* 0x0000004006047810 */ /* 0x000fc60007ffe0ff */
[C---:B------:R-:W-:Y:S02]  /*2c00*/  IMAD.IADD R5, R238.reuse, 0x1, R5 ;  /* 0x00000001ee057824 */ /* 0x040fe400078e0205 */
[C---:B------:R-:W-:Y:S02]  /*2c10*/  IMAD.IADD R4, R238.reuse, 0x1, R4 ;  /* 0x00000001ee047824 */ /* 0x040fe400078e0204 */
[C---:B------:R-:W-:Y:S01]  /*2c20*/  IMAD.IADD R5, R238.reuse, 0x1, R5 ;  /* 0x00000001ee057824 */ /* 0x040fe200078e0205 */
[C---:B------:R-:W-:Y:S02]  /*2c30*/  IADD3 R2, R238.reuse, R2, RZ ;  /* 0x00000002ee027210 */ /* 0x040fe40007ffe0ff */
[C---:B------:R-:W-:Y:S01]  /*2c40*/  IADD3 R4, R238.reuse, R4, RZ ;  /* 0x00000004ee047210 */ /* 0x040fe20007ffe0ff */
[----:B------:R-:W-:Y:S01]  /*2c50*/  IMAD.IADD R0, R238, 0x1, R0 ;  /* 0x00000001ee007824 */ /* 0x000fe200078e0200 */
[----:B------:R-:W-:Y:S02]  /*2c60*/  IADD3 R7, R6, 0xc0, RZ ;  /* 0x000000c006077810 */ /* 0x000fe40007ffe0ff */
[C---:B------:R-:W-:Y:S01]  /*2c70*/  IADD3 R5, R238.reuse, R5, RZ ;  /* 0x00000005ee057210 */ /* 0x040fe20007ffe0ff */
[----:B------:R-:W-:Y:S01]  /*2c80*/  IMAD.IADD R4, R238, 0x1, R4 ;  /* 0x00000001ee047824 */ /* 0x000fe200078e0204 */
[----:B------:R-:W-:Y:S01]  /*2c90*/  IADD3 R6, R6, 0xe0, RZ ;  /* 0x000000e006067810 */ /* 0x000fe20007ffe0ff */
[C---:B------:R-:W-:Y:S01]  /*2ca0*/  IMAD.IADD R2, R238.reuse, 0x1, R2 ;  /* 0x00000001ee027824 */ /* 0x040fe200078e0202 */
[C---:B------:R-:W-:Y:S01]  /*2cb0*/  IADD3 R3, R238.reuse, R3, RZ ;  /* 0x00000003ee037210 */ /* 0x040fe20007ffe0ff */
[C---:B------:R-:W-:Y:S01]  /*2cc0*/  IMAD.IADD R5, R238.reuse, 0x1, R5 ;  /* 0x00000001ee057824 */ /* 0x040fe200078e0205 */
[----:B------:R-:W-:-:S02]  /*2cd0*/  IADD3 R6, R238, R6, RZ ;  /* 0x00000006ee067210 */ /* 0x000fc40007ffe0ff */
[C---:B------:R-:W-:Y:S01]  /*2ce0*/  IADD3 R0, R238.reuse, R0, RZ ;  /* 0x00000000ee007210 */ /* 0x040fe20007ffe0ff */
[----:B------:R-:W-:Y:S01]  /*2cf0*/  STL [R1+0x18], R21 ;  /* 0x0000181501007387 */ /* 0x000fe20000100800 */
[C---:B------:R-:W-:Y:S01]  /*2d00*/  IADD3 R4, R238.reuse, R4, RZ ;  /* 0x00000004ee047210 */ /* 0x040fe20007ffe0ff */
[C---:B------:R-:W-:Y:S01]  /*2d10*/  IMAD.IADD R3, R238.reuse, 0x1, R3 ;  /* 0x00000001ee037824 */ /* 0x040fe200078e0203 */
[C---:B------:R-:W-:Y:S01]  /*2d20*/  IADD3 R2, R238.reuse, R2, RZ ;  /* 0x00000002ee027210 */ /* 0x040fe20007ffe0ff */
[----:B------:R-:W-:Y:S01]  /*2d30*/  STL [R1+0x14], R19 ;  /* 0x0000141301007387 */ /* 0x000fe20000100800 */
[C---:B------:R-:W-:Y:S02]  /*2d40*/  IMAD.IADD R6, R238.reuse, 0x1, R6 ;  /* 0x00000001ee067824 */ /* 0x040fe400078e0206 */
[C---:B------:R-:W-:Y:S01]  /*2d50*/  IMAD.IADD R0, R238.reuse, 0x1, R0 ;  /* 0x00000001ee007824 */ /* 0x040fe200078e0200 */
[----:B------:R1:W-:Y:S04]  /*2d60*/  STL [R1+0x10], R5 ;  /* 0x0000100501007387 */ /* 0x0003e80000100800 */
[----:B------:R2:W-:Y:S01]  /*2d70*/  STL [R1+0xc], R4 ;  /* 0x00000c0401007387 */ /* 0x0005e20000100800 */
[----:B------:R-:W-:-:S03]  /*2d80*/  IADD3 R250, R238, R6, RZ ;  /* 0x00000006eefa7210 */ /* 0x000fc60007ffe0ff */
[----:B------:R-:W-:Y:S01]  /*2d90*/  STL [R1+0x8], R3 ;  /* 0x0000080301007387 */ /* 0x000fe20000100800 */
[----:B------:R-:W-:-:S03]  /*2da0*/  IMAD.IADD R6, R238, 0x1, R4 ;  /* 0x00000001ee067824 */ /* 0x000fc600078e0204 */
[----:B------:R-:W-:Y:S04]  /*2db0*/  STL [R1+0x4], R2 ;  /* 0x0000040201007387 */ /* 0x000fe80000100800 */
[----:B------:R-:W-:Y:S01]  /*2dc0*/  STL [R1], R0 ;  /* 0x0000000001007387 */ /* 0x000fe20000100800 */
[----:B-1----:R-:W-:-:S05]  /*2dd0*/  IADD3 R5, R238, R5, RZ ;  /* 0x00000005ee057210 */ /* 0x002fca0007ffe0ff */
[----:B------:R1:W-:Y:S01]  /*2de0*/  STL [R1+0x2c], R5 ;  /* 0x00002c0501007387 */ /* 0x0003e20000100800 */
[----:B--2---:R-:W-:-:S03]  /*2df0*/  IMAD.IADD R4, R238, 0x1, R2 ;  /* 0x00000001ee047824 */ /* 0x004fc600078e0202 */
[----:B------:R2:W-:Y:S01]  /*2e00*/  STL [R1+0x28], R6 ;  /* 0x0000280601007387 */ /* 0x0005e20000100800 */
[----:B------:R-:W-:-:S05]  /*2e10*/  IMAD.IADD R7, R238, 0x1, R7 ;  /* 0x00000001ee077824 */ /* 0x000fca00078e0207 */
[C---:B------:R-:W-:Y:S02]  /*2e20*/  IADD3 R7, R238.reuse, R7, RZ ;  /* 0x00000007ee077210 */ /* 0x040fe40007ffe0ff */
[C---:B-1----:R-:W-:Y:S02]  /*2e30*/  IADD3 R5, R238.reuse, R3, RZ ;  /* 0x00000003ee057210 */ /* 0x042fe40007ffe0ff */
[----:B------:R-:W-:-:S03]  /*2e40*/  IADD3 R3, R238, R0, RZ ;  /* 0x00000000ee037210 */ /* 0x000fc60007ffe0ff */
[----:B------:R2:W-:Y:S04]  /*2e50*/  STL [R1+0x24], R5 ;  /* 0x0000240501007387 */ /* 0x0005e80000100800 */
[----:B------:R2:W-:Y:S04]  /*2e60*/  STL [R1+0x20], R4 ;  /* 0x0000200401007387 */ /* 0x0005e80000100800 */
[----:B------:R2:W-:Y:S01]  /*2e70*/  STL [R1+0x1c], R3 ;  /* 0x00001c0301007387 */ /* 0x0005e20000100800 */
[C---:B------:R-:W-:Y:S02]  /*2e80*/  IMAD.IADD R252, R238.reuse, 0x1, R7 ;  /* 0x00000001eefc7824 */ /* 0x040fe400078e0207 */
[----:B------:R-:W-:-:S03]  /*2e90*/  IMAD.IADD R249, R238, 0x1, R250 ;  /* 0x00000001eef97824 */ /* 0x000fc600078e02fa */
[C---:B------:R-:W-:Y:S01]  /*2ea0*/  IADD3 R251, R238.reuse, R252, RZ ;  /* 0x000000fceefb7210 */ /* 0x040fe20007ffe0ff */
        /* <DEDUP_REMOVED lines=64> */
[----:B------:R-:W-:Y:S01]  /*32b0*/  IMAD.MOV.U32 R233, RZ, RZ, 0x20 ;  /* 0x00000020ffe97424 */ /* 0x000fe200078e00ff */
[----:B------:R-:W-:Y:S01]  /*32c0*/  MOV R232, 0x40 ;  /* 0x0000004000e87802 */ /* 0x000fe20000000f00 */
[----:B------:R-:W-:Y:S01]  /*32d0*/  IMAD.SHL.U32 R228, R231, 0x2, RZ ;  /* 0x00000002e7e47824 */ /* 0x000fe200078e00ff */
[C---:B------:R-:W-:Y:S01]  /*32e0*/  IADD3 R0, R238.reuse, R249, RZ ;  /* 0x000000f9ee007210 */ /* 0x040fe20007ffe0ff */
[----:B------:R-:W-:Y:S01]  /*32f0*/  IMAD.IADD R2, R238, 0x1, R251 ;  /* 0x00000001ee027824 */ /* 0x000fe200078e02fb */
[----:B--2---:R-:W-:-:S04]  /*3300*/  UIADD3 UR15, UR21, 0x40, URZ ;  /* 0x00000040150f7890 */ /* 0x004fc8000fffe03f */
.L_x_1682:
[----:B------:R-:W2:Y:S01]  /*3310*/  LDL R0, [R1+0x3c] ;  /* 0x00003c0001007983 */ /* 0x000ea20000100800 */
[----:B------:R-:W-:Y:S01]  /*3320*/  UISETP.GE.AND UP0, UPT, UR15, UR6, UPT ;  /* 0x000000060f00728c */ /* 0x000fe2000bf06270 */
[----:B------:R-:W-:Y:S01]  /*3330*/  MOV R129, c[0x0][0x22c] ;  /* 0x00008b0000817a02 */ /* 0x000fe20000000f00 */
[----:B------:R-:W-:Y:S03]  /*3340*/  UISETP.GE.AND UP4, UPT, UR7, 0x1, UPT ;  /* 0x000000010700788c */ /* 0x000fe6000bf86270 */
[----:B------:R-:W0:Y:S01]  /*3350*/  LDGDEPBAR ;  /* 0x00000000000079af */ /* 0x000e220000000000 */
[----:B------:R-:W-:Y:S05]  /*3360*/  IMAD R129, R129, c[0x0][0x1c0], RZ ;  /* 0x0000700081817a24 */ /* 0x000fea00078e02ff */
[----:B------:R-:W3:Y:S01]  /*3370*/  LDL R117, [R1+0x38] ;  /* 0x0000380001757983 */ /* 0x000ee20000100800 */
[----:B------:R-:W-:Y:S05]  /*3380*/  LEA R129, -R129, RZ, 0x6 ;  /* 0x000000ff81817211 */ /* 0x000fea00078e31ff */
[----:B------:R-:W4:Y:S06]  /*3390*/  LDL R127, [R1+0x18] ;  /* 0x00001800017f7983 */ /* 0x000f2c0000100800 */
        /* <DEDUP_REMOVED lines=112> */
[----:B------:R-:W-:Y:S03]  /*3aa0*/  @P5 ISETP.GE.AND P5, PT, R3, UR6, PT ;  /* 0x0000000603005c0c */ /* 0x000fe6000bfa6270 */
[C---:B------:R-:W-:Y:S01]  /*3ab0*/  HMMA.16816.F32.BF16 R8, R108.reuse, R114, R8 ;  /* 0x000000726c08723c */ /* 0x040fe20000041808 */
[----:B------:R-:W-:Y:S07]  /*3ac0*/  LDSM.16.M88.4 R112, [R223+0x1e000] ;  /* 0x01e00000df70783b */ /* 0x000fee0000000200 */
[C---:B--2---:R-:W-:Y:S04]  /*3ad0*/  HMMA.16816.F32.BF16 R12, R108.reuse, R84, R12 ;  /* 0x000000546c0c723c */ /* 0x044fe8000004180c */
[----:B---3-5:R-:W-:Y:S04]  /*3ae0*/  FMUL.FTZ R2, R247, 1.4426950216293334961 ;  /* 0x3fb8aa3bf7027820 */ /* 0x028fe80000410000 */
        /* <DEDUP_REMOVED lines=159> */
[----:B----4-:R-:W-:Y:S03]  /*44e0*/  IADD3 R92, P0, R127, UR11, RZ ;  /* 0x0000000b7f5c7c10 */ /* 0x010fe6000ff1e0ff */
        /* <DEDUP_REMOVED lines=8> */
[----:B------:R4:W-:Y:S01]  /*4570*/  STS [R239+0x2a000], R3 ;  /* 0x02a00003ef007388 */ /* 0x0009e20000000800 */
[----:B------:R-:W-:Y:S05]  /*4580*/  PLOP3.LUT P0, PT, PT, PT, UP4, 0x80, 0x0 ;  /* 0x000000000000781c */ /* 0x000fea0003f0f048 */
[----:B------:R-:W-:Y:S01]  /*4590*/  STS [R246+0x2a400], R5 ;  /* 0x02a40005f6007388 */ /* 0x000fe20000000800 */
        /* <DEDUP_REMOVED lines=105> */
[----:B-1----:R-:W3:Y:S01]  /*4c30*/  LDG.E R0, [R92.64+0x20] ;  /* 0x000020045c007981 */ /* 0x002ee2000c1e1900 */
[C---:B--2---:R-:W-:Y:S08]  /*4c40*/  HMMA.16816.F32.BF16 R4, R84.reuse, R88, R4 ;  /* 0x000000585404723c */ /* 0x044ff00000041804 */
[C---:B------:R-:W-:Y:S01]  /*4c50*/  HMMA.16816.F32.BF16 R8, R84.reuse, R90, R8 ;  /* 0x0000005a5408723c */ /* 0x040fe20000041808 */
[----:B------:R-:W1:Y:S07]  /*4c60*/  LDSM.16.M88.4 R88, [R222+0x26800] ;  /* 0x02680000de58783b */ /* 0x000e6e0000000200 */
[C---:B-1----:R-:W-:Y:S08]  /*4c70*/  HMMA.16816.F32.BF16 R12, R84.reuse, R88, R12 ;  /* 0x00000058540c723c */ /* 0x042ff0000004180c */
[----:B------:R-:W-:Y:S01]  /*4c80*/  HMMA.16816.F32.BF16 R16, R84, R90, R16 ;  /* 0x0000005a5410723c */ /* 0x000fe20000041810 */
[----:B------:R1:W-:Y:S06]  /*4c90*/  LDSM.16.M88.4 R84, [R3+0x16000] ;  /* 0x016000000354783b */ /* 0x0003ec0000000200 */
[----:B------:R-:W2:Y:S06]  /*4ca0*/  LDSM.16.M88.4 R88, [R224+0x26000] ;  /* 0x02600000e058783b */ /* 0x000eac0000000200 */
[----:B-1----:R-:W4:Y:S01]  /*4cb0*/  LDG.E R3, [R92.64] ;  /* 0x000000045c037981 */ /* 0x002f22000c1e1900 */
[C---:B--2---:R-:W-:Y:S08]  /*4cc0*/  HMMA.16816.F32.BF16 R4, R84.reuse, R88, R4 ;  /* 0x000000585404723c */ /* 0x044ff00000041804 */
        /* <DEDUP_REMOVED lines=12> */
[----:B------:R-:W-:Y:S03]  /*4d90*/  FMUL.FTZ R88, R88, c[0x0][0x2ec] ;  /* 0x0000bb0058587a20 */ /* 0x000fe60000410000 */
[----:B------:R-:W-:Y:S02]  /*4da0*/  FFMA.FTZ R87, -R99, R99, 1 ;  /* 0x3f80000063577423 */ /* 0x000fe40000010163 */
[----:B------:R-:W-:Y:S03]  /*4db0*/  FFMA.FTZ R86, -R100, R100, 1 ;  /* 0x3f80000064567423 */ /* 0x000fe60000010164 */
[----:B------:R-:W-:Y:S02]  /*4dc0*/  FMUL.FTZ R87, R87, c[0x0][0x2ec] ;  /* 0x0000bb0057577a20 */ /* 0x000fe40000410000 */
[----:B------:R-:W-:Y:S02]  /*4dd0*/  FFMA.FTZ R85, -R96, R96, 1 ;  /* 0x3f80000060557423 */ /* 0x000fe40000010160 */
[----:B------:R-:W-:Y:S02]  /*4de0*/  FMUL.FTZ R86, R86, c[0x0][0x2ec] ;  /* 0x0000bb0056567a20 */ /* 0x000fe40000410000 */
[----:B------:R-:W-:Y:S02]  /*4df0*/  FMUL.FTZ R85, R85, c[0x0][0x2ec] ;  /* 0x0000bb0055557a20 */ /* 0x000fe40000410000 */
[C---:B---3--:R-:W-:Y:S04]  /*4e00*/  FADD.FTZ R14, -R0.reuse, R14 ;  /* 0x0000000e000e7221 */ /* 0x048fe80000010100 */
[----:B------:R-:W-:Y:S02]  /*4e10*/  FADD.FTZ R18, -R0, R18 ;  /* 0x0000001200127221 */ /* 0x000fe40000010100 */
[----:B------:R-:W-:Y:S02]  /*4e20*/  FMUL.FTZ R14, R123, R14 ;  /* 0x0000000e7b0e7220 */ /* 0x000fe40000410000 */
[C---:B----4-:R-:W-:Y:S02]  /*4e30*/  FADD.FTZ R2, -R3.reuse, R4 ;  /* 0x0000000403027221 */ /* 0x050fe40000010100 */
[----:B------:R-:W-:Y:S02]  /*4e40*/  FADD.FTZ R4, -R3, R5 ;  /* 0x0000000503047221 */ /* 0x000fe40000010100 */
[----:B------:R-:W-:Y:S02]  /*4e50*/  FMUL.FTZ R2, R118, R2 ;  /* 0x0000000276027220 */ /* 0x000fe40000410000 */
[----:B------:R-:W-:Y:S02]  /*4e60*/  FMUL.FTZ R4, R115, R4 ;  /* 0x0000000473047220 */ /* 0x000fe40000410000 */
[----:B------:R-:W-:Y:S02]  /*4e70*/  FADD.FTZ R5, -R3, R8 ;  /* 0x0000000803057221 */ /* 0x000fe40000010100 */
[----:B------:R-:W-:Y:S02]  /*4e80*/  FMUL.FTZ R88, R2, R88 ;  /* 0x0000005802587220 */ /* 0x000fe40000410000 */
[----:B------:R-:W-:Y:S02]  /*4e90*/  FFMA.FTZ R2, -R98, R98, 1 ;  /* 0x3f80000062027423 */ /* 0x000fe40000010162 */
[----:B------:R-:W-:Y:S02]  /*4ea0*/  FMUL.FTZ R5, R111, R5 ;  /* 0x000000056f057220 */ /* 0x000fe40000410000 */
[----:B------:R-:W-:Y:S02]  /*4eb0*/  FMUL.FTZ R87, R4, R87 ;  /* 0x0000005704577220 */ /* 0x000fe40000410000 */
[----:B------:R-:W-:Y:S02]  /*4ec0*/  FFMA.FTZ R4, -R97, R97, 1 ;  /* 0x3f80000061047423 */ /* 0x000fe40000010161 */
[C---:B------:R-:W-:Y:S02]  /*4ed0*/  FADD.FTZ R84, -R3.reuse, R16 ;  /* 0x0000001003547221 */ /* 0x040fe40000010100 */
[C---:B------:R-:W-:Y:S02]  /*4ee0*/  FADD.FTZ R17, -R3.reuse, R17 ;  /* 0x0000001103117221 */ /* 0x040fe40000010100 */
[----:B------:R-:W-:Y:S02]  /*4ef0*/  FMUL.FTZ R16, R2, c[0x0][0x2ec] ;  /* 0x0000bb0002107a20 */ /* 0x000fe40000410000 */
[C---:B------:R-:W-:Y:S02]  /*4f00*/  FADD.FTZ R8, -R3.reuse, R9 ;  /* 0x0000000903087221 */ /* 0x040fe40000010100 */
[C---:B------:R-:W-:Y:S02]  /*4f10*/  FADD.FTZ R12, -R3.reuse, R12 ;  /* 0x0000000c030c7221 */ /* 0x040fe40000010100 */
[----:B------:R-:W-:Y:S02]  /*4f20*/  FADD.FTZ R9, -R3, R13 ;  /* 0x0000000d03097221 */ /* 0x000fe40000010100 */
[----:B------:R-:W-:Y:S02]  /*4f30*/  FMUL.FTZ R13, R4, c[0x0][0x2ec] ;  /* 0x0000bb00040d7a20 */ /* 0x000fe40000410000 */
[----:B------:R-:W-:Y:S02]  /*4f40*/  FMUL.FTZ R16, R5, R16 ;  /* 0x0000001005107220 */ /* 0x000fe40000410000 */
[----:B------:R-:W-:Y:S02]  /*4f50*/  FMUL.FTZ R4, R109, R84 ;  /* 0x000000546d047220 */ /* 0x000fe40000410000 */
[----:B------:R-:W-:Y:S02]  /*4f60*/  FMUL.FTZ R5, R108, R17 ;  /* 0x000000116c057220 */ /* 0x000fe40000410000 */
[----:B------:R-:W-:Y:S02]  /*4f70*/  FFMA.FTZ R84, -R95, R95, 1 ;  /* 0x3f8000005f547423 */ /* 0x000fe4000001015f */
[----:B------:R-:W-:Y:S02]  /*4f80*/  FFMA.FTZ R17, -R94, R94, 1 ;  /* 0x3f8000005e117423 */ /* 0x000fe4000001015e */
[----:B------:R-:W-:Y:S02]  /*4f90*/  FMUL.FTZ R2, R117, R12 ;  /* 0x0000000c75027220 */ /* 0x000fe40000410000 */
[----:B------:R-:W-:Y:S02]  /*4fa0*/  FMUL.FTZ R3, R114, R9 ;  /* 0x0000000972037220 */ /* 0x000fe40000410000 */
[----:B------:R-:W-:Y:S02]  /*4fb0*/  FMUL.FTZ R84, R84, c[0x0][0x2ec] ;  /* 0x0000bb0054547a20 */ /* 0x000fe40000410000 */
[----:B------:R-:W-:Y:S02]  /*4fc0*/  FMUL.FTZ R17, R17, c[0x0][0x2ec] ;  /* 0x0000bb0011117a20 */ /* 0x000fe40000410000 */
[----:B------:R-:W-:Y:S02]  /*4fd0*/  FMUL.FTZ R86, R2, R86 ;  /* 0x0000005602567220 */ /* 0x000fe40000410000 */
[----:B------:R-:W-:Y:S02]  /*4fe0*/  FMUL.FTZ R85, R3, R85 ;  /* 0x0000005503557220 */ /* 0x000fe40000410000 */
[C---:B------:R-:W-:Y:S02]  /*4ff0*/  FADD.FTZ R2, -R0.reuse, R6 ;  /* 0x0000000600027221 */ /* 0x040fe40000010100 */
[----:B------:R-:W-:Y:S02]  /*5000*/  FADD.FTZ R3, -R0, R7 ;  /* 0x0000000700037221 */ /* 0x000fe40000010100 */
[----:B------:R-:W-:Y:S02]  /*5010*/  FMUL.FTZ R84, R4, R84 ;  /* 0x0000005404547220 */ /* 0x000fe40000410000 */
[----:B------:R-:W-:Y:S02]  /*5020*/  FMUL.FTZ R17, R5, R17 ;  /* 0x0000001105117220 */ /* 0x000fe40000410000 */
[----:B------:R-:W-:Y:S02]  /*5030*/  FFMA.FTZ R4, -R113, R113, 1 ;  /* 0x3f80000071047423 */ /* 0x000fe40000010171 */
[----:B------:R-:W-:Y:S02]  /*5040*/  FFMA.FTZ R5, -R112, R112, 1 ;  /* 0x3f80000070057423 */ /* 0x000fe40000010170 */
[----:B------:R-:W-:Y:S02]  /*5050*/  FADD.FTZ R9, -R0, R11 ;  /* 0x0000000b00097221 */ /* 0x000fe40000010100 */
[----:B------:R-:W-:Y:S02]  /*5060*/  FFMA.FTZ R7, -R106, R106, 1 ;  /* 0x3f8000006a077423 */ /* 0x000fe4000001016a */
[----:B------:R-:W-:Y:S02]  /*5070*/  FMUL.FTZ R8, R110, R8 ;  /* 0x000000086e087220 */ /* 0x000fe40000410000 */
[----:B------:R-:W-:Y:S02]  /*5080*/  FMUL.FTZ R2, R126, R2 ;  /* 0x000000027e027220 */ /* 0x000fe40000410000 */
[----:B------:R-:W-:Y:S02]  /*5090*/  FMUL.FTZ R3, R125, R3 ;  /* 0x000000037d037220 */ /* 0x000fe40000410000 */
[----:B------:R-:W-:Y:S02]  /*50a0*/  FMUL.FTZ R4, R4, c[0x0][0x2ec] ;  /* 0x0000bb0004047a20 */ /* 0x000fe40000410000 */
[----:B------:R-:W-:Y:S02]  /*50b0*/  FMUL.FTZ R5, R5, c[0x0][0x2ec] ;  /* 0x0000bb0005057a20 */ /* 0x000fe40000410000 */
[----:B------:R-:W-:Y:S02]  /*50c0*/  FMUL.FTZ R9, R121, R9 ;  /* 0x0000000979097220 */ /* 0x000fe40000410000 */
[----:B------:R-:W-:Y:S02]  /*50d0*/  FMUL.FTZ R7, R7, c[0x0][0x2ec] ;  /* 0x0000bb0007077a20 */ /* 0x000fe40000410000 */
[----:B------:R-:W-:Y:S02]  /*50e0*/  FMUL.FTZ R13, R8, R13 ;  /* 0x0000000d080d7220 */ /* 0x000fe40000410000 */
[----:B------:R-:W-:Y:S02]  /*50f0*/  FADD.FTZ R6, -R0, R10 ;  /* 0x0000000a00067221 */ /* 0x000fe40000010100 */
[----:B------:R-:W-:Y:S02]  /*5100*/  FMUL.FTZ R4, R2, R4 ;  /* 0x0000000402047220 */ /* 0x000fe40000410000 */
[----:B------:R-:W-:Y:S02]  /*5110*/  FMUL.FTZ R5, R3, R5 ;  /* 0x0000000503057220 */ /* 0x000fe40000410000 */
[C---:B------:R-:W-:Y:S02]  /*5120*/  FADD.FTZ R3, -R0.reuse, R15 ;  /* 0x0000000f00037221 */ /* 0x040fe40000010100 */
        /* <DEDUP_REMOVED lines=8> */
[----:B------:R-:W-:Y:S02]  /*51b0*/  FMUL.FTZ R8, R8, c[0x0][0x2ec] ;  /* 0x0000bb0008087a20 */ /* 0x000fe40000410000 */
        /* <DEDUP_REMOVED lines=39> */
.L_x_1680:
[----:B------:R-:W-:Y:S01]  /*5430*/  F2FP.BF16.PACK_AB R6, R87, R88 ;  /* 0x000000585706723e */ /* 0x000fe200000010ff */
[----:B------:R-:W-:Y:S01]  /*5440*/  IMAD.SHL.U32 R216, R230, 0x2, RZ ;  /* 0x00000002e6d87824 */ /* 0x000fe200078e00ff */
        /* <DEDUP_REMOVED lines=44> */
[----:B------:R-:W-:Y:S06]  /*5710*/  LDSM.16.MT88.4 R4, [R227+0x2b000] ;  /* 0x02b00000e304783b */ /* 0x000fec0000004200 */
[----:B------:R-:W-:Y:S01]  /*5720*/  LDSM.16.MT88.4 R88, [R226+0x2b000] ;  /* 0x02b00000e258783b */ /* 0x000fe20000004200 */
        /* <DEDUP_REMOVED lines=14> */
[----:B------:R-:W4:Y:S07]  /*5810*/  LDSM.16.MT88.4 R96, [R216+0x15000] ;  /* 0x01500000d860783b */ /* 0x000f2e0000004200 */
[-C--:B---3--:R-:W-:Y:S08]  /*5820*/  HMMA.16816.F32.BF16 R68, R8, R12.reuse, R68 ;  /* 0x0000000c0844723c */ /* 0x088ff00000041844 */
[C---:B------:R-:W-:Y:S08]  /*5830*/  HMMA.16816.F32.BF16 R72, R84.reuse, R12, R72 ;  /* 0x0000000c5448723c */ /* 0x040ff00000041848 */
[-C--:B------:R-:W-:Y:S01]  /*5840*/  HMMA.16816.F32.BF16 R76, R84, R14.reuse, R76 ;  /* 0x0000000e544c723c */ /* 0x080fe2000004184c */
[----:B------:R-:W3:Y:S07]  /*5850*/  LDSM.16.MT88.4 R84, [R216+0x17000] ;  /* 0x01700000d854783b */ /* 0x000eee0000004200 */
[----:B------:R-:W-:Y:S01]  /*5860*/  HMMA.16816.F32.BF16 R80, R8, R14, R80 ;  /* 0x0000000e0850723c */ /* 0x000fe20000041850 */
[----:B------:R-:W-:Y:S06]  /*5870*/  LDSM.16.MT88.4 R8, [R227+0x2b800] ;  /* 0x02b80000e308783b */ /* 0x000fec0000004200 */
[----:B------:R-:W5:Y:S01]  /*5880*/  LDSM.16.MT88.4 R12, [R216+0x11800] ;  /* 0x01180000d80c783b */ /* 0x000f620000004200 */
        /* <DEDUP_REMOVED lines=10> */
[-C--:B----4-:R-:W-:Y:S08]  /*5930*/  HMMA.16816.F32.BF16 R52, R4, R96.reuse, R52 ;  /* 0x000000600434723c */ /* 0x090ff00000041834 */
[C---:B------:R-:W-:Y:S08]  /*5940*/  HMMA.16816.F32.BF16 R56, R88.reuse, R96, R56 ;  /* 0x000000605838723c */ /* 0x040ff00000041838 */
[-C--:B------:R-:W-:Y:S08]  /*5950*/  HMMA.16816.F32.BF16 R60, R88, R98.reuse, R60 ;  /* 0x00000062583c723c */ /* 0x080ff0000004183c */
[C---:B------:R-:W-:Y:S01]  /*5960*/  HMMA.16816.F32.BF16 R64, R4.reuse, R98, R64 ;  /* 0x000000620440723c */ /* 0x040fe20000041840 */
[----:B------:R-:W4:Y:S07]  /*5970*/  LDSM.16.MT88.4 R96, [R216+0x15800] ;  /* 0x01580000d860783b */ /* 0x000f2e0000004200 */
[-C--:B---3--:R-:W-:Y:S08]  /*5980*/  HMMA.16816.F32.BF16 R68, R4, R84.reuse, R68 ;  /* 0x000000540444723c */ /* 0x088ff00000041844 */
[C---:B------:R-:W-:Y:S08]  /*5990*/  HMMA.16816.F32.BF16 R72, R88.reuse, R84, R72 ;  /* 0x000000545848723c */ /* 0x040ff00000041848 */
[-C--:B------:R-:W-:Y:S01]  /*59a0*/  HMMA.16816.F32.BF16 R76, R88, R86.reuse, R76 ;  /* 0x00000056584c723c */ /* 0x080fe2000004184c */
[----:B------:R-:W3:Y:S06]  /*59b0*/  LDSM.16.MT88.4 R88, [R216+0x17800] ;  /* 0x01780000d858783b */ /* 0x000eec0000004200 */
[----:B------:R-:W-:Y:S01]  /*59c0*/  BAR.SYNC.DEFER_BLOCKING 0x0 ;  /* 0x0000000000007b1d */ /* 0x000fe20000010000 */
[----:B------:R-:W-:Y:S08]  /*59d0*/  HMMA.16816.F32.BF16 R80, R4, R86, R80 ;  /* 0x000000560450723c */ /* 0x000ff00000041850 */
[-C--:B-----5:R-:W-:Y:S08]  /*59e0*/  HMMA.16816.F32.BF16 R20, R8, R12.reuse, R20 ;  /* 0x0000000c0814723c */ /* 0x0a0ff00000041814 */
[C---:B-1----:R-:W-:Y:S08]  /*59f0*/  HMMA.16816.F32.BF16 R24, R16.reuse, R12, R24 ;  /* 0x0000000c1018723c */ /* 0x042ff00000041818 */
[-C--:B------:R-:W-:Y:S08]  /*5a00*/  HMMA.16816.F32.BF16 R28, R16, R14.reuse, R28 ;  /* 0x0000000e101c723c */ /* 0x080ff0000004181c */
[C---:B------:R-:W-:Y:S08]  /*5a10*/  HMMA.16816.F32.BF16 R32, R8.reuse, R14, R32 ;  /* 0x0000000e0820723c */ /* 0x040ff00000041820 */
[-C--:B--2---:R-:W-:Y:S08]  /*5a20*/  HMMA.16816.F32.BF16 R36, R8, R92.reuse, R36 ;  /* 0x0000005c0824723c */ /* 0x084ff00000041824 */
[C---:B------:R-:W-:Y:S08]  /*5a30*/  HMMA.16816.F32.BF16 R40, R16.reuse, R92, R40 ;  /* 0x0000005c1028723c */ /* 0x040ff00000041828 */
[-C--:B------:R-:W-:Y:S08]  /*5a40*/  HMMA.16816.F32.BF16 R44, R16, R94.reuse, R44 ;  /* 0x0000005e102c723c */ /* 0x080ff0000004182c */
[C---:B------:R-:W-:Y:S08]  /*5a50*/  HMMA.16816.F32.BF16 R48, R8.reuse, R94, R48 ;  /* 0x0000005e0830723c */ /* 0x040ff00000041830 */
[-C--:B----4-:R-:W-:Y:S08]  /*5a60*/  HMMA.16816.F32.BF16 R52, R8, R96.reuse, R52 ;  /* 0x000000600834723c */ /* 0x090ff00000041834 */
[C---:B------:R-:W-:Y:S08]  /*5a70*/  HMMA.16816.F32.BF16 R56, R16.reuse, R96, R56 ;  /* 0x000000601038723c */ /* 0x040ff00000041838 */
[-C--:B------:R-:W-:Y:S08]  /*5a80*/  HMMA.16816.F32.BF16 R60, R16, R98.reuse, R60 ;  /* 0x00000062103c723c */ /* 0x080ff0000004183c */
[C---:B------:R-:W-:Y:S08]  /*5a90*/  HMMA.16816.F32.BF16 R64, R8.reuse, R98, R64 ;  /* 0x000000620840723c */ /* 0x040ff00000041840 */
[-C--:B---3--:R-:W-:Y:S08]  /*5aa0*/  HMMA.16816.F32.BF16 R68, R8, R88.reuse, R68 ;  /* 0x000000580844723c */ /* 0x088ff00000041844 */
[C---:B------:R-:W-:Y:S08]  /*5ab0*/  HMMA.16816.F32.BF16 R72, R16.reuse, R88, R72 ;  /* 0x000000581048723c */ /* 0x040ff00000041848 */
[-C--:B------:R-:W-:Y:S08]  /*5ac0*/  HMMA.16816.F32.BF16 R76, R16, R90.reuse, R76 ;  /* 0x0000005a104c723c */ /* 0x080ff0000004184c */
[----:B------:R-:W-:Y:S01]  /*5ad0*/  HMMA.16816.F32.BF16 R80, R8, R90, R80 ;  /* 0x0000005a0850723c */ /* 0x000fe20000041850 */
[----:B------:R-:W-:-:S07]  /*5ae0*/  @!P0 BRA `(.L_x_1681) ;  /* 0x0000015000008947 */ /* 0x000fce0003800000 */
[----:B------:R-:W-:Y:S01]  /*5af0*/  IMAD.MOV.U32 R3, RZ, RZ, c[0x0][0x370] ;  /* 0x0000dc00ff037624 */ /* 0x000fe200078e00ff */
[----:B------:R-:W-:Y:S03]  /*5b00*/  MOV R4, c[0x0][0x374] ;  /* 0x0000dd0000047a02 */ /* 0x000fe60000000f00 */
[C---:B------:R-:W-:Y:S05]  /*5b10*/  IMAD.U32 R0, R3.reuse, -0x40, RZ ;  /* 0xffffffc003007824 */ /* 0x040fea00078e00ff */
        /* <DEDUP_REMOVED lines=18> */
.L_x_1681:
[----:B-1----:R-:W-:Y:S01]  /*5c40*/  IMAD.MOV.U32 R2, RZ, RZ, R128 ;  /* 0x000000ffff027224 */ /* 0x002fe200078e0080 */
[----:B------:R-:W-:Y:S01]  /*5c50*/  LDSM.16.MT88.4 R16, [R216+0x18000] ;  /* 0x01800000d810783b */ /* 0x000fe20000004200 */
[----:B------:R-:W-:Y:S01]  /*5c60*/  IMAD.MOV.U32 R3, RZ, RZ, R127 ;  /* 0x000000ffff037224 */ /* 0x000fe200078e007f */
[----:B------:R-:W-:Y:S01]  /*5c70*/  ULOP3.LUT UR12, UR7, 0x1, URZ, 0xc0, !UPT ;  /* 0x00000001070c7892 */ /* 0x000fe2000f8ec03f */
[----:B------:R-:W-:Y:S01]  /*5c80*/  IMAD.IADD R0, R229, 0x1, R116 ;  /* 0x00000001e5007824 */ /* 0x000fe200078e0274 */
[----:B------:R-:W-:Y:S01]  /*5c90*/  @UP4 UIADD3 UR13, UP1, UR9, -0x100, URZ ;  /* 0xffffff00090d4890 */ /* 0x000fe2000ff3e03f */
[----:B------:R-:W1:Y:S01]  /*5ca0*/  LDSM.16.M88.4 R128, [R229] ;  /* 0x00000000e580783b */ /* 0x000e620000000200 */
        /* <DEDUP_REMOVED lines=139> */
[----:B------:R-:W-:Y:S01]  /*6560*/  IMAD R206, R206, c[0x0][0x1c0], RZ ;  /* 0x00007000cece7a24 */ /* 0x000fe200078e02ff */
[----:B------:R4:W-:Y:S01]  /*6570*/  RED.E.ADD.F32.FTZ.RN.STRONG.GPU [R6.64], R10 ;  /* 0x0000000a0600798e */ /* 0x0009e2000c10e784 */
[-C--:B------:R-:W-:Y:S01]  /*6580*/  LEA.HI.X.SX32 R5, R208, R235.reuse, 0x2, P0 ;  /* 0x000000ebd0057211 */ /* 0x080fe200000f16ff */
[----:B------:R-:W-:Y:S02]  /*6590*/  IMAD.SHL.U32 R207, R207, 0x10, RZ ;  /* 0x00000010cfcf7824 */ /* 0x000fe400078e00ff */
[----:B------:R-:W-:Y:S02]  /*65a0*/  IMAD.SHL.U32 R206, R206, 0x10, RZ ;  /* 0x00000010cece7824 */ /* 0x000fe400078e00ff */
[----:B------:R4:W-:Y:S01]  /*65b0*/  RED.E.ADD.F32.FTZ.RN.STRONG.GPU [R4.64], R11 ;  /* 0x0000000b0400798e */ /* 0x0009e2000c10e784 */
[C---:B------:R-:W-:Y:S02]  /*65c0*/  IADD3 R208, R207.reuse, 0x20, RZ ;  /* 0x00000020cfd07810 */ /* 0x040fe40007ffe0ff */
[----:B------:R-:W-:Y:S02]  /*65d0*/  IADD3 R206, R206, 0x20, RZ ;  /* 0x00000020cece7810 */ /* 0x000fe40007ffe0ff */
[----:B------:R-:W-:Y:S01]  /*65e0*/  RED.E.ADD.F32.FTZ.RN.STRONG.GPU [R234.64+0x80], R16 ;  /* 0x00008010ea00798e */ /* 0x000fe2000c10e784 */
[----:B------:R-:W-:Y:S01]  /*65f0*/  IMAD.IADD R208, R238, 0x1, R208 ;  /* 0x00000001eed07824 */ /* 0x000fe200078e02d0 */
[CC--:B------:R-:W-:Y:S03]  /*6600*/  LEA R8, P0, R206.reuse, R234.reuse, 0x2 ;  /* 0x000000eace087211 */ /* 0x0c0fe600078010ff */
[----:B------:R-:W-:Y:S01]  /*6610*/  RED.E.ADD.F32.FTZ.RN.STRONG.GPU [R2.64+0x80], R17 ;  /* 0x000080110200798e */ /* 0x000fe2000c10e784 */
[-C--:B-1----:R-:W-:Y:S04]  /*6620*/  LEA.HI.X.SX32 R9, R206, R235.reuse, 0x2, P0 ;  /* 0x000000ebce097211 */ /* 0x082fe800000f16ff */
[----:B------:R-:W3:Y:S01]  /*6630*/  LDL R197, [R1+0xc] ;  /* 0x00000c0001c57983 */ /* 0x000ee20000100800 */
[C---:B------:R-:W-:Y:S02]  /*6640*/  IADD3 R206, R207.reuse, 0x20, RZ ;  /* 0x00000020cfce7810 */ /* 0x040fe40007ffe0ff */
[----:B------:R-:W-:Y:S02]  /*6650*/  IADD3 R207, R207, 0x20, RZ ;  /* 0x00000020cfcf7810 */ /* 0x000fe40007ffe0ff */
[----:B------:R1:W-:Y:S01]  /*6660*/  RED.E.ADD.F32.FTZ.RN.STRONG.GPU [R8.64], R18 ;  /* 0x000000120800798e */ /* 0x0003e2000c10e784 */
[----:B------:R-:W-:Y:S01]  /*6670*/  IMAD.IADD R206, R238, 0x1, R206 ;  /* 0x00000001eece7824 */ /* 0x000fe200078e02ce */
[-C--:B----4-:R-:W-:Y:S01]  /*6680*/  LEA R6, P1, R208, R234.reuse, 0x2 ;  /* 0x000000ead0067211 */ /* 0x090fe200078210ff */
[C---:B------:R-:W-:Y:S02]  /*6690*/  IMAD.IADD R207, R238.reuse, 0x1, R207 ;  /* 0x00000001eecf7824 */ /* 0x040fe400078e02cf */
[----:B------:R-:W3:Y:S01]  /*66a0*/  LDL R196, [R1+0x28] ;  /* 0x0000280001c47983 */ /* 0x000ee20000100800 */
        /* <DEDUP_REMOVED lines=12> */
[-C--:B------:R-:W-:Y:S04]  /*6770*/  LEA.HI.X.SX32 R9, R206, R235.reuse, 0x2, P2 ;  /* 0x000000ebce097211 */ /* 0x080fe800010f16ff */
[C---:B------:R-:W-:Y:S02]  /*6780*/  IADD3 R199, R207.reuse, 0x40, RZ ;  /* 0x00000040cfc77810 */ /* 0x040fe40007ffe0ff */
[C---:B------:R-:W-:Y:S01]  /*6790*/  IADD3 R198, R207.reuse, 0x40, RZ ;  /* 0x00000040cfc67810 */ /* 0x040fe20007ffe0ff */
[----:B------:R1:W-:Y:S02]  /*67a0*/  RED.E.ADD.F32.FTZ.RN.STRONG.GPU [R8.64], R13 ;  /* 0x0000000d0800798e */ /* 0x0003e4000c10e784 */
[C---:B------:R-:W-:Y:S02]  /*67b0*/  IMAD.IADD R199, R238.reuse, 0x1, R199 ;  /* 0x00000001eec77824 */ /* 0x040fe400078e02c7 */
[C---:B------:R-:W-:Y:S02]  /*67c0*/  IMAD.IADD R198, R238.reuse, 0x1, R198 ;  /* 0x00000001eec67824 */ /* 0x040fe400078e02c6 */
[C---:B------:R-:W-:Y:S02]  /*67d0*/  IMAD.IADD R199, R238.reuse, 0x1, R199 ;  /* 0x00000001eec77824 */ /* 0x040fe400078e02c7 */
[C---:B------:R-:W-:Y:S04]  /*67e0*/  IMAD.IADD R198, R238.reuse, 0x1, R198 ;  /* 0x00000001eec67824 */ /* 0x040fe800078e02c6 */
[----:B------:R-:W-:Y:S01]  /*67f0*/  IMAD.IADD R198, R238, 0x1, R198 ;  /* 0x00000001eec67824 */ /* 0x000fe200078e02c6 */
[----:B------:R-:W3:Y:S04]  /*6800*/  LDL R12, [R1+0x24] ;  /* 0x00002400010c7983 */ /* 0x000ee80000100800 */
[CC--:B-1----:R-:W-:Y:S01]  /*6810*/  LEA R8, P2, R198.reuse, R234.reuse, 0x2 ;  /* 0x000000eac6087211 */ /* 0x0c2fe200078410ff */
[----:B------:R-:W3:Y:S03]  /*6820*/  LDL R13, [R1+0x20] ;  /* 0x00002000010d7983 */ /* 0x000ee60000100800 */
        /* <DEDUP_REMOVED lines=47> */
[-C--:B------:R-:W-:Y:S05]  /*6b20*/  LEA.HI.X.SX32 R5, R197, R235.reuse, 0x2, P1 ;  /* 0x000000ebc5057211 */ /* 0x080fea00008f16ff */
[----:B------:R1:W-:Y:S01]  /*6b30*/  RED.E.ADD.F32.FTZ.RN.STRONG.GPU [R4.64], R90 ;  /* 0x0000005a0400798e */ /* 0x0003e2000c10e784 */
[CC--:B------:R-:W-:Y:S04]  /*6b40*/  LEA R6, P0, R196.reuse, R234.reuse, 0x2 ;  /* 0x000000eac4067211 */ /* 0x0c0fe800078010ff */
[-C--:B------:R-:W-:Y:S05]  /*6b50*/  LEA.HI.X.SX32 R7, R196, R235.reuse, 0x2, P0 ;  /* 0x000000ebc4077211 */ /* 0x080fea00000f16ff */
[----:B------:R2:W-:Y:S05]  /*6b60*/  RED.E.ADD.F32.FTZ.RN.STRONG.GPU [R6.64], R91 ;  /* 0x0000005b0600798e */ /* 0x0005ea000c10e784 */
[----:B------:R-:W-:Y:S05]  /*6b70*/  RED.E.ADD.F32.FTZ.RN.STRONG.GPU [R234.64+0x180], R96 ;  /* 0x00018060ea00798e */ /* 0x000fea000c10e784 */
[----:B------:R-:W-:Y:S05]  /*6b80*/  RED.E.ADD.F32.FTZ.RN.STRONG.GPU [R2.64+0x180], R97 ;  /* 0x000180610200798e */ /* 0x000fea000c10e784 */
[----:B------:R-:W-:Y:S01]  /*6b90*/  LDSM.16.MT88.4 R88, [R220+0x6000] ;  /* 0x00600000dc58783b */ /* 0x000fe20000004200 */
[CC--:B-1----:R-:W-:Y:S04]  /*6ba0*/  LEA R4, P0, R16.reuse, R234.reuse, 0x2 ;  /* 0x000000ea10047211 */ /* 0x0c2fe800078010ff */
[-C--:B------:R-:W-:Y:S02]  /*6bb0*/  LEA.HI.X.SX32 R5, R16, R235.reuse, 0x2, P0 ;  /* 0x000000eb10057211 */ /* 0x080fe400000f16ff */
[----:B------:R-:W-:Y:S01]  /*6bc0*/  IADD3 R16, R204, 0x60, RZ ;  /* 0x00000060cc107810 */ /* 0x000fe20007ffe0ff */
[----:B------:R-:W-:Y:S02]  /*6bd0*/  IMAD.MOV.U32 R204, RZ, RZ, c[0x0][0x22c] ;  /* 0x00008b00ffcc7624 */ /* 0x000fe400078e00ff */
[----:B------:R-:W-:Y:S01]  /*6be0*/  RED.E.ADD.F32.FTZ.RN.STRONG.GPU [R4.64], R98 ;  /* 0x000000620400798e */ /* 0x000fe2000c10e784 */
[CC--:B--2---:R-:W-:Y:S01]  /*6bf0*/  LEA R6, P1, R17.reuse, R234.reuse, 0x2 ;  /* 0x000000ea11067211 */ /* 0x0c4fe200078210ff */
[----:B------:R-:W-:Y:S02]  /*6c00*/  IMAD.IADD R16, R238, 0x1, R16 ;  /* 0x00000001ee107824 */ /* 0x000fe400078e0210 */
[----:B------:R-:W-:Y:S01]  /*6c10*/  IMAD R204, R204, c[0x0][0x1c0], RZ ;  /* 0x00007000cccc7a24 */ /* 0x000fe200078e02ff */
[-C--:B------:R-:W-:Y:S01]  /*6c20*/  LEA.HI.X.SX32 R7, R17, R235.reuse, 0x2, P1 ;  /* 0x000000eb11077211 */ /* 0x080fe200008f16ff */
[----:B------:R-:W-:Y:S02]  /*6c30*/  IMAD.IADD R16, R238, 0x1, R16 ;  /* 0x00000001ee107824 */ /* 0x000fe400078e0210 */
[----:B------:R-:W-:Y:S02]  /*6c40*/  IMAD.SHL.U32 R204, R204, 0x10, RZ ;  /* 0x00000010cccc7824 */ /* 0x000fe400078e00ff */
[----:B------:R1:W-:Y:S01]  /*6c50*/  RED.E.ADD.F32.FTZ.RN.STRONG.GPU [R6.64], R99 ;  /* 0x000000630600798e */ /* 0x0003e2000c10e784 */
[-C--:B------:R-:W-:Y:S02]  /*6c60*/  LEA R10, P0, R16, R234.reuse, 0x2 ;  /* 0x000000ea100a7211 */ /* 0x080fe400078010ff */
[----:B------:R-:W-:Y:S02]  /*6c70*/  IADD3 R17, R204, 0x80, RZ ;  /* 0x00000080cc117810 */ /* 0x000fe40007ffe0ff */
[-C--:B------:R-:W-:Y:S01]  /*6c80*/  LEA.HI.X.SX32 R11, R16, R235.reuse, 0x2, P0 ;  /* 0x000000eb100b7211 */ /* 0x080fe200000f16ff */
[----:B------:R-:W-:Y:S01]  /*6c90*/  LDSM.16.MT88.4 R96, [R226+0x28800] ;  /* 0x02880000e260783b */ /* 0x000fe20000004200 */
[----:B------:R-:W-:Y:S01]  /*6ca0*/  IADD3 R16, R204, 0x80, RZ ;  /* 0x00000080cc107810 */ /* 0x000fe20007ffe0ff */
[----:B------:R-:W-:Y:S01]  /*6cb0*/  IMAD.IADD R17, R238, 0x1, R17 ;  /* 0x00000001ee117824 */ /* 0x000fe200078e0211 */
[----:B------:R-:W-:Y:S01]  /*6cc0*/  IADD3 R15, R204, 0x80, RZ ;  /* 0x00000080cc0f7810 */ /* 0x000fe20007ffe0ff */
[----:B------:R-:W-:Y:S01]  /*6cd0*/  IMAD.MOV.U32 R204, RZ, RZ, c[0x0][0x22c] ;  /* 0x00008b00ffcc7624 */ /* 0x000fe200078e00ff */
[----:B------:R-:W-:Y:S01]  /*6ce0*/  RED.E.ADD.F32.FTZ.RN.STRONG.GPU [R10.64], R92 ;  /* 0x0000005c0a00798e */ /* 0x000fe2000c10e784 */
[C---:B------:R-:W-:Y:S02]  /*6cf0*/  IMAD.IADD R16, R238.reuse, 0x1, R16 ;  /* 0x00000001ee107824 */ /* 0x040fe400078e0210 */
[C---:B------:R-:W-:Y:S02]  /*6d00*/  IMAD.IADD R15, R238.reuse, 0x1, R15 ;  /* 0x00000001ee0f7824 */ /* 0x040fe400078e020f */
[----:B------:R2:W-:Y:S01]  /*6d10*/  RED.E.ADD.F32.FTZ.RN.STRONG.GPU [R8.64], R93 ;  /* 0x0000005d0800798e */ /* 0x0005e2000c10e784 */
[C---:B------:R-:W-:Y:S02]  /*6d20*/  IMAD.IADD R16, R238.reuse, 0x1, R16 ;  /* 0x00000001ee107824 */ /* 0x040fe400078e0210 */
[----:B------:R-:W-:Y:S02]  /*6d30*/  IMAD.IADD R15, R238, 0x1, R15 ;  /* 0x00000001ee0f7824 */ /* 0x000fe400078e020f */
[----:B------:R-:W-:Y:S02]  /*6d40*/  IMAD R204, R204, c[0x0][0x1c0], RZ ;  /* 0x00007000cccc7a24 */ /* 0x000fe400078e02ff */
[----:B------:R-:W-:Y:S02]  /*6d50*/  IMAD.IADD R15, R238, 0x1, R15 ;  /* 0x00000001ee0f7824 */ /* 0x000fe400078e020f */
[----:B------:R-:W-:Y:S01]  /*6d60*/  IMAD.SHL.U32 R204, R204, 0x10, RZ ;  /* 0x00000010cccc7824 */ /* 0x000fe200078e00ff */
[CC--:B-1----:R-:W-:Y:S04]  /*6d70*/  LEA R6, P0, R12.reuse, R234.reuse, 0x2 ;  /* 0x000000ea0c067211 */ /* 0x0c2fe800078010ff */
[-C--:B------:R-:W-:Y:S02]  /*6d80*/  LEA.HI.X.SX32 R7, R12, R235.reuse, 0x2, P0 ;  /* 0x000000eb0c077211 */ /* 0x080fe400000f16ff */
[----:B------:R-:W3:Y:S01]  /*6d90*/  LDL R12, [R1] ;  /* 0x00000000010c7983 */ /* 0x000ee20000100800 */
[CC--:B--2---:R-:W-:Y:S04]  /*6da0*/  LEA R8, P2, R15.reuse, R234.reuse, 0x2 ;  /* 0x000000ea0f087211 */ /* 0x0c4fe800078410ff */
[-C--:B------:R-:W-:Y:S02]  /*6db0*/  LEA.HI.X.SX32 R9, R15, R235.reuse, 0x2, P2 ;  /* 0x000000eb0f097211 */ /* 0x080fe400010f16ff */
[----:B------:R-:W-:Y:S05]  /*6dc0*/  IADD3 R15, R204, 0xa0, RZ ;  /* 0x000000a0cc0f7810 */ /* 0x000fea0007ffe0ff */
[----:B------:R-:W-:Y:S01]  /*6dd0*/  IMAD.IADD R15, R238, 0x1, R15 ;  /* 0x00000001ee0f7824 */ /* 0x000fe200078e020f */
[CC--:B----4-:R-:W-:Y:S04]  /*6de0*/  LEA R4, P1, R0.reuse, R234.reuse, 0x2 ;  /* 0x000000ea00047211 */ /* 0x0d0fe800078210ff */
        /* <DEDUP_REMOVED lines=41> */
[----:B------:R-:W-:Y:S01]  /*7080*/  RED.E.ADD.F32.FTZ.RN.STRONG.GPU [R4.64], R114 ;  /* 0x000000720400798e */ /* 0x000fe2000c10e784 */
[CC--:B--2---:R-:W-:Y:S01]  /*7090*/  LEA R6, P1, R15.reuse, R234.reuse, 0x2 ;  /* 0x000000ea0f067211 */ /* 0x0c4fe200078210ff */
[----:B------:R-:W-:Y:S01]  /*70a0*/  IMAD.IADD R13, R238, 0x1, R13 ;  /* 0x00000001ee0d7824 */ /* 0x000fe200078e020d */
[-C--:B------:R-:W-:Y:S01]  /*70b0*/  LEA.HI.X.SX32 R11, R14, R235.reuse, 0x2, P0 ;  /* 0x000000eb0e0b7211 */ /* 0x080fe200000f16ff */
[----:B------:R-:W-:Y:S01]  /*70c0*/  IMAD R204, R204, c[0x0][0x1c0], RZ ;  /* 0x00007000cccc7a24 */ /* 0x000fe200078e02ff */
[-C--:B------:R-:W-:Y:S01]  /*70d0*/  LEA.HI.X.SX32 R7, R15, R235.reuse, 0x2, P1 ;  /* 0x000000eb0f077211 */ /* 0x080fe200008f16ff */
[----:B------:R-:W-:Y:S02]  /*70e0*/  IMAD.IADD R13, R238, 0x1, R13 ;  /* 0x00000001ee0d7824 */ /* 0x000fe400078e020d */
[----:B------:R-:W-:Y:S02]  /*70f0*/  IMAD.SHL.U32 R204, R204, 0x10, RZ ;  /* 0x00000010cccc7824 */ /* 0x000fe400078e00ff */
[----:B------:R-:W-:Y:S01]  /*7100*/  IMAD.IADD R13, R238, 0x1, R13 ;  /* 0x00000001ee0d7824 */ /* 0x000fe200078e020d */
[----:B------:R-:W-:Y:S04]  /*7110*/  RED.E.ADD.F32.FTZ.RN.STRONG.GPU [R6.64], R115 ;  /* 0x000000730600798e */ /* 0x000fe8000c10e784 */
[CC--:B------:R-:W-:Y:S01]  /*7120*/  LEA R8, P2, R13.reuse, R234.reuse, 0x2 ;  /* 0x000000ea0d087211 */ /* 0x0c0fe200078410ff */
[----:B------:R-:W-:Y:S03]  /*7130*/  RED.E.ADD.F32.FTZ.RN.STRONG.GPU [R10.64], R108 ;  /* 0x0000006c0a00798e */ /* 0x000fe6000c10e784 */
[-C--:B------:R-:W-:Y:S02]  /*7140*/  LEA.HI.X.SX32 R9, R13, R235.reuse, 0x2, P2 ;  /* 0x000000eb0d097211 */ /* 0x080fe400010f16ff */
[----:B------:R-:W-:Y:S03]  /*7150*/  IADD3 R13, R204, 0xc0, RZ ;  /* 0x000000c0cc0d7810 */ /* 0x000fe60007ffe0ff */
[----:B------:R1:W-:Y:S02]  /*7160*/  RED.E.ADD.F32.FTZ.RN.STRONG.GPU [R8.64], R109 ;  /* 0x0000006d0800798e */ /* 0x0003e4000c10e784 */
[CC--:B-1----:R-:W-:Y:S04]  /*7170*/  LEA R8, P2, R252.reuse, R234.reuse, 0x2 ;  /* 0x000000eafc087211 */ /* 0x0c2fe800078410ff */
[-C--:B------:R-:W-:Y:S02]  /*7180*/  LEA.HI.X.SX32 R9, R252, R235.reuse, 0x2, P2 ;  /* 0x000000ebfc097211 */ /* 0x080fe400010f16ff */
[CC--:B---3--:R-:W-:Y:S04]  /*7190*/  LEA R4, P1, R12.reuse, R234.reuse, 0x2 ;  /* 0x000000ea0c047211 */ /* 0x0c8fe800078210ff */
[-C--:B------:R-:W-:Y:S02]  /*71a0*/  LEA.HI.X.SX32 R5, R12, R235.reuse, 0x2, P1 ;  /* 0x000000eb0c057211 */ /* 0x080fe400008f16ff */
[----:B------:R-:W-:Y:S03]  /*71b0*/  IADD3 R12, R204, 0xc0, RZ ;  /* 0x000000c0cc0c7810 */ /* 0x000fe60007ffe0ff */
[----:B------:R1:W-:Y:S02]  /*71c0*/  RED.E.ADD.F32.FTZ.RN.STRONG.GPU [R4.64], R110 ;  /* 0x0000006e0400798e */ /* 0x0003e4000c10e784 */
[C---:B------:R-:W-:Y:S04]  /*71d0*/  IMAD.IADD R12, R238.reuse, 0x1, R12 ;  /* 0x00000001ee0c7824 */ /* 0x040fe800078e020c */
[----:B------:R-:W-:Y:S01]  /*71e0*/  IMAD.IADD R12, R238, 0x1, R12 ;  /* 0x00000001ee0c7824 */ /* 0x000fe200078e020c */
[CC--:B----4-:R-:W-:Y:S04]  /*71f0*/  LEA R6, P0, R0.reuse, R234.reuse, 0x2 ;  /* 0x000000ea00067211 */ /* 0x0d0fe800078010ff */
[-C--:B------:R-:W-:Y:S02]  /*7200*/  LEA.HI.X.SX32 R7, R0, R235.reuse, 0x2, P0 ;  /* 0x000000eb00077211 */ /* 0x080fe400000f16ff */
[CC--:B-1----:R-:W-:Y:S02]  /*7210*/  LEA R4, P0, R13.reuse, R234.reuse, 0x2 ;  /* 0x000000ea0d047211 */ /* 0x0c2fe400078010ff */
[----:B------:R-:W-:Y:S01]  /*7220*/  IADD3 R0, R204, 0xc0, RZ ;  /* 0x000000c0cc007810 */ /* 0x000fe20007ffe0ff */
[----:B------:R1:W-:Y:S01]  /*7230*/  RED.E.ADD.F32.FTZ.RN.STRONG.GPU [R6.64], R111 ;  /* 0x0000006f0600798e */ /* 0x0003e2000c10e784 */
[-C--:B------:R-:W-:Y:S02]  /*7240*/  LEA.HI.X.SX32 R5, R13, R235.reuse, 0x2, P0 ;  /* 0x000000eb0d057211 */ /* 0x080fe400000f16ff */
[-C--:B------:R-:W-:Y:S01]  /*7250*/  LEA R10, P0, R12, R234.reuse, 0x2 ;  /* 0x000000ea0c0a7211 */ /* 0x080fe200078010ff */
[----:B------:R-:W-:Y:S01]  /*7260*/  IMAD.IADD R0, R238, 0x1, R0 ;  /* 0x00000001ee007824 */ /* 0x000fe200078e0200 */
[----:B------:R-:W-:Y:S01]  /*7270*/  RED.E.ADD.F32.FTZ.RN.STRONG.GPU [R234.64+0x300], R116 ;  /* 0x00030074ea00798e */ /* 0x000fe2000c10e784 */
[C---:B------:R-:W-:Y:S02]  /*7280*/  IADD3 R13, R205.reuse, 0xe0, RZ ;  /* 0x000000e0cd0d7810 */ /* 0x040fe40007ffe0ff */
[-C--:B------:R-:W-:Y:S02]  /*7290*/  LEA.HI.X.SX32 R11, R12, R235.reuse, 0x2, P0 ;  /* 0x000000eb0c0b7211 */ /* 0x080fe400000f16ff */
[----:B------:R-:W-:Y:S01]  /*72a0*/  RED.E.ADD.F32.FTZ.RN.STRONG.GPU [R2.64+0x300], R117 ;  /* 0x000300750200798e */ /* 0x000fe2000c10e784 */
[----:B------:R-:W-:Y:S04]  /*72b0*/  IADD3 R12, R205, 0xe0, RZ ;  /* 0x000000e0cd0c7810 */ /* 0x000fe80007ffe0ff */
[----:B------:R2:W-:Y:S01]  /*72c0*/  RED.E.ADD.F32.FTZ.RN.STRONG.GPU [R4.64], R118 ;  /* 0x000000760400798e */ /* 0x0005e2000c10e784 */
[C---:B------:R-:W-:Y:S04]  /*72d0*/  IMAD.IADD R12, R238.reuse, 0x1, R12 ;  /* 0x00000001ee0c7824 */ /* 0x040fe800078e020c */
[----:B------:R-:W-:Y:S01]  /*72e0*/  IMAD.IADD R12, R238, 0x1, R12 ;  /* 0x00000001ee0c7824 */ /* 0x000fe200078e020c */
[----:B------:R-:W-:Y:S01]  /*72f0*/  LDSM.16.MT88.4 R108, [R220+0x6800] ;  /* 0x00680000dc6c783b */ /* 0x000fe20000004200 */
[CC--:B-1----:R-:W-:Y:S04]  /*7300*/  LEA R6, P1, R0.reuse, R234.reuse, 0x2 ;  /* 0x000000ea00067211 */ /* 0x0c2fe800078210ff */
[-C--:B------:R-:W-:Y:S01]  /*7310*/  LEA.HI.X.SX32 R7, R0, R235.reuse, 0x2, P1 ;  /* 0x000000eb00077211 */ /* 0x080fe200008f16ff */
[----:B------:R-:W-:Y:S04]  /*7320*/  IMAD.IADD R0, R238, 0x1, R251 ;  /* 0x00000001ee007824 */ /* 0x000fe800078e02fb */
[----:B------:R1:W-:Y:S05]  /*7330*/  RED.E.ADD.F32.FTZ.RN.STRONG.GPU [R6.64], R119 ;  /* 0x000000770600798e */ /* 0x0003ea000c10e784 */
[----:B------:R-:W-:Y:S01]  /*7340*/  RED.E.ADD.F32.FTZ.RN.STRONG.GPU [R10.64], R120 ;  /* 0x000000780a00798e */ /* 0x000fe2000c10e784 */
[CC--:B--2---:R-:W-:Y:S04]  /*7350*/  LEA R4, P1, R251.reuse, R234.reuse, 0x2 ;  /* 0x000000eafb047211 */ /* 0x0c4fe800078210ff */
[----:B------:R2:W-:Y:S01]  /*7360*/  RED.E.ADD.F32.FTZ.RN.STRONG.GPU [R8.64], R121 ;  /* 0x000000790800798e */ /* 0x0005e2000c10e784 */
[-C--:B------:R-:W-:Y:S05]  /*7370*/  LEA.HI.X.SX32 R5, R251, R235.reuse, 0x2, P1 ;  /* 0x000000ebfb057211 */ /* 0x080fea00008f16ff */
[----:B------:R3:W-:Y:S01]  /*7380*/  RED.E.ADD.F32.FTZ.RN.STRONG.GPU [R4.64], R122 ;  /* 0x0000007a0400798e */ /* 0x0007e2000c10e784 */
[CC--:B-1----:R-:W-:Y:S04]  /*7390*/  LEA R6, P0, R0.reuse, R234.reuse, 0x2 ;  /* 0x000000ea00067211 */ /* 0x0c2fe800078010ff */
[-C--:B------:R-:W-:Y:S02]  /*73a0*/  LEA.HI.X.SX32 R7, R0, R235.reuse, 0x2, P0 ;  /* 0x000000eb00077211 */ /* 0x080fe400000f16ff */
[----:B------:R-:W-:Y:S03]  /*73b0*/  IADD3 R0, R205, 0xe0, RZ ;  /* 0x000000e0cd007810 */ /* 0x000fe60007ffe0ff */
[----:B------:R1:W-:Y:S01]  /*73c0*/  RED.E.ADD.F32.FTZ.RN.STRONG.GPU [R6.64], R123 ;  /* 0x0000007b0600798e */ /* 0x0003e2000c10e784 */
[-C--:B--2---:R-:W-:Y:S01]  /*73d0*/  LEA R8, P3, R12, R234.reuse, 0x2 ;  /* 0x000000ea0c087211 */ /* 0x084fe200078610ff */
[----:B------:R-:W-:Y:S03]  /*73e0*/  IMAD.IADD R0, R238, 0x1, R0 ;  /* 0x00000001ee007824 */ /* 0x000fe600078e0200 */
[----:B------:R-:W-:Y:S01]  /*73f0*/  RED.E.ADD.F32.FTZ.RN.STRONG.GPU [R234.64+0x380], R128 ;  /* 0x00038080ea00798e */ /* 0x000fe2000c10e784 */
[-C--:B------:R-:W-:Y:S02]  /*7400*/  LEA.HI.X.SX32 R9, R12, R235.reuse, 0x2, P3 ;  /* 0x000000eb0c097211 */ /* 0x080fe400018f16ff */
[CC--:B---3--:R-:W-:Y:S02]  /*7410*/  LEA R4, P1, R13.reuse, R234.reuse, 0x2 ;  /* 0x000000ea0d047211 */ /* 0x0c8fe400078210ff */
[----:B------:R2:W-:Y:S01]  /*7420*/  RED.E.ADD.F32.FTZ.RN.STRONG.GPU [R2.64+0x380], R129 ;  /* 0x000380810200798e */ /* 0x0005e2000c10e784 */
[CC--:B------:R-:W-:Y:S02]  /*7430*/  LEA R10, P0, R0.reuse, R234.reuse, 0x2 ;  /* 0x000000ea000a7211 */ /* 0x0c0fe400078010ff */
[-C--:B------:R-:W-:Y:S02]  /*7440*/  LEA.HI.X.SX32 R5, R13, R235.reuse, 0x2, P1 ;  /* 0x000000eb0d057211 */ /* 0x080fe400008f16ff */
[-C--:B------:R-:W-:Y:S01]  /*7450*/  LEA.HI.X.SX32 R11, R0, R235.reuse, 0x2, P0 ;  /* 0x000000eb000b7211 */ /* 0x080fe200000f16ff */
[----:B------:R-:W-:Y:S01]  /*7460*/  LDSM.16.MT88.4 R12, [R226+0x28000] ;  /* 0x02800000e20c783b */ /* 0x000fe20000004200 */
[----:B------:R-:W-:Y:S04]  /*7470*/  IMAD.IADD R0, R238, 0x1, R249 ;  /* 0x00000001ee007824 */ /* 0x000fe800078e02f9 */
[----:B------:R3:W-:Y:S05]  /*7480*/  RED.E.ADD.F32.FTZ.RN.STRONG.GPU [R4.64], R130 ;  /* 0x000000820400798e */ /* 0x0007ea000c10e784 */
[----:B------:R-:W-:Y:S01]  /*7490*/  RED.E.ADD.F32.FTZ.RN.STRONG.GPU [R10.64], R131 ;  /* 0x000000830a00798e */ /* 0x000fe2000c10e784 */
[CC--:B-1----:R-:W-:Y:S04]  /*74a0*/  LEA R6, P2, R250.reuse, R234.reuse, 0x2 ;  /* 0x000000eafa067211 */ /* 0x0c2fe800078410ff */
[----:B------:R-:W-:Y:S01]  /*74b0*/  RED.E.ADD.F32.FTZ.RN.STRONG.GPU [R8.64], R124 ;  /* 0x0000007c0800798e */ /* 0x000fe2000c10e784 */
[-C--:B------:R-:W-:Y:S04]  /*74c0*/  LEA.HI.X.SX32 R7, R250, R235.reuse, 0x2, P2 ;  /* 0x000000ebfa077211 */ /* 0x080fe800010f16ff */
[----:B------:R-:W-:Y:S01]  /*74d0*/  LDSM.16.MT88.4 R8, [R220] ;  /* 0x00000000dc08783b */ /* 0x000fe20000004200 */
[CC--:B--2---:R-:W-:Y:S04]  /*74e0*/  LEA R2, P0, R0.reuse, R234.reuse, 0x2 ;  /* 0x000000ea00027211 */ /* 0x0c4fe800078010ff */
[----:B------:R-:W-:Y:S01]  /*74f0*/  RED.E.ADD.F32.FTZ.RN.STRONG.GPU [R6.64], R125 ;  /* 0x0000007d0600798e */ /* 0x000fe2000c10e784 */
[-C--:B------:R-:W-:Y:S02]  /*7500*/  LEA.HI.X.SX32 R3, R0, R235.reuse, 0x2, P0 ;  /* 0x000000eb00037211 */ /* 0x080fe400000f16ff */
[----:B------:R-:W-:Y:S01]  /*7510*/  PLOP3.LUT P0, PT, PT, PT, UP0, 0x80, 0x0 ;  /* 0x000000000000781c */ /* 0x000fe20003f0f008 */
[----:B------:R-:W-:Y:S01]  /*7520*/  @UP4 UIADD3 UR11, UP0, UR11, -0x100, URZ ;  /* 0xffffff000b0b4890 */ /* 0x000fe2000ff1e03f */
[C---:B------:R-:W-:Y:S02]  /*7530*/  IADD3 R0, R220.reuse, -0x8000, RZ ;  /* 0xffff8000dc007810 */ /* 0x040fe40007ffe0ff */
[C---:B---3--:R-:W-:Y:S01]  /*7540*/  LEA R4, P1, R249.reuse, R234, 0x2 ;  /* 0x000000eaf9047211 */ /* 0x048fe200078210ff */
[----:B------:R-:W-:Y:S03]  /*7550*/  @UP4 UIADD3.X UR10, UR10, -0x1, URZ, UP0, !UPT ;  /* 0xffffffff0a0a4890 */ /* 0x000fe600087fe43f */
[----:B------:R-:W-:Y:S02]  /*7560*/  LEA.HI.X.SX32 R5, R249, R235, 0x2, P1 ;  /* 0x000000ebf9057211 */ /* 0x000fe400008f16ff */
[----:B------:R-:W-:Y:S01]  /*7570*/  ISETP.LT.AND P1, PT, RZ, UR7, PT ;  /* 0x00000007ff007c0c */ /* 0x000fe2000bf21270 */
[----:B------:R-:W-:Y:S02]  /*7580*/  UMOV UR7, UR14 ;  /* 0x0000000e00077c82 */ /* 0x000fe40008000000 */
[----:B------:R-:W-:Y:S01]  /*7590*/  RED.E.ADD.F32.FTZ.RN.STRONG.GPU [R4.64], R126 ;  /* 0x0000007e0400798e */ /* 0x000fe2000c10e784 */
[----:B------:R-:W-:Y:S04]  /*75a0*/  @P0 IADD3 R0, R220, 0x8000, RZ ;  /* 0x00008000dc000810 */ /* 0x000fe80007ffe0ff */
        /* <DEDUP_REMOVED lines=296> */
.L_x_1683:
        /* <DEDUP_REMOVED lines=18> */
.L_x_1684:
[----:B-1----:R-:W2:Y:S01]  /*8950*/  LDL.64 R6, [R1+0x48] ;  /* 0x0000480001067983 */ /* 0x002ea20000100a00 */
[----:B------:R-:W-:Y:S01]  /*8960*/  USHF.R.S32.HI UR10, URZ, 0x1f, UR21 ;  /* 0x0000001f3f0a7899 */ /* 0x000fe20008011415 */
[----:B------:R-:W-:Y:S01]  /*8970*/  IMAD.U32 R2, RZ, RZ, UR21 ;  /* 0x00000015ff027e24 */ /* 0x000fe2000f8e00ff */
[----:B------:R-:W-:Y:S01]  /*8980*/  ULDC.64 UR8, c[0x0][0x3a0] ;  /* 0x0000e80000087ab9 */ /* 0x000fe20000000a00 */
[----:B------:R-:W-:Y:S01]  /*8990*/  BAR.SYNC.DEFER_BLOCKING 0x0 ;  /* 0x0000000000007b1d */ /* 0x000fe20000010000 */
[----:B------:R-:W-:Y:S02]  /*89a0*/  UIMAD UR7, UR10, UR8, URZ ;  /* 0x000000080a0772a4 */ /* 0x000fe4000f8e023f */
[----:B------:R-:W-:Y:S02]  /*89b0*/  UIMAD UR6, UR20, -0x40, UR6 ;  /* 0xffffffc0140678a4 */ /* 0x000fe4000f8e0206 */
[----:B------:R-:W-:Y:S01]  /*89c0*/  UIMAD UR7, UR21, UR9, UR7 ;  /* 0x00000009150772a4 */ /* 0x000fe2000f8e0207 */
[----:B------:R-:W1:Y:S01]  /*89d0*/  S2R R76, SR_TID.X ;  /* 0x00000000004c7919 */ /* 0x000e620000002100 */
[----:B------:R-:W-:Y:S01]  /*89e0*/  BSSY B0, `(.L_x_1685) ;  /* 0x0000030000007945 */ /* 0x000fe20003800000 */
[----:B------:R-:W-:-:S02]  /*89f0*/  ULDC.64 UR8, c[0x0][0x3b8] ;  /* 0x0000ee0000087ab9 */ /* 0x000fc40000000a00 */
[----:B------:R-:W3:Y:S01]  /*8a00*/  S2R R77, SR_TID.X ;  /* 0x00000000004d7919 */ /* 0x000ee20000002100 */
[----:B------:R-:W-:Y:S01]  /*8a10*/  IMAD.U32 R0, RZ, RZ, UR7 ;  /* 0x00000007ff007e24 */ /* 0x000fe2000f8e00ff */
[----:B------:R-:W-:-:S04]  /*8a20*/  UIMAD UR7, UR59, UR8, URZ ;  /* 0x000000083b0772a4 */ /* 0x000fc8000f8e023f */
[----:B------:R-:W-:Y:S01]  /*8a30*/  UIMAD UR7, UR38, UR9, UR7 ;  /* 0x00000009260772a4 */ /* 0x000fe2000f8e0207 */
[----:B------:R4:W2:Y:S04]  /*8a40*/  LDS.128 R40, [R237+0x19000] ;  /* 0x01900000ed287984 */ /* 0x0008a80000000c00 */
        /* <DEDUP_REMOVED lines=17> */
[----:B------:R-:W-:-:S02]  /*8b60*/  IMAD.MOV.U32 R4, RZ, RZ, R6 ;  /* 0x000000ffff047224 */ /* 0x000fc400078e0006 */
[----:B------:R-:W-:Y:S02]  /*8b70*/  IMAD.U32 R6, RZ, RZ, UR38 ;  /* 0x00000026ff067e24 */ /* 0x000fe4000f8e00ff */
        /* <DEDUP_REMOVED lines=22> */
.L_x_1686:
[----:B-1-34-:R-:W-:Y:S05]  /*8ce0*/  BSYNC B0 ;  /* 0x0000000000007941 */ /* 0x01afea0003800000 */
.L_x_1685:
[----:B------:R-:W-:Y:S01]  /*8cf0*/  IADD3 R0, R76, 0x20, RZ ;  /* 0x000000204c007810 */ /* 0x000fe20007ffe0ff */
[----:B------:R-:W-:Y:S03]  /*8d00*/  BSSY B0, `(.L_x_1687) ;  /* 0x0000011000007945 */ /* 0x000fe60003800000 */
[----:B------:R-:W-:-:S13]  /*8d10*/  ISETP.GE.AND P1, PT, R0, UR6, PT ;  /* 0x0000000600007c0c */ /* 0x000fda000bf26270 */
[----:B------:R-:W-:Y:S05]  /*8d20*/  @P1 BRA `(.L_x_1688) ;  /* 0x000000e000001947 */ /* 0x000fea0003800000 */
[----:B------:R-:W-:Y:S02]  /*8d30*/  IADD3 R0, P0, R76, 0x20, RZ ;  /* 0x000000204c007810 */ /* 0x000fe40007f1e0ff */
[----:B------:R-:W-:-:S03]  /*8d40*/  MOV R3, R10 ;  /* 0x0000000a00037202 */ /* 0x000fc60000000f00 */
[----:B------:R-:W-:-:S04]  /*8d50*/  IMAD.X R2, RZ, RZ, R11, P0 ;  /* 0x000000ffff027224 */ /* 0x000fc800000e060b */
[----:B------:R-:W-:Y:S02]  /*8d60*/  IMAD R7, R2, c[0x0][0x3a0], RZ ;  /* 0x0000e80002077a24 */ /* 0x000fe400078e02ff */
[----:B------:R-:W-:-:S04]  /*8d70*/  IMAD.MOV.U32 R2, RZ, RZ, R6 ;  /* 0x000000ffff027224 */ /* 0x000fc800078e0006 */
[----:B------:R-:W-:-:S04]  /*8d80*/  IMAD.WIDE.U32 R8, R0, c[0x0][0x3a0], R2 ;  /* 0x0000e80000087a25 */ /* 0x000fc800078e0002 */
        /* <DEDUP_REMOVED lines=8> */
.L_x_1688:
[----:B------:R-:W-:Y:S05]  /*8e10*/  BSYNC B0 ;  /* 0x0000000000007941 */ /* 0x000fea0003800000 */
.L_x_1687:
[----:B------:R-:W-:Y:S01]  /*8e20*/  ULDC.64 UR6, c[0x0][0x3a8] ;  /* 0x0000ea0000067ab9 */ /* 0x000fe20000000a00 */
[----:B-1----:R-:W-:Y:S01]  /*8e30*/  IMAD.U32 R2, RZ, RZ, UR21 ;  /* 0x00000015ff027e24 */ /* 0x002fe2000f8e00ff */
[----:B------:R-:W-:Y:S01]  /*8e40*/  UIMAD UR6, UR10, UR6, URZ ;  /* 0x000000060a0672a4 */ /* 0x000fe2000f8e023f */
[----:B------:R-:W-:Y:S02]  /*8e50*/  BSSY B0, `(.L_x_1689) ;  /* 0x0000019000007945 */ /* 0x000fe40003800000 */
[----:B------:R-:W-:Y:S01]  /*8e60*/  IMAD.WIDE.U32 R2, R2, c[0x0][0x3a8], R4 ;  /* 0x0000ea0002027a25 */ /* 0x000fe200078e0004 */
[----:B------:R-:W-:-:S03]  /*8e70*/  UIMAD UR6, UR21, UR7, UR6 ;  /* 0x00000007150672a4 */ /* 0x000fc6000f8e0206 */
[----:B------:R-:W-:Y:S01]  /*8e80*/  IMAD.U32 R4, RZ, RZ, UR38 ;  /* 0x00000026ff047e24 */ /* 0x000fe2000f8e00ff */
        /* <DEDUP_REMOVED lines=21> */
.L_x_1690:
[----:B------:R-:W-:Y:S05]  /*8fe0*/  BSYNC B0 ;  /* 0x0000000000007941 */ /* 0x000fea0003800000 */
.L_x_1689:
[----:B------:R-:W-:Y:S05]  /*8ff0*/  @P1 BRA `(.L_x_1691) ;  /* 0x0000099000001947 */ /* 0x000fea0003800000 */
[----:B------:R-:W-:Y:S02]  /*9000*/  IADD3 R0, P0, R76, 0x20, RZ ;  /* 0x000000204c007810 */ /* 0x000fe40007f1e0ff */
[----:B-1----:R-:W-:-:S03]  /*9010*/  MOV R3, R8 ;  /* 0x0000000800037202 */ /* 0x002fc60000000f00 */
        /* <DEDUP_REMOVED lines=13> */
.L_x_1673:
        /* <DEDUP_REMOVED lines=20> */
.L_x_1692:
        /* <DEDUP_REMOVED lines=18> */
.L_x_1693:
[----:B------:R-:W2:Y:S01]  /*9350*/  LDL.64 R12, [R1+0x48] ;  /* 0x00004800010c7983 */ /* 0x000ea20000100a00 */
[----:B------:R-:W-:Y:S01]  /*9360*/  USHF.R.S32.HI UR10, URZ, 0x1f, UR21 ;  /* 0x0000001f3f0a7899 */ /* 0x000fe20008011415 */
[----:B------:R-:W-:Y:S01]  /*9370*/  IMAD.U32 R2, RZ, RZ, UR21 ;  /* 0x00000015ff027e24 */ /* 0x000fe2000f8e00ff */
[----:B------:R-:W-:Y:S01]  /*9380*/  ULDC.64 UR8, c[0x0][0x3a0] ;  /* 0x0000e80000087ab9 */ /* 0x000fe20000000a00 */
[----:B------:R-:W1:Y:S01]  /*9390*/  S2R R10, SR_TID.X ;  /* 0x00000000000a7919 */ /* 0x000e620000002100 */
[----:B------:R-:W-:Y:S01]  /*93a0*/  UIMAD UR7, UR10, UR8, URZ ;  /* 0x000000080a0772a4 */ /* 0x000fe2000f8e023f */
[----:B------:R-:W-:Y:S01]  /*93b0*/  BSSY B0, `(.L_x_1694) ;  /* 0x0000020000007945 */ /* 0x000fe20003800000 */
[----:B------:R-:W-:Y:S01]  /*93c0*/  UIMAD UR6, UR20, -0x40, UR6 ;  /* 0xffffffc0140678a4 */ /* 0x000fe2000f8e0206 */
[----:B------:R-:W3:Y:S01]  /*93d0*/  S2R R11, SR_TID.X ;  /* 0x00000000000b7919 */ /* 0x000ee20000002100 */
[----:B------:R-:W-:-:S03]  /*93e0*/  UIMAD UR7, UR21, UR9, UR7 ;  /* 0x00000009150772a4 */ /* 0x000fc6000f8e0207 */
[----:B------:R-:W-:-:S03]  /*93f0*/  ULDC.64 UR8, c[0x0][0x3b8] ;  /* 0x0000ee0000087ab9 */ /* 0x000fc60000000a00 */
[----:B------:R-:W-:Y:S01]  /*9400*/  IMAD.U32 R0, RZ, RZ, UR7 ;  /* 0x00000007ff007e24 */ /* 0x000fe2000f8e00ff */
        /* <DEDUP_REMOVED lines=26> */
.L_x_1695:
[----:B------:R-:W-:Y:S05]  /*95b0*/  BSYNC B0 ;  /* 0x0000000000007941 */ /* 0x000fea0003800000 */
.L_x_1694:
        /* <DEDUP_REMOVED lines=17> */
.L_x_1697:
[----:B------:R-:W-:Y:S05]  /*96d0*/  BSYNC B0 ;  /* 0x0000000000007941 */ /* 0x000fea0003800000 */
.L_x_1696:
        /* <DEDUP_REMOVED lines=28> */
.L_x_1699:
[----:B------:R-:W-:Y:S05]  /*98a0*/  BSYNC B0 ;  /* 0x0000000000007941 */ /* 0x000fea0003800000 */
.L_x_1698:
        /* <DEDUP_REMOVED lines=14> */
.L_x_1691:
[----:B------:R-:W-:Y:S05]  /*9990*/  BSYNC B1 ;  /* 0x0000000000017941 */ /* 0x000fea0003800000 */
.L_x_1668:
        /* <DEDUP_REMOVED lines=11> */
.L_x_1700:
[----:B------:R-:W-:Y:S05]  /*9a50*/  EXIT ;  /* 0x000000000000794d */ /* 0x000fea0003800000 */
.L_x_1702:
        /* <DEDUP_REMOVED lines=10> */
.L_x_2045:


//--------------------- .text._ZN5flash44flash_bwd_dq_dk_dv_loop_seqk_parallel_kernelI23Flash_bwd_kernel_traitsILi256ELi64ELi64ELi8ELi4ELi2ELi2ELb0ELb0EN7cutlass10bfloat16_tE19Flash_kernel_traitsILi256ELi64ELi64ELi8ES3_EELb1ELb0ELb0ELb1ELb0ELb0ELb0EEEvNS_16Flash_bwd_paramsE --------------------------
	.section	.text._ZN5flash44flash_bwd_dq_dk_dv_loop_seqk_parallel_kernelI23Flash_bwd_kernel_traitsILi256ELi64ELi64ELi8ELi4ELi2ELi2ELb0ELb0EN7cutlass10bfloat16_tE19Flash_kernel_traitsILi256ELi64ELi64ELi8ES3_EELb1ELb0ELb0ELb1ELb0ELb0ELb0EEEvNS_16Flash_bwd_paramsE,"ax",@progbits
	.sectioninfo	@"SHI_REGISTERS=255"
	.align	128
        .global         _ZN5flash44flash_bwd_dq_dk_dv_loop_seqk_parallel_kernelI23Flash_bwd_kernel_traitsILi256ELi64ELi64ELi8ELi4ELi2ELi2ELb0ELb0EN7cutlass10bfloat16_tE19Flash_kernel_traitsILi256ELi64ELi64ELi8ES3_EELb1ELb0ELb0ELb1ELb0ELb0ELb0EEEvNS_16Flash_bwd_paramsE
        .type           _ZN5flash44flash_bwd_dq_dk_dv_loop_seqk_parallel_kernelI23Flash_bwd_kernel_traitsILi256ELi64ELi64ELi8ELi4ELi2ELi2ELb0ELb0EN7cutlass10bfloat16_tE19Flash_kernel_traitsILi256ELi64ELi64ELi8ES3_EELb1ELb0ELb0ELb1ELb0ELb0ELb0EEEvNS_16Flash_bwd_paramsE,@function
        .size           _ZN5flash44flash_bwd_dq_dk_dv_loop_seqk_parallel_kernelI23Flash_bwd_kernel_traitsILi256ELi64ELi64ELi8ELi4ELi2ELi2ELb0ELb0EN7cutlass10bfloat16_tE19Flash_kernel_traitsILi256ELi64ELi64ELi8ES3_EELb1ELb0ELb0ELb1ELb0ELb0ELb0EEEvNS_16Flash_bwd_paramsE,(.L_x_2046 - _ZN5flash44flash_bwd_dq_dk_dv_loop_seqk_parallel_kernelI23Flash_bwd_kernel_traitsILi256ELi64ELi64ELi8ELi4ELi2ELi2ELb0ELb0EN7cutlass10bfloat16_tE19Flash_kernel_traitsILi256ELi64ELi64ELi8ES3_EELb1ELb0ELb0ELb1ELb0ELb0ELb0EEEvNS_16Flash_bwd_paramsE)
        .other          _ZN5flash44flash_bwd_dq_dk_dv_loop_seqk_parallel_kernelI23Flash_bwd_kernel_traitsILi256ELi64ELi64ELi8ELi4ELi2ELi2ELb0ELb0EN7cutlass10bfloat16_tE19Flash_kernel_traitsILi256ELi64ELi64ELi8ES3_EELb1ELb0ELb0ELb1ELb0ELb0ELb0EEEvNS_16Flash_bwd_paramsE,@"STO_CUDA_ENTRY STV_DEFAULT"
_ZN5flash44flash_bwd_dq_dk_dv_loop_seqk_parallel_kernelI23Flash_bwd_kernel_traitsILi256ELi64ELi64ELi8ELi4ELi2ELi2ELb0ELb0EN7cutlass10bfloat16_tE19Flash_kernel_traitsILi256ELi64ELi64ELi8ES3_EELb1ELb0ELb0ELb1ELb0ELb0ELb0EEEvNS_16Flash_bwd_paramsE:
.text._ZN5flash44flash_bwd_dq_dk_dv_loop_seqk_parallel_kernelI23Flash_bwd_kernel_traitsILi256ELi64ELi64ELi8ELi4ELi2ELi2ELb0ELb0EN7cutlass10bfloat16_tE19Flash_kernel_traitsILi256ELi64ELi64ELi8ES3_EELb1ELb0ELb0ELb1ELb0ELb0ELb0EEEvNS_16Flash_bwd_paramsE:
        /* <DEDUP_REMOVED lines=19> */
[----:B------:R-:W-:Y:S01]  /*0130*/  ULDC.U8 UR9, c[0x0][0x328] ;  /* 0x0000ca0000097ab9 */ /* 0x000fe20000000000 */
[----:B------:R-:W3:Y:S01]  /*0140*/  S2UR UR35, SR_CTAID.Z ;  /* 0x00000000002379c3 */ /* 0x000ee20000002700 */
[----:B------:R-:W-:-:S02]  /*0150*/  UISETP.NE.AND UP2, UPT, UR10, URZ, UPT ;  /* 0x0000003f0a00728c */ /* 0x000fc4000bf45270 */
[----:B------:R-:W-:Y:S02]  /*0160*/  UISETP.NE.AND UP1, UPT, UR9, URZ, UPT ;  /* 0x0000003f0900728c */ /* 0x000fe4000bf25270 */
[----:B------:R-:W-:Y:S02]  /*0170*/  ULDC UR47, c[0x0][0x22c] ;  /* 0x00008b00002f7ab9 */ /* 0x000fe40000000800 */
[----:B------:R-:W-:Y:S02]  /*0180*/  ULDC UR36, c[0x0][0x1c0] ;  /* 0x0000700000247ab9 */ /* 0x000fe40000000800 */
[----:B------:R-:W-:Y:S02]  /*0190*/  UMOV UR7, 0x80 ;  /* 0x0000008000077882 */ /* 0x000fe40000000000 */
[----:B------:R-:W-:Y:S02]  /*01a0*/  ULDC UR6, c[0x0][0x210] ;  /* 0x0000840000067ab9 */ /* 0x000fe40000000800 */
        /* <DEDUP_REMOVED lines=11> */
[----:B------:R-:W-:Y:S01]  /*0260*/  ULDC UR13, c[0x0][0x1c0] ;  /* 0x00007000000d7ab9 */ /* 0x000fe20000000800 */
[CC--:B------:R-:W-:Y:S01]  /*0270*/  LEA.HI R14, R5.reuse, R11.reuse, RZ, 0x6 ;  /* 0x0000000b050e7211 */ /* 0x0c0fe200078f30ff */
[----:B------:R-:W-:Y:S01]  /*0280*/  UIMAD.WIDE UR36, UR47, UR36, URZ ;  /* 0x000000242f2472a5 */ /* 0x000fe2000f8e023f */
[----:B------:R-:W-:Y:S01]  /*0290*/  LEA.HI R5, R5, R11, RZ, 0x2 ;  /* 0x0000000b05057211 */ /* 0x000fe200078f10ff */
[----:B------:R-:W-:Y:S01]  /*02a0*/  UIMAD UR48, UR35, UR47, URZ ;  /* 0x0000002f233072a4 */ /* 0x000fe2000f8e023f */
[----:B------:R-:W-:Y:S01]  /*02b0*/  LOP3.LUT R2, R0, 0xffffffe0, RZ, 0xc0, !PT ;  /* 0xffffffe000027812 */ /* 0x000fe200078ec0ff */
[----:B------:R-:W-:Y:S01]  /*02c0*/  UIMAD UR57, UR7, UR6, UR57 ;  /* 0x00000006073972a4 */ /* 0x000fe2000f8e0239 */
        /* <DEDUP_REMOVED lines=11> */
[----:B------:R-:W-:Y:S01]  /*0380*/  UIMAD UR6, UR33, UR13, UR35 ;  /* 0x0000000d210672a4 */ /* 0x000fe2000f8e0223 */
        /* <DEDUP_REMOVED lines=24> */
[----:B------:R-:W-:Y:S01]  /*0510*/  LEA.HI R12, R5, R8, RZ, 0x3 ;  /* 0x00000008050c7211 */ /* 0x000fe200078f18ff */
[----:B------:R-:W-:Y:S01]  /*0520*/  USHF.L.U32 UR46, UR47, 0x6, URZ ;  /* 0x000000062f2e7899 */ /* 0x000fe2000800063f */
[----:B------:R-:W-:Y:S01]  /*0530*/  SHF.R.S32.HI R6, RZ, 0x7, R13 ;  /* 0x00000007ff067819 */ /* 0x000fe2000001140d */
[----:B------:R-:W-:Y:S01]  /*0540*/  IMAD.IADD R4, R3, 0x1, -R0 ;  /* 0x0000000103047824 */ /* 0x000fe200078e0a00 */
[----:B------:R-:W-:Y:S01]  /*0550*/  LOP3.LUT R0, R2, 0x1c0, RZ, 0xc0, !PT ;  /* 0x000001c002007812 */ /* 0x000fe200078ec0ff */
[----:B------:R-:W-:Y:S01]  /*0560*/  USHF.L.U32 UR41, UR6, 0x5, URZ ;  /* 0x0000000506297899 */ /* 0x000fe2000800063f */
[----:B------:R-:W-:Y:S01]  /*0570*/  SHF.R.S32.HI R3, RZ, 0x1f, R9 ;  /* 0x0000001fff037819 */ /* 0x000fe20000011409 */
[----:B------:R-:W-:Y:S01]  /*0580*/  ULDC UR51, c[0x0][0x214] ;  /* 0x0000850000337ab9 */ /* 0x000fe20000000800 */
[----:B------:R-:W-:Y:S01]  /*0590*/  SHF.R.U32.HI R2, RZ, 0x3, R0 ;  /* 0x00000003ff027819 */ /* 0x000fe20000011600 */
[----:B------:R-:W-:Y:S01]  /*05a0*/  ULDC UR58, c[0x0][0x1c8] ;  /* 0x00007200003a7ab9 */ /* 0x000fe20000000800 */
[----:B------:R-:W-:Y:S01]  /*05b0*/  LOP3.LUT R0, R0, 0x38, R246, 0xf8, !PT ;  /* 0x0000003800007812 */ /* 0x000fe200078ef8f6 */
[----:B------:R-:W-:Y:S01]  /*05c0*/  ULDC UR52, c[0x0][0x224] ;  /* 0x0000890000347ab9 */ /* 0x000fe20000000800 */
[----:B------:R-:W-:Y:S01]  /*05d0*/  LEA.HI R15, R3, R9, RZ, 0x2 ;  /* 0x00000009030f7211 */ /* 0x000fe200078f10ff */
[----:B------:R-:W-:Y:S01]  /*05e0*/  IMAD.U32 R3, RZ, RZ, UR15 ;  /* 0x0000000fff037e24 */ /* 0x000fe2000f8e00ff */
[----:B------:R-:W-:Y:S01]  /*05f0*/  LOP3.LUT R9, R0, R2, RZ, 0x3c, !PT ;  /* 0x0000000200097212 */ /* 0x000fe200078e3cff */
[C---:B------:R-:W-:Y:S01]  /*0600*/  IMAD.SHL.U32 R0, R7.reuse, 0x40, RZ ;  /* 0x0000004007007824 */ /* 0x040fe200078e00ff */
[----:B------:R-:W-:Y:S01]  /*0610*/  LOP3.LUT R2, R12, 0xfffffff8, RZ, 0xc0, !PT ;  /* 0xfffffff80c027812 */ /* 0x000fe200078ec0ff */
[----:B------:R-:W-:Y:S01]  /*0620*/  @UP1 UIMAD UR56, UR33, UR51, URZ ;  /* 0x00000033213812a4 */ /* 0x000fe2000f8e023f */
[----:B------:R-:W-:Y:S01]  /*0630*/  LOP3.LUT R3, R4, 0x1, RZ, 0xc0, !PT ;  /* 0x0000000104037812 */ /* 0x000fe200078ec0ff */
[----:B------:R-:W-:Y:S01]  /*0640*/  UMOV UR39, URZ ;  /* 0x0000003f00277c82 */ /* 0x000fe20008000000 */
[----:B------:R-:W-:Y:S01]  /*0650*/  LOP3.LUT R0, R0, 0x1c0, RZ, 0xc0, !PT ;  /* 0x000001c000007812 */ /* 0x000fe200078ec0ff */
[----:B------:R-:W-:Y:S01]  /*0660*/  IMAD.IADD R18, R8, 0x1, -R2 ;  /* 0x0000000108127824 */ /* 0x000fe200078e0a02 */
[----:B------:R-:W-:Y:S01]  /*0670*/  LOP3.LUT P4, RZ, R7, 0x4, RZ, 0xc0, !PT ;  /* 0x0000000407ff7812 */ /* 0x000fe2000788c0ff */
[----:B------:R-:W-:Y:S01]  /*0680*/  IMAD.SHL.U32 R2, R229, 0x10, RZ ;  /* 0x00000010e5027824 */ /* 0x000fe200078e00ff */
[C---:B------:R-:W-:Y:S01]  /*0690*/  LOP3.LUT R223, R0.reuse, 0x8, R10, 0xf8, !PT ;  /* 0x0000000800df7812 */ /* 0x040fe200078ef80a */
[----:B------:R-:W-:Y:S01]  /*06a0*/  ULDC.64 UR4, c[0x0][0x118] ;  /* 0x0000460000047ab9 */ /* 0x000fe20000000a00 */
[----:B------:R-:W-:Y:S01]  /*06b0*/  LOP3.LUT P3, RZ, R7, 0x2, RZ, 0xc0, !PT ;  /* 0x0000000207ff7812 */ /* 0x000fe2000786c0ff */
[----:B------:R-:W-:Y:S01]  /*06c0*/  STL [R1+0x6c], R18 ;  /* 0x00006c1201007387 */ /* 0x000fe20000100800 */
[----:B------:R-:W-:Y:S01]  /*06d0*/  LOP3.LUT R5, R0, 0x10, R2, 0xf8, !PT ;  /* 0x0000001000057812 */ /* 0x000fe200078ef802 */
[----:B------:R-:W-:Y:S01]  /*06e0*/  IMAD R2, R6, 0x800, R227 ;  /* 0x0000080006027824 */ /* 0x000fe200078e02e3 */
[----:B------:R-:W-:Y:S01]  /*06f0*/  SHF.R.U32.HI R0, RZ, 0x3, R0 ;  /* 0x00000003ff007819 */ /* 0x000fe20000011600 */
[----:B------:R-:W-:Y:S01]  /*0700*/  ULOP3.LUT UR58, UR35, UR58, URZ, 0x3c, !UPT ;  /* 0x0000003a233a7292 */ /* 0x000fe2000f8e3c3f */
[----:B------:R-:W-:Y:S01]  /*0710*/  ISETP.NE.U32.AND P0, PT, R3, 0x1, PT ;  /* 0x000000010300780c */ /* 0x000fe20003f05070 */
[C---:B------:R-:W-:Y:S01]  /*0720*/  IMAD.SHL.U32 R3, R4.reuse, 0x40, RZ ;  /* 0x0000004004037824 */ /* 0x040fe200078e00ff */
[----:B------:R-:W-:Y:S01]  /*0730*/  LOP3.LUT R223, R223, R0, RZ, 0x3c, !PT ;  /* 0x00000000dfdf7212 */ /* 0x000fe200078e3cff */
[----:B------:R-:W-:Y:S01]  /*0740*/  USHF.R.S32.HI UR59, URZ, 0x1f, UR35 ;  /* 0x0000001f3f3b7899 */ /* 0x000fe20008011423 */
[----:B------:R-:W-:Y:S01]  /*0750*/  R2P PR, R4, 0x6 ;  /* 0x0000000604007804 */ /* 0x000fe20000000000 */
[----:B------:R-:W-:Y:S01]  /*0760*/  USHF.R.S32.HI UR61, URZ, 0x1f, UR33 ;  /* 0x0000001f3f3d7899 */ /* 0x000fe20008011421 */
[----:B------:R-:W-:Y:S01]  /*0770*/  LOP3.LUT R5, R5, 0x8, R10, 0xf8, !PT ;  /* 0x0000000805057812 */ /* 0x000fe200078ef80a */
[----:B------:R-:W-:Y:S01]  /*0780*/  IMAD.IADD R223, R2, 0x1, R223 ;  /* 0x0000000102df7824 */ /* 0x000fe200078e02df */
[----:B------:R-:W-:Y:S01]  /*0790*/  SHF.R.S32.HI R2, RZ, 0x6, R14 ;  /* 0x00000006ff027819 */ /* 0x000fe2000001140e */
[----:B------:R-:W-:Y:S01]  /*07a0*/  USHF.R.S32.HI UR60, URZ, 0x1f, UR35 ;  /* 0x0000001f3f3c7899 */ /* 0x000fe20008011423 */
[----:B------:R-:W-:Y:S01]  /*07b0*/  LOP3.LUT R227, R227, R5, R0, 0xf6, !PT ;  /* 0x00000005e3e37212 */ /* 0x000fe200078ef600 */
[----:B------:R-:W-:Y:S01]  /*07c0*/  IMAD.SHL.U32 R5, R6, 0x20, RZ ;  /* 0x0000002006057824 */ /* 0x000fe200078e00ff */
[----:B------:R-:W-:Y:S01]  /*07d0*/  LOP3.LUT R0, R3, 0x1c0, RZ, 0xc0, !PT ;  /* 0x000001c003007812 */ /* 0x000fe200078ec0ff */
[C---:B------:R-:W-:Y:S01]  /*07e0*/  IMAD R4, R2.reuse, 0x200, R9 ;  /* 0x0000020002047824 */ /* 0x040fe200078e0209 */
[----:B------:R-:W-:Y:S01]  /*07f0*/  SEL R221, R221, 0xffffffe0, !P3 ;  /* 0xffffffe0dddd7807 */ /* 0x000fe20005800000 */
[----:B------:R-:W-:Y:S01]  /*0800*/  IMAD.SHL.U32 R2, R2, 0x8, RZ ;  /* 0x0000000802027824 */ /* 0x000fe200078e00ff */
[----:B------:R-:W-:Y:S01]  /*0810*/  SHF.R.U32.HI R3, RZ, 0x3, R0 ;  /* 0x00000003ff037819 */ /* 0x000fe20000011600 */
[C---:B------:R-:W-:Y:S01]  /*0820*/  IMAD.SHL.U32 R224, R223.reuse, 0x2, RZ ;  /* 0x00000002dfe07824 */ /* 0x040fe200078e00ff */
[----:B------:R1:W-:Y:S01]  /*0830*/  STL [R1+0x70], R4 ;  /* 0x0000700401007387 */ /* 0x0003e20000100800 */
[----:B------:R-:W-:Y:S01]  /*0840*/  SEL R226, R226, 0xffffffc0, !P4 ;  /* 0xffffffc0e2e27807 */ /* 0x000fe20006000000 */
[----:B------:R-:W-:Y:S01]  /*0850*/  IMAD R221, R223, 0x2, R221 ;  /* 0x00000002dfdd7824 */ /* 0x000fe200078e02dd */
[----:B------:R-:W-:Y:S01]  /*0860*/  LOP3.LUT R2, R2, 0x18, RZ, 0xc0, !PT ;  /* 0x0000001802027812 */ /* 0x000fe200078ec0ff */
[----:B------:R-:W-:Y:S01]  /*0870*/  UIMAD.WIDE.U32 UR42, UR36, UR44, URZ ;  /* 0x0000002c242a72a5 */ /* 0x000fe2000f8e003f */
[----:B------:R-:W-:Y:S01]  /*0880*/  SEL R249, R249, 0x10, !P0 ;  /* 0x00000010f9f97807 */ /* 0x000fe20004000000 */
[--C-:B------:R-:W-:Y:S01]  /*0890*/  IMAD R223, R223, 0x2, R226.reuse ;  /* 0x00000002dfdf7824 */ /* 0x100fe200078e02e2 */
[----:B------:R-:W-:Y:S01]  /*08a0*/  UIMAD UR53, UR37, UR44, URZ ;  /* 0x0000002c253572a4 */ /* 0x000fe2000f8e023f */
[----:B------:R-:W-:Y:S01]  /*08b0*/  IMAD.IADD R222, R226, 0x1, R221 ;  /* 0x00000001e2de7824 */ /* 0x000fe200078e02dd */
[----:B------:R-:W-:Y:S01]  /*08c0*/  USHF.R.S32.HI UR55, URZ, 0x1f, UR48 ;  /* 0x0000001f3f377899 */ /* 0x000fe20008011430 */
[C---:B------:R-:W-:Y:S01]  /*08d0*/  IMAD R226, R227.reuse, 0x2, R226 ;  /* 0x00000002e3e27824 */ /* 0x040fe200078e02e2 */
[----:B------:R-:W-:Y:S01]  /*08e0*/  UIMAD UR52, UR7, UR52, URZ ;  /* 0x00000034073472a4 */ /* 0x000fe2000f8e023f */
[----:B------:R-:W-:Y:S01]  /*08f0*/  IMAD.SHL.U32 R227, R227, 0x2, RZ ;  /* 0x00000002e3e37824 */ /* 0x000fe200078e00ff */
[----:B------:R-:W-:-:S02]  /*0900*/  @!UP1 UIMAD UR51, UR8, UR51, URZ ;  /* 0x00000033083392a4 */ /* 0x000fc4000f8e023f */
        /* <DEDUP_REMOVED lines=35> */
[----:B------:R-:W-:-:S02]  /*0b40*/  @P1 IADD3 R248, R245, -0x20, RZ ;  /* 0xffffffe0f5f81810 */ /* 0x000fc40007ffe0ff */
[----:B------:R-:W-:Y:S02]  /*0b50*/  LEA R229, R229, 0x28000, 0x1 ;  /* 0x00028000e5e57811 */ /* 0x000fe400078e08ff */
[----:B------:R1:W-:Y:S01]  /*0b60*/  STL [R1+0xc], R0 ;  /* 0x00000c0001007387 */ /* 0x0003e20000100800 */
[----:B------:R-:W-:-:S03]  /*0b70*/  IMAD.IADD R249, R249, 0x1, R248 ;  /* 0x00000001f9f97824 */ /* 0x000fc600078e02f8 */
[----:B------:R2:W-:Y:S01]  /*0b80*/  STL [R1+0x50], R2 ;  /* 0x0000500201007387 */ /* 0x0005e20000100800 */
[C---:B-1----:R-:W-:Y:S02]  /*0b90*/  IADD3 R0, R2.reuse, 0x40, RZ ;  /* 0x0000004002007810 */ /* 0x042fe40007ffe0ff */
[----:B------:R-:W-:-:S05]  /*0ba0*/  @P2 IADD3 R0, R2, -0x40, RZ ;  /* 0xffffffc002002810 */ /* 0x000fca0007ffe0ff */
[----:B------:R2:W-:Y:S02]  /*0bb0*/  STL [R1+0x54], R0 ;  /* 0x0000540001007387 */ /* 0x0005e40000100800 */
.L_x_1749:
        /* <DEDUP_REMOVED lines=66> */
.L_x_1703:
        /* <DEDUP_REMOVED lines=25> */
[----:B------:R-:W-:Y:S02]  /*1170*/  UIMAD UR14, UR33, UR13, UR7 ;  /* 0x0000000d210e72a4 */ /* 0x000fe4000f8e0207 */
[----:B------:R-:W-:-:S02]  /*1180*/  UISETP.NE.AND UP0, UPT, UR27, -0x1, UPT ;  /* 0xffffffff1b00788c */ /* 0x000fc4000bf05270 */
[----:B------:R-:W-:Y:S02]  /*1190*/  USHF.R.S32.HI UR7, URZ, 0x1f, UR6 ;  /* 0x0000001f3f077899 */ /* 0x000fe40008011406 */
[----:B------:R-:W-:Y:S02]  /*11a0*/  UIMAD.WIDE.U32 UR10, UR33, UR12, URZ ;  /* 0x0000000c210a72a5 */ /* 0x000fe4000f8e003f */
        /* <DEDUP_REMOVED lines=29> */
.L_x_1705:
        /* <DEDUP_REMOVED lines=43> */
.L_x_1706:
        /* <DEDUP_REMOVED lines=45> */
.L_x_1707:
[----:B------:R-:W-:-:S04]  /*1900*/  UMOV UR9, UR52 ;  /* 0x0000003400097c82 */ /* 0x000fc80008000000 */
.L_x_1708:
        /* <DEDUP_REMOVED lines=10> */
[----:B------:R-:W-:Y:S01]  /*19b0*/  UMOV UR26, 0x4 ;  /* 0x00000004001a7882 */ /* 0x000fe20000000000 */
[----:B------:R-:W-:Y:S01]  /*19c0*/  IMAD.U32 R5, RZ, RZ, UR35 ;  /* 0x00000023ff057e24 */ /* 0x000fe2000f8e00ff */
[----:B------:R-:W-:Y:S01]  /*19d0*/  UIADD3.X UR12, UR11, UR6, UR12, UP3, UP0 ;  /* 0x000000060b0c7290 */ /* 0x000fe20009fe040c */
[----:B------:R-:W-:Y:S01]  /*19e0*/  IMAD R0, R2, UR47, R19 ;  /* 0x0000002f02007c24 */ /* 0x000fe2000f8e0213 */
[----:B------:R-:W-:Y:S01]  /*19f0*/  IADD3 R2, P1, R246, UR18, RZ ;  /* 0x00000012f6027c10 */ /* 0x000fe2000ff3e0ff */
[----:B------:R-:W-:Y:S01]  /*1a00*/  ULDC.64 UR6, c[0x0][0x370] ;  /* 0x0000dc0000067ab9 */ /* 0x000fe20000000a00 */
[----:B------:R-:W-:Y:S01]  /*1a10*/  IADD3.X R13, R21, UR32, RZ, P0, !PT ;  /* 0x00000020150d7c10 */ /* 0x000fe200087fe4ff */
[----:B------:R-:W-:Y:S01]  /*1a20*/  UIMAD UR6, UR32, UR6, URZ ;  /* 0x00000006200672a4 */ /* 0x000fe2000f8e023f */
[----:B------:R-:W-:Y:S01]  /*1a30*/  IADD3.X R3, R247, UR19, RZ, P1, !PT ;  /* 0x00000013f7037c10 */ /* 0x000fe20008ffe4ff */
[----:B------:R-:W-:Y:S01]  /*1a40*/  UISETP.GE.AND UP0, UPT, UR31, 0x1, UPT ;  /* 0x000000011f00788c */ /* 0x000fe2000bf06270 */
[----:B------:R-:W-:Y:S01]  /*1a50*/  IADD3 R8, P0, R0, UR15, RZ ;  /* 0x0000000f00087c10 */ /* 0x000fe2000ff1e0ff */
[----:B------:R-:W-:Y:S01]  /*1a60*/  UIMAD UR11, UR14, UR7, UR6 ;  /* 0x000000070e0b72a4 */ /* 0x000fe2000f8e0206 */
[----:B------:R-:W-:Y:S01]  /*1a70*/  IMAD.WIDE.U32 R6, R9, c[0x0][0x190], R246 ;  /* 0x0000640009067a25 */ /* 0x000fe200078e00f6 */
[----:B------:R-:W-:Y:S01]  /*1a80*/  BSSY B1, `(.L_x_1704) ;  /* 0x0000a8c000017945 */ /* 0x000fe20003800000 */
[----:B------:R-:W-:-:S02]  /*1a90*/  ULDC.64 UR6, c[0x0][0x378] ;  /* 0x0000de0000067ab9 */ /* 0x000fc40000000a00 */
[----:B------:R-:W-:Y:S01]  /*1aa0*/  IMAD.WIDE.U32 R2, R4, c[0x0][0x370], R2 ;  /* 0x0000dc0004027a25 */ /* 0x000fe200078e0002 */
[----:B------:R-:W-:Y:S01]  /*1ab0*/  LEA.HI.X.SX32 R4, R0, UR12, 0x1, P0 ;  /* 0x0000000c00047c11 */ /* 0x000fe200080f0eff */
[----:B------:R-:W-:Y:S01]  /*1ac0*/  UIMAD UR6, UR59, UR6, URZ ;  /* 0x000000063b0672a4 */ /* 0x000fe2000f8e023f */
[C---:B------:R-:W-:Y:S01]  /*1ad0*/  LEA R234, P0, R8.reuse, c[0x0][0x350], 0x2 ;  /* 0x0000d40008ea7a11 */ /* 0x040fe200078010ff */
[----:B------:R-:W-:Y:S01]  /*1ae0*/  IMAD R0, R13, c[0x0][0x190], RZ ;  /* 0x000064000d007a24 */ /* 0x000fe200078e02ff */
[----:B------:R-:W-:Y:S01]  /*1af0*/  IADD3 R3, R3, UR11, RZ ;  /* 0x0000000b03037c10 */ /* 0x000fe2000fffe0ff */
[----:B------:R-:W-:Y:S01]  /*1b00*/  UIMAD UR10, UR35, UR7, UR6 ;  /* 0x00000007230a72a4 */ /* 0x000fe2000f8e0206 */
[----:B------:R-:W-:Y:S01]  /*1b10*/  LEA.HI.X R235, R8, c[0x0][0x354], R4, 0x2, P0 ;  /* 0x0000d50008eb7a11 */ /* 0x000fe200000f1404 */
[----:B------:R-:W-:Y:S01]  /*1b20*/  UIADD3 UR6, UR14, UR9, URZ ;  /* 0x000000090e067290 */ /* 0x000fe2000fffe03f */
[----:B------:R-:W-:Y:S01]  /*1b30*/  PLOP3.LUT P0, PT, PT, PT, UP0, 0x80, 0x0 ;  /* 0x000000000000781c */ /* 0x000fe20003f0f008 */
[----:B------:R-:W-:Y:S01]  /*1b40*/  UIADD3 UR9, UR14, UR13, URZ ;  /* 0x0000000d0e097290 */ /* 0x000fe2000fffe03f */
[----:B------:R-:W-:Y:S01]  /*1b50*/  IMAD.WIDE.U32 R2, R5, c[0x0][0x378], R2 ;  /* 0x0000de0005027a25 */ /* 0x000fe200078e0002 */
[----:B------:R-:W-:Y:S01]  /*1b60*/  IADD3 R6, P1, R6, UR30, RZ ;  /* 0x0000001e06067c10 */ /* 0x000fe2000ff3e0ff */
[----:B------:R-:W-:-:S02]  /*1b70*/  ULDC.64 UR12, c[0x0][0x3c8] ;  /* 0x0000f200000c7ab9 */ /* 0x000fc40000000a00 */
[----:B------:R-:W-:Y:S01]  /*1b80*/  IMAD R15, R9, c[0x0][0x194], R0 ;  /* 0x00006500090f7a24 */ /* 0x000fe200078e0200 */
[----:B------:R-:W-:Y:S01]  /*1b90*/  ULDC.64 UR14, c[0x0][0x200] ;  /* 0x00008000000e7ab9 */ /* 0x000fe20000000a00 */
[----:B------:R-:W-:Y:S01]  /*1ba0*/  IADD3 R5, R3, UR10, RZ ;  /* 0x0000000a03057c10 */ /* 0x000fe2000fffe0ff */
[----:B------:R-:W-:Y:S01]  /*1bb0*/  ULEA.HI.SX32 UR11, UR34, 0xffffffff, 0x1a ;  /* 0xffffffff220b7891 */ /* 0x000fe2000f8fd23f */
[----:B------:R-:W-:Y:S01]  /*1bc0*/  IMAD.MOV.U32 R4, RZ, RZ, R2 ;  /* 0x000000ffff047224 */ /* 0x000fe200078e0002 */
[----:B------:R-:W-:Y:S01]  /*1bd0*/  UIMAD.WIDE UR6, UR6, UR26, UR12 ;  /* 0x0000001a060672a5 */ /* 0x000fe2000f8e020c */
[----:B------:R-:W-:Y:S01]  /*1be0*/  IADD3.X R7, R7, UR29, R15, P1, !PT ;  /* 0x0000001d07077c10 */ /* 0x000fe20008ffe40f */
[----:B------:R-:W-:Y:S01]  /*1bf0*/  UIMAD.WIDE UR14, UR9, UR26, UR14 ;  /* 0x0000001a090e72a5 */ /* 0x000fe2000f8e020e */
[----:B------:R-:W-:Y:S05]  /*1c00*/  @!P0 BRA `(.L_x_1709) ;  /* 0x00009d8000008947 */ /* 0x000fea0003800000 */
[----:B------:R-:W2:Y:S01]  /*1c10*/  LDL R28, [R1+0x70] ;  /* 0x00007000011c7983 */ /* 0x000ea20000100800 */
[----:B------:R-:W-:Y:S01]  /*1c20*/  UMOV UR16, UR6 ;  /* 0x0000000600107c82 */ /* 0x000fe20008000000 */
[----:B------:R-:W-:Y:S01]  /*1c30*/  PLOP3.LUT P0, PT, PT, PT, UP2, 0x80, 0x0 ;  /* 0x000000000000781c */ /* 0x000fe20003f0f028 */
[----:B------:R-:W-:Y:S01]  /*1c40*/  UMOV UR13, UR7 ;  /* 0x00000007000d7c82 */ /* 0x000fe20008000000 */
[C---:B------:R-:W-:Y:S01]  /*1c50*/  IADD3 R25, R246.reuse, 0xc0, RZ ;  /* 0x000000c0f6197810 */ /* 0x040fe20007ffe0ff */
[----:B------:R-:W-:Y:S01]  /*1c60*/  ULDC.64 UR6, c[0x0][0x1a8] ;  /* 0x00006a0000067ab9 */ /* 0x000fe20000000a00 */
[C---:B------:R-:W-:Y:S01]  /*1c70*/  IADD3 R27, R246.reuse, 0x40, RZ ;  /* 0x00000040f61b7810 */ /* 0x040fe20007ffe0ff */
[----:B------:R-:W-:Y:S01]  /*1c80*/  UIMAD UR9, UR59, UR6, URZ ;  /* 0x000000063b0972a4 */ /* 0x000fe2000f8e023f */
[----:B------:R-:W-:Y:S01]  /*1c90*/  IADD3 R26, R246, 0x80, RZ ;  /* 0x00000080f61a7810 */ /* 0x000fe20007ffe0ff */
[----:B------:R1:W-:Y:S01]  /*1ca0*/  STL [R1+0x8], R25 ;  /* 0x0000081901007387 */ /* 0x0003e20000100800 */
[----:B------:R-:W-:Y:S01]  /*1cb0*/  IMAD.U32 R10, RZ, RZ, UR35 ;  /* 0x00000023ff0a7e24 */ /* 0x000fe2000f8e00ff */
[----:B------:R-:W-:Y:S01]  /*1cc0*/  UIMAD UR9, UR35, UR7, UR9 ;  /* 0x00000007230972a4 */ /* 0x000fe2000f8e0209 */
[----:B------:R-:W-:Y:S01]  /*1cd0*/  IMAD R0, R21, c[0x0][0x370], RZ ;  /* 0x0000dc0015007a24 */ /* 0x000fe200078e02ff */
[----:B------:R1:W-:Y:S01]  /*1ce0*/  STL [R1+0x4], R27 ;  /* 0x0000041b01007387 */ /* 0x0003e20000100800 */
[----:B------:R-:W-:Y:S01]  /*1cf0*/  UMOV UR7, UR11 ;  /* 0x0000000b00077c82 */ /* 0x000fe20008000000 */
[----:B------:R-:W-:Y:S01]  /*1d00*/  IMAD.WIDE.U32 R4, R12, c[0x0][0x370], R4 ;  /* 0x0000dc000c047a25 */ /* 0x000fe200078e0004 */
[----:B------:R-:W-:Y:S01]  /*1d10*/  ULEA.HI UR6, UR7, UR7, URZ, 0x1 ;  /* 0x0000000707067291 */ /* 0x000fe2000f8f083f */
[----:B------:R-:W-:Y:S02]  /*1d20*/  @P0 BAR.SYNC.DEFER_BLOCKING 0x0 ;  /* 0x0000000000000b1d */ /* 0x000fe40000010000 */
[----:B------:R-:W-:Y:S01]  /*1d30*/  IMAD.WIDE.U32 R10, R10, c[0x0][0x1a8], R6 ;  /* 0x00006a000a0a7a25 */ /* 0x000fe200078e0006 */
[----:B------:R-:W-:Y:S01]  /*1d40*/  ULOP3.LUT UR6, UR6, 0xfffffffe, URZ, 0xc0, !UPT ;  /* 0xfffffffe06067892 */ /* 0x000fe2000f8ec03f */
[----:B------:R-:W-:-:S02]  /*1d50*/  LEA R241, P0, R4, c[0x0][0x330], 0x1 ;  /* 0x0000cc0004f17a11 */ /* 0x000fc400078008ff */
[----:B------:R1:W-:Y:S01]  /*1d60*/  STL [R1], R26 ;  /* 0x0000001a01007387 */ /* 0x0003e20000100800 */
[----:B------:R-:W-:Y:S01]  /*1d70*/  UIADD3 UR6, UR7, -UR6, URZ ;  /* 0x8000000607067290 */ /* 0x000fe2000fffe03f */
[----:B------:R-:W-:Y:S01]  /*1d80*/  IMAD R0, R12, c[0x0][0x374], R0 ;  /* 0x0000dd000c007a24 */ /* 0x000fe200078e0200 */
[----:B------:R-:W-:Y:S01]  /*1d90*/  LEA R242, P1, R10, c[0x0][0x160], 0x1 ;  /* 0x000058000af27a11 */ /* 0x000fe200078208ff */
[----:B------:R-:W-:Y:S01]  /*1da0*/  BSSY B0, `(.L_x_1710) ;  /* 0x0000036000007945 */ /* 0x000fe20003800000 */
[----:B------:R-:W-:Y:S01]  /*1db0*/  UISETP.NE.AND UP0, UPT, UR6, 0x1, UPT ;  /* 0x000000010600788c */ /* 0x000fe2000bf05270 */
[----:B------:R-:W-:Y:S01]  /*1dc0*/  IMAD.IADD R8, R5, 0x1, R0 ;  /* 0x0000000105087824 */ /* 0x000fe200078e0200 */
[----:B------:R-:W-:Y:S01]  /*1dd0*/  UIMAD UR6, UR7, -0x40, UR31 ;  /* 0xffffffc0070678a4 */ /* 0x000fe2000f8e021f */
[----:B------:R-:W-:-:S03]  /*1de0*/  IADD3 R16, R11, UR9, RZ ;  /* 0x000000090b107c10 */ /* 0x000fc6000fffe0ff */
[----:B------:R-:W-:Y:S02]  /*1df0*/  LEA.HI.X R244, R4, c[0x0][0x334], R8, 0x1, P0 ;  /* 0x0000cd0004f47a11 */ /* 0x000fe400000f0c08 */
[----:B------:R-:W-:Y:S02]  /*1e00*/  ISETP.GE.AND P6, PT, R12, UR6, PT ;  /* 0x000000060c007c0c */ /* 0x000fe4000bfc6270 */
[----:B------:R-:W-:Y:S01]  /*1e10*/  LEA.HI.X R243, R10, c[0x0][0x164], R16, 0x1, P1 ;  /* 0x000059000af37a11 */ /* 0x000fe200008f0c10 */
[----:B--2---:R-:W-:-:S10]  /*1e20*/  IMAD.SHL.U32 R237, R28, 0x2, RZ ;  /* 0x000000021ced7824 */ /* 0x004fd400078e00ff */
        /* <DEDUP_REMOVED lines=45> */
.L_x_1711:
[----:B------:R-:W-:Y:S05]  /*2100*/  BSYNC B0 ;  /* 0x0000000000007941 */ /* 0x000fea0003800000 */
.L_x_1710:
        /* <DEDUP_REMOVED lines=48> */
.L_x_1713:
[----:B------:R-:W-:Y:S05]  /*2410*/  BSYNC B0 ;  /* 0x0000000000007941 */ /* 0x000fea0003800000 */
.L_x_1712:
        /* <DEDUP_REMOVED lines=23> */
.L_x_1715:
        /* <DEDUP_REMOVED lines=50> */
.L_x_1716:
[----:B------:R-:W-:Y:S05]  /*28b0*/  BSYNC B0 ;  /* 0x0000000000007941 */ /* 0x000fea0003800000 */
.L_x_1714:
        /* <DEDUP_REMOVED lines=21> */
.L_x_1718:
        /* <DEDUP_REMOVED lines=49> */
.L_x_1719:
[----:B------:R-:W-:Y:S05]  /*2d20*/  BSYNC B0 ;  /* 0x0000000000007941 */ /* 0x000fea0003800000 */
.L_x_1717:
[----:B--2---:R-:W2:Y:S01]  /*2d30*/  LDL R84, [R1+0xc] ;  /* 0x00000c0001547983 */ /* 0x004ea20000100800 */
[----:B------:R-:W-:Y:S01]  /*2d40*/  USHF.R.S32.HI UR9, URZ, 0x1f, UR23 ;  /* 0x0000001f3f097899 */ /* 0x000fe20008011417 */
[----:B---3--:R-:W-:Y:S01]  /*2d50*/  IMAD.MOV.U32 R2, RZ, RZ, 0x4 ;  /* 0x00000004ff027424 */ /* 0x008fe200078e00ff */
[----:B------:R-:W-:Y:S01]  /*2d60*/  ULDC.64 UR10, c[0x0][0x198] ;  /* 0x00006600000a7ab9 */ /* 0x000fe20000000a00 */
[----:B------:R-:W-:Y:S01]  /*2d70*/  MOV R251, 0x7f800000 ;  /* 0x7f80000000fb7802 */ /* 0x000fe20000000f00 */
[----:B------:R-:W-:Y:S01]  /*2d80*/  IMAD.MOV.U32 R252, RZ, RZ, 0x7f800000 ;  /* 0x7f800000fffc7424 */ /* 0x000fe200078e00ff */
[----:B------:R-:W-:Y:S01]  /*2d90*/  UIMAD UR10, UR9, UR10, URZ ;  /* 0x0000000a090a72a4 */ /* 0x000fe2000f8e023f */
[----:B------:R-:W-:-:S03]  /*2da0*/  MOV R16, UR23 ;  /* 0x0000001700107c02 */ /* 0x000fc60008000f00 */
[----:B------:R-:W-:Y:S01]  /*2db0*/  UIMAD UR10, UR23, UR11, UR10 ;  /* 0x0000000b170a72a4 */ /* 0x000fe2000f8e020a */
[----:B------:R-:W-:Y:S01]  /*2dc0*/  BSSY B0, `(.L_x_1720) ;  /* 0x0000043000007945 */ /* 0x000fe20003800000 */
[C---:B--2---:R-:W-:Y:S01]  /*2dd0*/  IADD3 R0, R84.reuse, 0x8, RZ ;  /* 0x0000000854007810 */ /* 0x044fe20007ffe0ff */
[C---:B------:R-:W-:Y:S01]  /*2de0*/  IMAD.WIDE R2, R84.reuse, R2, UR14 ;  /* 0x0000000e54027e25 */ /* 0x040fe2000f8e0202 */
[----:B------:R-:W-:Y:S02]  /*2df0*/  ISETP.GE.AND P2, PT, R84, UR6, PT ;  /* 0x0000000654007c0c */ /* 0x000fe4000bf46270 */
[----:B------:R-:W-:Y:S01]  /*2e00*/  ISETP.GE.AND P1, PT, R0, UR6, PT ;  /* 0x0000000600007c0c */ /* 0x000fe2000bf26270 */
[----:B------:R-:W-:Y:S01]  /*2e10*/  UIADD3 UR6, -UR23, UR8, URZ ;  /* 0x0000000817067290 */ /* 0x000fe2000fffe13f */
[----:B------:R-:W-:-:S05]  /*2e20*/  IMAD.U32 R0, RZ, RZ, UR10 ;  /* 0x0000000aff007e24 */ /* 0x000fca000f8e00ff */
[----:B------:R-:W-:-:S04]  /*2e30*/  ISETP.GE.AND P6, PT, R12, UR6, PT ;  /* 0x000000060c007c0c */ /* 0x000fc8000bfc6270 */
[----:B------:R2:W5:Y:S04]  /*2e40*/  @!P2 LDG.E R251, [R2.64] ;  /* 0x0000000402fba981 */ /* 0x000568000c1e1900 */
[----:B------:R2:W5:Y:S05]  /*2e50*/  @!P1 LDG.E R252, [R2.64+0x20] ;  /* 0x0000200402fc9981 */ /* 0x00056a000c1e1900 */
        /* <DEDUP_REMOVED lines=57> */
.L_x_1721:
[----:B---3--:R-:W-:Y:S05]  /*31f0*/  BSYNC B0 ;  /* 0x0000000000007941 */ /* 0x008fea0003800000 */
.L_x_1720:
        /* <DEDUP_REMOVED lines=55> */
.L_x_1723:
[----:B------:R-:W-:Y:S05]  /*3570*/  BSYNC B0 ;  /* 0x0000000000007941 */ /* 0x000fea0003800000 */
.L_x_1722:
        /* <DEDUP_REMOVED lines=62> */
.L_x_1725:
[----:B------:R-:W-:Y:S05]  /*3960*/  BSYNC B0 ;  /* 0x0000000000007941 */ /* 0x000fea0003800000 */
.L_x_1724:
        /* <DEDUP_REMOVED lines=53> */
.L_x_1727:
[----:B------:R-:W-:Y:S05]  /*3cc0*/  BSYNC B0 ;  /* 0x0000000000007941 */ /* 0x000fea0003800000 */
.L_x_1726:
[----:B------:R-:W-:Y:S01]  /*3cd0*/  ULDC.64 UR18, c[0x0][0x318] ;  /* 0x0000c60000127ab9 */ /* 0x000fe20000000a00 */
[----:B------:R-:W-:Y:S01]  /*3ce0*/  MOV R8, c[0x0][0x308] ;  /* 0x0000c20000087a02 */ /* 0x000fe20000000f00 */
[----:B------:R-:W-:Y:S01]  /*3cf0*/  UISETP.NE.U32.AND UP3, UPT, URZ, UR18, UPT ;  /* 0x000000123f00728c */ /* 0x000fe2000bf65070 */
[----:B------:R-:W-:Y:S01]  /*3d00*/  IMAD.MOV.U32 R9, RZ, RZ, c[0x0][0x30c] ;  /* 0x0000c300ff097624 */ /* 0x000fe200078e00ff */
[----:B------:R-:W-:Y:S01]  /*3d10*/  ULDC.64 UR20, c[0x0][0x320] ;  /* 0x0000c80000147ab9 */ /* 0x000fe20000000a00 */
[----:B-1----:R-:W1:Y:S01]  /*3d20*/  S2R R6, SR_TID.X ;  /* 0x0000000000067919 */ /* 0x002e620000002100 */
[----:B------:R-:W-:Y:S01]  /*3d30*/  UISETP.NE.AND.EX UP3, UPT, URZ, UR19, UPT, UP3 ;  /* 0x000000133f00728c */ /* 0x000fe2000bf65330 */
[----:B------:R-:W-:Y:S01]  /*3d40*/  LEA.HI R0, R23, R24, RZ, 0x7 ;  /* 0x0000001817007211 */ /* 0x000fe200078f38ff */
[----:B------:R-:W-:Y:S01]  /*3d50*/  IMAD.U32 R4, RZ, RZ, UR22 ;  /* 0x00000016ff047e24 */ /* 0x000fe2000f8e00ff */
[----:B------:R-:W0:Y:S03]  /*3d60*/  LDGDEPBAR ;  /* 0x00000000000079af */ /* 0x000e260000000000 */
        /* <DEDUP_REMOVED lines=18> */
[----:B------:R-:W-:Y:S01]  /*3e90*/  IMAD.MOV.U32 R238, RZ, RZ, R236 ;  /* 0x000000ffffee7224 */ /* 0x000fe200078e00ec */
[----:B------:R-:W-:Y:S01]  /*3ea0*/  SHF.L.U32 R7, R0, 0x5, RZ ;  /* 0x0000000500077819 */ /* 0x000fe200000006ff */
[----:B------:R-:W-:Y:S01]  /*3eb0*/  CS2R R188, SRZ ;  /* 0x0000000000bc7805 */ /* 0x000fe2000001ff00 */
[----:B------:R-:W-:Y:S01]  /*3ec0*/  LEA R11, R4, R0, 0x1 ;  /* 0x00000000040b7211 */ /* 0x000fe200078e08ff */
[----:B------:R-:W-:Y:S01]  /*3ed0*/  CS2R R194, SRZ ;  /* 0x0000000000c27805 */ /* 0x000fe2000001ff00 */
[----:B------:R-:W-:Y:S01]  /*3ee0*/  SHF.R.S32.HI R4, RZ, 0x1f, R19 ;  /* 0x0000001fff047819 */ /* 0x000fe20000011413 */
[----:B------:R-:W-:Y:S01]  /*3ef0*/  CS2R R192, SRZ ;  /* 0x0000000000c07805 */ /* 0x000fe2000001ff00 */
[----:B------:R-:W-:Y:S01]  /*3f00*/  LOP3.LUT R7, R7, 0x6, R6, 0xf8, !PT ;  /* 0x0000000607077812 */ /* 0x000fe200078ef806 */
[----:B------:R-:W-:Y:S01]  /*3f10*/  IMAD.U32 R6, RZ, RZ, UR22 ;  /* 0x00000016ff067e24 */ /* 0x000fe2000f8e00ff */
[----:B------:R-:W-:Y:S01]  /*3f20*/  CS2R R186, SRZ ;  /* 0x0000000000ba7805 */ /* 0x000fe2000001ff00 */
[----:B------:R-:W-:Y:S01]  /*3f30*/  CS2R R184, SRZ ;  /* 0x0000000000b87805 */ /* 0x000fe2000001ff00 */
[----:B------:R-:W-:Y:S01]  /*3f40*/  CS2R R182, SRZ ;  /* 0x0000000000b67805 */ /* 0x000fe2000001ff00 */
        /* <DEDUP_REMOVED lines=62> */
[----:B---3--:R-:W-:-:S04]  /*4330*/  @P1 FMUL.FTZ R0, R5, R10 ;  /* 0x0000000a05001220 */ /* 0x008fc80000410000 */
[----:B------:R-:W1:Y:S01]  /*4340*/  @P1 R2UR UR9, R0 ;  /* 0x00000000000913c2 */ /* 0x000e6200000e0000 */
[----:B----4-:R-:W-:Y:S02]  /*4350*/  IADD3 R19, P3, P2, R2, UR41, R19 ;  /* 0x0000002902137c10 */ /* 0x010fe4000fa7e013 */
[----:B------:R-:W-:Y:S01]  /*4360*/  IADD3 R2, R231, 0x4000, RZ ;  /* 0x00004000e7027810 */ /* 0x000fe20007ffe0ff */
[----:B-1----:R-:W-:Y:S01]  /*4370*/  @UP3 UMOV UR6, UR9 ;  /* 0x0000000900063c82 */ /* 0x002fe20008000000 */
[----:B------:R-:W-:Y:S01]  /*4380*/  IADD3.X R0, R3, UR49, R4, P3, P2 ;  /* 0x0000003103007c10 */ /* 0x000fe20009fe4404 */
[----:B------:R-:W-:Y:S01]  /*4390*/  IMAD.WIDE.U32 R4, R19, -0x2daee0ad, RZ ;  /* 0xd2511f5313047825 */ /* 0x000fe200078e00ff */
[----:B------:R-:W-:Y:S02]  /*43a0*/  SEL R2, R2, R231, !P0 ;  /* 0x000000e702027207 */ /* 0x000fe40004000000 */
[----:B------:R-:W-:Y:S01]  /*43b0*/  IADD3 R3, R84, -UR31, -R240 ;  /* 0x8000001f54037c10 */ /* 0x000fe2000fffe8f0 */
[----:B------:R1:W-:Y:S02]  /*43c0*/  STL [R1+0x64], R0 ;  /* 0x0000640001007387 */ /* 0x0003e40000100800 */
[----:B------:R-:W-:Y:S01]  /*43d0*/  IMAD.SHL.U32 R225, R2, 0x2, RZ ;  /* 0x0000000202e17824 */ /* 0x000fe200078e00ff */
[----:B------:R-:W-:Y:S01]  /*43e0*/  IADD3 R3, R3, UR8, RZ ;  /* 0x0000000803037c10 */ /* 0x000fe2000fffe0ff */
[----:B------:R-:W-:-:S04]  /*43f0*/  IMAD.MOV.U32 R2, RZ, RZ, c[0x0][0x22c] ;  /* 0x00008b00ff027624 */ /* 0x000fc800078e00ff */
[----:B------:R-:W-:Y:S01]  /*4400*/  IMAD R2, R2, c[0x0][0x1c0], RZ ;  /* 0x0000700002027a24 */ /* 0x000fe200078e02ff */
[----:B------:R3:W-:Y:S04]  /*4410*/  STL [R1+0x60], R3 ;  /* 0x0000600301007387 */ /* 0x0007e80000100800 */
[----:B------:R-:W-:Y:S01]  /*4420*/  SHF.L.U32 R239, R2, 0x3, RZ ;  /* 0x0000000302ef7819 */ /* 0x000fe200000006ff */
[----:B------:R4:W-:Y:S01]  /*4430*/  STL.64 [R1+0x58], R4 ;  /* 0x0000580401007387 */ /* 0x0009e20000100a00 */
[----:B--2---:R-:W2:Y:S08]  /*4440*/  R2UR UR12, R9 ;  /* 0x00000000090c73c2 */ /* 0x004eb000000e0000 */
[----:B------:R3:W4:Y:S01]  /*4450*/  R2UR UR11, R8 ;  /* 0x00000000080b73c2 */ /* 0x00072200000e0000 */
[----:B-1----:R-:W-:-:S04]  /*4460*/  IADD3 R0, R230, 0x4000, RZ ;  /* 0x00004000e6007810 */ /* 0x002fc80007ffe0ff */
[----:B------:R-:W-:-:S04]  /*4470*/  SEL R0, R0, R230, !P0 ;  /* 0x000000e600007207 */ /* 0x000fc80004000000 */
[----:B------:R-:W-:Y:S02]  /*4480*/  SHF.L.U32 R220, R0, 0x1, RZ ;  /* 0x0000000100dc7819 */ /* 0x000fe400000006ff */
[----:B--2---:R-:W-:-:S04]  /*4490*/  LOP3.LUT R0, R11, UR12, RZ, 0x3c, !PT ;  /* 0x0000000c0b007c12 */ /* 0x004fc8000f8e3cff */
[----:B------:R-:W-:Y:S01]  /*44a0*/  LOP3.LUT R0, R0, R5, RZ, 0x3c, !PT ;  /* 0x0000000500007212 */ /* 0x000fe200078e3cff */
[----:B---3--:R-:W-:-:S04]  /*44b0*/  IMAD.SHL.U32 R8, R2, 0x10, RZ ;  /* 0x0000001002087824 */ /* 0x008fc800078e00ff */
[----:B------:R-:W-:Y:S01]  /*44c0*/  IMAD.WIDE.U32 R2, R0, -0x326172a9, RZ ;  /* 0xcd9e8d5700027825 */ /* 0x000fe200078e00ff */
[C---:B------:R-:W-:Y:S02]  /*44d0*/  IADD3 R7, R8.reuse, 0x20, RZ ;  /* 0x0000002008077810 */ /* 0x040fe40007ffe0ff */
[C---:B------:R-:W-:Y:S02]  /*44e0*/  IADD3 R6, R8.reuse, 0x40, RZ ;  /* 0x0000004008067810 */ /* 0x040fe40007ffe0ff */
[----:B------:R1:W-:Y:S01]  /*44f0*/  STL.64 [R1+0x10], R2 ;  /* 0x0000100201007387 */ /* 0x0003e20000100a00 */
[C---:B----4-:R-:W-:Y:S01]  /*4500*/  IADD3 R5, R8.reuse, 0x60, RZ ;  /* 0x0000006008057810 */ /* 0x050fe20007ffe0ff */
[C---:B------:R-:W-:Y:S01]  /*4510*/  IMAD.IADD R7, R239.reuse, 0x1, R7 ;  /* 0x00000001ef077824 */ /* 0x040fe200078e0207 */
[C---:B------:R-:W-:Y:S02]  /*4520*/  IADD3 R4, R8.reuse, 0x80, RZ ;  /* 0x0000008008047810 */ /* 0x040fe40007ffe0ff */
[C---:B------:R-:W-:Y:S01]  /*4530*/  IADD3 R6, R239.reuse, R6, RZ ;  /* 0x00000006ef067210 */ /* 0x040fe20007ffe0ff */
[C---:B------:R-:W-:Y:S01]  /*4540*/  IMAD.IADD R5, R239.reuse, 0x1, R5 ;  /* 0x00000001ef057824 */ /* 0x040fe200078e0205 */
[----:B------:R-:W-:Y:S01]  /*4550*/  IADD3 R0, R8, 0xe0, RZ ;  /* 0x000000e008007810 */ /* 0x000fe20007ffe0ff */
[C---:B------:R-:W-:Y:S01]  /*4560*/  IMAD.IADD R4, R239.reuse, 0x1, R4 ;  /* 0x00000001ef047824 */ /* 0x040fe200078e0204 */
[C---:B------:R-:W-:Y:S01]  /*4570*/  IADD3 R7, R239.reuse, R7, RZ ;  /* 0x00000007ef077210 */ /* 0x040fe20007ffe0ff */
[----:B------:R-:W-:-:S02]  /*4580*/  IMAD.IADD R6, R239, 0x1, R6 ;  /* 0x00000001ef067824 */ /* 0x000fc400078e0206 */
[C---:B------:R-:W-:Y:S01]  /*4590*/  IMAD.IADD R5, R239.reuse, 0x1, R5 ;  /* 0x00000001ef057824 */ /* 0x040fe200078e0205 */
[C---:B------:R-:W-:Y:S01]  /*45a0*/  IADD3 R4, R239.reuse, R4, RZ ;  /* 0x00000004ef047210 */ /* 0x040fe20007ffe0ff */
[C---:B------:R-:W-:Y:S02]  /*45b0*/  IMAD.IADD R0, R239.reuse, 0x1, R0 ;  /* 0x00000001ef007824 */ /* 0x040fe400078e0200 */
[C---:B------:R-:W-:Y:S01]  /*45c0*/  IMAD.IADD R7, R239.reuse, 0x1, R7 ;  /* 0x00000001ef077824 */ /* 0x040fe200078e0207 */
[C---:B------:R-:W-:Y:S01]  /*45d0*/  IADD3 R5, R239.reuse, R5, RZ ;  /* 0x00000005ef057210 */ /* 0x040fe20007ffe0ff */
[C---:B------:R-:W-:Y:S01]  /*45e0*/  IMAD.IADD R6, R239.reuse, 0x1, R6 ;  /* 0x00000001ef067824 */ /* 0x040fe200078e0206 */
[C---:B------:R-:W-:Y:S01]  /*45f0*/  IADD3 R0, R239.reuse, R0, RZ ;  /* 0x00000000ef007210 */ /* 0x040fe20007ffe0ff */
[C---:B------:R-:W-:Y:S02]  /*4600*/  IMAD.IADD R4, R239.reuse, 0x1, R4 ;  /* 0x00000001ef047824 */ /* 0x040fe400078e0204 */
[C---:B------:R-:W-:Y:S01]  /*4610*/  IMAD.IADD R7, R239.reuse, 0x1, R7 ;  /* 0x00000001ef077824 */ /* 0x040fe200078e0207 */
[C---:B------:R-:W-:Y:S01]  /*4620*/  IADD3 R6, R239.reuse, R6, RZ ;  /* 0x00000006ef067210 */ /* 0x040fe20007ffe0ff */
[----:B------:R-:W-:-:S02]  /*4630*/  IMAD.IADD R5, R239, 0x1, R5 ;  /* 0x00000001ef057824 */ /* 0x000fc400078e0205 */
[C---:B------:R-:W-:Y:S01]  /*4640*/  IMAD.IADD R4, R239.reuse, 0x1, R4 ;  /* 0x00000001ef047824 */ /* 0x040fe200078e0204 */
[C---:B-1----:R-:W-:Y:S01]  /*4650*/  IADD3 R3, R8.reuse, 0xa0, RZ ;  /* 0x000000a008037810 */ /* 0x042fe20007ffe0ff */
[C---:B------:R-:W-:Y:S01]  /*4660*/  IMAD.IADD R0, R239.reuse, 0x1, R0 ;  /* 0x00000001ef007824 */ /* 0x040fe200078e0200 */
[----:B------:R-:W-:Y:S01]  /*4670*/  IADD3 R2, R8, 0xc0, RZ ;  /* 0x000000c008027810 */ /* 0x000fe20007ffe0ff */
[----:B------:R1:W-:Y:S01]  /*4680*/  STL [R1+0x30], R7 ;  /* 0x0000300701007387 */ /* 0x0003e20000100800 */
[C---:B------:R-:W-:Y:S01]  /*4690*/  IADD3 R3, R239.reuse, R3, RZ ;  /* 0x00000003ef037210 */ /* 0x040fe20007ffe0ff */
[C---:B------:R-:W-:Y:S02]  /*46a0*/  IMAD.IADD R0, R239.reuse, 0x1, R0 ;  /* 0x00000001ef007824 */ /* 0x040fe400078e0200 */
[C---:B------:R-:W-:Y:S01]  /*46b0*/  IMAD.IADD R2, R239.reuse, 0x1, R2 ;  /* 0x00000001ef027824 */ /* 0x040fe200078e0202 */
[----:B------:R2:W-:Y:S01]  /*46c0*/  STL [R1+0x2c], R6 ;  /* 0x00002c0601007387 */ /* 0x0005e20000100800 */
[----:B------:R-:W-:-:S02]  /*46d0*/  IMAD.IADD R3, R239, 0x1, R3 ;  /* 0x00000001ef037824 */ /* 0x000fc400078e0203 */
[C---:B------:R-:W-:Y:S01]  /*46e0*/  IMAD.IADD R2, R239.reuse, 0x1, R2 ;  /* 0x00000001ef027824 */ /* 0x040fe200078e0202 */
[----:B------:R3:W-:Y:S01]  /*46f0*/  STL [R1+0x28], R5 ;  /* 0x0000280501007387 */ /* 0x0007e20000100800 */
[----:B------:R-:W-:-:S03]  /*4700*/  IMAD.IADD R3, R239, 0x1, R3 ;  /* 0x00000001ef037824 */ /* 0x000fc600078e0203 */
[C---:B------:R-:W-:Y:S01]  /*4710*/  IADD3 R2, R239.reuse, R2, RZ ;  /* 0x00000002ef027210 */ /* 0x040fe20007ffe0ff */
[----:B------:R4:W-:Y:S01]  /*4720*/  STL [R1+0x24], R4 ;  /* 0x0000240401007387 */ /* 0x0009e20000100800 */
[----:B------:R-:W-:-:S03]  /*4730*/  IADD3 R3, R239, R3, RZ ;  /* 0x00000003ef037210 */ /* 0x000fc60007ffe0ff */
[C---:B------:R-:W-:Y:S02]  /*4740*/  IMAD.IADD R2, R239.reuse, 0x1, R2 ;  /* 0x00000001ef027824 */ /* 0x040fe400078e0202 */
[----:B------:R4:W-:Y:S01]  /*4750*/  STL [R1+0x20], R3 ;  /* 0x0000200301007387 */ /* 0x0009e20000100800 */
[C---:B-1----:R-:W-:Y:S01]  /*4760*/  IADD3 R7, R239.reuse, R7, RZ ;  /* 0x00000007ef077210 */ /* 0x042fe20007ffe0ff */
[----:B--2---:R-:W-:-:S04]  /*4770*/  IMAD.IADD R6, R239, 0x1, R6 ;  /* 0x00000001ef067824 */ /* 0x004fc800078e0206 */
[----:B------:R-:W-:Y:S01]  /*4780*/  STL [R1+0x4c], R7 ;  /* 0x00004c0701007387 */ /* 0x000fe20000100800 */
[----:B---3--:R-:W-:-:S03]  /*4790*/  IADD3 R5, R239, R5, RZ ;  /* 0x00000005ef057210 */ /* 0x008fc60007ffe0ff */
[----:B------:R1:W-:Y:S04]  /*47a0*/  STL [R1+0x1c], R2 ;  /* 0x00001c0201007387 */ /* 0x0003e80000100800 */
[----:B------:R-:W-:Y:S01]  /*47b0*/  STL [R1+0x48], R6 ;  /* 0x0000480601007387 */ /* 0x000fe20000100800 */
[----:B----4-:R-:W-:-:S03]  /*47c0*/  IMAD.IADD R4, R239, 0x1, R4 ;  /* 0x00000001ef047824 */ /* 0x010fc600078e0204 */
[----:B------:R2:W-:Y:S01]  /*47d0*/  STL [R1+0x18], R0 ;  /* 0x0000180001007387 */ /* 0x0005e20000100800 */
[----:B------:R-:W-:-:S03]  /*47e0*/  IADD3 R3, R239, R3, RZ ;  /* 0x00000003ef037210 */ /* 0x000fc60007ffe0ff */
[----:B------:R3:W-:Y:S04]  /*47f0*/  STL [R1+0x44], R5 ;  /* 0x0000440501007387 */ /* 0x0007e80000100800 */
[----:B------:R3:W-:Y:S04]  /*4800*/  STL [R1+0x40], R4 ;  /* 0x0000400401007387 */ /* 0x0007e80000100800 */
[----:B------:R3:W-:Y:S01]  /*4810*/  STL [R1+0x3c], R3 ;  /* 0x00003c0301007387 */ /* 0x0007e20000100800 */
[C---:B-1----:R-:W-:Y:S01]  /*4820*/  IMAD.IADD R2, R239.reuse, 0x1, R2 ;  /* 0x00000001ef027824 */ /* 0x042fe200078e0202 */
[----:B--2---:R-:W-:-:S05]  /*4830*/  IADD3 R0, R239, R0, RZ ;  /* 0x00000000ef007210 */ /* 0x004fca0007ffe0ff */
[----:B------:R3:W-:Y:S04]  /*4840*/  STL [R1+0x34], R0 ;  /* 0x0000340001007387 */ /* 0x0007e80000100800 */
[----:B------:R3:W-:Y:S02]  /*4850*/  STL [R1+0x38], R2 ;  /* 0x0000380201007387 */ /* 0x0007e40000100800 */
.L_x_1730:
[----:B---3--:R-:W2:Y:S01]  /*4860*/  LDL R0, [R1+0x6c] ;  /* 0x00006c0001007983 */ /* 0x008ea20000100800 */
[----:B------:R-:W-:Y:S02]  /*4870*/  USHF.L.U32 UR9, UR22, 0x6, URZ ;  /* 0x0000000616097899 */ /* 0x000fe4000800063f */
[----:B------:R-:W-:Y:S02]  /*4880*/  UIADD3 UR10, UR11, -0x61c88647, URZ ;  /* 0x9e3779b90b0a7890 */ /* 0x000fe4000fffe03f */
[----:B------:R-:W-:Y:S01]  /*4890*/  UIADD3 UR9, UR9, 0x40, URZ ;  /* 0x0000004009097890 */ /* 0x000fe2000fffe03f */
[----:B------:R-:W0:Y:S01]  /*48a0*/  LDGDEPBAR ;  /* 0x00000000000079af */ /* 0x000e220000000000 */
[----:B------:R-:W-:Y:S02]  /*48b0*/  UISETP.GE.AND UP3, UPT, UR7, 0x1, UPT ;  /* 0x000000010700788c */ /* 0x000fe4000bf66270 */
[----:B------:R-:W-:Y:S02]  /*48c0*/  UISETP.GE.AND UP0, UPT, UR9, UR8, UPT ;  /* 0x000000080900728c */ /* 0x000fe4000bf06270 */
[----:B------:R-:W-:Y:S01]  /*48d0*/  UIADD3 UR9, UR12, -0x4498517b, URZ ;  /* 0xbb67ae850c097890 */ /* 0x000fe2000fffe03f */
[----:B------:R-:W3:Y:S06]  /*48e0*/  LDL R110, [R1+0x60] ;  /* 0x00006000016e7983 */ /* 0x000eec0000100800 */
[----:B------:R-:W4:Y:S06]  /*48f0*/  LDL R109, [R1+0x68] ;  /* 0x00006800016d7983 */ /* 0x000f2c0000100800 */
[----:B------:R-:W2:Y:S06]  /*4900*/  LDL.64 R114, [R1+0x10] ;  /* 0x0000100001727983 */ /* 0x000eac0000100a00 */
[----:B------:R-:W2:Y:S06]  /*4910*/  LDL.64 R112, [R1+0x58] ;  /* 0x0000580001707983 */ /* 0x000eac0000100a00 */
[----:B--2---:R-:W2:Y:S01]  /*4920*/  LDL R113, [R1+0xc] ;  /* 0x00000c0001717983 */ /* 0x004ea20000100800 */
[----:B------:R-:W-:Y:S05]  /*4930*/  DEPBAR.LE SB0, 0x0 ;  /* 0x000080000000791a */ /* 0x000fea0000000000 */
[----:B------:R-:W-:Y:S01]  /*4940*/  BAR.SYNC.DEFER_BLOCKING 0x0 ;  /* 0x0000000000007b1d */ /* 0x000fe20000010000 */
[----:B------:R-:W-:Y:S02]  /*4950*/  R2P PR, R0, 0x6 ;  /* 0x0000000600007804 */ /* 0x000fe40000000000 */
[----:B------:R-:W-:Y:S02]  /*4960*/  PLOP3.LUT P6, PT, PT, PT, UP0, 0x80, 0x0 ;  /* 0x000000000000781c */ /* 0x000fe40003fcf008 */
[----:B------:R-:W-:Y:S02]  /*4970*/  PLOP3.LUT P4, PT, PT, PT, UP0, 0x80, 0x0 ;  /* 0x000000000000781c */ /* 0x000fe40003f8f008 */
[----:B------:R-:W-:Y:S02]  /*4980*/  SEL R108, R233, 0xffffffe0, !P1 ;  /* 0xffffffe0e96c7807 */ /* 0x000fe40004800000 */
[----:B------:R-:W-:Y:S03]  /*4990*/  SEL R217, R232, 0xffffffc0, !P2 ;  /* 0xffffffc0e8d97807 */ /* 0x000fe60005000000 */
[C---:B------:R-:W-:Y:S02]  /*49a0*/  IMAD.IADD R3, R225.reuse, 0x1, R108 ;  /* 0x00000001e1037824 */ /* 0x040fe400078e026c */
[--C-:B------:R-:W-:Y:S02]  /*49b0*/  IMAD.IADD R2, R225, 0x1, R217.reuse ;  /* 0x00000001e1027824 */ /* 0x100fe400078e02d9 */
[----:B------:R-:W-:Y:S02]  /*49c0*/  IMAD.IADD R0, R3, 0x1, R217 ;  /* 0x0000000103007824 */ /* 0x000fe400078e02d9 */
[----:B------:R-:W-:Y:S01]  /*49d0*/  @P4 ISETP.GE.AND P4, PT, R240, UR8, PT ;  /* 0x00000008f0004c0c */ /* 0x000fe2000bf86270 */
[----:B------:R-:W-:Y:S06]  /*49e0*/  LDSM.16.M88.4 R16, [R225] ;  /* 0x00000000e110783b */ /* 0x000fec0000000200 */
[----:B------:R-:W1:Y:S06]  /*49f0*/  LDSM.16.M88.4 R8, [R224+0x18000] ;  /* 0x01800000e008783b */ /* 0x000e6c0000000200 */
[----:B------:R-:W3:Y:S06]  /*4a00*/  LDSM.16.M88.4 R84, [R224+0x18800] ;  /* 0x01880000e054783b */ /* 0x000eec0000000200 */
[----:B------:R-:W-:Y:S06]  /*4a10*/  LDSM.16.M88.4 R88, [R3] ;  /* 0x000000000358783b */ /* 0x000fec0000000200 */
[----:B------:R-:W4:Y:S06]  /*4a20*/  LDSM.16.M88.4 R92, [R221+0x18000] ;  /* 0x01800000dd5c783b */ /* 0x000f2c0000000200 */
[----:B------:R-:W4:Y:S06]  /*4a30*/  LDSM.16.M88.4 R96, [R221+0x18800] ;  /* 0x01880000dd60783b */ /* 0x000f2c0000000200 */
[----:B------:R-:W-:Y:S06]  /*4a40*/  LDSM.16.M88.4 R100, [R223+0x18000] ;  /* 0x01800000df64783b */ /* 0x000fec0000000200 */
[----:B------:R-:W-:Y:S01]  /*4a50*/  LDSM.16.M88.4 R104, [R223+0x18800] ;  /* 0x01880000df68783b */ /* 0x000fe20000000200 */
[C---:B-1----:R-:W-:Y:S08]  /*4a60*/  HMMA.16816.F32.BF16 R4, R16.reuse, R8, RZ ;  /* 0x000000081004723c */ /* 0x042ff000000418ff */
[C---:B------:R-:W-:Y:S08]  /*4a70*/  HMMA.16816.F32.BF16 R8, R16.reuse, R10, RZ ;  /* 0x0000000a1008723c */ /* 0x040ff000000418ff */
[C---:B---3--:R-:W-:Y:S08]  /*4a80*/  HMMA.16816.F32.BF16 R12, R16.reuse, R84, RZ ;  /* 0x00000054100c723c */ /* 0x048ff000000418ff */
[----:B------:R-:W-:Y:S01]  /*4a90*/  HMMA.16816.F32.BF16 R16, R16, R86, RZ ;  /* 0x000000561010723c */ /* 0x000fe200000418ff */
[----:B------:R-:W1:Y:S07]  /*4aa0*/  LDSM.16.M88.4 R84, [R2] ;  /* 0x000000000254783b */ /* 0x000e6e0000000200 */
[C---:B----4-:R-:W-:Y:S08]  /*4ab0*/  HMMA.16816.F32.BF16 R4, R88.reuse, R92, R4 ;  /* 0x0000005c5804723c */ /* 0x050ff00000041804 */
[C---:B------:R-:W-:Y:S01]  /*4ac0*/  HMMA.16816.F32.BF16 R8, R88.reuse, R94, R8 ;  /* 0x0000005e5808723c */ /* 0x040fe20000041808 */
[----:B------:R-:W-:Y:S07]  /*4ad0*/  LDSM.16.M88.4 R92, [R222+0x18000] ;  /* 0x01800000de5c783b */ /* 0x000fee0000000200 */
[C---:B------:R-:W-:Y:S08]  /*4ae0*/  HMMA.16816.F32.BF16 R12, R88.reuse, R96, R12 ;  /* 0x00000060580c723c */ /* 0x040ff0000004180c */
[----:B------:R-:W-:Y:S01]  /*4af0*/  HMMA.16816.F32.BF16 R16, R88, R98, R16 ;  /* 0x000000625810723c */ /* 0x000fe20000041810 */
[----:B------:R-:W3:Y:S06]  /*4b00*/  LDSM.16.M88.4 R88, [R0] ;  /* 0x000000000058783b */ /* 0x000eec0000000200 */
[----:B------:R-:W4:Y:S01]  /*4b10*/  LDSM.16.M88.4 R96, [R222+0x18800] ;  /* 0x01880000de60783b */ /* 0x000f220000000200 */
[C---:B-1----:R-:W-:Y:S08]  /*4b20*/  HMMA.16816.F32.BF16 R4, R84.reuse, R100, R4 ;  /* 0x000000645404723c */ /* 0x042ff00000041804 */
[C---:B------:R-:W-:Y:S01]  /*4b30*/  HMMA.16816.F32.BF16 R8, R84.reuse, R102, R8 ;  /* 0x000000665408723c */ /* 0x040fe20000041808 */
[----:B------:R-:W-:Y:S07]  /*4b40*/  LDSM.16.M88.4 R100, [R224+0x1a000] ;  /* 0x01a00000e064783b */ /* 0x000fee0000000200 */
[C---:B------:R-:W-:Y:S08]  /*4b50*/  HMMA.16816.F32.BF16 R12, R84.reuse, R104, R12 ;  /* 0x00000068540c723c */ /* 0x040ff0000004180c */
[----:B------:R-:W-:Y:S01]  /*4b60*/  HMMA.16816.F32.BF16 R16, R84, R106, R16 ;  /* 0x0000006a5410723c */ /* 0x000fe20000041810 */
[----:B------:R-:W1:Y:S06]  /*4b70*/  LDSM.16.M88.4 R84, [R225+0x2000] ;  /* 0x00200000e154783b */ /* 0x000e6c0000000200 */
[----:B------:R-:W1:Y:S01]  /*4b80*/  LDSM.16.M88.4 R104, [R224+0x1a800] ;  /* 0x01a80000e068783b */ /* 0x000e620000000200 */
[C---:B---3--:R-:W-:Y:S08]  /*4b90*/  HMMA.16816.F32.BF16 R4, R88.reuse, R92, R4 ;  /* 0x0000005c5804723c */ /* 0x048ff00000041804 */
[C---:B------:R-:W-:Y:S01]  /*4ba0*/  HMMA.16816.F32.BF16 R8, R88.reuse, R94, R8 ;  /* 0x0000005e5808723c */ /* 0x040fe20000041808 */
[----:B------:R-:W-:Y:S07]  /*4bb0*/  LDSM.16.M88.4 R92, [R221+0x1a000] ;  /* 0x01a00000dd5c783b */ /* 0x000fee0000000200 */
[C---:B----4-:R-:W-:Y:S08]  /*4bc0*/  HMMA.16816.F32.BF16 R12, R88.reuse, R96, R12 ;  /* 0x00000060580c723c */ /* 0x050ff0000004180c */
[----:B------:R-:W-:Y:S01]  /*4bd0*/  HMMA.16816.F32.BF16 R16, R88, R98, R16 ;  /* 0x000000625810723c */ /* 0x000fe20000041810 */
[----:B------:R-:W3:Y:S06]  /*4be0*/  LDSM.16.M88.4 R88, [R3+0x2000] ;  /* 0x002000000358783b */ /* 0x000eec0000000200 */
        /* <DEDUP_REMOVED lines=32> */
[C---:B--2---:R-:W-:Y:S08]  /*4df0*/  HMMA.16816.F32.BF16 R12, R84.reuse, R104, R12 ;  /* 0x00000068540c723c */ /* 0x044ff0000004180c */
        /* <DEDUP_REMOVED lines=29> */
[----:B------:R1:W2:Y:S06]  /*4fd0*/  LDSM.16.M88.4 R84, [R2+0x6000] ;  /* 0x006000000254783b */ /* 0x0002ac0000000200 */
[----:B------:R-:W2:Y:S01]  /*4fe0*/  LDSM.16.M88.4 R104, [R223+0x1e800] ;  /* 0x01e80000df68783b */ /* 0x000ea20000000200 */
[C---:B---3--:R-:W-:Y:S08]  /*4ff0*/  HMMA.16816.F32.BF16 R4, R88.reuse, R92, R4 ;  /* 0x0000005c5804723c */ /* 0x048ff00000041804 */
[C---:B------:R-:W-:Y:S01]  /*5000*/  HMMA.16816.F32.BF16 R8, R88.reuse, R94, R8 ;  /* 0x0000005e5808723c */ /* 0x040fe20000041808 */
[----:B------:R-:W-:Y:S07]  /*5010*/  LDSM.16.M88.4 R92, [R222+0x1e000] ;  /* 0x01e00000de5c783b */ /* 0x000fee0000000200 */
[C---:B----4-:R-:W-:Y:S01]  /*5020*/  HMMA.16816.F32.BF16 R12, R88.reuse, R96, R12 ;  /* 0x00000060580c723c */ /* 0x050fe2000004180c */
[----:B-1----:R-:W-:Y:S04]  /*5030*/  IMAD.U32 R2, RZ, RZ, UR7 ;  /* 0x00000007ff027e24 */ /* 0x002fe8000f8e00ff */
[----:B------:R-:W-:Y:S03]  /*5040*/  IMAD R2, R2, 0x40, R110 ;  /* 0x0000004002027824 */ /* 0x000fe600078e026e */
[----:B------:R-:W-:Y:S01]  /*5050*/  HMMA.16816.F32.BF16 R16, R88, R98, R16 ;  /* 0x000000625810723c */ /* 0x000fe20000041810 */
[----:B------:R-:W3:Y:S03]  /*5060*/  LDL R99, [R1+0x64] ;  /* 0x0000640001637983 */ /* 0x000ee60000100800 */
[----:B------:R-:W-:Y:S02]  /*5070*/  IABS R3, R2 ;  /* 0x0000000200037213 */ /* 0x000fe40000000000 */
[C---:B------:R-:W-:Y:S01]  /*5080*/  IADD3 R97, R2.reuse, 0x8, RZ ;  /* 0x0000000802617810 */ /* 0x040fe20007ffe0ff */
[----:B------:R1:W4:Y:S01]  /*5090*/  LDSM.16.M88.4 R88, [R0+0x6000] ;  /* 0x006000000058783b */ /* 0x0003220000000200 */
[C---:B------:R-:W-:Y:S01]  /*50a0*/  IADD3 R96, R2.reuse, 0x7, RZ ;  /* 0x0000000702607810 */ /* 0x040fe20007ffe0ff */
[C---:B--2---:R-:W-:Y:S05]  /*50b0*/  HMMA.16816.F32.BF16 R4, R84.reuse, R100, R4 ;  /* 0x000000645404723c */ /* 0x044fea0000041804 */
[----:B------:R-:W-:Y:S02]  /*50c0*/  ISETP.GE.AND P1, PT, R97, RZ, PT ;  /* 0x000000ff6100720c */ /* 0x000fe40003f26270 */
[----:B------:R-:W-:Y:S01]  /*50d0*/  IMAD.MOV.U32 R101, RZ, RZ, R3 ;  /* 0x000000ffff657224 */ /* 0x000fe200078e0003 */
[C---:B------:R-:W-:Y:S04]  /*50e0*/  HMMA.16816.F32.BF16 R8, R84.reuse, R102, R8 ;  /* 0x000000665408723c */ /* 0x040fe80000041808 */
[C---:B------:R-:W-:Y:S01]  /*50f0*/  IADD3 R3, R2.reuse, -0x1, RZ ;  /* 0xffffffff02037810 */ /* 0x040fe20007ffe0ff */
[----:B------:R-:W-:Y:S03]  /*5100*/  I2F R101, R101 ;  /* 0x0000006500657306 */ /* 0x000fe60000201400 */
[C---:B------:R-:W-:Y:S03]  /*5110*/  HMMA.16816.F32.BF16 R12, R84.reuse, R104, R12 ;  /* 0x00000068540c723c */ /* 0x040fe6000004180c */
[----:B------:R-:W-:Y:S02]  /*5120*/  ISETP.GE.AND P0, PT, R3, RZ, PT ;  /* 0x000000ff0300720c */ /* 0x000fe40003f06270 */
[----:B------:R-:W-:Y:S02]  /*5130*/  @!P1 IADD3 R97, -R2, -0x8, RZ ;  /* 0xfffffff802619810 */ /* 0x000fe40007ffe1ff */
[----:B------:R-:W-:Y:S01]  /*5140*/  ISETP.GE.AND P1, PT, R96, RZ, PT ;  /* 0x000000ff6000720c */ /* 0x000fe20003f26270 */
[----:B------:R-:W-:Y:S01]  /*5150*/  HMMA.16816.F32.BF16 R16, R84, R106, R16 ;  /* 0x0000006a5410723c */ /* 0x000fe20000041810 */
[----:B------:R2:W2:Y:S03]  /*5160*/  I2F R105, R97 ;  /* 0x0000006100697306 */ /* 0x0004a60000201400 */
[C---:B-1----:R-:W-:Y:S03]  /*5170*/  IADD3 R0, R2.reuse, -0x8, RZ ;  /* 0xfffffff802007810 */ /* 0x042fe60007ffe0ff */
[----:B------:R-:W-:Y:S01]  /*5180*/  IMAD.U32 R84, RZ, RZ, UR7 ;  /* 0x00000007ff547e24 */ /* 0x000fe2000f8e00ff */
[----:B------:R-:W-:Y:S02]  /*5190*/  @!P0 IADD3 R3, -R2, 0x1, RZ ;  /* 0x0000000102038810 */ /* 0x000fe40007ffe1ff */
[----:B------:R-:W-:Y:S02]  /*51a0*/  ISETP.GE.AND P0, PT, R0, RZ, PT ;  /* 0x000000ff0000720c */ /* 0x000fe40003f06270 */
[----:B------:R1:W1:Y:S01]  /*51b0*/  I2F R98, R3 ;  /* 0x0000000300627306 */ /* 0x0002620000201400 */
[C---:B------:R-:W-:Y:S01]  /*51c0*/  @!P1 IADD3 R96, -R2.reuse, -0x7, RZ ;  /* 0xfffffff902609810 */ /* 0x040fe20007ffe1ff */
[C---:B----4-:R-:W-:Y:S05]  /*51d0*/  HMMA.16816.F32.BF16 R4, R88.reuse, R92, R4 ;  /* 0x0000005c5804723c */ /* 0x050fea0000041804 */
[C---:B------:R-:W-:Y:S02]  /*51e0*/  IADD3 R85, R2.reuse, -0x11, RZ ;  /* 0xffffffef02557810 */ /* 0x040fe40007ffe0ff */
[----:B------:R-:W-:Y:S01]  /*51f0*/  IADD3 R86, R2, -0x18, RZ ;  /* 0xffffffe802567810 */ /* 0x000fe20007ffe0ff */
[C---:B------:R-:W-:Y:S01]  /*5200*/  HMMA.16816.F32.BF16 R8, R88.reuse, R94, R8 ;  /* 0x0000005e5808723c */ /* 0x040fe20000041808 */
[----:B------:R4:W4:Y:S02]  /*5210*/  I2F R106, R96 ;  /* 0x00000060006a7306 */ /* 0x0009240000201400 */
[----:B------:R-:W-:Y:S01]  /*5220*/  ISETP.GE.AND P3, PT, R85, RZ, PT ;  /* 0x000000ff5500720c */ /* 0x000fe20003f66270 */
[----:B--2---:R-:W-:Y:S01]  /*5230*/  IMAD R97, R84, 0x4, R109 ;  /* 0x0000000454617824 */ /* 0x004fe200078e026d */
[C---:B------:R-:W-:Y:S02]  /*5240*/  IADD3 R84, R2.reuse, -0x9, RZ ;  /* 0xfffffff702547810 */ /* 0x040fe40007ffe0ff */
[----:B------:R-:W-:Y:S02]  /*5250*/  IADD3 R87, R2, -0x19, RZ ;  /* 0xffffffe702577810 */ /* 0x000fe40007ffe0ff */
[----:B------:R-:W-:Y:S02]  /*5260*/  ISETP.GE.AND P5, PT, R84, RZ, PT ;  /* 0x000000ff5400720c */ /* 0x000fe40003fa6270 */
[----:B------:R-:W-:Y:S02]  /*5270*/  ISETP.GE.AND P2, PT, R86, RZ, PT ;  /* 0x000000ff5600720c */ /* 0x000fe40003f46270 */
[C---:B------:R-:W-:Y:S02]  /*5280*/  @!P0 IADD3 R0, -R2.reuse, 0x8, RZ ;  /* 0x0000000802008810 */ /* 0x040fe40007ffe1ff */
[C---:B-1----:R-:W-:Y:S01]  /*5290*/  IADD3 R3, R2.reuse, -0x10, RZ ;  /* 0xfffffff002037810 */ /* 0x042fe20007ffe0ff */
[----:B------:R-:W-:Y:S01]  /*52a0*/  FFMA.FTZ R6, R105, -UR6, R6 ;  /* 0x8000000669067c23 */ /* 0x000fe20008010006 */
[----:B------:R-:W-:Y:S01]  /*52b0*/  ISETP.GE.AND P0, PT, R87, RZ, PT ;  /* 0x000000ff5700720c */ /* 0x000fe20003f06270 */
[----:B------:R-:W1:Y:S01]  /*52c0*/  I2F R100, R0 ;  /* 0x0000000000647306 */ /* 0x000e620000201400 */
[----:B------:R-:W-:Y:S01]  /*52d0*/  ISETP.GE.AND P1, PT, R3, RZ, PT ;  /* 0x000000ff0300720c */ /* 0x000fe20003f26270 */
[----:B------:R-:W-:Y:S01]  /*52e0*/  FFMA.FTZ R4, R101, -UR6, R4 ;  /* 0x8000000665047c23 */ /* 0x000fe20008010004 */
[----:B------:R-:W-:Y:S01]  /*52f0*/  @!P3 IADD3 R85, -R2, 0x11, RZ ;  /* 0x000000110255b810 */ /* 0x000fe20007ffe1ff */
[----:B------:R-:W-:Y:S01]  /*5300*/  FFMA.FTZ R5, R98, -UR6, R5 ;  /* 0x8000000662057c23 */ /* 0x000fe20008010005 */
[----:B------:R-:W-:Y:S01]  /*5310*/  @!P5 IADD3 R84, -R2, 0x9, RZ ;  /* 0x000000090254d810 */ /* 0x000fe20007ffe1ff */
[----:B------:R-:W-:Y:S01]  /*5320*/  FFMA.FTZ R11, R98, -UR6, R11 ;  /* 0x80000006620b7c23 */ /* 0x000fe2000801000b */
[----:B------:R-:W-:Y:S01]  /*5330*/  @!P2 IADD3 R86, -R2, 0x18, RZ ;  /* 0x000000180256a810 */ /* 0x000fe20007ffe1ff */
[----:B----4-:R-:W-:Y:S01]  /*5340*/  IMAD.WIDE.U32 R96, R97, -0x326172a9, RZ ;  /* 0xcd9e8d5761607825 */ /* 0x010fe200078e00ff */
[----:B------:R-:W-:Y:S02]  /*5350*/  PLOP3.LUT P5, PT, PT, PT, UP0, 0x80, 0x0 ;  /* 0x000000000000781c */ /* 0x000fe40003faf008 */
[----:B------:R-:W-:Y:S01]  /*5360*/  PLOP3.LUT P2, PT, PT, PT, UP0, 0x80, 0x0 ;  /* 0x000000000000781c */ /* 0x000fe20003f4f008 */
[----:B------:R-:W-:Y:S01]  /*5370*/  FFMA.FTZ R7, R106, -UR6, R7 ;  /* 0x800000066a077c23 */ /* 0x000fe20008010007 */
[----:B------:R-:W-:Y:S01]  /*5380*/  LOP3.LUT R103, R115, UR10, R96, 0x96, !PT ;  /* 0x0000000a73677c12 */ /* 0x000fe2000f8e9660 */
[----:B------:R-:W-:Y:S01]  /*5390*/  UIADD3 UR10, UR12, 0x76cf5d0a, URZ ;  /* 0x76cf5d0a0c0a7890 */ /* 0x000fe2000fffe03f */
[C---:B------:R-:W-:Y:S01]  /*53a0*/  @!P1 IADD3 R3, -R2.reuse, 0x10, RZ ;  /* 0x0000001002039810 */ /* 0x040fe20007ffe1ff */
[----:B------:R-:W-:Y:S01]  /*53b0*/  I2F R96, R85 ;  /* 0x0000005500607306 */ /* 0x000fe20000201400 */
[----:B------:R-:W-:Y:S01]  /*53c0*/  @!P0 IADD3 R87, -R2, 0x19, RZ ;  /* 0x0000001902578810 */ /* 0x000fe20007ffe1ff */
[----:B------:R-:W-:Y:S01]  /*53d0*/  IMAD.WIDE.U32 R110, R103, -0x2daee0ad, RZ ;  /* 0xd2511f53676e7825 */ /* 0x000fe200078e00ff */
[----:B------:R-:W-:Y:S02]  /*53e0*/  PLOP3.LUT P0, PT, PT, PT, UP0, 0x80, 0x0 ;  /* 0x000000000000781c */ /* 0x000fe40003f0f008 */
[----:B------:R-:W-:Y:S01]  /*53f0*/  PLOP3.LUT P1, PT, PT, PT, UP0, 0x80, 0x0 ;  /* 0x000000000000781c */ /* 0x000fe20003f2f008 */
[----:B------:R-:W-:Y:S01]  /*5400*/  FFMA.FTZ R10, R101, -UR6, R10 ;  /* 0x80000006650a7c23 */ /* 0x000fe2000801000a */
[----:B------:R-:W-:Y:S01]  /*5410*/  PLOP3.LUT P3, PT, PT, PT, UP0, 0x80, 0x0 ;  /* 0x000000000000781c */ /* 0x000fe20003f6f008 */
[----:B-1----:R-:W-:Y:S01]  /*5420*/  FFMA.FTZ R8, R100, -UR6, R8 ;  /* 0x8000000664087c23 */ /* 0x002fe20008010008 */
[----:B------:R-:W-:Y:S02]  /*5430*/  @P6 IADD3 R0, R240, 0x1, RZ ;  /* 0x00000001f0006810 */ /* 0x000fe40007ffe0ff */
[----:B------:R-:W-:Y:S02]  /*5440*/  PLOP3.LUT P6, PT, PT, PT, UP0, 0x80, 0x0 ;  /* 0x000000000000781c */ /* 0x000fe40003fcf008 */
[----:B------:R-:W-:Y:S02]  /*5450*/  @P2 FSEL R4, R4, -INF , !P4 ;  /* 0xff80000004042808 */ /* 0x000fe40006000000 */
[----:B------:R-:W-:Y:S02]  /*5460*/  PLOP3.LUT P2, PT, PT, PT, UP0, 0x80, 0x0 ;  /* 0x000000000000781c */ /* 0x000fe40003f4f008 */
[C---:B------:R-:W-:Y:S02]  /*5470*/  @P0 IADD3 R93, R240.reuse, 0x10, RZ ;  /* 0x00000010f05d0810 */ /* 0x040fe40007ffe0ff */
[----:B------:R-:W-:Y:S02]  /*5480*/  PLOP3.LUT P0, PT, PT, PT, UP0, 0x80, 0x0 ;  /* 0x000000000000781c */ /* 0x000fe40003f0f008 */
[----:B------:R-:W-:Y:S02]  /*5490*/  @P1 IADD3 R92, R240, 0x9, RZ ;  /* 0x00000009f05c1810 */ /* 0x000fe40007ffe0ff */
[----:B------:R-:W-:Y:S02]  /*54a0*/  PLOP3.LUT P1, PT, PT, PT, UP0, 0x80, 0x0 ;  /* 0x000000000000781c */ /* 0x000fe40003f2f008 */
[----:B------:R-:W-:Y:S01]  /*54b0*/  @P6 ISETP.GE.AND P6, PT, R0, UR8, PT ;  /* 0x0000000800006c0c */ /* 0x000fe2000bfc6270 */
[----:B-----5:R-:W-:Y:S01]  /*54c0*/  FMUL.FTZ R0, R252, 1.4426950216293334961 ;  /* 0x3fb8aa3bfc007820 */ /* 0x020fe20000410000 */
[----:B------:R-:W-:Y:S02]  /*54d0*/  @P3 IADD3 R102, R240, 0x11, RZ ;  /* 0x00000011f0663810 */ /* 0x000fe40007ffe0ff */
[----:B------:R-:W-:Y:S02]  /*54e0*/  PLOP3.LUT P3, PT, PT, PT, UP0, 0x80, 0x0 ;  /* 0x000000000000781c */ /* 0x000fe40003f6f008 */
[----:B------:R-:W-:Y:S02]  /*54f0*/  @P2 ISETP.GE.AND P2, PT, R102, UR8, PT ;  /* 0x0000000866002c0c */ /* 0x000fe4000bf46270 */
[----:B------:R-:W-:Y:S02]  /*5500*/  @P0 FSEL R6, R6, -INF , !P4 ;  /* 0xff80000006060808 */ /* 0x000fe40006000000 */
[----:B------:R-:W-:Y:S02]  /*5510*/  PLOP3.LUT P0, PT, PT, PT, UP0, 0x80, 0x0 ;  /* 0x000000000000781c */ /* 0x000fe40003f0f008 */
[----:B------:R-:W-:Y:S02]  /*5520*/  FSETP.NEU.FTZ.AND P4, PT, R251, -INF , PT ;  /* 0xff800000fb00780b */ /* 0x000fe40003f9d000 */
[----:B------:R-:W-:Y:S03]  /*5530*/  @P1 ISETP.GE.AND P1, PT, R92, UR8, PT ;  /* 0x000000085c001c0c */ /* 0x000fe6000bf26270 */
[----:B------:R-:W-:Y:S06]  /*5540*/  @P3 ISETP.GE.AND P3, PT, R93, UR8, PT ;  /* 0x000000085d003c0c */ /* 0x000fec000bf66270 */
[----:B------:R-:W-:Y:S02]  /*5550*/  @P0 FSEL R5, R5, -INF , !P6 ;  /* 0xff80000005050808 */ /* 0x000fe40007000000 */
[----:B------:R-:W-:Y:S04]  /*5560*/  FSETP.NEU.FTZ.AND P0, PT, R252, -INF , PT ;  /* 0xff800000fc00780b */ /* 0x000fe80003f1d000 */
[----:B------:R-:W-:Y:S02]  /*5570*/  FSEL R0, R0, RZ, P0 ;  /* 0x000000ff00007208 */ /* 0x000fe40000000000 */
[----:B------:R-:W-:Y:S03]  /*5580*/  PLOP3.LUT P0, PT, PT, PT, UP0, 0x80, 0x0 ;  /* 0x000000000000781c */ /* 0x000fe60003f0f008 */
[----:B------:R-:W-:Y:S01]  /*5590*/  FFMA.FTZ R6, R6, c[0x0][0x23c], -R0 ;  /* 0x00008f0006067a23 */ /* 0x000fe20000010800 */
[----:B---3--:R-:W-:Y:S02]  /*55a0*/  LOP3.LUT R104, R97, UR11, R99, 0x96, !PT ;  /* 0x0000000b61687c12 */ /* 0x008fe4000f8e9663 */
[----:B------:R1:W-:Y:S10]  /*55b0*/  I2F R97, R3 ;  /* 0x0000000300617306 */ /* 0x0003f40000201400 */
[----:B------:R2:W3:Y:S01]  /*55c0*/  I2F R99, R84 ;  /* 0x0000005400637306 */ /* 0x0004e20000201400 */
[----:B-1----:R-:W-:Y:S05]  /*55d0*/  IMAD.WIDE.U32 R2, R104, -0x2daee0ad, RZ ;  /* 0xd2511f5368027825 */ /* 0x002fea00078e00ff */
[----:B------:R-:W-:Y:S01]  /*55e0*/  LOP3.LUT R103, R3, UR9, R112, 0x96, !PT ;  /* 0x0000000903677c12 */ /* 0x000fe2000f8e9670 */
[----:B------:R-:W-:Y:S01]  /*55f0*/  UIADD3 UR9, UR11, 0x3c6ef372, URZ ;  /* 0x3c6ef3720b097890 */ /* 0x000fe2000fffe03f */
[----:B------:R-:W-:Y:S02]  /*5600*/  LOP3.LUT R3, R111, UR10, R2, 0x96, !PT ;  /* 0x0000000a6f037c12 */ /* 0x000fe4000f8e9602 */
[----:B------:R-:W-:Y:S01]  /*5610*/  I2F R112, R86 ;  /* 0x0000005600707306 */ /* 0x000fe20000201400 */
[----:B------:R-:W-:Y:S01]  /*5620*/  FMUL.FTZ R2, R251, 1.4426950216293334961 ;  /* 0x3fb8aa3bfb027820 */ /* 0x000fe20000410000 */
[----:B--2---:R-:W-:Y:S01]  /*5630*/  @P5 IADD3 R84, R240, 0x8, RZ ;  /* 0x00000008f0545810 */ /* 0x004fe20007ffe0ff */
[----:B------:R-:W-:Y:S01]  /*5640*/  IMAD.WIDE.U32 R92, R103, -0x326172a9, RZ ;  /* 0xcd9e8d57675c7825 */ /* 0x000fe200078e00ff */
[----:B------:R-:W-:Y:S01]  /*5650*/  PLOP3.LUT P5, PT, PT, PT, UP0, 0x80, 0x0 ;  /* 0x000000000000781c */ /* 0x000fe20003faf008 */
[----:B------:R-:W-:Y:S01]  /*5660*/  UIADD3 UR10, UR11, -0x255992d5, URZ ;  /* 0xdaa66d2b0b0a7890 */ /* 0x000fe2000fffe03f */
[----:B------:R-:W-:Y:S01]  /*5670*/  FSEL R2, R2, RZ, P4 ;  /* 0x000000ff02027208 */ /* 0x000fe20002000000 */
[----:B---3--:R-:W-:Y:S01]  /*5680*/  FFMA.FTZ R9, R99, -UR6, R9 ;  /* 0x8000000663097c23 */ /* 0x008fe20008010009 */
[----:B------:R-:W-:Y:S01]  /*5690*/  PLOP3.LUT P4, PT, PT, PT, UP0, 0x80, 0x0 ;  /* 0x000000000000781c */ /* 0x000fe20003f8f008 */
[----:B------:R-:W-:Y:S01]  /*56a0*/  IMAD.WIDE.U32 R94, R3, -0x326172a9, RZ ;  /* 0xcd9e8d57035e7825 */ /* 0x000fe200078e00ff */
[----:B------:R1:W2:Y:S03]  /*56b0*/  I2F R111, R87 ;  /* 0x00000057006f7306 */ /* 0x0002a60000201400 */
[----:B------:R-:W-:Y:S01]  /*56c0*/  FFMA.FTZ R4, R4, c[0x0][0x23c], -R2 ;  /* 0x00008f0004047a23 */ /* 0x000fe20000010802 */
[----:B------:R-:W-:Y:S01]  /*56d0*/  LOP3.LUT R92, R95, UR10, R92, 0x96, !PT ;  /* 0x0000000a5f5c7c12 */ /* 0x000fe2000f8e965c */
[----:B------:R-:W-:Y:S01]  /*56e0*/  FFMA.FTZ R5, R5, c[0x0][0x23c], -R2 ;  /* 0x00008f0005057a23 */ /* 0x000fe20000010802 */
[----:B------:R-:W-:Y:S01]  /*56f0*/  UIADD3 UR10, UR12, -0x126145ec, URZ ;  /* 0xed9eba140c0a7890 */ /* 0x000fe2000fffe03f */
[----:B------:R-:W-:Y:S03]  /*5700*/  @P5 ISETP.GE.AND P5, PT, R84, UR8, PT ;  /* 0x0000000854005c0c */ /* 0x000fe6000bfa6270 */
[----:B------:R3:W4:Y:S01]  /*5710*/  MUFU.EX2 R107, R4 ;  /* 0x00000004006b7308 */ /* 0x0007220000000800 */
[----:B------:R-:W-:Y:S02]  /*5720*/  @P4 FSEL R7, R7, -INF , !P6 ;  /* 0xff80000007074808 */ /* 0x000fe40007000000 */
[----:B------:R-:W-:Y:S02]  /*5730*/  PLOP3.LUT P4, PT, PT, PT, UP0, 0x80, 0x0 ;  /* 0x000000000000781c */ /* 0x000fe40003f8f008 */
[----:B------:R-:W-:Y:S01]  /*5740*/  PLOP3.LUT P6, PT, PT, PT, UP0, 0x80, 0x0 ;  /* 0x000000000000781c */ /* 0x000fe20003fcf008 */
[----:B------:R-:W-:Y:S04]  /*5750*/  FFMA.FTZ R7, R7, c[0x0][0x23c], -R0 ;  /* 0x00008f0007077a23 */ /* 0x000fe80000010800 */
[----:B------:R2:W2:Y:S01]  /*5760*/  MUFU.EX2 R106, R5 ;  /* 0x00000005006a7308 */ /* 0x0004a20000000800 */
[----:B------:R-:W-:Y:S02]  /*5770*/  @P0 FSEL R8, R8, -INF , !P5 ;  /* 0xff80000008080808 */ /* 0x000fe40006800000 */
[----:B------:R-:W-:Y:S01]  /*5780*/  PLOP3.LUT P0, PT, PT, PT, UP0, 0x80, 0x0 ;  /* 0x000000000000781c */ /* 0x000fe20003f0f008 */
[----:B-1----:R-:W1:Y:S02]  /*5790*/  LDSM.16.M88.4 R84, [R222+0x1e800] ;  /* 0x01e80000de54783b */ /* 0x002e640000000200 */
[----:B------:R-:W-:Y:S01]  /*57a0*/  FFMA.FTZ R8, R8, c[0x0][0x23c], -R2 ;  /* 0x00008f0008087a23 */ /* 0x000fe20000010802 */
[----:B------:R-:W-:Y:S02]  /*57b0*/  @P4 FSEL R10, R10, -INF , !P5 ;  /* 0xff8000000a0a4808 */ /* 0x000fe40006800000 */
[----:B------:R-:W-:Y:S01]  /*57c0*/  PLOP3.LUT P5, PT, PT, PT, UP0, 0x80, 0x0 ;  /* 0x000000000000781c */ /* 0x000fe20003faf008 */
[----:B------:R-:W1:Y:S01]  /*57d0*/  MUFU.EX2 R105, R8 ;  /* 0x0000000800697308 */ /* 0x000e620000000800 */
[----:B------:R-:W-:Y:S01]  /*57e0*/  PLOP3.LUT P4, PT, PT, PT, UP0, 0x80, 0x0 ;  /* 0x000000000000781c */ /* 0x000fe20003f8f008 */
[----:B------:R-:W-:Y:S01]  /*57f0*/  FFMA.FTZ R10, R10, c[0x0][0x23c], -R0 ;  /* 0x00008f000a0a7a23 */ /* 0x000fe20000010800 */
[----:B------:R-:W-:Y:S02]  /*5800*/  @P6 IADD3 R3, R240, 0x18, RZ ;  /* 0x00000018f0036810 */ /* 0x000fe40007ffe0ff */
[----:B---3--:R-:W-:Y:S01]  /*5810*/  LOP3.LUT R4, R93, UR9, R114, 0x96, !PT ;  /* 0x000000095d047c12 */ /* 0x008fe2000f8e9672 */
[----:B------:R-:W-:Y:S01]  /*5820*/  IMAD.WIDE.U32 R92, R92, -0x2daee0ad, RZ ;  /* 0xd2511f535c5c7825 */ /* 0x000fe200078e00ff */
[----:B------:R-:W-:Y:S01]  /*5830*/  @P0 FSEL R9, R9, -INF , !P1 ;  /* 0xff80000009090808 */ /* 0x000fe20004800000 */
[----:B------:R-:W-:Y:S01]  /*5840*/  UIADD3 UR9, UR12, 0x32370b8f, URZ ;  /* 0x32370b8f0c097890 */ /* 0x000fe2000fffe03f */
[----:B------:R-:W-:Y:S01]  /*5850*/  PLOP3.LUT P6, PT, PT, PT, UP0, 0x80, 0x0 ;  /* 0x000000000000781c */ /* 0x000fe20003fcf008 */
[----:B------:R-:W-:Y:S01]  /*5860*/  MUFU.EX2 R102, R10 ;  /* 0x0000000a00667308 */ /* 0x000fe20000000800 */
[----:B------:R-:W-:Y:S01]  /*5870*/  PLOP3.LUT P0, PT, PT, PT, UP0, 0x80, 0x0 ;  /* 0x000000000000781c */ /* 0x000fe20003f0f008 */
[----:B------:R-:W-:Y:S01]  /*5880*/  FFMA.FTZ R9, R9, c[0x0][0x23c], -R2 ;  /* 0x00008f0009097a23 */ /* 0x000fe20000010802 */
[----:B------:R-:W-:Y:S01]  /*5890*/  @P5 ISETP.GE.AND P5, PT, R3, UR8, PT ;  /* 0x0000000803005c0c */ /* 0x000fe2000bfa6270 */
[----:B--2---:R-:W-:Y:S01]  /*58a0*/  IMAD.WIDE.U32 R4, R4, -0x2daee0ad, RZ ;  /* 0xd2511f5304047825 */ /* 0x004fe200078e00ff */
[----:B------:R-:W-:Y:S02]  /*58b0*/  @P4 IADD3 R3, R240, 0x19, RZ ;  /* 0x00000019f0034810 */ /* 0x000fe40007ffe0ff */
[----:B------:R-:W-:Y:S01]  /*58c0*/  PLOP3.LUT P4, PT, PT, PT, UP0, 0x80, 0x0 ;  /* 0x000000000000781c */ /* 0x000fe20003f8f008 */
[----:B------:R-:W-:Y:S01]  /*58d0*/  IMAD.MOV.U32 R114, RZ, RZ, c[0x0][0x22c] ;  /* 0x00008b00ff727624 */ /* 0x000fe200078e00ff */
[----:B------:R-:W-:Y:S01]  /*58e0*/  LOP3.LUT R5, R5, UR9, R110, 0x96, !PT ;  /* 0x0000000905057c12 */ /* 0x000fe2000f8e966e */
[----:B------:R-:W-:Y:S01]  /*58f0*/  MUFU.EX2 R104, R9 ;  /* 0x0000000900687308 */ /* 0x000fe20000000800 */
[----:B------:R-:W-:Y:S01]  /*5900*/  UIADD3 UR9, UR11, 0x78dde6e4, URZ ;  /* 0x78dde6e40b097890 */ /* 0x000fe2000fffe03f */
[----:B------:R-:W-:Y:S01]  /*5910*/  @P6 ISETP.GE.AND P6, PT, R3, UR8, PT ;  /* 0x0000000803006c0c */ /* 0x000fe2000bfc6270 */
[----:B------:R-:W-:Y:S01]  /*5920*/  IMAD R114, R114, c[0x0][0x1c0], RZ ;  /* 0x0000700072727a24 */ /* 0x000fe200078e02ff */
[----:B------:R-:W-:Y:S02]  /*5930*/  @P0 FSEL R11, R11, -INF , !P1 ;  /* 0xff8000000b0b0808 */ /* 0x000fe40004800000 */
[----:B------:R-:W-:Y:S01]  /*5940*/  PLOP3.LUT P0, PT, PT, PT, UP0, 0x80, 0x0 ;  /* 0x000000000000781c */ /* 0x000fe20003f0f008 */
[----:B------:R-:W-:Y:S01]  /*5950*/  IMAD.U32 R114, R114, -0x40, RZ ;  /* 0xffffffc072727824 */ /* 0x000fe200078e00ff */
[----:B------:R-:W-:Y:S01]  /*5960*/  PLOP3.LUT P1, PT, PT, PT, UP0, 0x80, 0x0 ;  /* 0x000000000000781c */ /* 0x000fe20003f2f008 */
[----:B------:R-:W-:Y:S01]  /*5970*/  FFMA.FTZ R11, R11, c[0x0][0x23c], -R0 ;  /* 0x00008f000b0b7a23 */ /* 0x000fe20000010800 */
[----:B------:R2:W-:Y:S01]  /*5980*/  MUFU.EX2 R110, R6 ;  /* 0x00000006006e7308 */ /* 0x0005e20000000800 */
[C---:B-1----:R-:W-:Y:S09]  /*5990*/  HMMA.16816.F32.BF16 R12, R88.reuse, R84, R12 ;  /* 0x00000054580c723c */ /* 0x042ff2000004180c */
[----:B------:R1:W3:Y:S01]  /*59a0*/  MUFU.EX2 R109, R7 ;  /* 0x00000007006d7308 */ /* 0x0002e20000000800 */
[----:B------:R-:W-:Y:S09]  /*59b0*/  HMMA.16816.F32.BF16 R16, R88, R86, R16 ;  /* 0x000000565810723c */ /* 0x000ff20000041810 */
[----:B------:R3:W-:Y:S03]  /*59c0*/  MUFU.EX2 R103, R11 ;  /* 0x0000000b00677308 */ /* 0x0007e60000000800 */
[----:B--2---:R-:W-:Y:S01]  /*59d0*/  LOP3.LUT R6, R93, UR10, R4, 0x96, !PT ;  /* 0x0000000a5d067c12 */ /* 0x004fe2000f8e9604 */
[----:B------:R-:W-:Y:S01]  /*59e0*/  IMAD.WIDE.U32 R4, R5, -0x326172a9, RZ ;  /* 0xcd9e8d5705047825 */ /* 0x000fe200078e00ff */
[----:B------:R-:W-:Y:S03]  /*59f0*/  UIADD3 UR10, UR11, 0x1715609d, URZ ;  /* 0x1715609d0b0a7890 */ /* 0x000fe6000fffe03f */
[----:B------:R-:W-:Y:S02]  /*5a00*/  FFMA.FTZ R13, R96, -UR6, R13 ;  /* 0x80000006600d7c23 */ /* 0x000fe4000801000d */
[----:B------:R-:W-:Y:S01]  /*5a10*/  IMAD.WIDE.U32 R84, R6, -0x326172a9, RZ ;  /* 0xcd9e8d5706547825 */ /* 0x000fe200078e00ff */
[----:B------:R-:W-:Y:S01]  /*5a20*/  LOP3.LUT R6, R5, UR9, R94, 0x96, !PT ;  /* 0x0000000905067c12 */ /* 0x000fe2000f8e965e */
[----:B------:R-:W-:Y:S01]  /*5a30*/  UIADD3 UR9, UR12, -0x56f99767, URZ ;  /* 0xa90668990c097890 */ /* 0x000fe2000fffe03f */
[----:B------:R-:W-:Y:S01]  /*5a40*/  @P0 FSEL R13, R13, -INF , !P2 ;  /* 0xff8000000d0d0808 */ /* 0x000fe20005000000 */
[----:B------:R-:W-:Y:S01]  /*5a50*/  FFMA.FTZ R14, R100, -UR6, R14 ;  /* 0x80000006640e7c23 */ /* 0x000fe2000801000e */
[----:B------:R-:W-:Y:S01]  /*5a60*/  PLOP3.LUT P0, PT, PT, PT, UP0, 0x80, 0x0 ;  /* 0x000000000000781c */ /* 0x000fe20003f0f008 */
[----:B------:R-:W-:Y:S01]  /*5a70*/  FFMA.FTZ R15, R99, -UR6, R15 ;  /* 0x80000006630f7c23 */ /* 0x000fe2000801000f */
[----:B------:R-:W-:Y:S01]  /*5a80*/  LOP3.LUT R4, R85, UR10, R4, 0x96, !PT ;  /* 0x0000000a55047c12 */ /* 0x000fe2000f8e9604 */
[----:B-1----:R-:W-:Y:S01]  /*5a90*/  IMAD.WIDE.U32 R6, R6, -0x2daee0ad, RZ ;  /* 0xd2511f5306067825 */ /* 0x002fe200078e00ff */
[----:B------:R-:W-:Y:S01]  /*5aa0*/  @P1 FSEL R14, R14, -INF , !P3 ;  /* 0xff8000000e0e1808 */ /* 0x000fe20005800000 */
[----:B------:R-:W-:Y:S01]  /*5ab0*/  UIADD3 UR10, UR12, 0x646e171e, URZ ;  /* 0x646e171e0c0a7890 */ /* 0x000fe2000fffe03f */
[----:B------:R-:W-:Y:S01]  /*5ac0*/  PLOP3.LUT P1, PT, PT, PT, UP0, 0x80, 0x0 ;  /* 0x000000000000781c */ /* 0x000fe20003f2f008 */
[----:B------:R-:W-:Y:S01]  /*5ad0*/  IMAD.WIDE.U32 R4, R4, -0x2daee0ad, RZ ;  /* 0xd2511f5304047825 */ /* 0x000fe200078e00ff */
[----:B------:R-:W-:Y:S01]  /*5ae0*/  LOP3.LUT R92, R7, UR9, R92, 0x96, !PT ;  /* 0x00000009075c7c12 */ /* 0x000fe2000f8e965c */
[----:B------:R-:W-:Y:S02]  /*5af0*/  ULDC.U8 UR9, c[0x0][0x2d8] ;  /* 0x0000b60000097ab9 */ /* 0x000fe40000000000 */
[----:B------:R-:W-:Y:S01]  /*5b00*/  FFMA.FTZ R17, R111, -UR6, R17 ;  /* 0x800000066f117c23 */ /* 0x000fe20008010011 */
[----:B------:R-:W-:Y:S01]  /*5b10*/  LOP3.LUT R6, R5, UR10, R6, 0x96, !PT ;  /* 0x0000000a05067c12 */ /* 0x000fe2000f8e9606 */
[----:B------:R-:W-:Y:S01]  /*5b20*/  FFMA.FTZ R12, R97, -UR6, R12 ;  /* 0x80000006610c7c23 */ /* 0x000fe2000801000c */
[----:B------:R-:W-:Y:S01]  /*5b30*/  @P0 FSEL R15, R15, -INF , !P2 ;  /* 0xff8000000f0f0808 */ /* 0x000fe20005000000 */
[----:B------:R-:W-:Y:S01]  /*5b40*/  FFMA.FTZ R16, R112, -UR6, R16 ;  /* 0x8000000670107c23 */ /* 0x000fe20008010010 */
[----:B------:R-:W-:Y:S01]  /*5b50*/  PLOP3.LUT P0, PT, PT, PT, UP0, 0x80, 0x0 ;  /* 0x000000000000781c */ /* 0x000fe20003f0f008 */
[----:B------:R-:W-:Y:S01]  /*5b60*/  UIADD3 UR10, UR11, -0x4ab325aa, URZ ;  /* 0xb54cda560b0a7890 */ /* 0x000fe2000fffe03f */
[C---:B------:R-:W-:Y:S01]  /*5b70*/  LOP3.LUT R86, R4.reuse, 0xffff, RZ, 0xc0, !PT ;  /* 0x0000ffff04567812 */ /* 0x040fe200078ec0ff */
[----:B------:R-:W-:Y:S01]  /*5b80*/  FFMA.FTZ R13, R13, c[0x0][0x23c], -R2 ;  /* 0x00008f000d0d7a23 */ /* 0x000fe20000010802 */
[----:B------:R-:W-:Y:S01]  /*5b90*/  SHF.R.U32.HI R85, RZ, 0x10, R4 ;  /* 0x00000010ff557819 */ /* 0x000fe20000011604 */
[----:B------:R-:W-:Y:S01]  /*5ba0*/  FFMA.FTZ R18, R97, -UR6, R18 ;  /* 0x8000000661127c23 */ /* 0x000fe20008010012 */
[----:B------:R-:W-:Y:S01]  /*5bb0*/  LOP3.LUT R3, R4, 0xff, RZ, 0xc0, !PT ;  /* 0x000000ff04037812 */ /* 0x000fe200078ec0ff */
[----:B------:R-:W-:Y:S01]  /*5bc0*/  FFMA.FTZ R19, R96, -UR6, R19 ;  /* 0x8000000660137c23 */ /* 0x000fe20008010013 */
[----:B------:R-:W-:Y:S01]  /*5bd0*/  SHF.R.U32.HI R7, RZ, 0x18, R4 ;  /* 0x00000018ff077819 */ /* 0x000fe20000011604 */
[----:B------:R-:W-:Y:S01]  /*5be0*/  IMAD.WIDE.U32 R4, R92, -0x326172a9, RZ ;  /* 0xcd9e8d575c047825 */ /* 0x000fe200078e00ff */
[----:B------:R-:W-:Y:S01]  /*5bf0*/  PLOP3.LUT P2, PT, PT, PT, UP0, 0x80, 0x0 ;  /* 0x000000000000781c */ /* 0x000fe20003f4f008 */
[----:B------:R-:W-:Y:S01]  /*5c00*/  MUFU.EX2 R98, R13 ;  /* 0x0000000d00627308 */ /* 0x000fe20000000800 */
[----:B------:R-:W-:Y:S01]  /*5c10*/  @P1 FSEL R16, R16, -INF , !P5 ;  /* 0xff80000010101808 */ /* 0x000fe20006800000 */
[--C-:B------:R-:W-:Y:S01]  /*5c20*/  FFMA.FTZ R14, R14, c[0x0][0x23c], -R0.reuse ;  /* 0x00008f000e0e7a23 */ /* 0x100fe20000010800 */
[----:B------:R-:W-:Y:S01]  /*5c30*/  @P0 FSEL R17, R17, -INF , !P6 ;  /* 0xff80000011110808 */ /* 0x000fe20007000000 */
[----:B------:R-:W-:Y:S01]  /*5c40*/  FFMA.FTZ R15, R15, c[0x0][0x23c], -R0 ;  /* 0x00008f000f0f7a23 */ /* 0x000fe20000010800 */
[----:B------:R-:W-:Y:S01]  /*5c50*/  @P4 FSEL R12, R12, -INF , !P3 ;  /* 0xff8000000c0c4808 */ /* 0x000fe20005800000 */
[--C-:B------:R-:W-:Y:S01]  /*5c60*/  FFMA.FTZ R16, R16, c[0x0][0x23c], -R2.reuse ;  /* 0x00008f0010107a23 */ /* 0x100fe20000010802 */
[----:B------:R-:W-:Y:S01]  /*5c70*/  PLOP3.LUT P1, PT, PT, PT, UP0, 0x80, 0x0 ;  /* 0x000000000000781c */ /* 0x000fe20003f2f008 */
[----:B------:R1:W5:Y:S01]  /*5c80*/  LDL R111, [R1+0x4] ;  /* 0x00000400016f7983 */ /* 0x0003620000100800 */
[----:B------:R-:W-:Y:S01]  /*5c90*/  ISETP.LE.U32.AND P4, PT, R3, UR9, PT ;  /* 0x0000000903007c0c */ /* 0x000fe2000bf83070 */
[----:B------:R-:W-:Y:S01]  /*5ca0*/  FFMA.FTZ R12, R12, c[0x0][0x23c], -R2 ;  /* 0x00008f000c0c7a23 */ /* 0x000fe20000010802 */
[----:B------:R-:W-:Y:S01]  /*5cb0*/  LOP3.LUT R3, R5, UR10, R84, 0x96, !PT ;  /* 0x0000000a05037c12 */ /* 0x000fe2000f8e9654 */
[----:B------:R-:W-:Y:S01]  /*5cc0*/  FFMA.FTZ R2, R17, c[0x0][0x23c], -R2 ;  /* 0x00008f0011027a23 */ /* 0x000fe20000010802 */
[----:B------:R-:W-:Y:S01]  /*5cd0*/  ISETP.LE.U32.AND P3, PT, R7, UR9, PT ;  /* 0x0000000907007c0c */ /* 0x000fe2000bf63070 */
[----:B------:R-:W-:Y:S01]  /*5ce0*/  MUFU.EX2 R100, R12 ;  /* 0x0000000c00647308 */ /* 0x000fe20000000800 */
[C---:B------:R-:W-:Y:S01]  /*5cf0*/  LOP3.LUT R7, R3.reuse, 0xff, RZ, 0xc0, !PT ;  /* 0x000000ff03077812 */ /* 0x040fe200078ec0ff */
[----:B------:R-:W-:Y:S01]  /*5d00*/  IMAD.U32 R92, RZ, RZ, UR16 ;  /* 0x00000010ff5c7e24 */ /* 0x000fe2000f8e00ff */
[----:B------:R-:W-:Y:S01]  /*5d10*/  LOP3.LUT R8, R4, 0xffff, RZ, 0xc0, !PT ;  /* 0x0000ffff04087812 */ /* 0x000fe200078ec0ff */
[----:B------:R-:W-:Y:S01]  /*5d20*/  IMAD.U32 R93, RZ, RZ, UR13 ;  /* 0x0000000dff5d7e24 */ /* 0x000fe2000f8e00ff */
[----:B------:R-:W-:Y:S02]  /*5d30*/  LOP3.LUT R5, R3, 0xffff, RZ, 0xc0, !PT ;  /* 0x0000ffff03057812 */ /* 0x000fe400078ec0ff */
[----:B------:R-:W-:Y:S02]  /*5d40*/  @P2 FSEL R18, R18, -INF , !P5 ;  /* 0xff80000012122808 */ /* 0x000fe40006800000 */
[----:B------:R-:W-:Y:S01]  /*5d50*/  ISETP.LE.U32.AND P5, PT, R7, UR9, PT ;  /* 0x0000000907007c0c */ /* 0x000fe2000bfa3070 */
[----:B------:R2:W-:Y:S01]  /*5d60*/  MUFU.EX2 R94, R2 ;  /* 0x00000002005e7308 */ /* 0x0005e20000000800 */
[----:B------:R-:W-:Y:S01]  /*5d70*/  SHF.R.U32.HI R5, RZ, 0x8, R5 ;  /* 0x00000008ff057819 */ /* 0x000fe20000011605 */
[--C-:B------:R-:W-:Y:S01]  /*5d80*/  FFMA.FTZ R18, R18, c[0x0][0x23c], -R0.reuse ;  /* 0x00008f0012127a23 */ /* 0x100fe20000010800 */
[----:B------:R-:W-:Y:S02]  /*5d90*/  @P1 FSEL R19, R19, -INF , !P6 ;  /* 0xff80000013131808 */ /* 0x000fe40007000000 */
[----:B------:R-:W-:Y:S02]  /*5da0*/  LOP3.LUT R5, R5, 0xffff, RZ, 0xc0, !PT ;  /* 0x0000ffff05057812 */ /* 0x000fe400078ec0ff */
[----:B------:R-:W-:Y:S01]  /*5db0*/  LOP3.LUT R9, R4, 0xff, RZ, 0xc0, !PT ;  /* 0x000000ff04097812 */ /* 0x000fe200078ec0ff */
[----:B------:R-:W-:Y:S01]  /*5dc0*/  FFMA.FTZ R0, R19, c[0x0][0x23c], -R0 ;  /* 0x00008f0013007a23 */ /* 0x000fe20000010800 */
[--C-:B------:R-:W-:Y:S01]  /*5dd0*/  SHF.R.U32.HI R10, RZ, 0x10, R4.reuse ;  /* 0x00000010ff0a7819 */ /* 0x100fe20000011604 */
[----:B------:R-:W-:Y:S01]  /*5de0*/  MUFU.EX2 R101, R14 ;  /* 0x0000000e00657308 */ /* 0x000fe20000000800 */
[----:B---3--:R-:W-:Y:S01]  /*5df0*/  SHF.R.U32.HI R11, RZ, 0x18, R4 ;  /* 0x00000018ff0b7819 */ /* 0x008fe20000011604 */
[----:B----4-:R-:W-:Y:S01]  /*5e00*/  @!P5 FADD.FTZ R107, -R107, -RZ ;  /* 0x800000ff6b6bd221 */ /* 0x010fe20000010100 */
[----:B------:R-:W-:Y:S02]  /*5e10*/  ISETP.LE.U32.AND P0, PT, R5, UR9, PT ;  /* 0x0000000905007c0c */ /* 0x000fe4000bf03070 */
[--C-:B------:R-:W-:Y:S02]  /*5e20*/  SHF.R.U32.HI R4, RZ, 0x10, R3.reuse ;  /* 0x00000010ff047819 */ /* 0x100fe40000011603 */
[----:B------:R-:W-:Y:S02]  /*5e30*/  SHF.R.U32.HI R3, RZ, 0x18, R3 ;  /* 0x00000018ff037819 */ /* 0x000fe40000011603 */
[----:B------:R-:W-:Y:S01]  /*5e40*/  ISETP.LE.U32.AND P5, PT, R9, UR9, PT ;  /* 0x0000000909007c0c */ /* 0x000fe2000bfa3070 */
[----:B------:R-:W3:Y:S01]  /*5e50*/  MUFU.EX2 R95, R0 ;  /* 0x00000000005f7308 */ /* 0x000ee20000000800 */
[----:B------:R-:W-:Y:S02]  /*5e60*/  ISETP.LE.U32.AND P6, PT, R3, UR9, PT ;  /* 0x0000000903007c0c */ /* 0x000fe4000bfc3070 */
[----:B------:R-:W-:Y:S02]  /*5e70*/  SHF.R.U32.HI R3, RZ, 0x8, R8 ;  /* 0x00000008ff037819 */ /* 0x000fe40000011608 */
[----:B------:R-:W-:Y:S01]  /*5e80*/  LOP3.LUT R4, R4, 0xff, RZ, 0xc0, !PT ;  /* 0x000000ff04047812 */ /* 0x000fe200078ec0ff */
[----:B------:R-:W-:Y:S01]  /*5e90*/  @!P0 FADD.FTZ R106, -R106, -RZ ;  /* 0x800000ff6a6a8221 */ /* 0x000fe20000010100 */
[----:B------:R-:W-:Y:S02]  /*5ea0*/  LOP3.LUT R3, R3, 0xffff, RZ, 0xc0, !PT ;  /* 0x0000ffff03037812 */ /* 0x000fe400078ec0ff */
[----:B------:R-:W-:Y:S01]  /*5eb0*/  ISETP.LE.U32.AND P2, PT, R4, UR9, PT ;  /* 0x0000000904007c0c */ /* 0x000fe2000bf43070 */
[----:B------:R-:W-:Y:S01]  /*5ec0*/  MUFU.EX2 R99, R15 ;  /* 0x0000000f00637308 */ /* 0x000fe20000000800 */
[----:B--2---:R-:W-:Y:S01]  /*5ed0*/  LOP3.LUT R2, R10, 0xff, RZ, 0xc0, !PT ;  /* 0x000000ff0a027812 */ /* 0x004fe200078ec0ff */
[----:B------:R-:W-:Y:S01]  /*5ee0*/  @!P5 FADD.FTZ R105, -R105, -RZ ;  /* 0x800000ff6969d221 */ /* 0x000fe20000010100 */
[----:B------:R-:W-:Y:S01]  /*5ef0*/  ISETP.LE.U32.AND P0, PT, R3, UR9, PT ;  /* 0x0000000903007c0c */ /* 0x000fe2000bf03070 */
[----:B------:R-:W-:Y:S01]  /*5f00*/  @!P6 FADD.FTZ R109, -R109, -RZ ;  /* 0x800000ff6d6de221 */ /* 0x000fe20000010100 */
[----:B------:R-:W-:Y:S02]  /*5f10*/  LOP3.LUT R4, R6, 0xff, RZ, 0xc0, !PT ;  /* 0x000000ff06047812 */ /* 0x000fe400078ec0ff */
[----:B------:R-:W-:Y:S02]  /*5f20*/  ISETP.LE.U32.AND P5, PT, R11, UR9, PT ;  /* 0x000000090b007c0c */ /* 0x000fe4000bfa3070 */
[----:B------:R-:W-:Y:S01]  /*5f30*/  ISETP.LE.U32.AND P6, PT, R2, UR9, PT ;  /* 0x0000000902007c0c */ /* 0x000fe2000bfc3070 */
[----:B------:R-:W2:Y:S01]  /*5f40*/  MUFU.EX2 R96, R16 ;  /* 0x0000001000607308 */ /* 0x000ea20000000800 */
[----:B------:R-:W-:Y:S01]  /*5f50*/  ISETP.LE.U32.AND P1, PT, R4, UR9, PT ;  /* 0x0000000904007c0c */ /* 0x000fe2000bf23070 */
[----:B------:R-:W-:Y:S01]  /*5f60*/  @!P2 FADD.FTZ R110, -R110, -RZ ;  /* 0x800000ff6e6ea221 */ /* 0x000fe20000010100 */
[--C-:B------:R-:W-:Y:S01]  /*5f70*/  SHF.R.U32.HI R4, RZ, 0x18, R6.reuse ;  /* 0x00000018ff047819 */ /* 0x100fe20000011606 */
[----:B---3--:R-:W-:Y:S01]  /*5f80*/  @!P3 FADD.FTZ R95, -R95, -RZ ;  /* 0x800000ff5f5fb221 */ /* 0x008fe20000010100 */
[----:B------:R-:W-:Y:S01]  /*5f90*/  SHF.R.U32.HI R3, RZ, 0x10, R6 ;  /* 0x00000010ff037819 */ /* 0x000fe20000011606 */
[----:B------:R-:W-:Y:S01]  /*5fa0*/  @!P0 FADD.FTZ R104, -R104, -RZ ;  /* 0x800000ff68688221 */ /* 0x000fe20000010100 */
[----:B------:R-:W-:Y:S02]  /*5fb0*/  LOP3.LUT R6, R6, 0xffff, RZ, 0xc0, !PT ;  /* 0x0000ffff06067812 */ /* 0x000fe400078ec0ff */
[----:B------:R-:W-:Y:S01]  /*5fc0*/  LOP3.LUT R3, R3, 0xff, RZ, 0xc0, !PT ;  /* 0x000000ff03037812 */ /* 0x000fe200078ec0ff */
[----:B------:R-:W-:Y:S01]  /*5fd0*/  @!P5 FADD.FTZ R103, -R103, -RZ ;  /* 0x800000ff6767d221 */ /* 0x000fe20000010100 */
[----:B------:R-:W-:Y:S01]  /*5fe0*/  SHF.R.U32.HI R2, RZ, 0x8, R6 ;  /* 0x00000008ff027819 */ /* 0x000fe20000011606 */
[----:B------:R-:W-:Y:S01]  /*5ff0*/  @!P6 FADD.FTZ R102, -R102, -RZ ;  /* 0x800000ff6666e221 */ /* 0x000fe20000010100 */
[----:B------:R-:W-:Y:S01]  /*6000*/  ISETP.LE.U32.AND P0, PT, R3, UR9, PT ;  /* 0x0000000903007c0c */ /* 0x000fe2000bf03070 */
[----:B------:R-:W-:Y:S01]  /*6010*/  @!P1 FADD.FTZ R100, -R100, -RZ ;  /* 0x800000ff64649221 */ /* 0x000fe20000010100 */
[----:B------:R-:W-:Y:S01]  /*6020*/  LOP3.LUT R3, R85, 0xff, RZ, 0xc0, !PT ;  /* 0x000000ff55037812 */ /* 0x000fe200078ec0ff */
[----:B------:R-:W3:Y:S01]  /*6030*/  MUFU.EX2 R97, R18 ;  /* 0x0000001200617308 */ /* 0x000ee20000000800 */
[----:B------:R-:W-:Y:S02]  /*6040*/  LOP3.LUT R2, R2, 0xffff, RZ, 0xc0, !PT ;  /* 0x0000ffff02027812 */ /* 0x000fe400078ec0ff */
[----:B------:R-:W-:Y:S02]  /*6050*/  SHF.R.U32.HI R0, RZ, 0x8, R86 ;  /* 0x00000008ff007819 */ /* 0x000fe40000011656 */
[----:B------:R-:W-:Y:S02]  /*6060*/  ISETP.LE.U32.AND P6, PT, R2, UR9, PT ;  /* 0x0000000902007c0c */ /* 0x000fe4000bfc3070 */
[----:B------:R-:W-:Y:S01]  /*6070*/  F2FP.RELU.BF16.PACK_AB R2, R109, R110 ;  /* 0x0000006e6d02723e */ /* 0x000fe200000018ff */
[----:B--2---:R-:W-:Y:S01]  /*6080*/  @!P4 FADD.FTZ R96, -R96, -RZ ;  /* 0x800000ff6060c221 */ /* 0x004fe20000010100 */
[----:B------:R-:W-:Y:S01]  /*6090*/  ISETP.LE.U32.AND P5, PT, R3, UR9, PT ;  /* 0x0000000903007c0c */ /* 0x000fe2000bfa3070 */
[----:B------:R-:W-:Y:S01]  /*60a0*/  @!P0 FADD.FTZ R101, -R101, -RZ ;  /* 0x800000ff65658221 */ /* 0x000fe20000010100 */
[----:B------:R-:W-:Y:S01]  /*60b0*/  F2FP.RELU.BF16.PACK_AB R3, R106, R107 ;  /* 0x0000006b6a03723e */ /* 0x000fe200000018ff */
[----:B------:R2:W-:Y:S01]  /*60c0*/  STS [R245+0x2a400], R2 ;  /* 0x02a40002f5007388 */ /* 0x0005e20000000800 */
[----:B------:R-:W-:Y:S02]  /*60d0*/  LOP3.LUT R0, R0, 0xffff, RZ, 0xc0, !PT ;  /* 0x0000ffff00007812 */ /* 0x000fe400078ec0ff */
[----:B------:R-:W-:Y:S02]  /*60e0*/  ISETP.LE.U32.AND P2, PT, R4, UR9, PT ;  /* 0x0000000904007c0c */ /* 0x000fe4000bf43070 */
[----:B------:R-:W-:Y:S01]  /*60f0*/  ISETP.LE.U32.AND P1, PT, R0, UR9, PT ;  /* 0x0000000900007c0c */ /* 0x000fe2000bf23070 */
[----:B------:R4:W-:Y:S01]  /*6100*/  STS [R245+0x2a000], R3 ;  /* 0x02a00003f5007388 */ /* 0x0009e20000000800 */
[----:B------:R-:W-:Y:S01]  /*6110*/  F2FP.RELU.BF16.PACK_AB R0, R104, R105 ;  /* 0x000000696800723e */ /* 0x000fe200000018ff */
[----:B------:R-:W-:Y:S01]  /*6120*/  @!P6 FADD.FTZ R98, -R98, -RZ ;  /* 0x800000ff6262e221 */ /* 0x000fe20000010100 */
[----:B------:R-:W-:Y:S02]  /*6130*/  F2FP.RELU.BF16.PACK_AB R5, R103, R102 ;  /* 0x000000666705723e */ /* 0x000fe400000018ff */
[----:B------:R-:W-:Y:S01]  /*6140*/  LEA R92, P0, R113, R92, 0x2 ;  /* 0x0000005c715c7211 */ /* 0x000fe200078010ff */
[----:B------:R1:W-:Y:S01]  /*6150*/  STS [R250+0x2a000], R0 ;  /* 0x02a00000fa007388 */ /* 0x0003e20000000800 */
[----:B------:R-:W-:Y:S01]  /*6160*/  F2FP.RELU.BF16.PACK_AB R4, R98, R100 ;  /* 0x000000646204723e */ /* 0x000fe200000018ff */
[----:B---3--:R-:W-:Y:S01]  /*6170*/  @!P5 FADD.FTZ R97, -R97, -RZ ;  /* 0x800000ff6161d221 */ /* 0x008fe20000010100 */
[----:B------:R-:W-:Y:S01]  /*6180*/  LEA.HI.X.SX32 R93, R113, R93, 0x2, P0 ;  /* 0x0000005d715d7211 */ /* 0x000fe200000f16ff */
[----:B------:R-:W-:Y:S01]  /*6190*/  @!P2 FADD.FTZ R99, -R99, -RZ ;  /* 0x800000ff6363a221 */ /* 0x000fe20000010100 */
[----:B------:R-:W-:Y:S01]  /*61a0*/  LEA R234, P0, R114, R234, 0x2 ;  /* 0x000000ea72ea7211 */ /* 0x000fe200078010ff */
[----:B------:R-:W-:Y:S01]  /*61b0*/  STS [R250+0x2a400], R5 ;  /* 0x02a40005fa007388 */ /* 0x000fe20000000800 */
[----:B------:R-:W-:Y:S01]  /*61c0*/  @!P1 FADD.FTZ R94, -R94, -RZ ;  /* 0x800000ff5e5e9221 */ /* 0x000fe20000010100 */
[----:B------:R-:W-:Y:S02]  /*61d0*/  FSETP.GE.FTZ.AND P1, PT, R106, RZ, PT ;  /* 0x000000ff6a00720b */ /* 0x000fe40003f36000 */
[----:B------:R-:W-:Y:S02]  /*61e0*/  FSETP.GE.FTZ.AND P5, PT, R105, RZ, PT ;  /* 0x000000ff6900720b */ /* 0x000fe40003fb6000 */
[----:B------:R-:W-:Y:S01]  /*61f0*/  STS [R248+0x2a000], R4 ;  /* 0x02a00004f8007388 */ /* 0x000fe20000000800 */
[----:B--2---:R-:W-:Y:S02]  /*6200*/  F2FP.RELU.BF16.PACK_AB R2, R94, R96 ;  /* 0x000000605e02723e */ /* 0x004fe400000018ff */
[----:B------:R-:W-:Y:S02]  /*6210*/  FSETP.GE.FTZ.AND P2, PT, R107, RZ, PT ;  /* 0x000000ff6b00720b */ /* 0x000fe40003f56000 */
[----:B------:R-:W-:Y:S02]  /*6220*/  LEA.HI.X.SX32 R235, R114, R235, 0x2, P0 ;  /* 0x000000eb72eb7211 */ /* 0x000fe400000f16ff */
[----:B----4-:R-:W-:Y:S02]  /*6230*/  F2FP.RELU.BF16.PACK_AB R3, R99, R101 ;  /* 0x000000656303723e */ /* 0x010fe400000018ff */
[----:B------:R-:W-:Y:S02]  /*6240*/  FSETP.GE.FTZ.AND P0, PT, R94, RZ, PT ;  /* 0x000000ff5e00720b */ /* 0x000fe40003f16000 */
[----:B------:R-:W-:Y:S01]  /*6250*/  FSETP.GE.FTZ.AND P3, PT, R100, RZ, PT ;  /* 0x000000ff6400720b */ /* 0x000fe20003f76000 */
[----:B------:R2:W-:Y:S01]  /*6260*/  STS [R248+0x2a400], R3 ;  /* 0x02a40003f8007388 */ /* 0x0005e20000000800 */
[----:B-1----:R-:W-:Y:S02]  /*6270*/  F2FP.RELU.BF16.PACK_AB R0, R95, R97 ;  /* 0x000000615f00723e */ /* 0x002fe400000018ff */
[----:B------:R-:W-:Y:S03]  /*6280*/  FSETP.GE.FTZ.AND P4, PT, R104, RZ, PT ;  /* 0x000000ff6800720b */ /* 0x000fe60003f96000 */
[----:B------:R-:W-:Y:S06]  /*6290*/  STS [R249+0x2a000], R2 ;  /* 0x02a00002f9007388 */ /* 0x000fec0000000800 */
[----:B------:R1:W-:Y:S06]  /*62a0*/  STS [R249+0x2a400], R0 ;  /* 0x02a40000f9007388 */ /* 0x0003ec0000000800 */
[----:B------:R-:W-:Y:S06]  /*62b0*/  LDSM.16.M88.4 R16, [R228+0x10000] ;  /* 0x01000000e410783b */ /* 0x000fec0000000200 */
[----:B------:R-:W3:Y:S01]  /*62c0*/  LDSM.16.M88.4 R8, [R224+0x20000] ;  /* 0x02000000e008783b */ /* 0x000ee20000000200 */
[C-C-:B--2---:R-:W-:Y:S05]  /*62d0*/  IMAD.IADD R3, R217.reuse, 0x1, R228.reuse ;  /* 0x00000001d9037824 */ /* 0x144fea00078e02e4 */
[----:B------:R-:W2:Y:S01]  /*62e0*/  LDSM.16.M88.4 R84, [R224+0x20800] ;  /* 0x02080000e054783b */ /* 0x000ea20000000200 */
[----:B-1----:R-:W-:Y:S04]  /*62f0*/  IMAD.IADD R0, R108, 0x1, R228 ;  /* 0x000000016c007824 */ /* 0x002fe800078e02e4 */
[----:B------:R-:W-:Y:S01]  /*6300*/  IMAD.IADD R2, R217, 0x1, R0 ;  /* 0x00000001d9027824 */ /* 0x000fe200078e0200 */
[----:B------:R-:W-:Y:S01]  /*6310*/  LDSM.16.M88.4 R88, [R0+0x10000] ;  /* 0x010000000058783b */ /* 0x000fe20000000200 */
[C---:B---3--:R-:W-:Y:S08]  /*6320*/  HMMA.16816.F32.BF16 R4, R16.reuse, R8, RZ ;  /* 0x000000081004723c */ /* 0x048ff000000418ff */
        /* <DEDUP_REMOVED lines=94> */
[----:B------:R-:W-:Y:S06]  /*6910*/  LDSM.16.M88.4 R84, [R3+0x16000] ;  /* 0x016000000354783b */ /* 0x000fec0000000200 */
[----:B------:R-:W2:Y:S02]  /*6920*/  LDSM.16.M88.4 R88, [R223+0x26000] ;  /* 0x02600000df58783b */ /* 0x000ea40000000200 */
        /* <DEDUP_REMOVED lines=8> */
[C---:B----4-:R-:W-:Y:S05]  /*69b0*/  HMMA.16816.F32.BF16 R4, R84.reuse, R88, R4 ;  /* 0x000000585404723c */ /* 0x050fea0000041804 */
[----:B-1----:R1:W5:Y:S06]  /*69c0*/  LDL R93, [R1] ;  /* 0x00000000015d7983 */ /* 0x00236c0000100800 */
[----:B------:R1:W5:Y:S01]  /*69d0*/  LDL R92, [R1+0x8] ;  /* 0x00000800015c7983 */ /* 0x0003620000100800 */
[C---:B------:R-:W-:Y:S05]  /*69e0*/  HMMA.16816.F32.BF16 R8, R84.reuse, R90, R8 ;  /* 0x0000005a5408723c */ /* 0x040fea0000041808 */
[----:B------:R-:W4:Y:S03]  /*69f0*/  LDSM.16.M88.4 R88, [R222+0x26800] ;  /* 0x02680000de58783b */ /* 0x000f260000000200 */
[C---:B----4-:R-:W-:Y:S08]  /*6a00*/  HMMA.16816.F32.BF16 R12, R84.reuse, R88, R12 ;  /* 0x00000058540c723c */ /* 0x050ff0000004180c */
[----:B------:R-:W-:Y:S08]  /*6a10*/  HMMA.16816.F32.BF16 R16, R84, R90, R16 ;  /* 0x0000005a5410723c */ /* 0x000ff00000041810 */
[C---:B---3--:R-:W-:Y:S04]  /*6a20*/  FADD.FTZ R10, -R0.reuse, R10 ;  /* 0x0000000a000a7221 */ /* 0x048fe80000010100 */
[----:B------:R-:W-:Y:S02]  /*6a30*/  FADD.FTZ R6, -R0, R6 ;  /* 0x0000000600067221 */ /* 0x000fe40000010100 */
[C---:B--2---:R-:W-:Y:S02]  /*6a40*/  FADD.FTZ R3, -R2.reuse, R5 ;  /* 0x0000000502037221 */ /* 0x044fe40000010100 */
[C---:B------:R-:W-:Y:S02]  /*6a50*/  FADD.FTZ R4, -R2.reuse, R4 ;  /* 0x0000000402047221 */ /* 0x040fe40000010100 */
[----:B------:R-:W-:Y:S01]  /*6a60*/  FADD.FTZ R5, -R2, R12 ;  /* 0x0000000c02057221 */ /* 0x000fe20000010100 */
[-C--:B------:R-:W-:Y:S02]  /*6a70*/  FSEL R3, R3, R2.reuse, P1 ;  /* 0x0000000203037208 */ /* 0x080fe40000800000 */
[----:B------:R-:W-:Y:S02]  /*6a80*/  FSETP.GE.FTZ.AND P1, PT, R96, RZ, PT ;  /* 0x000000ff6000720b */ /* 0x000fe40003f36000 */
[-C--:B------:R-:W-:Y:S01]  /*6a90*/  FSEL R4, R4, R2.reuse, P2 ;  /* 0x0000000204047208 */ /* 0x080fe20001000000 */
[----:B------:R-:W-:Y:S01]  /*6aa0*/  FMUL.FTZ R90, R106, R3 ;  /* 0x000000036a5a7220 */ /* 0x000fe20000410000 */
[----:B------:R-:W-:Y:S01]  /*6ab0*/  FSETP.GE.FTZ.AND P2, PT, R98, RZ, PT ;  /* 0x000000ff6200720b */ /* 0x000fe20003f56000 */
[C---:B------:R-:W-:Y:S01]  /*6ac0*/  FADD.FTZ R3, -R2.reuse, R8 ;  /* 0x0000000802037221 */ /* 0x040fe20000010100 */
[----:B------:R-:W-:Y:S01]  /*6ad0*/  FSEL R5, R5, R2, P3 ;  /* 0x0000000205057208 */ /* 0x000fe20001800000 */
[C---:B------:R-:W-:Y:S01]  /*6ae0*/  FADD.FTZ R8, -R2.reuse, R9 ;  /* 0x0000000902087221 */ /* 0x040fe20000010100 */
[----:B------:R-:W-:Y:S01]  /*6af0*/  FSETP.GE.FTZ.AND P3, PT, R99, RZ, PT ;  /* 0x000000ff6300720b */ /* 0x000fe20003f76000 */
[----:B------:R-:W-:Y:S01]  /*6b00*/  FMUL.FTZ R91, R107, R4 ;  /* 0x000000046b5b7220 */ /* 0x000fe20000410000 */
[-C--:B------:R-:W-:Y:S01]  /*6b10*/  FSEL R9, R3, R2.reuse, P5 ;  /* 0x0000000203097208 */ /* 0x080fe20002800000 */
[----:B------:R-:W-:Y:S01]  /*6b20*/  FADD.FTZ R3, -R2, R16 ;  /* 0x0000001002037221 */ /* 0x000fe20000010100 */
[-C--:B------:R-:W-:Y:S01]  /*6b30*/  FSEL R8, R8, R2.reuse, P4 ;  /* 0x0000000208087208 */ /* 0x080fe20002000000 */
[----:B------:R-:W-:Y:S01]  /*6b40*/  FADD.FTZ R4, -R2, R13 ;  /* 0x0000000d02047221 */ /* 0x000fe20000010100 */
[----:B------:R-:W-:Y:S01]  /*6b50*/  FSETP.GE.FTZ.AND P4, PT, R101, RZ, PT ;  /* 0x000000ff6500720b */ /* 0x000fe20003f96000 */
[----:B------:R-:W-:Y:S01]  /*6b60*/  FMUL.FTZ R88, R100, R5 ;  /* 0x0000000564587220 */ /* 0x000fe20000410000 */
[-C--:B------:R-:W-:Y:S01]  /*6b70*/  FSEL R3, R3, R2.reuse, P1 ;  /* 0x0000000203037208 */ /* 0x080fe20000800000 */
[----:B------:R-:W-:Y:S01]  /*6b80*/  FADD.FTZ R5, -R0, R11 ;  /* 0x0000000b00057221 */ /* 0x000fe20000010100 */
[----:B------:R-:W-:Y:S01]  /*6b90*/  FSETP.GE.FTZ.AND P1, PT, R109, RZ, PT ;  /* 0x000000ff6d00720b */ /* 0x000fe20003f36000 */
[----:B------:R-:W-:Y:S01]  /*6ba0*/  FMUL.FTZ R89, R105, R9 ;  /* 0x0000000969597220 */ /* 0x000fe20000410000 */
[----:B------:R-:W-:Y:S01]  /*6bb0*/  FSEL R4, R4, R2, P2 ;  /* 0x0000000204047208 */ /* 0x000fe20001000000 */
[----:B------:R-:W-:Y:S01]  /*6bc0*/  FMUL.FTZ R85, R96, R3 ;  /* 0x0000000360557220 */ /* 0x000fe20000410000 */
[----:B------:R-:W-:Y:S01]  /*6bd0*/  FSETP.GE.FTZ.AND P2, PT, R110, RZ, PT ;  /* 0x000000ff6e00720b */ /* 0x000fe20003f56000 */
[----:B------:R-:W-:Y:S02]  /*6be0*/  FADD.FTZ R3, -R0, R7 ;  /* 0x0000000700037221 */ /* 0x000fe40000010100 */
[----:B------:R-:W-:Y:S01]  /*6bf0*/  @P0 FADD.FTZ R2, -R2, R17 ;  /* 0x0000001102020221 */ /* 0x000fe20000010100 */
[----:B------:R-:W-:Y:S01]  /*6c00*/  FSETP.GE.FTZ.AND P0, PT, R102, RZ, PT ;  /* 0x000000ff6600720b */ /* 0x000fe20003f16000 */
[----:B------:R-:W-:Y:S01]  /*6c10*/  FMUL.FTZ R86, R98, R4 ;  /* 0x0000000462567220 */ /* 0x000fe20000410000 */
[----:B------:R-:W-:Y:S01]  /*6c20*/  FSEL R3, R3, R0, P1 ;  /* 0x0000000003037208 */ /* 0x000fe20000800000 */
[----:B------:R-:W-:Y:S01]  /*6c30*/  FMUL.FTZ R84, R94, R2 ;  /* 0x000000025e547220 */ /* 0x000fe20000410000 */
[----:B------:R-:W-:Y:S01]  /*6c40*/  FSETP.GE.FTZ.AND P1, PT, R103, RZ, PT ;  /* 0x000000ff6700720b */ /* 0x000fe20003f36000 */
[----:B------:R-:W-:Y:S01]  /*6c50*/  FADD.FTZ R4, -R0, R14 ;  /* 0x0000000e00047221 */ /* 0x000fe20000010100 */
[-C--:B------:R-:W-:Y:S01]  /*6c60*/  FSEL R2, R10, R0.reuse, P0 ;  /* 0x000000000a027208 */ /* 0x080fe20000000000 */
        /* <DEDUP_REMOVED lines=9> */
[----:B------:R-:W-:Y:S01]  /*6d00*/  FSETP.GE.FTZ.AND P2, PT, R97, RZ, PT ;  /* 0x000000ff6100720b */ /* 0x000fe20003f56000 */
[----:B------:R-:W-:Y:S01]  /*6d10*/  FMUL.FTZ R14, R103, R5 ;  /* 0x00000005670e7220 */ /* 0x000fe20000410000 */
[----:B------:R-:W-:Y:S01]  /*6d20*/  FSEL R4, R4, R0, P4 ;  /* 0x0000000004047208 */ /* 0x000fe20002000000 */
[----:B------:R-:W-:Y:S01]  /*6d30*/  FMUL.FTZ R17, R110, R6 ;  /* 0x000000066e117220 */ /* 0x000fe20000410000 */
[-C--:B------:R-:W-:Y:S02]  /*6d40*/  FSEL R3, R3, R0.reuse, P3 ;  /* 0x0000000003037208 */ /* 0x080fe40001800000 */
        /* <DEDUP_REMOVED lines=102> */
.L_x_1728:
        /* <DEDUP_REMOVED lines=136> */
[CC--:B------:R-:W-:Y:S01]  /*7c30*/  @!P4 LEA.HI.X R11, R0.reuse, R244.reuse, R4, 0x1, P6 ;  /* 0x000000f4000bc211 */ /* 0x0c0fe200030f0c04 */
        /* <DEDUP_REMOVED lines=36> */
.L_x_1729:
[----:B------:R-:W-:Y:S01]  /*7e80*/  LDSM.16.M88.4 R128, [R229] ;  /* 0x00000000e580783b */ /* 0x000fe20000000200 */
[----:B-1----:R-:W-:Y:S01]  /*7e90*/  IMAD.MOV.U32 R2, RZ, RZ, R113 ;  /* 0x000000ffff027224 */ /* 0x002fe200078e0071 */
[----:B------:R-:W-:Y:S01]  /*7ea0*/  @UP3 UIADD3 UR10, UP0, UR14, -0x100, URZ ;  /* 0xffffff000e0a3890 */ /* 0x000fe2000ff1e03f */
[----:B------:R-:W-:Y:S02]  /*7eb0*/  IMAD.IADD R0, R229, 0x1, R108 ;  /* 0x00000001e5007824 */ /* 0x000fe400078e026c */
[----:B------:R-:W1:Y:S01]  /*7ec0*/  LDSM.16.MT88.4 R16, [R216+0x18000] ;  /* 0x01800000d810783b */ /* 0x000e620000004200 */
[----:B------:R-:W-:Y:S01]  /*7ed0*/  IMAD.MOV.U32 R3, RZ, RZ, 0x4 ;  /* 0x00000004ff037424 */ /* 0x000fe200078e00ff */
[----:B------:R-:W-:Y:S02]  /*7ee0*/  @UP3 UIADD3.X UR9, UR15, -0x1, URZ, UP0, !UPT ;  /* 0xffffffff0f093890 */ /* 0x000fe400087fe43f */
[----:B------:R-:W-:Y:S01]  /*7ef0*/  @UP3 UMOV UR14, UR10 ;  /* 0x0000000a000e3c82 */ /* 0x000fe20008000000 */
[----:B------:R-:W2:Y:S04]  /*7f00*/  LDSM.16.M88.4 R124, [R229+0x1000] ;  /* 0x00100000e57c783b */ /* 0x000ea80000000200 */
[----:B------:R-:W-:Y:S01]  /*7f10*/  @UP3 UMOV UR15, UR9 ;  /* 0x00000009000f3c82 */ /* 0x000fe20008000000 */
[----:B------:R-:W3:Y:S01]  /*7f20*/  LDSM.16.MT88.4 R96, [R216+0x1a000] ;  /* 0x01a00000d860783b */ /* 0x000ee20000004200 */
[----:B------:R-:W-:Y:S04]  /*7f30*/  ULOP3.LUT UR9, UR7, 0x1, URZ, 0xc0, !UPT ;  /* 0x0000000107097892 */ /* 0x000fe8000f8ec03f */
[----:B------:R-:W4:Y:S01]  /*7f40*/  LDSM.16.MT88.4 R112, [R216+0x1c000] ;  /* 0x01c00000d870783b */ /* 0x000f220000004200 */
[----:B------:R-:W-:Y:S02]  /*7f50*/  UISETP.NE.U32.AND UP0, UPT, UR9, 0x1, UPT ;  /* 0x000000010900788c */ /* 0x000fe4000bf05070 */
[----:B------:R-:W-:Y:S02]  /*7f60*/  UIADD3 UR9, UR7, -0x1, URZ ;  /* 0xffffffff07097890 */ /* 0x000fe4000fffe03f */
        /* <DEDUP_REMOVED lines=12> */
[-C--:B-----5:R-:W-:Y:S08]  /*8030*/  HMMA.16816.F32.BF16 R92, R124, R98.reuse, RZ ;  /* 0x000000627c5c723c */ /* 0x0a0ff000000418ff */
        /* <DEDUP_REMOVED lines=72> */
[----:B------:R-:W-:Y:S02]  /*84c0*/  IMAD R207, R207, 0x28, RZ ;  /* 0x00000028cfcf7824 */ /* 0x000fe400078e02ff */
[-C--:B------:R-:W-:Y:S04]  /*84d0*/  HMMA.16816.F32.BF16 R92, R212, R198.reuse, R92 ;  /* 0x000000c6d45c723c */ /* 0x080fe8000004185c */
[----:B------:R-:W-:Y:S01]  /*84e0*/  @P1 IMAD.WIDE R196, R2, R3, UR14 ;  /* 0x0000000e02c41e25 */ /* 0x000fe2000f8e0203 */
[CC--:B------:R-:W-:Y:S03]  /*84f0*/  LEA R2, P2, R239.reuse, R234.reuse, 0x2 ;  /* 0x000000eaef027211 */ /* 0x0c0fe600078410ff */
[C---:B------:R-:W-:Y:S01]  /*8500*/  HMMA.16816.F32.BF16 R96, R200.reuse, R198, R96 ;  /* 0x000000c6c860723c */ /* 0x040fe20000041860 */
[----:B------:R1:W5:Y:S03]  /*8510*/  @P1 LDG.E R251, [R196.64] ;  /* 0x00000004c4fb1981 */ /* 0x000366000c1e1900 */
[-C--:B------:R-:W-:Y:S02]  /*8520*/  LEA.HI.X.SX32 R3, R239, R235.reuse, 0x2, P2 ;  /* 0x000000ebef037211 */ /* 0x080fe400010f16ff */
[----:B------:R1:W5:Y:S02]  /*8530*/  @P1 LDG.E R252, [R196.64+0x20] ;  /* 0x00002004c4fc1981 */ /* 0x000364000c1e1900 */
        /* <DEDUP_REMOVED lines=403> */
[----:B------:R-:W-:Y:S01]  /*9e70*/  F2FP.BF16.PACK_AB R13, R13, R84 ;  /* 0x000000540d0d723e */ /* 0x000fe200000010ff */
[----:B------:R-:W-:Y:S01]  /*9e80*/  FMUL.FTZ R15, R55, c[0x0][0x2dc] ;  /* 0x0000b700370f7a20 */ /* 0x000fe20000410000 */
[----:B------:R-:W-:Y:S01]  /*9e90*/  PLOP3.LUT P0, PT, PT, PT, UP0, 0x80, 0x0 ;  /* 0x000000000000781c */ /* 0x000fe20003f0f008 */
[----:B------:R-:W-:Y:S01]  /*9ea0*/  FMUL.FTZ R134, R134, c[0x0][0x2e0] ;  /* 0x0000b80086867a20 */ /* 0x000fe20000410000 */
[----:B------:R-:W-:Y:S01]  /*9eb0*/  F2FP.BF16.PACK_AB R59, R59, R132 ;  /* 0x000000843b3b723e */ /* 0x000fe200000010ff */
[----:B------:R-:W-:Y:S01]  /*9ec0*/  BAR.SYNC.DEFER_BLOCKING 0x0 ;  /* 0x0000000000007b1d */ /* 0x000fe20000010000 */
[----:B------:R-:W-:Y:S01]  /*9ed0*/  FMUL.FTZ R58, R135, c[0x0][0x2e0] ;  /* 0x0000b800873a7a20 */ /* 0x000fe20000410000 */
[----:B------:R-:W-:Y:S01]  /*9ee0*/  @UP0 UIADD3 UR9, UR17, UR27, URZ ;  /* 0x0000001b11090290 */ /* 0x000fe2000fffe03f */
[----:B------:R-:W-:Y:S02]  /*9ef0*/  FMUL.FTZ R86, R54, c[0x0][0x2dc] ;  /* 0x0000b70036567a20 */ /* 0x000fe40000410000 */
[----:B------:R-:W-:Y:S01]  /*9f00*/  FMUL.FTZ R144, R144, c[0x0][0x2e0] ;  /* 0x0000b80090907a20 */ /* 0x000fe20000410000 */
[----:B------:R-:W-:Y:S01]  /*9f10*/  F2FP.BF16.PACK_AB R58, R58, R134 ;  /* 0x000000863a3a723e */ /* 0x000fe200000010ff */
        /* <DEDUP_REMOVED lines=8> */
[----:B------:R-:W-:-:S02]  /*9fa0*/  FMUL.FTZ R85, R56, c[0x0][0x2dc] ;  /* 0x0000b70038557a20 */ /* 0x000fc40000410000 */
        /* <DEDUP_REMOVED lines=8> */
[----:B------:R-:W-:Y:S02]  /*a030*/  FMUL.FTZ R56, R139, c[0x0][0x2e0] ;  /* 0x0000b8008b387a20 */ /* 0x000fe40000410000 */
        /* <DEDUP_REMOVED lines=243> */
.L_x_1731:
        /* <DEDUP_REMOVED lines=19> */
.L_x_1732:
        /* <DEDUP_REMOVED lines=15> */
[----:B------:R-:W-:Y:S01]  /*b190*/  ULDC.64 UR10, c[0x0][0x3b8] ;  /* 0x0000ee00000a7ab9 */ /* 0x000fe20000000a00 */
[----:B------:R-:W-:Y:S01]  /*b1a0*/  BAR.SYNC.DEFER_BLOCKING 0x0 ;  /* 0x0000000000007b1d */ /* 0x000fe20000010000 */
[----:B------:R-:W-:Y:S01]  /*b1b0*/  IADD3 R2, P0, R2, UR15, RZ ;  /* 0x0000000f02027c10 */ /* 0x000fe2000ff1e0ff */
[----:B------:R-:W-:Y:S01]  /*b1c0*/  IMAD.U32 R6, RZ, RZ, UR7 ;  /* 0x00000007ff067e24 */ /* 0x000fe2000f8e00ff */
[----:B------:R-:W-:Y:S01]  /*b1d0*/  UIMAD UR7, UR9, UR10, URZ ;  /* 0x0000000a090772a4 */ /* 0x000fe2000f8e023f */
[C---:B------:R-:W-:Y:S02]  /*b1e0*/  IADD3 R11, R246.reuse, 0x40, RZ ;  /* 0x00000040f60b7810 */ /* 0x040fe40007ffe0ff */
[----:B------:R-:W-:Y:S01]  /*b1f0*/  IADD3 R29, R246, 0xc0, RZ ;  /* 0x000000c0f61d7810 */ /* 0x000fe20007ffe0ff */
[----:B------:R-:W-:Y:S01]  /*b200*/  UIMAD UR7, UR35, UR11, UR7 ;  /* 0x0000000b230772a4 */ /* 0x000fe2000f8e0207 */
[----:B------:R-:W-:Y:S01]  /*b210*/  IADD3.X R3, R3, UR16, R6, P0, !PT ;  /* 0x0000001003037c10 */ /* 0x000fe200087fe406 */
[----:B------:R-:W-:-:S02]  /*b220*/  IMAD.U32 R6, RZ, RZ, UR35 ;  /* 0x00000023ff067e24 */ /* 0x000fc4000f8e00ff */
        /* <DEDUP_REMOVED lines=41> */
.L_x_1734:
[----:B--23--:R-:W-:Y:S05]  /*b4c0*/  BSYNC B0 ;  /* 0x0000000000007941 */ /* 0x00cfea0003800000 */
.L_x_1733:
        /* <DEDUP_REMOVED lines=21> */
.L_x_1736:
[----:B------:R-:W-:Y:S05]  /*b620*/  BSYNC B0 ;  /* 0x0000000000007941 */ /* 0x000fea0003800000 */
.L_x_1735:
        /* <DEDUP_REMOVED lines=32> */
.L_x_1738:
[----:B------:R-:W-:Y:S05]  /*b830*/  BSYNC B0 ;  /* 0x0000000000007941 */ /* 0x000fea0003800000 */
.L_x_1737:
        /* <DEDUP_REMOVED lines=21> */
.L_x_1709:
        /* <DEDUP_REMOVED lines=20> */
.L_x_1740:
        /* <DEDUP_REMOVED lines=18> */
.L_x_1741:
        /* <DEDUP_REMOVED lines=13> */
[----:B------:R-:W-:Y:S01]  /*bcc0*/  IADD3 R4, P0, R2, UR15, RZ ;  /* 0x0000000f02047c10 */ /* 0x000fe2000ff1e0ff */
[----:B------:R-:W-:-:S03]  /*bcd0*/  ULDC.64 UR10, c[0x0][0x3b8] ;  /* 0x0000ee00000a7ab9 */ /* 0x000fc60000000a00 */
[----:B------:R-:W-:Y:S01]  /*bce0*/  IMAD.U32 R2, RZ, RZ, UR7 ;  /* 0x00000007ff027e24 */ /* 0x000fe2000f8e00ff */
        /* <DEDUP_REMOVED lines=28> */
.L_x_1743:
[----:B------:R-:W-:Y:S05]  /*beb0*/  BSYNC B0 ;  /* 0x0000000000007941 */ /* 0x000fea0003800000 */
.L_x_1742:
        /* <DEDUP_REMOVED lines=21> */
.L_x_1745:
[----:B------:R-:W-:Y:S05]  /*c010*/  BSYNC B0 ;  /* 0x0000000000007941 */ /* 0x000fea0003800000 */
.L_x_1744:
        /* <DEDUP_REMOVED lines=31> */
.L_x_1747:
[----:B------:R-:W-:Y:S05]  /*c210*/  BSYNC B0 ;  /* 0x0000000000007941 */ /* 0x000fea0003800000 */
.L_x_1746:
        /* <DEDUP_REMOVED lines=18> */
.L_x_1739:
[----:B------:R-:W-:Y:S05]  /*c340*/  BSYNC B1 ;  /* 0x0000000000017941 */ /* 0x000fea0003800000 */
.L_x_1704:
        /* <DEDUP_REMOVED lines=12> */
.L_x_1748:
[----:B------:R-:W-:Y:S05]  /*c410*/  EXIT ;  /* 0x000000000000794d */ /* 0x000fea0003800000 */
.L_x_1750:
        /* <DEDUP_REMOVED lines=14> */
.L_x_2046:


//--------------------- .text._ZN5flash44flash_bwd_dq_dk_dv_loop_seqk_parallel_kernelI23Flash_bwd_kernel_traitsILi256ELi64ELi64ELi8ELi4ELi2ELi2ELb0ELb0EN7cutlass10bfloat16_tE19Flash_kernel_traitsILi256ELi64ELi64ELi8ES3_EELb0ELb0ELb0ELb1ELb0ELb0ELb1EEEvNS_16Flash_bwd_paramsE --------------------------
	.section	.text._ZN5flash44flash_bwd_dq_dk_dv_loop_seqk_parallel_kernelI23Flash_bwd_kernel_traitsILi256ELi64ELi64ELi8ELi4ELi2ELi2ELb0ELb0EN7cutlass10bfloat16_tE19Flash_kernel_traitsILi256ELi64ELi64ELi8ES3_EELb0ELb0ELb0ELb1ELb0ELb0ELb1EEEvNS_16Flash_bwd_paramsE,"ax",@progbits
	.sectioninfo	@"SHI_REGISTERS=255"
	.align	128
        .global         _ZN5flash44flash_bwd_dq_dk_dv_loop_seqk_parallel_kernelI23Flash_bwd_kernel_traitsILi256ELi64ELi64ELi8ELi4ELi2ELi2ELb0ELb0EN7cutlass10bfloat16_tE19Flash_kernel_traitsILi256ELi64ELi64ELi8ES3_EELb0ELb0ELb0ELb1ELb0ELb0ELb1EEEvNS_16Flash_bwd_paramsE
        .type           _ZN5flash44flash_bwd_dq_dk_dv_loop_seqk_parallel_kernelI23Flash_bwd_kernel_traitsILi256ELi64ELi64ELi8ELi4ELi2ELi2ELb0ELb0EN7cutlass10bfloat16_tE19Flash_kernel_traitsILi256ELi64ELi64ELi8ES3_EELb0ELb0ELb0ELb1ELb0ELb0ELb1EEEvNS_16Flash_bwd_paramsE,@function
        .size           _ZN5flash44flash_bwd_dq_dk_dv_loop_seqk_parallel_kernelI23Flash_bwd_kernel_traitsILi256ELi64ELi64ELi8ELi4ELi2ELi2ELb0ELb0EN7cutlass10bfloat16_tE19Flash_kernel_traitsILi256ELi64ELi64ELi8ES3_EELb0ELb0ELb0ELb1ELb0ELb0ELb1EEEvNS_16Flash_bwd_paramsE,(.L_x_2047 - _ZN5flash44flash_bwd_dq_dk_dv_loop_seqk_parallel_kernelI23Flash_bwd_kernel_traitsILi256ELi64ELi64ELi8ELi4ELi2ELi2ELb0ELb0EN7cutlass10bfloat16_tE19Flash_kernel_traitsILi256ELi64ELi64ELi8ES3_EELb0ELb0ELb0ELb1ELb0ELb0ELb1EEEvNS_16Flash_bwd_paramsE)
        .other          _ZN5flash44flash_bwd_dq_dk_dv_loop_seqk_parallel_kernelI23Flash_bwd_kernel_traitsILi256ELi64ELi64ELi8ELi4ELi2ELi2ELb0ELb0EN7cutlass10bfloat16_tE19Flash_kernel_traitsILi256ELi64ELi64ELi8ES3_EELb0ELb0ELb0ELb1ELb0ELb0ELb1EEEvNS_16Flash_bwd_paramsE,@"STO_CUDA_ENTRY STV_DEFAULT"
_ZN5flash44flash_bwd_dq_dk_dv_loop_seqk_parallel_kernelI23Flash_bwd_kernel_traitsILi256ELi64ELi64ELi8ELi4ELi2ELi2ELb0ELb0EN7cutlass10bfloat16_tE19Flash_kernel_traitsILi256ELi64ELi64ELi8ES3_EELb0ELb0ELb0ELb1ELb0ELb0ELb1EEEvNS_16Flash_bwd_paramsE:
.text._ZN5flash44flash_bwd_dq_dk_dv_loop_seqk_parallel_kernelI23Flash_bwd_kernel_traitsILi256ELi64ELi64ELi8ELi4ELi2ELi2ELb0ELb0EN7cutlass10bfloat16_tE19Flash_kernel_traitsILi256ELi64ELi64ELi8ES3_EELb0ELb0ELb0ELb1ELb0ELb0ELb1EEEvNS_16Flash_bwd_paramsE:
        /* <DEDUP_REMOVED lines=177> */
.L_x_1797:
        /* <DEDUP_REMOVED lines=66> */
.L_x_1751:
        /* <DEDUP_REMOVED lines=58> */
.L_x_1753:
        /* <DEDUP_REMOVED lines=43> */
.L_x_1754:
        /* <DEDUP_REMOVED lines=45> */
.L_x_1755:
[----:B------:R-:W-:-:S03]  /*1850*/  UMOV UR11, UR50 ;  /* 0x00000032000b7c82 */ /* 0x000fc60008000000 */
.L_x_1756:
        /* <DEDUP_REMOVED lines=128> */
.L_x_1759:
[----:B------:R-:W-:Y:S05]  /*2060*/  BSYNC B0 ;  /* 0x0000000000007941 */ /* 0x000fea0003800000 */
.L_x_1758:
        /* <DEDUP_REMOVED lines=48> */
.L_x_1761:
[----:B------:R-:W-:Y:S05]  /*2370*/  BSYNC B0 ;  /* 0x0000000000007941 */ /* 0x000fea0003800000 */
.L_x_1760:
        /* <DEDUP_REMOVED lines=23> */
.L_x_1763:
        /* <DEDUP_REMOVED lines=50> */
.L_x_1764:
[----:B------:R-:W-:Y:S05]  /*2810*/  BSYNC B0 ;  /* 0x0000000000007941 */ /* 0x000fea0003800000 */
.L_x_1762:
        /* <DEDUP_REMOVED lines=21> */
.L_x_1766:
        /* <DEDUP_REMOVED lines=49> */
.L_x_1767:
[----:B------:R-:W-:Y:S05]  /*2c80*/  BSYNC B0 ;  /* 0x0000000000007941 */ /* 0x000fea0003800000 */
.L_x_1765:
        /* <DEDUP_REMOVED lines=88> */
.L_x_1769:
[----:B---3--:R-:W-:Y:S05]  /*3210*/  BSYNC B0 ;  /* 0x0000000000007941 */ /* 0x008fea0003800000 */
.L_x_1768:
        /* <DEDUP_REMOVED lines=55> */
.L_x_1771:
[----:B------:R-:W-:Y:S05]  /*3590*/  BSYNC B0 ;  /* 0x0000000000007941 */ /* 0x000fea0003800000 */
.L_x_1770:
        /* <DEDUP_REMOVED lines=62> */
.L_x_1773:
[----:B------:R-:W-:Y:S05]  /*3980*/  BSYNC B0 ;  /* 0x0000000000007941 */ /* 0x000fea0003800000 */
.L_x_1772:
        /* <DEDUP_REMOVED lines=54> */
.L_x_1775:
[----:B------:R-:W-:Y:S05]  /*3cf0*/  BSYNC B0 ;  /* 0x0000000000007941 */ /* 0x000fea0003800000 */
.L_x_1774:
        /* <DEDUP_REMOVED lines=162> */
.L_x_1778:
[----:B---3--:R-:W2:Y:S01]  /*4720*/  LDL R0, [R1+0x58] ;  /* 0x0000580001007983 */ /* 0x008ea20000100800 */
[----:B------:R-:W-:Y:S01]  /*4730*/  USHF.L.U32 UR9, UR20, 0x6, URZ ;  /* 0x0000000614097899 */ /* 0x000fe2000800063f */
[----:B------:R-:W-:Y:S03]  /*4740*/  MOV R129, c[0x0][0x22c] ;  /* 0x00008b0000817a02 */ /* 0x000fe60000000f00 */
        /* <DEDUP_REMOVED lines=32> */
[----:B------:R-:W-:Y:S02]  /*4950*/  FSETP.NEU.FTZ.AND P2, PT, R250, -INF , PT ;  /* 0xff800000fa00780b */ /* 0x000fe40003f5d000 */
[----:B------:R-:W-:Y:S02]  /*4960*/  PLOP3.LUT P3, PT, PT, PT, UP0, 0x80, 0x0 ;  /* 0x000000000000781c */ /* 0x000fe40003f6f008 */
[----:B------:R-:W-:Y:S01]  /*4970*/  PLOP3.LUT P6, PT, PT, PT, UP0, 0x80, 0x0 ;  /* 0x000000000000781c */ /* 0x000fe20003fcf008 */
[----:B------:R-:W2:Y:S01]  /*4980*/  LDSM.16.M88.4 R100, [R2] ;  /* 0x000000000264783b */ /* 0x000ea20000000200 */
[C---:B-1----:R-:W-:Y:S08]  /*4990*/  HMMA.16816.F32.BF16 R4, R88.reuse, R92, R4 ;  /* 0x0000005c5804723c */ /* 0x042ff00000041804 */
[C---:B------:R-:W-:Y:S01]  /*49a0*/  HMMA.16816.F32.BF16 R8, R88.reuse, R94, R8 ;  /* 0x0000005e5808723c */ /* 0x040fe20000041808 */
[----:B------:R-:W1:Y:S07]  /*49b0*/  LDSM.16.M88.4 R92, [R0] ;  /* 0x00000000005c783b */ /* 0x000e6e0000000200 */
[C---:B------:R-:W-:Y:S08]  /*49c0*/  HMMA.16816.F32.BF16 R12, R88.reuse, R96, R12 ;  /* 0x00000060580c723c */ /* 0x040ff0000004180c */
[----:B------:R-:W-:Y:S01]  /*49d0*/  HMMA.16816.F32.BF16 R16, R88, R98, R16 ;  /* 0x000000625810723c */ /* 0x000fe20000041810 */
[----:B------:R-:W3:Y:S06]  /*49e0*/  LDSM.16.M88.4 R88, [R223+0x18800] ;  /* 0x01880000df58783b */ /* 0x000eec0000000200 */
[----:B------:R-:W-:Y:S01]  /*49f0*/  LDSM.16.M88.4 R96, [R225+0x2000] ;  /* 0x00200000e160783b */ /* 0x000fe20000000200 */
[C---:B--2---:R-:W-:Y:S08]  /*4a00*/  HMMA.16816.F32.BF16 R4, R100.reuse, R104, R4 ;  /* 0x000000686404723c */ /* 0x044ff00000041804 */
[C---:B------:R-:W-:Y:S01]  /*4a10*/  HMMA.16816.F32.BF16 R8, R100.reuse, R106, R8 ;  /* 0x0000006a6408723c */ /* 0x040fe20000041808 */
[----:B------:R-:W2:Y:S07]  /*4a20*/  LDSM.16.M88.4 R104, [R221+0x1a000] ;  /* 0x01a00000dd68783b */ /* 0x000eae0000000200 */
[C---:B------:R-:W-:Y:S08]  /*4a30*/  HMMA.16816.F32.BF16 R12, R100.reuse, R84, R12 ;  /* 0x00000054640c723c */ /* 0x040ff0000004180c */
[----:B------:R-:W-:Y:S01]  /*4a40*/  HMMA.16816.F32.BF16 R16, R100, R86, R16 ;  /* 0x000000566410723c */ /* 0x000fe20000041810 */
[----:B------:R-:W4:Y:S06]  /*4a50*/  LDSM.16.M88.4 R84, [R221+0x1a800] ;  /* 0x01a80000dd54783b */ /* 0x000f2c0000000200 */
[----:B------:R-:W-:Y:S01]  /*4a60*/  LDSM.16.M88.4 R100, [R3+0x2000] ;  /* 0x002000000364783b */ /* 0x000fe20000000200 */
[C---:B-1----:R-:W-:Y:S08]  /*4a70*/  HMMA.16816.F32.BF16 R4, R92.reuse, R108, R4 ;  /* 0x0000006c5c04723c */ /* 0x042ff00000041804 */
[C---:B------:R-:W-:Y:S01]  /*4a80*/  HMMA.16816.F32.BF16 R8, R92.reuse, R110, R8 ;  /* 0x0000006e5c08723c */ /* 0x040fe20000041808 */
[----:B------:R-:W1:Y:S07]  /*4a90*/  LDSM.16.M88.4 R108, [R222+0x1a000] ;  /* 0x01a00000de6c783b */ /* 0x000e6e0000000200 */
[C---:B---3--:R-:W-:Y:S08]  /*4aa0*/  HMMA.16816.F32.BF16 R12, R92.reuse, R88, R12 ;  /* 0x000000585c0c723c */ /* 0x048ff0000004180c */
[----:B------:R-:W-:Y:S01]  /*4ab0*/  HMMA.16816.F32.BF16 R16, R92, R90, R16 ;  /* 0x0000005a5c10723c */ /* 0x000fe20000041810 */
[----:B------:R-:W3:Y:S06]  /*4ac0*/  LDSM.16.M88.4 R88, [R222+0x1a800] ;  /* 0x01a80000de58783b */ /* 0x000eec0000000200 */
        /* <DEDUP_REMOVED lines=38> */
[----:B------:R-:W-:Y:S07]  /*4d30*/  LDSM.16.M88.4 R108, [R221+0x1e000] ;  /* 0x01e00000dd6c783b */ /* 0x000fee0000000200 */
[C---:B---3--:R-:W-:Y:S08]  /*4d40*/  HMMA.16816.F32.BF16 R12, R92.reuse, R88, R12 ;  /* 0x000000585c0c723c */ /* 0x048ff0000004180c */
[----:B------:R-:W-:Y:S01]  /*4d50*/  HMMA.16816.F32.BF16 R16, R92, R90, R16 ;  /* 0x0000005a5c10723c */ /* 0x000fe20000041810 */
[----:B------:R-:W-:Y:S06]  /*4d60*/  LDSM.16.M88.4 R92, [R223+0x1c000] ;  /* 0x01c00000df5c783b */ /* 0x000fec0000000200 */
[----:B------:R-:W1:Y:S01]  /*4d70*/  LDSM.16.M88.4 R88, [R0+0x4000] ;  /* 0x004000000058783b */ /* 0x000e620000000200 */
[C---:B--2---:R-:W-:Y:S08]  /*4d80*/  HMMA.16816.F32.BF16 R4, R96.reuse, R104, R4 ;  /* 0x000000686004723c */ /* 0x044ff00000041804 */
[C---:B------:R-:W-:Y:S01]  /*4d90*/  HMMA.16816.F32.BF16 R8, R96.reuse, R106, R8 ;  /* 0x0000006a6008723c */ /* 0x040fe20000041808 */
[----:B------:R-:W2:Y:S07]  /*4da0*/  LDSM.16.M88.4 R104, [R225+0x6000] ;  /* 0x00600000e168783b */ /* 0x000eae0000000200 */
[C---:B----4-:R-:W-:Y:S08]  /*4db0*/  HMMA.16816.F32.BF16 R12, R96.reuse, R84, R12 ;  /* 0x00000054600c723c */ /* 0x050ff0000004180c */
[----:B------:R-:W-:Y:S01]  /*4dc0*/  HMMA.16816.F32.BF16 R16, R96, R86, R16 ;  /* 0x000000566010723c */ /* 0x000fe20000041810 */
[----:B------:R-:W3:Y:S06]  /*4dd0*/  LDSM.16.M88.4 R84, [R221+0x1e800] ;  /* 0x01e80000dd54783b */ /* 0x000eec0000000200 */
[----:B------:R-:W-:Y:S01]  /*4de0*/  LDSM.16.M88.4 R96, [R222+0x1e000] ;  /* 0x01e00000de60783b */ /* 0x000fe20000000200 */
[C---:B-1----:R-:W-:Y:S08]  /*4df0*/  HMMA.16816.F32.BF16 R4, R88.reuse, R92, R4 ;  /* 0x0000005c5804723c */ /* 0x042ff00000041804 */
[C---:B------:R-:W-:Y:S01]  /*4e00*/  HMMA.16816.F32.BF16 R8, R88.reuse, R94, R8 ;  /* 0x0000005e5808723c */ /* 0x040fe20000041808 */
[----:B------:R1:W4:Y:S07]  /*4e10*/  LDSM.16.M88.4 R92, [R3+0x6000] ;  /* 0x00600000035c783b */ /* 0x00032e0000000200 */
[C---:B------:R-:W-:Y:S08]  /*4e20*/  HMMA.16816.F32.BF16 R12, R88.reuse, R100, R12 ;  /* 0x00000064580c723c */ /* 0x040ff0000004180c */
[----:B------:R-:W-:Y:S01]  /*4e30*/  HMMA.16816.F32.BF16 R16, R88, R102, R16 ;  /* 0x000000665810723c */ /* 0x000fe20000041810 */
[----:B------:R-:W4:Y:S06]  /*4e40*/  LDSM.16.M88.4 R88, [R222+0x1e800] ;  /* 0x01e80000de58783b */ /* 0x000f2c0000000200 */
[----:B------:R-:W-:Y:S01]  /*4e50*/  LDSM.16.M88.4 R100, [R224+0x1e000] ;  /* 0x01e00000e064783b */ /* 0x000fe20000000200 */
[C---:B--2---:R-:W-:Y:S01]  /*4e60*/  HMMA.16816.F32.BF16 R4, R104.reuse, R108, R4 ;  /* 0x0000006c6804723c */ /* 0x044fe20000041804 */
[----:B-1----:R-:W-:Y:S07]  /*4e70*/  MOV R3, UR8 ;  /* 0x0000000800037c02 */ /* 0x002fee0008000f00 */
[C---:B------:R-:W-:Y:S01]  /*4e80*/  HMMA.16816.F32.BF16 R8, R104.reuse, R110, R8 ;  /* 0x0000006e6808723c */ /* 0x040fe20000041808 */
[----:B------:R-:W2:Y:S07]  /*4e90*/  LDL R110, [R1+0x54] ;  /* 0x00005400016e7983 */ /* 0x000eae0000100800 */
[C---:B---3--:R-:W-:Y:S08]  /*4ea0*/  HMMA.16816.F32.BF16 R12, R104.reuse, R84, R12 ;  /* 0x00000054680c723c */ /* 0x048ff0000004180c */
[----:B------:R-:W-:Y:S01]  /*4eb0*/  HMMA.16816.F32.BF16 R16, R104, R86, R16 ;  /* 0x000000566810723c */ /* 0x000fe20000041810 */
[----:B------:R1:W3:Y:S07]  /*4ec0*/  LDSM.16.M88.4 R84, [R2+0x6000] ;  /* 0x006000000254783b */ /* 0x0002ee0000000200 */
[C---:B----4-:R-:W-:Y:S08]  /*4ed0*/  HMMA.16816.F32.BF16 R4, R92.reuse, R96, R4 ;  /* 0x000000605c04723c */ /* 0x050ff00000041804 */
[C---:B------:R-:W-:Y:S08]  /*4ee0*/  HMMA.16816.F32.BF16 R8, R92.reuse, R98, R8 ;  /* 0x000000625c08723c */ /* 0x040ff00000041808 */
[C---:B------:R-:W-:Y:S04]  /*4ef0*/  HMMA.16816.F32.BF16 R12, R92.reuse, R88, R12 ;  /* 0x000000585c0c723c */ /* 0x040fe8000004180c */
[----:B-1----:R-:W-:Y:S04]  /*4f00*/  LEA R2, R3, R112, 0x6 ;  /* 0x0000007003027211 */ /* 0x002fe800078e30ff */
[----:B------:R-:W-:Y:S01]  /*4f10*/  HMMA.16816.F32.BF16 R16, R92, R90, R16 ;  /* 0x0000005a5c10723c */ /* 0x000fe20000041810 */
[----:B------:R1:W-:Y:S03]  /*4f20*/  LDSM.16.M88.4 R88, [R0+0x6000] ;  /* 0x006000000058783b */ /* 0x0003e60000000200 */
[----:B------:R-:W-:Y:S02]  /*4f30*/  IABS R96, R2 ;  /* 0x0000000200607213 */ /* 0x000fe40000000000 */
[C---:B------:R-:W-:Y:S01]  /*4f40*/  IADD3 R3, R2.reuse, -0x1, RZ ;  /* 0xffffffff02037810 */ /* 0x040fe20007ffe0ff */
[----:B------:R-:W-:Y:S01]  /*4f50*/  LDSM.16.M88.4 R92, [R223+0x1e000] ;  /* 0x01e00000df5c783b */ /* 0x000fe20000000200 */
[----:B------:R4:W-:Y:S01]  /*4f60*/  I2F R108, R96 ;  /* 0x00000060006c7306 */ /* 0x0009e20000201400 */
[C---:B---3--:R-:W-:Y:S05]  /*4f70*/  HMMA.16816.F32.BF16 R4, R84.reuse, R100, R4 ;  /* 0x000000645404723c */ /* 0x048fea0000041804 */
[----:B------:R-:W-:Y:S02]  /*4f80*/  ISETP.GE.AND P0, PT, R3, RZ, PT ;  /* 0x000000ff0300720c */ /* 0x000fe40003f06270 */
[----:B------:R-:W-:Y:S01]  /*4f90*/  IADD3 R106, R2, 0x8, RZ ;  /* 0x00000008026a7810 */ /* 0x000fe20007ffe0ff */
[C---:B------:R-:W-:Y:S03]  /*4fa0*/  HMMA.16816.F32.BF16 R8, R84.reuse, R102, R8 ;  /* 0x000000665408723c */ /* 0x040fe60000041808 */
[----:B------:R-:W-:Y:S02]  /*4fb0*/  ISETP.GE.AND P1, PT, R106, RZ, PT ;  /* 0x000000ff6a00720c */ /* 0x000fe40003f26270 */
[C---:B------:R-:W-:Y:S02]  /*4fc0*/  IADD3 R105, R2.reuse, 0x7, RZ ;  /* 0x0000000702697810 */ /* 0x040fe40007ffe0ff */
[C---:B------:R-:W-:Y:S02]  /*4fd0*/  IADD3 R104, R2.reuse, -0x8, RZ ;  /* 0xfffffff802687810 */ /* 0x040fe40007ffe0ff */
[C---:B-1----:R-:W-:Y:S03]  /*4fe0*/  IADD3 R0, R2.reuse, -0x10, RZ ;  /* 0xfffffff002007810 */ /* 0x042fe60007ffe0ff */
[C---:B------:R-:W-:Y:S02]  /*4ff0*/  @!P0 IADD3 R3, -R2.reuse, 0x1, RZ ;  /* 0x0000000102038810 */ /* 0x040fe40007ffe1ff */
[----:B------:R-:W-:Y:S01]  /*5000*/  ISETP.GE.AND P0, PT, R105, RZ, PT ;  /* 0x000000ff6900720c */ /* 0x000fe20003f06270 */
[----:B----4-:R-:W1:Y:S01]  /*5010*/  LDSM.16.M88.4 R96, [R224+0x1e800] ;  /* 0x01e80000e060783b */ /* 0x010e620000000200 */
[----:B------:R3:W-:Y:S01]  /*5020*/  I2F R107, R3 ;  /* 0x00000003006b7306 */ /* 0x0007e20000201400 */
[----:B------:R-:W-:Y:S02]  /*5030*/  @!P1 IADD3 R106, -R2, -0x8, RZ ;  /* 0xfffffff8026a9810 */ /* 0x000fe40007ffe1ff */
[----:B------:R-:W-:Y:S07]  /*5040*/  ISETP.GE.AND P1, PT, R104, RZ, PT ;  /* 0x000000ff6800720c */ /* 0x000fee0003f26270 */
[----:B------:R-:W-:Y:S01]  /*5050*/  I2F R106, R106 ;  /* 0x0000006a006a7306 */ /* 0x000fe20000201400 */
[C---:B------:R-:W-:Y:S05]  /*5060*/  @!P0 IADD3 R105, -R2.reuse, -0x7, RZ ;  /* 0xfffffff902698810 */ /* 0x040fea0007ffe1ff */
[----:B------:R-:W-:Y:S02]  /*5070*/  @!P1 IADD3 R104, -R2, 0x8, RZ ;  /* 0x0000000802689810 */ /* 0x000fe40007ffe1ff */
[----:B------:R-:W-:Y:S02]  /*5080*/  ISETP.GE.AND P1, PT, R0, RZ, PT ;  /* 0x000000ff0000720c */ /* 0x000fe40003f26270 */
[----:B------:R-:W-:Y:S01]  /*5090*/  I2F R105, R105 ;  /* 0x0000006900697306 */ /* 0x000fe20000201400 */
[C---:B---3--:R-:W-:Y:S04]  /*50a0*/  IADD3 R3, R2.reuse, -0x9, RZ ;  /* 0xfffffff702037810 */ /* 0x048fe80007ffe0ff */
[----:B------:R-:W-:Y:S05]  /*50b0*/  ISETP.GE.AND P0, PT, R3, RZ, PT ;  /* 0x000000ff0300720c */ /* 0x000fea0003f06270 */
[----:B------:R-:W-:Y:S01]  /*50c0*/  I2F R104, R104 ;  /* 0x0000006800687306 */ /* 0x000fe20000201400 */
[C---:B------:R-:W-:Y:S01]  /*50d0*/  @!P1 IADD3 R0, -R2.reuse, 0x10, RZ ;  /* 0x0000001002009810 */ /* 0x040fe20007ffe1ff */
[C---:B-1----:R-:W-:Y:S08]  /*50e0*/  HMMA.16816.F32.BF16 R12, R84.reuse, R96, R12 ;  /* 0x00000060540c723c */ /* 0x042ff0000004180c */
[----:B------:R1:W-:Y:S01]  /*50f0*/  I2F R97, R0 ;  /* 0x0000000000617306 */ /* 0x0003e20000201400 */
[C---:B------:R-:W-:Y:S03]  /*5100*/  @!P0 IADD3 R3, -R2.reuse, 0x9, RZ ;  /* 0x0000000902038810 */ /* 0x040fe60007ffe1ff */
[----:B------:R-:W-:Y:S01]  /*5110*/  IADD3 R96, R2, -0x11, RZ ;  /* 0xffffffef02607810 */ /* 0x000fe20007ffe0ff */
[----:B------:R-:W-:Y:S01]  /*5120*/  HMMA.16816.F32.BF16 R16, R84, R98, R16 ;  /* 0x000000625410723c */ /* 0x000fe20000041810 */
[----:B------:R-:W3:Y:S04]  /*5130*/  LDSM.16.M88.4 R84, [R223+0x1e800] ;  /* 0x01e80000df54783b */ /* 0x000ee80000000200 */
[----:B------:R4:W-:Y:S01]  /*5140*/  I2F R100, R3 ;  /* 0x0000000300647306 */ /* 0x0009e20000201400 */
[----:B------:R-:W-:Y:S02]  /*5150*/  ISETP.GE.AND P0, PT, R96, RZ, PT ;  /* 0x000000ff6000720c */ /* 0x000fe40003f06270 */
[C---:B------:R-:W-:Y:S08]  /*5160*/  HMMA.16816.F32.BF16 R4, R88.reuse, R92, R4 ;  /* 0x0000005c5804723c */ /* 0x040ff00000041804 */
[C---:B------:R-:W-:Y:S04]  /*5170*/  HMMA.16816.F32.BF16 R8, R88.reuse, R94, R8 ;  /* 0x0000005e5808723c */ /* 0x040fe80000041808 */
[C---:B-1----:R-:W-:Y:S02]  /*5180*/  IADD3 R0, R2.reuse, -0x19, RZ ;  /* 0xffffffe702007810 */ /* 0x042fe40007ffe0ff */
[----:B------:R-:W-:Y:S02]  /*5190*/  @!P0 IADD3 R96, -R2, 0x11, RZ ;  /* 0x0000001102608810 */ /* 0x000fe40007ffe1ff */
[----:B------:R-:W-:Y:S04]  /*51a0*/  ISETP.GE.AND P0, PT, R0, RZ, PT ;  /* 0x000000ff0000720c */ /* 0x000fe80003f06270 */
[----:B----4-:R-:W-:Y:S01]  /*51b0*/  IADD3 R3, R2, -0x18, RZ ;  /* 0xffffffe802037810 */ /* 0x010fe20007ffe0ff */
[----:B------:R-:W-:Y:S03]  /*51c0*/  I2F R96, R96 ;  /* 0x0000006000607306 */ /* 0x000fe60000201400 */
[----:B------:R-:W-:Y:S01]  /*51d0*/  ISETP.GE.AND P1, PT, R3, RZ, PT ;  /* 0x000000ff0300720c */ /* 0x000fe20003f26270 */
[----:B------:R-:W-:Y:S02]  /*51e0*/  FMUL.FTZ R4, R4, c[0x0][0x2ec] ;  /* 0x0000bb0004047a20 */ /* 0x000fe40000410000 */
[----:B------:R-:W-:Y:S02]  /*51f0*/  FMUL.FTZ R5, R5, c[0x0][0x2ec] ;  /* 0x0000bb0005057a20 */ /* 0x000fe40000410000 */
[----:B------:R-:W-:Y:S01]  /*5200*/  @!P0 IADD3 R0, -R2, 0x19, RZ ;  /* 0x0000001902008810 */ /* 0x000fe20007ffe1ff */
[----:B------:R-:W-:Y:S01]  /*5210*/  FMUL.FTZ R6, R6, c[0x0][0x2ec] ;  /* 0x0000bb0006067a20 */ /* 0x000fe20000410000 */
[----:B------:R-:W1:Y:S01]  /*5220*/  MUFU.TANH R109, R4 ;  /* 0x00000004006d7308 */ /* 0x000e620000002400 */
[----:B------:R-:W-:Y:S01]  /*5230*/  PLOP3.LUT P0, PT, PT, PT, UP0, 0x80, 0x0 ;  /* 0x000000000000781c */ /* 0x000fe20003f0f008 */
[C---:B---3--:R-:W-:Y:S03]  /*5240*/  HMMA.16816.F32.BF16 R12, R88.reuse, R84, R12 ;  /* 0x00000054580c723c */ /* 0x048fe6000004180c */
[----:B------:R-:W-:Y:S01]  /*5250*/  FMUL.FTZ R7, R7, c[0x0][0x2ec] ;  /* 0x0000bb0007077a20 */ /* 0x000fe20000410000 */
[----:B------:R-:W-:Y:S01]  /*5260*/  @!P1 IADD3 R3, -R2, 0x18, RZ ;  /* 0x0000001802039810 */ /* 0x000fe20007ffe1ff */
[----:B------:R-:W-:Y:S01]  /*5270*/  FMUL.FTZ R8, R8, c[0x0][0x2ec] ;  /* 0x0000bb0008087a20 */ /* 0x000fe20000410000 */
[----:B------:R-:W-:Y:S01]  /*5280*/  MOV R2, UR20 ;  /* 0x0000001400027c02 */ /* 0x000fe20008000f00 */
[----:B------:R-:W-:Y:S01]  /*5290*/  FMUL.FTZ R9, R9, c[0x0][0x2ec] ;  /* 0x0000bb0009097a20 */ /* 0x000fe20000410000 */
[----:B------:R-:W-:Y:S01]  /*52a0*/  HMMA.16816.F32.BF16 R16, R88, R86, R16 ;  /* 0x000000565810723c */ /* 0x000fe20000041810 */
[----:B------:R3:W-:Y:S01]  /*52b0*/  I2F R93, R3 ;  /* 0x00000003005d7306 */ /* 0x0007e20000201400 */
[----:B------:R-:W-:Y:S02]  /*52c0*/  PLOP3.LUT P1, PT, PT, PT, UP0, 0x80, 0x0 ;  /* 0x000000000000781c */ /* 0x000fe40003f2f008 */
[----:B------:R-:W-:Y:S02]  /*52d0*/  FMUL.FTZ R10, R10, c[0x0][0x2ec] ;  /* 0x0000bb000a0a7a20 */ /* 0x000fe40000410000 */
[----:B------:R-:W-:Y:S05]  /*52e0*/  FMUL.FTZ R11, R11, c[0x0][0x2ec] ;  /* 0x0000bb000b0b7a20 */ /* 0x000fea0000410000 */
[----:B------:R-:W-:Y:S01]  /*52f0*/  I2F R92, R0 ;  /* 0x00000000005c7306 */ /* 0x000fe20000201400 */
[----:B-1----:R-:W-:Y:S04]  /*5300*/  FFMA.FTZ R4, R108, -UR6, R109 ;  /* 0x800000066c047c23 */ /* 0x002fe8000801006d */
[----:B------:R-:W-:Y:S02]  /*5310*/  FMUL.FTZ R12, R12, c[0x0][0x2ec] ;  /* 0x0000bb000c0c7a20 */ /* 0x000fe40000410000 */
[----:B------:R-:W-:Y:S02]  /*5320*/  FMUL.FTZ R13, R13, c[0x0][0x2ec] ;  /* 0x0000bb000d0d7a20 */ /* 0x000fe40000410000 */
[----:B------:R-:W-:Y:S01]  /*5330*/  FMUL.FTZ R14, R14, c[0x0][0x2ec] ;  /* 0x0000bb000e0e7a20 */ /* 0x000fe20000410000 */
[----:B------:R-:W-:Y:S01]  /*5340*/  MUFU.TANH R102, R5 ;  /* 0x0000000500667308 */ /* 0x000fe20000002400 */
[----:B------:R-:W-:Y:S02]  /*5350*/  FMUL.FTZ R15, R15, c[0x0][0x2ec] ;  /* 0x0000bb000f0f7a20 */ /* 0x000fe40000410000 */
[----:B------:R-:W-:Y:S02]  /*5360*/  FMUL.FTZ R16, R16, c[0x0][0x2ec] ;  /* 0x0000bb0010107a20 */ /* 0x000fe40000410000 */
[----:B---3--:R-:W-:Y:S02]  /*5370*/  FMUL.FTZ R3, R250, 1.4426950216293334961 ;  /* 0x3fb8aa3bfa037820 */ /* 0x008fe40000410000 */
[----:B------:R-:W-:Y:S02]  /*5380*/  FMUL.FTZ R17, R17, c[0x0][0x2ec] ;  /* 0x0000bb0011117a20 */ /* 0x000fe40000410000 */
[----:B------:R-:W-:Y:S01]  /*5390*/  FMUL.FTZ R18, R18, c[0x0][0x2ec] ;  /* 0x0000bb0012127a20 */ /* 0x000fe20000410000 */
[----:B------:R-:W-:Y:S01]  /*53a0*/  FSEL R3, R3, RZ, P2 ;  /* 0x000000ff03037208 */ /* 0x000fe20001000000 */
[----:B------:R-:W1:Y:S01]  /*53b0*/  MUFU.TANH R121, R6 ;  /* 0x0000000600797308 */ /* 0x000e620000002400 */
[----:B------:R-:W-:Y:S01]  /*53c0*/  PLOP3.LUT P2, PT, PT, PT, UP0, 0x80, 0x0 ;  /* 0x000000000000781c */ /* 0x000fe20003f4f008 */
[----:B------:R-:W-:Y:S08]  /*53d0*/  FMUL.FTZ R19, R19, c[0x0][0x2ec] ;  /* 0x0000bb0013137a20 */ /* 0x000ff00000410000 */
[----:B------:R-:W3:Y:S10]  /*53e0*/  MUFU.TANH R120, R7 ;  /* 0x0000000700787308 */ /* 0x000ef40000002400 */
[----:B------:R-:W4:Y:S01]  /*53f0*/  MUFU.TANH R101, R8 ;  /* 0x0000000800657308 */ /* 0x000f220000002400 */
[----:B-1----:R-:W-:Y:S09]  /*5400*/  FFMA.FTZ R5, R106, -UR6, R121 ;  /* 0x800000066a057c23 */ /* 0x002ff20008010079 */
[----:B------:R-:W1:Y:S10]  /*5410*/  MUFU.TANH R99, R9 ;  /* 0x0000000900637308 */ /* 0x000e740000002400 */
[----:B------:R-:W1:Y:S10]  /*5420*/  MUFU.TANH R119, R10 ;  /* 0x0000000a00777308 */ /* 0x000e740000002400 */
[----:B------:R-:W1:Y:S10]  /*5430*/  MUFU.TANH R118, R11 ;  /* 0x0000000b00767308 */ /* 0x000e740000002400 */
[----:B------:R-:W1:Y:S10]  /*5440*/  MUFU.TANH R103, R12 ;  /* 0x0000000c00677308 */ /* 0x000e740000002400 */
[----:B------:R-:W1:Y:S10]  /*5450*/  MUFU.TANH R98, R13 ;  /* 0x0000000d00627308 */ /* 0x000e740000002400 */
[----:B------:R-:W1:Y:S10]  /*5460*/  MUFU.TANH R117, R14 ;  /* 0x0000000e00757308 */ /* 0x000e740000002400 */
[----:B------:R-:W-:Y:S01]  /*5470*/  MUFU.TANH R95, R16 ;  /* 0x00000010005f7308 */ /* 0x000fe20000002400 */
[----:B--2---:R-:W-:Y:S04]  /*5480*/  LEA R2, R2, R110, 0x6 ;  /* 0x0000006e02027211 */ /* 0x004fe800078e30ff */
[C---:B------:R-:W-:Y:S02]  /*5490*/  @P5 ISETP.GE.AND P5, PT, R2.reuse, UR7, PT ;  /* 0x0000000702005c0c */ /* 0x040fe4000bfa6270 */
[----:B------:R-:W-:Y:S02]  /*54a0*/  @P1 IADD3 R0, R2, 0x1, RZ ;  /* 0x0000000102001810 */ /* 0x000fe40007ffe0ff */
[----:B------:R-:W-:Y:S01]  /*54b0*/  PLOP3.LUT P1, PT, PT, PT, UP0, 0x80, 0x0 ;  /* 0x000000000000781c */ /* 0x000fe20003f2f008 */
[----:B------:R-:W2:Y:S01]  /*54c0*/  MUFU.TANH R115, R15 ;  /* 0x0000000f00737308 */ /* 0x000ea20000002400 */
[----:B------:R-:W-:Y:S01]  /*54d0*/  @P4 ISETP.GE.AND P4, PT, R0, UR7, PT ;  /* 0x0000000700004c0c */ /* 0x000fe2000bf86270 */
[----:B------:R-:W-:Y:S06]  /*54e0*/  FFMA.FTZ R0, R107, -UR6, R102 ;  /* 0x800000066b007c23 */ /* 0x000fec0008010066 */
[----:B------:R-:W-:Y:S02]  /*54f0*/  @P0 FSEL R4, R4, -INF , !P5 ;  /* 0xff80000004040808 */ /* 0x000fe40006800000 */
[----:B------:R-:W-:Y:S01]  /*5500*/  PLOP3.LUT P0, PT, PT, PT, UP0, 0x80, 0x0 ;  /* 0x000000000000781c */ /* 0x000fe20003f0f008 */
[----:B------:R-:W1:Y:S02]  /*5510*/  MUFU.TANH R94, R17 ;  /* 0x00000011005e7308 */ /* 0x000e640000002400 */
[--C-:B------:R-:W-:Y:S01]  /*5520*/  FFMA.FTZ R4, R4, c[0x0][0x23c], -R3.reuse ;  /* 0x00008f0004047a23 */ /* 0x100fe20000010803 */
[----:B------:R-:W-:Y:S02]  /*5530*/  @P1 FSEL R0, R0, -INF , !P4 ;  /* 0xff80000000001808 */ /* 0x000fe40006000000 */
[----:B------:R-:W-:Y:S03]  /*5540*/  FSETP.NEU.FTZ.AND P1, PT, R251, -INF , PT ;  /* 0xff800000fb00780b */ /* 0x000fe60003f3d000 */
[----:B------:R-:W-:Y:S02]  /*5550*/  FFMA.FTZ R6, R0, c[0x0][0x23c], -R3 ;  /* 0x00008f0000067a23 */ /* 0x000fe40000010803 */
[----:B------:R1:W-:Y:S02]  /*5560*/  MUFU.EX2 R113, R4 ;  /* 0x0000000400717308 */ /* 0x0003e40000000800 */
[----:B------:R-:W-:Y:S02]  /*5570*/  @P0 FSEL R5, R5, -INF , !P5 ;  /* 0xff80000005050808 */ /* 0x000fe40006800000 */
[----:B------:R-:W-:Y:S02]  /*5580*/  PLOP3.LUT P0, PT, PT, PT, UP0, 0x80, 0x0 ;  /* 0x000000000000781c */ /* 0x000fe40003f0f008 */
[----:B------:R-:W-:Y:S04]  /*5590*/  PLOP3.LUT P5, PT, PT, PT, UP0, 0x80, 0x0 ;  /* 0x000000000000781c */ /* 0x000fe80003faf008 */
[----:B------:R2:W-:Y:S10]  /*55a0*/  MUFU.EX2 R111, R6 ;  /* 0x00000006006f7308 */ /* 0x0005f40000000800 */
[----:B------:R-:W-:Y:S01]  /*55b0*/  MUFU.TANH R114, R18 ;  /* 0x0000001200727308 */ /* 0x000fe20000002400 */
[----:B-1----:R-:W-:Y:S05]  /*55c0*/  FMUL.FTZ R4, R251, 1.4426950216293334961 ;  /* 0x3fb8aa3bfb047820 */ /* 0x002fea0000410000 */
[----:B------:R-:W-:Y:S01]  /*55d0*/  FSEL R0, R4, RZ, P1 ;  /* 0x000000ff04007208 */ /* 0x000fe20000800000 */
[----:B---3--:R-:W-:Y:S01]  /*55e0*/  FFMA.FTZ R4, R105, -UR6, R120 ;  /* 0x8000000669047c23 */ /* 0x008fe20008010078 */
[----:B------:R-:W-:Y:S02]  /*55f0*/  PLOP3.LUT P1, PT, PT, PT, UP0, 0x80, 0x0 ;  /* 0x000000000000781c */ /* 0x000fe40003f2f008 */
[----:B------:R-:W1:Y:S01]  /*5600*/  MUFU.TANH R112, R19 ;  /* 0x0000001300707308 */ /* 0x000e620000002400 */
[--C-:B------:R-:W-:Y:S01]  /*5610*/  FFMA.FTZ R5, R5, c[0x0][0x23c], -R0.reuse ;  /* 0x00008f0005057a23 */ /* 0x100fe20000010800 */
[----:B--2---:R-:W-:Y:S02]  /*5620*/  @P3 IADD3 R6, R2, 0x8, RZ ;  /* 0x0000000802063810 */ /* 0x004fe40007ffe0ff */
[----:B------:R-:W-:Y:S02]  /*5630*/  PLOP3.LUT P3, PT, PT, PT, UP0, 0x80, 0x0 ;  /* 0x000000000000781c */ /* 0x000fe40003f6f008 */
[----:B------:R-:W-:Y:S02]  /*5640*/  @P6 ISETP.GE.AND P6, PT, R6, UR7, PT ;  /* 0x0000000706006c0c */ /* 0x000fe4000bfc6270 */
[----:B------:R-:W-:Y:S02]  /*5650*/  @P2 IADD3 R6, R2, 0x9, RZ ;  /* 0x0000000902062810 */ /* 0x000fe40007ffe0ff */
[----:B------:R4:W-:Y:S01]  /*5660*/  MUFU.EX2 R126, R5 ;  /* 0x00000005007e7308 */ /* 0x0009e20000000800 */
[----:B------:R-:W-:Y:S02]  /*5670*/  PLOP3.LUT P2, PT, PT, PT, UP0, 0x80, 0x0 ;  /* 0x000000000000781c */ /* 0x000fe40003f4f008 */
[----:B------:R-:W-:Y:S02]  /*5680*/  @P1 FSEL R4, R4, -INF , !P4 ;  /* 0xff80000004041808 */ /* 0x000fe40006000000 */
[----:B------:R-:W-:Y:S02]  /*5690*/  PLOP3.LUT P1, PT, PT, PT, UP0, 0x80, 0x0 ;  /* 0x000000000000781c */ /* 0x000fe40003f2f008 */
[----:B------:R-:W-:Y:S01]  /*56a0*/  PLOP3.LUT P4, PT, PT, PT, UP0, 0x80, 0x0 ;  /* 0x000000000000781c */ /* 0x000fe20003f8f008 */
[--C-:B------:R-:W-:Y:S01]  /*56b0*/  FFMA.FTZ R4, R4, c[0x0][0x23c], -R0.reuse ;  /* 0x00008f0004047a23 */ /* 0x100fe20000010800 */
[----:B------:R-:W-:Y:S03]  /*56c0*/  @P3 ISETP.GE.AND P3, PT, R6, UR7, PT ;  /* 0x0000000706003c0c */ /* 0x000fe6000bf66270 */
[----:B------:R2:W-:Y:S08]  /*56d0*/  MUFU.EX2 R125, R4 ;  /* 0x00000004007d7308 */ /* 0x0005f00000000800 */
[----:B------:R-:W-:Y:S02]  /*56e0*/  @P4 IADD3 R6, R2, 0x10, RZ ;  /* 0x0000001002064810 */ /* 0x000fe40007ffe0ff */
[----:B------:R-:W-:Y:S01]  /*56f0*/  PLOP3.LUT P4, PT, PT, PT, UP0, 0x80, 0x0 ;  /* 0x000000000000781c */ /* 0x000fe20003f8f008 */
[----:B----4-:R-:W-:Y:S01]  /*5700*/  FFMA.FTZ R5, R104, -UR6, R101 ;  /* 0x8000000668057c23 */ /* 0x010fe20008010065 */
[----:B------:R-:W-:Y:S04]  /*5710*/  @P5 ISETP.GE.AND P5, PT, R6, UR7, PT ;  /* 0x0000000706005c0c */ /* 0x000fe8000bfa6270 */
[----:B------:R-:W-:Y:S02]  /*5720*/  @P0 FSEL R5, R5, -INF , !P6 ;  /* 0xff80000005050808 */ /* 0x000fe40007000000 */
[----:B------:R-:W-:Y:S03]  /*5730*/  PLOP3.LUT P0, PT, PT, PT, UP0, 0x80, 0x0 ;  /* 0x000000000000781c */ /* 0x000fe60003f0f008 */
[----:B------:R-:W-:Y:S02]  /*5740*/  FFMA.FTZ R5, R5, c[0x0][0x23c], -R3 ;  /* 0x00008f0005057a23 */ /* 0x000fe40000010803 */
[----:B--2---:R-:W-:Y:S02]  /*5750*/  FFMA.FTZ R4, R100, -UR6, R99 ;  /* 0x8000000664047c23 */ /* 0x004fe40008010063 */
[----:B------:R2:W-:Y:S03]  /*5760*/  MUFU.EX2 R110, R5 ;  /* 0x00000005006e7308 */ /* 0x0005e60000000800 */
[----:B------:R-:W-:Y:S02]  /*5770*/  @P1 FSEL R4, R4, -INF , !P3 ;  /* 0xff80000004041808 */ /* 0x000fe40005800000 */
[----:B------:R-:W-:Y:S03]  /*5780*/  PLOP3.LUT P1, PT, PT, PT, UP0, 0x80, 0x0 ;  /* 0x000000000000781c */ /* 0x000fe60003f2f008 */
[----:B------:R-:W-:Y:S04]  /*5790*/  FFMA.FTZ R4, R4, c[0x0][0x23c], -R3 ;  /* 0x00008f0004047a23 */ /* 0x000fe80000010803 */
[----:B------:R3:W-:Y:S06]  /*57a0*/  MUFU.EX2 R105, R4 ;  /* 0x0000000400697308 */ /* 0x0007ec0000000800 */
[----:B------:R-:W-:Y:S02]  /*57b0*/  @P1 IADD3 R6, R2, 0x11, RZ ;  /* 0x0000001102061810 */ /* 0x000fe40007ffe0ff */
[----:B------:R-:W-:Y:S01]  /*57c0*/  PLOP3.LUT P1, PT, PT, PT, UP0, 0x80, 0x0 ;  /* 0x000000000000781c */ /* 0x000fe20003f2f008 */
[----:B--2---:R-:W-:Y:S05]  /*57d0*/  FFMA.FTZ R5, R108, -UR6, R119 ;  /* 0x800000066c057c23 */ /* 0x004fea0008010077 */
[----:B------:R-:W-:Y:S02]  /*57e0*/  @P2 FSEL R5, R5, -INF , !P6 ;  /* 0xff80000005052808 */ /* 0x000fe40007000000 */
[----:B------:R-:W-:Y:S02]  /*57f0*/  PLOP3.LUT P6, PT, PT, PT, UP0, 0x80, 0x0 ;  /* 0x000000000000781c */ /* 0x000fe40003fcf008 */
[----:B------:R-:W-:Y:S01]  /*5800*/  PLOP3.LUT P2, PT, PT, PT, UP0, 0x80, 0x0 ;  /* 0x000000000000781c */ /* 0x000fe20003f4f008 */
[----:B------:R-:W-:Y:S02]  /*5810*/  FFMA.FTZ R5, R5, c[0x0][0x23c], -R0 ;  /* 0x00008f0005057a23 */ /* 0x000fe40000010800 */
[----:B---3--:R-:W-:Y:S02]  /*5820*/  FFMA.FTZ R4, R107, -UR6, R118 ;  /* 0x800000066b047c23 */ /* 0x008fe40008010076 */
[----:B------:R2:W-:Y:S03]  /*5830*/  MUFU.EX2 R124, R5 ;  /* 0x00000005007c7308 */ /* 0x0005e60000000800 */
[----:B------:R-:W-:Y:S02]  /*5840*/  @P0 FSEL R4, R4, -INF , !P3 ;  /* 0xff80000004040808 */ /* 0x000fe40005800000 */
[----:B------:R-:W-:Y:S02]  /*5850*/  PLOP3.LUT P0, PT, PT, PT, UP0, 0x80, 0x0 ;  /* 0x000000000000781c */ /* 0x000fe40003f0f008 */
[----:B------:R-:W-:Y:S01]  /*5860*/  @P6 ISETP.GE.AND P6, PT, R6, UR7, PT ;  /* 0x0000000706006c0c */ /* 0x000fe2000bfc6270 */
[----:B------:R-:W-:Y:S01]  /*5870*/  FFMA.FTZ R4, R4, c[0x0][0x23c], -R0 ;  /* 0x00008f0004047a23 */ /* 0x000fe20000010800 */
[----:B------:R-:W-:Y:S03]  /*5880*/  PLOP3.LUT P3, PT, PT, PT, UP0, 0x80, 0x0 ;  /* 0x000000000000781c */ /* 0x000fe60003f6f008 */
[----:B------:R3:W4:Y:S01]  /*5890*/  MUFU.EX2 R123, R4 ;  /* 0x00000004007b7308 */ /* 0x0007220000000800 */
[----:B--2---:R-:W-:Y:S05]  /*58a0*/  FFMA.FTZ R5, R97, -UR6, R103 ;  /* 0x8000000661057c23 */ /* 0x004fea0008010067 */
[----:B------:R-:W-:Y:S02]  /*58b0*/  @P2 FSEL R5, R5, -INF , !P5 ;  /* 0xff80000005052808 */ /* 0x000fe40006800000 */
[----:B------:R-:W-:Y:S03]  /*58c0*/  PLOP3.LUT P2, PT, PT, PT, UP0, 0x80, 0x0 ;  /* 0x000000000000781c */ /* 0x000fe60003f4f008 */
[----:B------:R-:W-:Y:S02]  /*58d0*/  FFMA.FTZ R6, R5, c[0x0][0x23c], -R3 ;  /* 0x00008f0005067a23 */ /* 0x000fe40000010803 */
[----:B---3--:R-:W-:Y:S02]  /*58e0*/  FFMA.FTZ R4, R96, -UR6, R98 ;  /* 0x8000000660047c23 */ /* 0x008fe40008010062 */
[----:B------:R2:W-:Y:S01]  /*58f0*/  MUFU.EX2 R106, R6 ;  /* 0x00000006006a7308 */ /* 0x0005e20000000800 */
[----:B------:R-:W-:Y:S02]  /*5900*/  FFMA.FTZ R5, R104, -UR6, R117 ;  /* 0x8000000668057c23 */ /* 0x000fe40008010075 */
[----:B------:R-:W-:Y:S02]  /*5910*/  @P1 FSEL R4, R4, -INF , !P6 ;  /* 0xff80000004041808 */ /* 0x000fe40007000000 */
[----:B------:R-:W-:Y:S02]  /*5920*/  PLOP3.LUT P1, PT, PT, PT, UP0, 0x80, 0x0 ;  /* 0x000000000000781c */ /* 0x000fe40003f2f008 */
[----:B------:R-:W-:Y:S01]  /*5930*/  @P0 FSEL R5, R5, -INF , !P5 ;  /* 0xff80000005050808 */ /* 0x000fe20006800000 */
[----:B------:R-:W-:Y:S01]  /*5940*/  FFMA.FTZ R4, R4, c[0x0][0x23c], -R3 ;  /* 0x00008f0004047a23 */ /* 0x000fe20000010803 */
[----:B------:R-:W-:Y:S03]  /*5950*/  PLOP3.LUT P0, PT, PT, PT, UP0, 0x80, 0x0 ;  /* 0x000000000000781c */ /* 0x000fe60003f0f008 */
[----:B------:R3:W1:Y:S01]  /*5960*/  MUFU.EX2 R104, R4 ;  /* 0x0000000400687308 */ /* 0x0006620000000800 */
[--C-:B------:R-:W-:Y:S09]  /*5970*/  FFMA.FTZ R5, R5, c[0x0][0x23c], -R0.reuse ;  /* 0x00008f0005057a23 */ /* 0x100ff20000010800 */
[----:B------:R1:W-:Y:S01]  /*5980*/  MUFU.EX2 R122, R5 ;  /* 0x00000005007a7308 */ /* 0x0003e20000000800 */
[----:B--2---:R-:W-:Y:S04]  /*5990*/  @P2 IADD3 R6, R2, 0x18, RZ ;  /* 0x0000001802062810 */ /* 0x004fe80007ffe0ff */
[----:B------:R-:W-:Y:S02]  /*59a0*/  @P1 ISETP.GE.AND P2, PT, R6, UR7, PT ;  /* 0x0000000706001c0c */ /* 0x000fe4000bf46270 */
[----:B------:R-:W-:Y:S02]  /*59b0*/  PLOP3.LUT P1, PT, PT, PT, UP0, 0x80, 0x0 ;  /* 0x000000000000781c */ /* 0x000fe40003f2f008 */
[----:B---3--:R-:W-:Y:S01]  /*59c0*/  @P4 IADD3 R4, R2, 0x19, RZ ;  /* 0x0000001902044810 */ /* 0x008fe20007ffe0ff */
[----:B------:R-:W-:Y:S03]  /*59d0*/  FFMA.FTZ R2, R100, -UR6, R115 ;  /* 0x8000000664027c23 */ /* 0x000fe60008010073 */
[----:B------:R-:W-:Y:S01]  /*59e0*/  @P3 ISETP.GE.AND P3, PT, R4, UR7, PT ;  /* 0x0000000704003c0c */ /* 0x000fe2000bf66270 */
[----:B------:R-:W-:Y:S01]  /*59f0*/  FFMA.FTZ R4, R93, -UR6, R95 ;  /* 0x800000065d047c23 */ /* 0x000fe2000801005f */
[----:B------:R-:W-:Y:S02]  /*5a00*/  @P0 FSEL R2, R2, -INF , !P6 ;  /* 0xff80000002020808 */ /* 0x000fe40007000000 */
[----:B------:R-:W-:Y:S03]  /*5a10*/  PLOP3.LUT P0, PT, PT, PT, UP0, 0x80, 0x0 ;  /* 0x000000000000781c */ /* 0x000fe60003f0f008 */
[----:B------:R-:W-:Y:S01]  /*5a20*/  @P1 FSEL R4, R4, -INF , !P2 ;  /* 0xff80000004041808 */ /* 0x000fe20005000000 */
[----:B-1----:R-:W-:Y:S01]  /*5a30*/  FFMA.FTZ R5, R2, c[0x0][0x23c], -R0 ;  /* 0x00008f0002057a23 */ /* 0x002fe20000010800 */
[----:B------:R-:W-:Y:S01]  /*5a40*/  PLOP3.LUT P1, PT, PT, PT, UP0, 0x80, 0x0 ;  /* 0x000000000000781c */ /* 0x000fe20003f2f008 */
[----:B------:R-:W-:Y:S02]  /*5a50*/  FFMA.FTZ R2, R92, -UR6, R94 ;  /* 0x800000065c027c23 */ /* 0x000fe4000801005e */
[--C-:B------:R-:W-:Y:S01]  /*5a60*/  FFMA.FTZ R4, R4, c[0x0][0x23c], -R3.reuse ;  /* 0x00008f0004047a23 */ /* 0x100fe20000010803 */
[----:B------:R4:W-:Y:S04]  /*5a70*/  MUFU.EX2 R108, R5 ;  /* 0x00000005006c7308 */ /* 0x0009e80000000800 */
[----:B------:R-:W-:Y:S02]  /*5a80*/  @P0 FSEL R2, R2, -INF , !P3 ;  /* 0xff80000002020808 */ /* 0x000fe40005800000 */
[----:B------:R-:W-:Y:S01]  /*5a90*/  PLOP3.LUT P0, PT, PT, PT, UP0, 0x80, 0x0 ;  /* 0x000000000000781c */ /* 0x000fe20003f0f008 */
[----:B------:R-:W-:Y:S03]  /*5aa0*/  UISETP.GE.AND UP0, UPT, UR8, 0x1, UPT ;  /* 0x000000010800788c */ /* 0x000fe6000bf06270 */
[----:B------:R1:W-:Y:S01]  /*5ab0*/  MUFU.EX2 R100, R4 ;  /* 0x0000000400647308 */ /* 0x0003e20000000800 */
[----:B------:R-:W-:Y:S02]  /*5ac0*/  FFMA.FTZ R3, R2, c[0x0][0x23c], -R3 ;  /* 0x00008f0002037a23 */ /* 0x000fe40000010803 */
[----:B------:R-:W-:Y:S06]  /*5ad0*/  FFMA.FTZ R2, R96, -UR6, R112 ;  /* 0x8000000660027c23 */ /* 0x000fec0008010070 */
[----:B------:R-:W-:Y:S02]  /*5ae0*/  @P0 FSEL R2, R2, -INF , !P3 ;  /* 0xff80000002020808 */ /* 0x000fe40005800000 */
[----:B------:R-:W-:Y:S02]  /*5af0*/  IADD3 R92, P0, R127, UR13, RZ ;  /* 0x0000000d7f5c7c10 */ /* 0x000fe4000ff1e0ff */
[----:B----4-:R-:W-:Y:S02]  /*5b00*/  F2FP.BF16.PACK_AB R5, R123, R124 ;  /* 0x0000007c7b05723e */ /* 0x010fe400000010ff */
[----:B------:R-:W-:Y:S02]  /*5b10*/  IADD3.X R93, R128, UR12, RZ, P0, !PT ;  /* 0x0000000c805d7c10 */ /* 0x000fe400087fe4ff */
[C---:B------:R-:W-:Y:S04]  /*5b20*/  LEA R234, P0, R129.reuse, R234, 0x2 ;  /* 0x000000ea81ea7211 */ /* 0x040fe800078010ff */
[----:B------:R-:W-:Y:S01]  /*5b30*/  LEA.HI.X.SX32 R235, R129, R235, 0x2, P0 ;  /* 0x000000eb81eb7211 */ /* 0x000fe200000f16ff */
[----:B-1----:R-:W-:Y:S01]  /*5b40*/  FFMA.FTZ R4, R97, -UR6, R114 ;  /* 0x8000000661047c23 */ /* 0x002fe20008010072 */
[----:B------:R1:W5:Y:S01]  /*5b50*/  LDL R129, [R1+0x4] ;  /* 0x0000040001817983 */ /* 0x0003620000100800 */
[----:B------:R2:W3:Y:S03]  /*5b60*/  MUFU.EX2 R97, R3 ;  /* 0x0000000300617308 */ /* 0x0004e60000000800 */
[----:B------:R-:W-:Y:S02]  /*5b70*/  @P1 FSEL R4, R4, -INF , !P2 ;  /* 0xff80000004041808 */ /* 0x000fe40005000000 */
[----:B------:R-:W-:Y:S03]  /*5b80*/  PLOP3.LUT P1, PT, PT, PT, UP0, 0x80, 0x0 ;  /* 0x000000000000781c */ /* 0x000fe60003f2f008 */
[--C-:B------:R-:W-:Y:S02]  /*5b90*/  FFMA.FTZ R4, R4, c[0x0][0x23c], -R0.reuse ;  /* 0x00008f0004047a23 */ /* 0x100fe40000010800 */
[----:B------:R-:W-:Y:S01]  /*5ba0*/  FFMA.FTZ R0, R2, c[0x0][0x23c], -R0 ;  /* 0x00008f0002007a23 */ /* 0x000fe20000010800 */
[----:B------:R-:W-:Y:S01]  /*5bb0*/  F2FP.BF16.PACK_AB R2, R125, R126 ;  /* 0x0000007e7d02723e */ /* 0x000fe200000010ff */
[----:B------:R4:W-:Y:S04]  /*5bc0*/  MUFU.EX2 R107, R4 ;  /* 0x00000004006b7308 */ /* 0x0009e80000000800 */
[----:B------:R3:W-:Y:S06]  /*5bd0*/  STS [R246+0x2a400], R2 ;  /* 0x02a40002f6007388 */ /* 0x0007ec0000000800 */
[----:B------:R1:W1:Y:S01]  /*5be0*/  MUFU.EX2 R96, R0 ;  /* 0x0000000000607308 */ /* 0x0002620000000800 */
[----:B--2---:R-:W-:Y:S05]  /*5bf0*/  F2FP.BF16.PACK_AB R3, R111, R113 ;  /* 0x000000716f03723e */ /* 0x004fea00000010ff */
[----:B------:R2:W-:Y:S06]  /*5c00*/  STS [R246+0x2a000], R3 ;  /* 0x02a00003f6007388 */ /* 0x0005ec0000000800 */
[----:B------:R-:W-:Y:S01]  /*5c10*/  STS [R249+0x2a400], R5 ;  /* 0x02a40005f9007388 */ /* 0x000fe20000000800 */
[----:B----4-:R-:W-:Y:S02]  /*5c20*/  F2FP.BF16.PACK_AB R4, R104, R106 ;  /* 0x0000006a6804723e */ /* 0x010fe400000010ff */
[----:B---3--:R-:W-:Y:S02]  /*5c30*/  F2FP.BF16.PACK_AB R2, R97, R100 ;  /* 0x000000646102723e */ /* 0x008fe400000010ff */
[----:B-1----:R-:W-:Y:S05]  /*5c40*/  F2FP.BF16.PACK_AB R0, R105, R110 ;  /* 0x0000006e6900723e */ /* 0x002fea00000010ff */
[----:B------:R1:W-:Y:S01]  /*5c50*/  STS [R249+0x2a000], R0 ;  /* 0x02a00000f9007388 */ /* 0x0003e20000000800 */
[----:B--2---:R-:W-:Y:S05]  /*5c60*/  F2FP.BF16.PACK_AB R3, R108, R122 ;  /* 0x0000007a6c03723e */ /* 0x004fea00000010ff */
[----:B------:R-:W-:Y:S06]  /*5c70*/  STS [R247+0x2a000], R4 ;  /* 0x02a00004f7007388 */ /* 0x000fec0000000800 */
[----:B------:R2:W-:Y:S06]  /*5c80*/  STS [R247+0x2a400], R3 ;  /* 0x02a40003f7007388 */ /* 0x0005ec0000000800 */
[----:B------:R-:W-:Y:S01]  /*5c90*/  STS [R248+0x2a000], R2 ;  /* 0x02a00002f8007388 */ /* 0x000fe20000000800 */
[----:B-1----:R-:W-:Y:S05]  /*5ca0*/  F2FP.BF16.PACK_AB R0, R96, R107 ;  /* 0x0000006b6000723e */ /* 0x002fea00000010ff */
[----:B------:R1:W-:Y:S06]  /*5cb0*/  STS [R248+0x2a400], R0 ;  /* 0x02a40000f8007388 */ /* 0x0003ec0000000800 */
[----:B------:R-:W-:Y:S01]  /*5cc0*/  LDSM.16.M88.4 R16, [R228+0x10000] ;  /* 0x01000000e410783b */ /* 0x000fe20000000200 */
[CC--:B--2---:R-:W-:Y:S05]  /*5cd0*/  IADD3 R3, R217.reuse, R228.reuse, RZ ;  /* 0x000000e4d9037210 */ /* 0x0c4fea0007ffe0ff */
[----:B------:R-:W2:Y:S06]  /*5ce0*/  LDSM.16.M88.4 R8, [R221+0x20000] ;  /* 0x02000000dd08783b */ /* 0x000eac0000000200 */
[----:B------:R-:W3:Y:S01]  /*5cf0*/  LDSM.16.M88.4 R84, [R221+0x20800] ;  /* 0x02080000dd54783b */ /* 0x000ee20000000200 */
[----:B-1----:R-:W-:Y:S04]  /*5d00*/  IADD3 R0, R116, R228, RZ ;  /* 0x000000e474007210 */ /* 0x002fe80007ffe0ff */
[----:B------:R-:W-:Y:S01]  /*5d10*/  IADD3 R2, R217, R0, RZ ;  /* 0x00000000d9027210 */ /* 0x000fe20007ffe0ff */
[----:B------:R-:W-:Y:S01]  /*5d20*/  LDSM.16.M88.4 R88, [R0+0x10000] ;  /* 0x010000000058783b */ /* 0x000fe20000000200 */
[C---:B--2---:R-:W-:Y:S08]  /*5d30*/  HMMA.16816.F32.BF16 R4, R16.reuse, R8, RZ ;  /* 0x000000081004723c */ /* 0x044ff000000418ff */
        /* <DEDUP_REMOVED lines=129> */
[----:B------:R-:W-:Y:S02]  /*6550*/  FADD.FTZ R4, -R3, R5 ;  /* 0x0000000503047221 */ /* 0x000fe40000010100 */
        /* <DEDUP_REMOVED lines=8> */
[----:B------:R-:W-:Y:S02]  /*65e0*/  FADD.FTZ R8, -R3, R9 ;  /* 0x0000000903087221 */ /* 0x000fe40000010100 */
        /* <DEDUP_REMOVED lines=146> */
.L_x_1776:
        /* <DEDUP_REMOVED lines=173> */
.L_x_1777:
        /* <DEDUP_REMOVED lines=719> */
.L_x_1779:
        /* <DEDUP_REMOVED lines=18> */
.L_x_1780:
        /* <DEDUP_REMOVED lines=65> */
.L_x_1782:
[----:B--23--:R-:W-:Y:S05]  /*ac00*/  BSYNC B0 ;  /* 0x0000000000007941 */ /* 0x00cfea0003800000 */
.L_x_1781:
        /* <DEDUP_REMOVED lines=21> */
.L_x_1784:
[----:B------:R-:W-:Y:S05]  /*ad60*/  BSYNC B0 ;  /* 0x0000000000007941 */ /* 0x000fea0003800000 */
.L_x_1783:
        /* <DEDUP_REMOVED lines=31> */
.L_x_1786:
[----:B------:R-:W-:Y:S05]  /*af60*/  BSYNC B0 ;  /* 0x0000000000007941 */ /* 0x000fea0003800000 */
.L_x_1785:
        /* <DEDUP_REMOVED lines=21> */
.L_x_1757:
        /* <DEDUP_REMOVED lines=20> */
.L_x_1788:
        /* <DEDUP_REMOVED lines=18> */
.L_x_1789:
        /* <DEDUP_REMOVED lines=44> */
.L_x_1791:
[----:B------:R-:W-:Y:S05]  /*b5e0*/  BSYNC B0 ;  /* 0x0000000000007941 */ /* 0x000fea0003800000 */
.L_x_1790:
        /* <DEDUP_REMOVED lines=21> */
.L_x_1793:
[----:B------:R-:W-:Y:S05]  /*b740*/  BSYNC B0 ;  /* 0x0000000000007941 */ /* 0x000fea0003800000 */
.L_x_1792:
        /* <DEDUP_REMOVED lines=31> */
.L_x_1795:
[----:B------:R-:W-:Y:S05]  /*b940*/  BSYNC B0 ;  /* 0x0000000000007941 */ /* 0x000fea0003800000 */
.L_x_1794:
        /* <DEDUP_REMOVED lines=18> */
.L_x_1787:
[----:B------:R-:W-:Y:S05]  /*ba70*/  BSYNC B1 ;  /* 0x0000000000017941 */ /* 0x000fea0003800000 */
.L_x_1752:
        /* <DEDUP_REMOVED lines=12> */
.L_x_1796:
[----:B------:R-:W-:Y:S05]  /*bb40*/  EXIT ;  /* 0x000000000000794d */ /* 0x000fea0003800000 */
.L_x_1798:
        /* <DEDUP_REMOVED lines=11> */
.L_x_2047:


//--------------------- .text._ZN5flash44flash_bwd_dq_dk_dv_loop_seqk_parallel_kernelI23Flash_bwd_kernel_traitsILi256ELi64ELi64ELi8ELi4ELi2ELi2ELb0ELb0EN7cutlass10bfloat16_tE19Flash_kernel_traitsILi256ELi64ELi64ELi8ES3_EELb1ELb0ELb1ELb0ELb0ELb1ELb0EEEvNS_16Flash_bwd_paramsE --------------------------
	.section	.text._ZN5flash44flash_bwd_dq_dk_dv_loop_seqk_parallel_kernelI23Flash_bwd_kernel_traitsILi256ELi64ELi64ELi8ELi4ELi2ELi2ELb0ELb0EN7cutlass10bfloat16_tE19Flash_kernel_traitsILi256ELi64ELi64ELi8ES3_EELb1ELb0ELb1ELb0ELb0ELb1ELb0EEEvNS_16Flash_bwd_paramsE,"ax",@progbits
	.sectioninfo	@"SHI_REGISTERS=255"
	.align	128
        .global         _ZN5flash44flash_bwd_dq_dk_dv_loop_seqk_parallel_kernelI23Flash_bwd_kernel_traitsILi256ELi64ELi64ELi8ELi4ELi2ELi2ELb0ELb0EN7cutlass10bfloat16_tE19Flash_kernel_traitsILi256ELi64ELi64ELi8ES3_EELb1ELb0ELb1ELb0ELb0ELb1ELb0EEEvNS_16Flash_bwd_paramsE
        .type           _ZN5flash44flash_bwd_dq_dk_dv_loop_seqk_parallel_kernelI23Flash_bwd_kernel_traitsILi256ELi64ELi64ELi8ELi4ELi2ELi2ELb0ELb0EN7cutlass10bfloat16_tE19Flash_kernel_traitsILi256ELi64ELi64ELi8ES3_EELb1ELb0ELb1ELb0ELb0ELb1ELb0EEEvNS_16Flash_bwd_paramsE,@function
        .size           _ZN5flash44flash_bwd_dq_dk_dv_loop_seqk_parallel_kernelI23Flash_bwd_kernel_traitsILi256ELi64ELi64ELi8ELi4ELi2ELi2ELb0ELb0EN7cutlass10bfloat16_tE19Flash_kernel_traitsILi256ELi64ELi64ELi8ES3_EELb1ELb0ELb1ELb0ELb0ELb1ELb0EEEvNS_16Flash_bwd_paramsE,(.L_x_2048 - _ZN5flash44flash_bwd_dq_dk_dv_loop_seqk_parallel_kernelI23Flash_bwd_kernel_traitsILi256ELi64ELi64ELi8ELi4ELi2ELi2ELb0ELb0EN7cutlass10bfloat16_tE19Flash_kernel_traitsILi256ELi64ELi64ELi8ES3_EELb1ELb0ELb1ELb0ELb0ELb1ELb0EEEvNS_16Flash_bwd_paramsE)
        .other          _ZN5flash44flash_bwd_dq_dk_dv_loop_seqk_parallel_kernelI23Flash_bwd_kernel_traitsILi256ELi64ELi64ELi8ELi4ELi2ELi2ELb0ELb0EN7cutlass10bfloat16_tE19Flash_kernel_traitsILi256ELi64ELi64ELi8ES3_EELb1ELb0ELb1ELb0ELb0ELb1ELb0EEEvNS_16Flash_bwd_paramsE,@"STO_CUDA_ENTRY STV_DEFAULT"
_ZN5flash44flash_bwd_dq_dk_dv_loop_seqk_parallel_kernelI23Flash_bwd_kernel_traitsILi256ELi64ELi64ELi8ELi4ELi2ELi2ELb0ELb0EN7cutlass10bfloat16_tE19Flash_kernel_traitsILi256ELi64ELi64ELi8ES3_EELb1ELb0ELb1ELb0ELb0ELb1ELb0EEEvNS_16Flash_bwd_paramsE:
.text._ZN5flash44flash_bwd_dq_dk_dv_loop_seqk_parallel_kernelI23Flash_bwd_kernel_traitsILi256ELi64ELi64ELi8ELi4ELi2ELi2ELb0ELb0EN7cutlass10bfloat16_tE19Flash_kernel_traitsILi256ELi64ELi64ELi8ES3_EELb1ELb0ELb1ELb0ELb0ELb1ELb0EEEvNS_16Flash_bwd_paramsE:
        /* <DEDUP_REMOVED lines=21> */
[----:B------:R-:W-:-:S02]  /*0150*/  ULDC.U8 UR11, c[0x0][0x328] ;  /* 0x0000ca00000b7ab9 */ /* 0x000fc40000000000 */
[----:B------:R-:W-:Y:S02]  /*0160*/  UISETP.NE.AND UP5, UPT, UR11, URZ, UPT ;  /* 0x0000003f0b00728c */ /* 0x000fe4000bfa5270 */
[----:B------:R-:W-:Y:S02]  /*0170*/  ULDC UR17, c[0x0][0x224] ;  /* 0x0000890000117ab9 */ /* 0x000fe40000000800 */
        /* <DEDUP_REMOVED lines=8> */
[----:B------:R-:W-:Y:S01]  /*0200*/  UIMAD.WIDE UR42, UR52, UR42, URZ ;  /* 0x0000002a342a72a5 */ /* 0x000fe2000f8e023f */
[----:B------:R-:W-:Y:S01]  /*0210*/  LEA.HI R9, R4, R10, RZ, 0x3 ;  /* 0x0000000a04097211 */ /* 0x000fe200078f18ff */
[----:B------:R-:W-:Y:S01]  /*0220*/  IMAD.U32 R252, RZ, RZ, UR6 ;  /* 0x00000006fffc7e24 */ /* 0x000fe2000f8e00ff */
[--C-:B------:R-:W-:Y:S01]  /*0230*/  SHF.R.S32.HI R0, RZ, 0x5, R2.reuse ;  /* 0x00000005ff007819 */ /* 0x100fe20000011402 */
[----:B------:R-:W-:Y:S01]  /*0240*/  USHF.R.S32.HI UR6, URZ, 0x1f, UR41 ;  /* 0x0000001f3f067899 */ /* 0x000fe20008011429 */
        /* <DEDUP_REMOVED lines=11> */
[----:B---3--:R-:W-:Y:S01]  /*0300*/  UIMAD UR59, UR8, UR40, URZ ;  /* 0x00000028083b72a4 */ /* 0x008fe2000f8e023f */
[-C--:B------:R-:W-:Y:S01]  /*0310*/  LEA.HI R5, R4, R10.reuse, RZ, 0x4 ;  /* 0x0000000a04057211 */ /* 0x080fe200078f20ff */
[----:B------:R-:W-:Y:S01]  /*0320*/  IMAD.IADD R246, R0, 0x1, -R3 ;  /* 0x0000000100f67824 */ /* 0x000fe200078e0a03 */
[-C--:B------:R-:W-:Y:S01]  /*0330*/  LEA.HI R245, R4, R10.reuse, RZ, 0x7 ;  /* 0x0000000a04f57211 */ /* 0x080fe200078f38ff */
[----:B------:R-:W-:Y:S01]  /*0340*/  IMAD.IADD R218, R0, 0x1, -R2 ;  /* 0x0000000100da7824 */ /* 0x000fe200078e0a02 */
[CC--:B------:R-:W-:Y:S01]  /*0350*/  LEA.HI R13, R4.reuse, R10.reuse, RZ, 0x6 ;  /* 0x0000000a040d7211 */ /* 0x0c0fe200078f30ff */
[----:B------:R-:W-:Y:S01]  /*0360*/  UIMAD.WIDE.U32 UR48, UR40, UR17, URZ ;  /* 0x00000011283072a5 */ /* 0x000fe2000f8e003f */
[----:B------:R-:W-:Y:S01]  /*0370*/  LEA.HI R4, R4, R10, RZ, 0x2 ;  /* 0x0000000a04047211 */ /* 0x000fe200078f10ff */
[----:B------:R-:W-:Y:S01]  /*0380*/  @!UP5 UIMAD UR8, UR40, UR16, UR41 ;  /* 0x000000102808d2a4 */ /* 0x000fe2000f8e0229 */
[----:B------:R-:W-:Y:S01]  /*0390*/  SHF.R.S32.HI R3, RZ, 0x4, R5 ;  /* 0x00000004ff037819 */ /* 0x000fe20000011405 */
[----:B------:R-:W-:Y:S01]  /*03a0*/  USHF.L.U32 UR51, UR52, 0x6, URZ ;  /* 0x0000000634337899 */ /* 0x000fe2000800063f */
[--C-:B------:R-:W-:Y:S01]  /*03b0*/  SHF.R.S32.HI R2, RZ, 0x2, R4.reuse ;  /* 0x00000002ff027819 */ /* 0x100fe20000011404 */
[----:B------:R-:W-:Y:S01]  /*03c0*/  ULDC UR56, c[0x0][0x214] ;  /* 0x0000850000387ab9 */ /* 0x000fe20000000800 */
[----:B------:R-:W-:Y:S01]  /*03d0*/  SHF.R.S32.HI R0, RZ, 0x1f, R4 ;  /* 0x0000001fff007819 */ /* 0x000fe20000011404 */
[----:B------:R-:W-:Y:S01]  /*03e0*/  ULDC.U8 UR12, c[0x0][0x3d0] ;  /* 0x0000f400000c7ab9 */ /* 0x000fe20000000000 */
[----:B------:R-:W-:Y:S01]  /*03f0*/  SHF.R.S32.HI R239, RZ, 0x3, R9 ;  /* 0x00000003ffef7819 */ /* 0x000fe20000011409 */
[----:B------:R-:W-:Y:S01]  /*0400*/  ULDC UR57, c[0x0][0x224] ;  /* 0x0000890000397ab9 */ /* 0x000fe20000000800 */
[----:B------:R-:W-:Y:S01]  /*0410*/  LEA.HI R0, R0, R2, RZ, 0x3 ;  /* 0x0000000200007211 */ /* 0x000fe200078f18ff */
[----:B------:R-:W-:Y:S01]  /*0420*/  @UP5 UIMAD UR61, UR40, UR56, URZ ;  /* 0x00000038283d52a4 */ /* 0x000fe2000f8e023f */
[----:B------:R-:W-:Y:S01]  /*0430*/  LOP3.LUT R6, R9, 0xfffffff8, RZ, 0xc0, !PT ;  /* 0xfffffff809067812 */ /* 0x000fe200078ec0ff */
[----:B------:R-:W-:Y:S01]  /*0440*/  ULDC.64 UR4, c[0x0][0x118] ;  /* 0x0000460000047ab9 */ /* 0x000fe20000000a00 */
        /* <DEDUP_REMOVED lines=19> */
[----:B------:R-:W-:Y:S01]  /*0580*/  UISETP.NE.AND UP6, UPT, UR12, URZ, UPT ;  /* 0x0000003f0c00728c */ /* 0x000fe2000bfc5270 */
[----:B------:R-:W-:Y:S01]  /*0590*/  SHF.R.U32.HI R2, RZ, 0x3, R0 ;  /* 0x00000003ff027819 */ /* 0x000fe20000011600 */
[----:B------:R-:W-:Y:S01]  /*05a0*/  IMAD.SHL.U32 R215, R10, 0x200, RZ ;  /* 0x000002000ad77824 */ /* 0x000fe200078e00ff */
[----:B------:R-:W-:Y:S01]  /*05b0*/  LOP3.LUT R0, R0, 0x38, R248, 0xf8, !PT ;  /* 0x0000003800007812 */ /* 0x000fe200078ef8f8 */
[----:B------:R-:W-:Y:S01]  /*05c0*/  IMAD.SHL.U32 R247, R245, 0x20, RZ ;  /* 0x00000020f5f77824 */ /* 0x000fe200078e00ff */
[----:B------:R-:W-:Y:S01]  /*05d0*/  LEA.HI R11, R3, R7, RZ, 0x3 ;  /* 0x00000007030b7211 */ /* 0x000fe200078f18ff */
[----:B------:R-:W-:Y:S01]  /*05e0*/  UIMAD.WIDE.U32 UR46, UR42, UR48, URZ ;  /* 0x000000302a2e72a5 */ /* 0x000fe2000f8e003f */
[----:B------:R-:W-:Y:S01]  /*05f0*/  LOP3.LUT R8, R0, R2, RZ, 0x3c, !PT ;  /* 0x0000000200087212 */ /* 0x000fe200078e3cff */
[----:B------:R-:W-:Y:S01]  /*0600*/  IMAD.SHL.U32 R0, R6, 0x40, RZ ;  /* 0x0000004006007824 */ /* 0x000fe200078e00ff */
[----:B------:R-:W-:Y:S01]  /*0610*/  LOP3.LUT R2, R11, 0xfffffff8, RZ, 0xc0, !PT ;  /* 0xfffffff80b027812 */ /* 0x000fe200078ec0ff */
[----:B------:R-:W-:Y:S01]  /*0620*/  UIMAD UR58, UR43, UR48, URZ ;  /* 0x000000302b3a72a4 */ /* 0x000fe2000f8e023f */
[----:B------:R-:W-:Y:S01]  /*0630*/  LOP3.LUT R3, R5, 0x1, RZ, 0xc0, !PT ;  /* 0x0000000105037812 */ /* 0x000fe200078ec0ff */
[----:B------:R-:W-:Y:S01]  /*0640*/  USHF.R.S32.HI UR60, URZ, 0x1f, UR53 ;  /* 0x0000001f3f3c7899 */ /* 0x000fe20008011435 */
[----:B------:R-:W-:Y:S01]  /*0650*/  LOP3.LUT R0, R0, 0x1c0, RZ, 0xc0, !PT ;  /* 0x000001c000007812 */ /* 0x000fe200078ec0ff */
[----:B------:R-:W-:Y:S01]  /*0660*/  IMAD.IADD R14, R7, 0x1, -R2 ;  /* 0x00000001070e7824 */ /* 0x000fe200078e0a02 */
[----:B------:R-:W-:Y:S01]  /*0670*/  ISETP.NE.U32.AND P0, PT, R3, 0x1, PT ;  /* 0x000000010300780c */ /* 0x000fe20003f05070 */
[----:B------:R-:W-:Y:S01]  /*0680*/  IMAD.SHL.U32 R2, R218, 0x10, RZ ;  /* 0x00000010da027824 */ /* 0x000fe200078e00ff */
[----:B------:R-:W-:Y:S01]  /*0690*/  LOP3.LUT R211, R0, 0x8, R9, 0xf8, !PT ;  /* 0x0000000800d37812 */ /* 0x000fe200078ef809 */
[----:B------:R-:W-:Y:S01]  /*06a0*/  @!UP5 UIMAD UR56, UR8, UR56, URZ ;  /* 0x000000380838d2a4 */ /* 0x000fe2000f8e023f */
[----:B------:R-:W-:Y:S01]  /*06b0*/  LOP3.LUT P4, RZ, R6, 0x2, RZ, 0xc0, !PT ;  /* 0x0000000206ff7812 */ /* 0x000fe2000788c0ff */
[----:B------:R1:W-:Y:S01]  /*06c0*/  STL [R1], R14 ;  /* 0x0000000e01007387 */ /* 0x0003e20000100800 */
[----:B------:R-:W-:Y:S01]  /*06d0*/  LOP3.LUT R4, R0, 0x10, R2, 0xf8, !PT ;  /* 0x0000001000047812 */ /* 0x000fe200078ef802 */
[----:B------:R-:W-:Y:S01]  /*06e0*/  IMAD R2, R245, 0x800, R215 ;  /* 0x00000800f5027824 */ /* 0x000fe200078e02d7 */
[----:B------:R-:W-:Y:S01]  /*06f0*/  SHF.R.U32.HI R0, RZ, 0x3, R0 ;  /* 0x00000003ff007819 */ /* 0x000fe20000011600 */
[----:B------:R-:W-:Y:S01]  /*0700*/  USHF.R.S32.HI UR55, URZ, 0x1f, UR51 ;  /* 0x0000001f3f377899 */ /* 0x000fe20008011433 */
[----:B------:R-:W-:Y:S01]  /*0710*/  LOP3.LUT R3, R4, 0x8, R9, 0xf8, !PT ;  /* 0x0000000804037812 */ /* 0x000fe200078ef809 */
[----:B------:R-:W-:Y:S01]  /*0720*/  IMAD.SHL.U32 R4, R10, 0x20, RZ ;  /* 0x000000200a047824 */ /* 0x000fe200078e00ff */
[----:B------:R-:W-:Y:S01]  /*0730*/  LOP3.LUT P3, RZ, R6, 0x4, RZ, 0xc0, !PT ;  /* 0x0000000406ff7812 */ /* 0x000fe2000786c0ff */
[----:B------:R-:W-:Y:S01]  /*0740*/  IMAD.U32 R6, RZ, RZ, UR6 ;  /* 0x00000006ff067e24 */ /* 0x000fe2000f8e00ff */
[----:B------:R-:W-:Y:S01]  /*0750*/  LOP3.LUT R211, R211, R0, RZ, 0x3c, !PT ;  /* 0x00000000d3d37212 */ /* 0x000fe200078e3cff */
[----:B------:R-:W-:Y:S01]  /*0760*/  USHF.L.U32 UR6, UR40, 0x7, URZ ;  /* 0x0000000728067899 */ /* 0x000fe2000800063f */
[----:B------:R-:W-:Y:S01]  /*0770*/  LOP3.LUT R215, R215, R3, R0, 0xf6, !PT ;  /* 0x00000003d7d77212 */ /* 0x000fe200078ef600 */
[C---:B------:R-:W-:Y:S01]  /*0780*/  IMAD.SHL.U32 R3, R5.reuse, 0x40, RZ ;  /* 0x0000004005037824 */ /* 0x040fe200078e00ff */
[----:B------:R-:W-:Y:S01]  /*0790*/  SHF.R.S32.HI R0, RZ, 0x6, R13 ;  /* 0x00000006ff007819 */ /* 0x000fe2000001140d */
[----:B------:R-:W-:Y:S01]  /*07a0*/  IMAD.IADD R211, R2, 0x1, R211 ;  /* 0x0000000102d37824 */ /* 0x000fe200078e02d3 */
[----:B------:R-:W-:Y:S01]  /*07b0*/  R2P PR, R5, 0x6 ;  /* 0x0000000605007804 */ /* 0x000fe20000000000 */
[----:B------:R-:W-:Y:S01]  /*07c0*/  IMAD.U32 R2, RZ, RZ, UR6 ;  /* 0x00000006ff027e24 */ /* 0x000fe2000f8e00ff */
[----:B------:R-:W-:Y:S01]  /*07d0*/  UIMAD UR6, UR10, UR9, UR7 ;  /* 0x000000090a0672a4 */ /* 0x000fe2000f8e0207 */
[C---:B------:R-:W-:Y:S01]  /*07e0*/  IMAD R250, R0.reuse, 0x200, R8 ;  /* 0x0000020000fa7824 */ /* 0x040fe200078e0208 */
[----:B------:R-:W-:Y:S01]  /*07f0*/  USHF.R.S32.HI UR9, URZ, 0x1f, UR40 ;  /* 0x0000001f3f097899 */ /* 0x000fe20008011428 */
[----:B------:R-:W-:Y:S01]  /*0800*/  IMAD.SHL.U32 R2, R0, 0x8, RZ ;  /* 0x0000000800027824 */ /* 0x000fe200078e00ff */
[----:B------:R-:W-:Y:S01]  /*0810*/  LOP3.LUT R0, R3, 0x1c0, RZ, 0xc0, !PT ;  /* 0x000001c003007812 */ /* 0x000fe200078ec0ff */
[----:B------:R-:W-:Y:S01]  /*0820*/  IMAD.SHL.U32 R212, R211, 0x2, RZ ;  /* 0x00000002d3d47824 */ /* 0x000fe200078e00ff */
[----:B------:R-:W-:Y:S01]  /*0830*/  SEL R209, R209, 0xffffffe0, !P4 ;  /* 0xffffffe0d1d17807 */ /* 0x000fe20006000000 */
[----:B------:R-:W-:Y:S01]  /*0840*/  IMAD.U32 R251, RZ, RZ, UR6 ;  /* 0x00000006fffb7e24 */ /* 0x000fe2000f8e00ff */
[----:B------:R-:W-:Y:S01]  /*0850*/  LOP3.LUT R2, R2, 0x18, RZ, 0xc0, !PT ;  /* 0x0000001802027812 */ /* 0x000fe200078ec0ff */
[----:B------:R-:W-:Y:S01]  /*0860*/  IMAD.U32 R7, RZ, RZ, UR9 ;  /* 0x00000009ff077e24 */ /* 0x000fe2000f8e00ff */
[----:B------:R-:W-:Y:S01]  /*0870*/  SHF.R.U32.HI R3, RZ, 0x3, R0 ;  /* 0x00000003ff037819 */ /* 0x000fe20000011600 */
[----:B------:R-:W-:Y:S01]  /*0880*/  USHF.R.S32.HI UR9, URZ, 0x1f, UR41 ;  /* 0x0000001f3f097899 */ /* 0x000fe20008011429 */
[----:B------:R-:W-:Y:S01]  /*0890*/  LOP3.LUT R6, R2, 0x20, R4, 0xf8, !PT ;  /* 0x0000002002067812 */ /* 0x000fe200078ef804 */
[----:B------:R-:W-:Y:S01]  /*08a0*/  IMAD.SHL.U32 R4, R14, 0x40, RZ ;  /* 0x000000400e047824 */ /* 0x000fe200078e00ff */
[----:B------:R-:W-:Y:S01]  /*08b0*/  LOP3.LUT R5, R3, R0, R2, 0x1e, !PT ;  /* 0x0000000003057212 */ /* 0x000fe200078e1e02 */
[----:B------:R-:W-:Y:S01]  /*08c0*/  IMAD R209, R211, 0x2, R209 ;  /* 0x00000002d3d17824 */ /* 0x000fe200078e02d1 */
[----:B------:R-:W-:Y:S01]  /*08d0*/  LOP3.LUT R2, R0, 0x20, R247, 0xf8, !PT ;  /* 0x0000002000027812 */ /* 0x000fe200078ef8f7 */
[----:B------:R-:W-:Y:S01]  /*08e0*/  IMAD.SHL.U32 R0, R12, 0x2, RZ ;  /* 0x000000020c007824 */ /* 0x000fe200078e00ff */
[----:B------:R-:W-:Y:S01]  /*08f0*/  SEL R214, R214, 0xffffffc0, !P3 ;  /* 0xffffffc0d6d67807 */ /* 0x000fe20005800000 */
[----:B------:R-:W-:Y:S01]  /*0900*/  UIMAD UR6, UR40, UR15, UR41 ;  /* 0x0000000f280672a4 */ /* 0x000fe2000f8e0229 */
[----:B------:R-:W-:Y:S01]  /*0910*/  LOP3.LUT R3, R2, R3, RZ, 0x3c, !PT ;  /* 0x0000000302037212 */ /* 0x000fe200078e3cff */
[--C-:B------:R-:W-:Y:S01]  /*0920*/  IMAD R2, R246, 0x400, R0.reuse ;  /* 0x00000400f6027824 */ /* 0x100fe200078e0200 */
[----:B------:R-:W-:Y:S01]  /*0930*/  SEL R235, R235, 0x10, !P0 ;  /* 0x00000010ebeb7807 */ /* 0x000fe20004000000 */
[----:B------:R-:W-:Y:S01]  /*0940*/  IMAD R0, R218, 0x400, R0 ;  /* 0x00000400da007824 */ /* 0x000fe200078e0200 */
[----:B------:R-:W-:Y:S01]  /*0950*/  SHF.R.S32.HI R232, RZ, 0x2, R232 ;  /* 0x00000002ffe87819 */ /* 0x000fe200000114e8 */
[----:B------:R-:W-:Y:S01]  /*0960*/  IMAD.IADD R233, R2, 0x1, R3 ;  /* 0x0000000102e97824 */ /* 0x000fe200078e0203 */
[----:B------:R-:W-:Y:S01]  /*0970*/  LOP3.LUT R3, R4, 0x1c0, RZ, 0xc0, !PT ;  /* 0x000001c004037812 */ /* 0x000fe200078ec0ff */
[----:B------:R-:W-:Y:S01]  /*0980*/  IMAD.IADD R240, R0, 0x1, R5 ;  /* 0x0000000100f07824 */ /* 0x000fe200078e0205 */
[----:B------:R-:W-:Y:S01]  /*0990*/  UIMAD UR7, UR40, UR13, UR41 ;  /* 0x0000000d280772a4 */ /* 0x000fe2000f8e0229 */
[----:B------:R-:W-:Y:S01]  /*09a0*/  IMAD.SHL.U32 R0, R10, 0x8, RZ ;  /* 0x000000080a007824 */ /* 0x000fe200078e00ff */
[----:B------:R-:W-:Y:S01]  /*09b0*/  USHF.L.U32 UR50, UR6, 0x5, URZ ;  /* 0x0000000506327899 */ /* 0x000fe2000800063f */
[----:B------:R-:W-:Y:S01]  /*09c0*/  IMAD.SHL.U32 R4, R11, 0x40, RZ ;  /* 0x000000400b047824 */ /* 0x000fe200078e00ff */
[----:B------:R-:W-:Y:S01]  /*09d0*/  LEA R240, R240, 0x18000, 0x1 ;  /* 0x00018000f0f07811 */ /* 0x000fe200078e08ff */
[----:B------:R-:W-:Y:S01]  /*09e0*/  IMAD.U32 R2, RZ, RZ, UR9 ;  /* 0x00000009ff027e24 */ /* 0x000fe2000f8e00ff */
[----:B------:R-:W-:Y:S01]  /*09f0*/  SHF.R.U32.HI R2, RZ, 0x3, R3 ;  /* 0x00000003ff027819 */ /* 0x000fe20000011603 */
[----:B------:R-:W-:Y:S01]  /*0a00*/  IMAD.SHL.U32 R233, R233, 0x2, RZ ;  /* 0x00000002e9e97824 */ /* 0x000fe200078e00ff */
[----:B------:R-:W-:Y:S01]  /*0a10*/  LOP3.LUT R5, R3, 0x8, R0, 0xf8, !PT ;  /* 0x0000000803057812 */ /* 0x000fe200078ef800 */
[--C-:B------:R-:W-:Y:S01]  /*0a20*/  IMAD R211, R211, 0x2, R214.reuse ;  /* 0x00000002d3d37824 */ /* 0x100fe200078e02d6 */
[----:B------:R-:W-:Y:S01]  /*0a30*/  LOP3.LUT R0, R4, 0xfffffe00, RZ, 0xc0, !PT ;  /* 0xfffffe0004007812 */ /* 0x000fe200078ec0ff */
[----:B------:R-:W-:Y:S01]  /*0a40*/  IMAD.IADD R210, R214, 0x1, R209 ;  /* 0x00000001d6d27824 */ /* 0x000fe200078e02d1 */
[----:B------:R-:W-:Y:S01]  /*0a50*/  LOP3.LUT R3, R2, R6, R3, 0x1e, !PT ;  /* 0x0000000602037212 */ /* 0x000fe200078e1e03 */
[----:B------:R-:W-:Y:S01]  /*0a60*/  IMAD R214, R215, 0x2, R214 ;  /* 0x00000002d7d67824 */ /* 0x000fe200078e02d6 */
[----:B------:R-:W-:Y:S01]  /*0a70*/  LOP3.LUT R2, R5, R2, RZ, 0x3c, !PT ;  /* 0x0000000205027212 */ /* 0x000fe200078e3cff */
[--C-:B------:R-:W-:Y:S01]  /*0a80*/  IMAD R218, R218, 0x400, R0.reuse ;  /* 0x00000400dada7824 */ /* 0x100fe200078e0200 */
[C---:B------:R-:W-:Y:S01]  /*0a90*/  IADD3 R234, R233.reuse, 0x20, RZ ;  /* 0x00000020e9ea7810 */ /* 0x040fe20007ffe0ff */
[----:B------:R-:W-:Y:S01]  /*0aa0*/  IMAD R4, R246, 0x400, R0 ;  /* 0x00000400f6047824 */ /* 0x000fe200078e0200 */
[C---:B------:R-:W-:Y:S01]  /*0ab0*/  @P1 IADD3 R234, R233.reuse, -0x20, RZ ;  /* 0xffffffe0e9ea1810 */ /* 0x040fe20007ffe0ff */
[----:B------:R-:W-:Y:S01]  /*0ac0*/  IMAD.IADD R218, R2, 0x1, R218 ;  /* 0x0000000102da7824 */ /* 0x000fe200078e02da */
[----:B------:R-:W-:Y:S01]  /*0ad0*/  IADD3 R241, R240, 0x40, RZ ;  /* 0x00000040f0f17810 */ /* 0x000fe20007ffe0ff */
[----:B------:R-:W-:Y:S01]  /*0ae0*/  IMAD.IADD R236, R233, 0x1, R235 ;  /* 0x00000001e9ec7824 */ /* 0x000fe200078e02eb */
[----:B------:R-:W-:Y:S01]  /*0af0*/  LOP3.LUT R223, R3, R0, RZ, 0xfc, !PT ;  /* 0x0000000003df7212 */ /* 0x000fe200078efcff */
[----:B------:R-:W-:Y:S01]  /*0b00*/  IMAD.IADD R222, R4, 0x1, R2 ;  /* 0x0000000104de7824 */ /* 0x000fe200078e0202 */
[----:B------:R-:W-:Y:S01]  /*0b10*/  LEA R218, R218, 0x28000, 0x1 ;  /* 0x00028000dada7811 */ /* 0x000fe200078e08ff */
[----:B------:R-:W-:Y:S01]  /*0b20*/  IMAD R232, R246, 0x10, R232 ;  /* 0x00000010f6e87824 */ /* 0x000fe200078e02e8 */
[----:B------:R-:W-:Y:S01]  /*0b30*/  @P2 IADD3 R241, R240, -0x40, RZ ;  /* 0xffffffc0f0f12810 */ /* 0x000fe20007ffe0ff */
[----:B------:R-:W-:Y:S01]  /*0b40*/  IMAD.SHL.U32 R227, R250, 0x2, RZ ;  /* 0x00000002fae37824 */ /* 0x000fe200078e00ff */
[----:B------:R-:W-:Y:S01]  /*0b50*/  UIMAD UR57, UR7, UR57, URZ ;  /* 0x00000039073972a4 */ /* 0x000fe2000f8e023f */
[----:B------:R-:W-:Y:S01]  /*0b60*/  IMAD.SHL.U32 R215, R215, 0x2, RZ ;  /* 0x00000002d7d77824 */ /* 0x000fe200078e00ff */
[----:B------:R-:W-:Y:S01]  /*0b70*/  USHF.R.S32.HI UR54, URZ, 0x1f, UR50 ;  /* 0x0000001f3f367899 */ /* 0x000fe20008011432 */
[----:B------:R-:W-:Y:S01]  /*0b80*/  IMAD.IADD R235, R235, 0x1, R234 ;  /* 0x00000001ebeb7824 */ /* 0x000fe200078e02ea */
[----:B-1----:R-:W-:-:S02]  /*0b90*/  UMOV UR44, 0xffff8000 ;  /* 0xffff8000002c7882 */ /* 0x002fc40000000000 */
.L_x_1835:
        /* <DEDUP_REMOVED lines=27> */
[----:B----4-:R-:W4:Y:S01]  /*0d50*/  @P0 LDG.E R4, [R4.64] ;  /* 0x0000000404040981 */ /* 0x010f22000c1e1900 */
        /* <DEDUP_REMOVED lines=25> */
.L_x_1799:
        /* <DEDUP_REMOVED lines=23> */
[----:B------:R-:W-:Y:S02]  /*1060*/  ULDC.64 UR12, c[0x0][0x190] ;  /* 0x00006400000c7ab9 */ /* 0x000fe40000000a00 */
[----:B------:R-:W-:Y:S02]  /*1070*/  UIMAD.WIDE.U32 UR10, UR40, UR8, URZ ;  /* 0x00000008280a72a5 */ /* 0x000fe4000f8e003f */
[----:B------:R-:W-:Y:S02]  /*1080*/  UIMAD UR6, UR40, UR9, UR6 ;  /* 0x00000009280672a4 */ /* 0x000fe4000f8e0206 */
[----:B------:R-:W-:-:S02]  /*1090*/  UISETP.NE.AND UP3, UPT, UR14, -0x1, UPT ;  /* 0xffffffff0e00788c */ /* 0x000fc4000bf65270 */
[----:B------:R-:W-:Y:S02]  /*10a0*/  UIMAD.WIDE.U32 UR8, UR14, UR12, URZ ;  /* 0x0000000c0e0872a5 */ /* 0x000fe4000f8e003f */
[----:B------:R-:W-:Y:S02]  /*10b0*/  UIADD3 UR31, UR11, UR6, URZ ;  /* 0x000000060b1f7290 */ /* 0x000fe4000fffe03f */
[----:B------:R-:W-:Y:S02]  /*10c0*/  USEL UR32, UR10, UR8, !UP3 ;  /* 0x000000080a207287 */ /* 0x000fe4000d800000 */
[----:B------:R-:W-:Y:S02]  /*10d0*/  UIADD3 UR8, UR18, 0x40, UR38 ;  /* 0x0000004012087890 */ /* 0x000fe4000fffe026 */
[----:B------:R-:W-:Y:S02]  /*10e0*/  ULDC UR15, c[0x0][0x2e4] ;  /* 0x0000b900000f7ab9 */ /* 0x000fe40000000800 */
[----:B------:R-:W-:-:S02]  /*10f0*/  UIMAD UR6, UR14, UR13, URZ ;  /* 0x0000000d0e0672a4 */ /* 0x000fc4000f8e023f */
[----:B------:R-:W-:Y:S02]  /*1100*/  UIADD3 UR10, UR8, UR15, -UR7 ;  /* 0x0000000f080a7290 */ /* 0x000fe4000fffe807 */
[----:B------:R-:W-:Y:S02]  /*1110*/  @UP3 UIADD3 UR31, UR9, UR6, URZ ;  /* 0x00000006091f3290 */ /* 0x000fe4000fffe03f */
[----:B------:R-:W-:Y:S02]  /*1120*/  UIADD3 UR8, UR18, 0x3f, URZ ;  /* 0x0000003f12087890 */ /* 0x000fe4000fffe03f */
[----:B------:R-:W-:Y:S02]  /*1130*/  UIADD3 UR6, UR10, 0x3f, URZ ;  /* 0x0000003f0a067890 */ /* 0x000fe4000fffe03f */
[----:B------:R-:W-:Y:S02]  /*1140*/  USHF.R.S32.HI UR9, URZ, 0x1f, UR8 ;  /* 0x0000001f3f097899 */ /* 0x000fe40008011408 */
[----:B------:R-:W-:-:S02]  /*1150*/  USHF.R.S32.HI UR10, URZ, 0x1f, UR6 ;  /* 0x0000001f3f0a7899 */ /* 0x000fc40008011406 */
[----:B-1----:R-:W-:Y:S02]  /*1160*/  UISETP.NE.AND UP0, UPT, UR39, -0x1, UPT ;  /* 0xffffffff2700788c */ /* 0x002fe4000bf05270 */
        /* <DEDUP_REMOVED lines=20> */
[----:B------:R-:W-:Y:S02]  /*12b0*/  UIMAD.WIDE.U32 UR8, UR37, UR8, URZ ;  /* 0x00000008250872a5 */ /* 0x000fe4000f8e003f */
[----:B------:R-:W-:Y:S02]  /*12c0*/  UIMAD UR6, UR33, UR10, URZ ;  /* 0x0000000a210672a4 */ /* 0x000fe4000f8e023f */
[----:B------:R-:W-:Y:S02]  /*12d0*/  UIADD3 UR9, UR9, UR12, URZ ;  /* 0x0000000c09097290 */ /* 0x000fe4000fffe03f */
[----:B------:R-:W-:Y:S02]  /*12e0*/  UIMAD UR6, UR40, UR11, UR6 ;  /* 0x0000000b280672a4 */ /* 0x000fe4000f8e0206 */
[----:B------:R-:W-:-:S04]  /*12f0*/  UIMAD.WIDE.U32 UR8, UR40, UR10, UR8 ;  /* 0x0000000a280872a5 */ /* 0x000fc8000f8e0008 */
[----:B------:R-:W-:-:S03]  /*1300*/  UIADD3 UR27, UR9, UR6, URZ ;  /* 0x00000006091b7290 */ /* 0x000fc6000fffe03f */
[----:B------:R-:W-:Y:S02]  /*1310*/  UMOV UR26, UR8 ;  /* 0x00000008001a7c82 */ /* 0x000fe40008000000 */
.L_x_1801:
        /* <DEDUP_REMOVED lines=18> */
.L_x_1802:
[----:B------:R-:W-:Y:S01]  /*1440*/  IABS R5, c[0x0][0x1c8] ;  /* 0x0000720000057a13 */ /* 0x000fe20000000000 */
[----:B------:R-:W-:Y:S01]  /*1450*/  ULDC.64 UR10, c[0x0][0x370] ;  /* 0x0000dc00000a7ab9 */ /* 0x000fe20000000a00 */
[----:B------:R-:W-:Y:S01]  /*1460*/  IABS R4, UR41 ;  /* 0x0000002900047c13 */ /* 0x000fe20008000000 */
[----:B------:R-:W-:Y:S01]  /*1470*/  @UP3 UIMAD.WIDE.U32 UR8, UR14, UR10, URZ ;  /* 0x0000000a0e0832a5 */ /* 0x000fe2000f8e003f */
[----:B------:R-:W1:Y:S01]  /*1480*/  I2F.RP R2, R5 ;  /* 0x0000000500027306 */ /* 0x000e620000209400 */
[----:B------:R-:W2:Y:S01]  /*1490*/  S2UR UR13, SR_CTAID.X ;  /* 0x00000000000d79c3 */ /* 0x000ea20000002500 */
[----:B------:R-:W-:Y:S01]  /*14a0*/  ULDC UR12, c[0x0][0x224] ;  /* 0x00008900000c7ab9 */ /* 0x000fe20000000800 */
[----:B------:R-:W-:Y:S01]  /*14b0*/  ISETP.NE.AND P2, PT, RZ, c[0x0][0x1c8], PT ;  /* 0x00007200ff007a0c */ /* 0x000fe20003f45270 */
[----:B------:R-:W-:Y:S02]  /*14c0*/  @UP3 UIMAD UR28, UR14, UR11, UR9 ;  /* 0x0000000b0e1c32a4 */ /* 0x000fe4000f8e0209 */
[----:B------:R-:W-:-:S02]  /*14d0*/  @UP3 UMOV UR25, UR8 ;  /* 0x0000000800193c82 */ /* 0x000fc40008000000 */
[----:B------:R-:W-:Y:S02]  /*14e0*/  ULDC.64 UR8, c[0x0][0x368] ;  /* 0x0000da0000087ab9 */ /* 0x000fe40000000a00 */
[----:B------:R-:W-:Y:S02]  /*14f0*/  @!UP3 UIMAD UR6, UR33, UR8, URZ ;  /* 0x000000082106b2a4 */ /* 0x000fe4000f8e023f */
[----:B------:R-:W-:Y:S02]  /*1500*/  ULDC.64 UR10, c[0x0][0x3d8] ;  /* 0x0000f600000a7ab9 */ /* 0x000fe40000000a00 */
[----:B------:R-:W-:Y:S01]  /*1510*/  @!UP3 UIMAD UR6, UR40, UR9, UR6 ;  /* 0x000000092806b2a4 */ /* 0x000fe2000f8e0206 */
[----:B-1----:R-:W1:Y:S01]  /*1520*/  MUFU.RCP R2, R2 ;  /* 0x0000000200027308 */ /* 0x002e620000001000 */
[----:B------:R-:W-:Y:S02]  /*1530*/  @!UP3 UIMAD.WIDE.U32 UR8, UR40, UR8, URZ ;  /* 0x000000082808b2a5 */ /* 0x000fe4000f8e003f */
[----:B------:R-:W-:-:S02]  /*1540*/  USHF.R.S32.HI UR19, URZ, 0x1f, UR38 ;  /* 0x0000001f3f137899 */ /* 0x000fc40008011426 */
[----:B------:R-:W-:Y:S02]  /*1550*/  @!UP3 UIADD3 UR28, UR9, UR6, URZ ;  /* 0x00000006091cb290 */ /* 0x000fe4000fffe03f */
[----:B------:R-:W-:Y:S01]  /*1560*/  UIMAD UR6, UR33, UR12, UR59 ;  /* 0x0000000c210672a4 */ /* 0x000fe2000f8e023b */
[----:B------:R-:W3:Y:S01]  /*1570*/  R2UR UR12, R252 ;  /* 0x00000000fc0c73c2 */ /* 0x000ee200000e0000 */
        /* <DEDUP_REMOVED lines=10> */
[----:B--2---:R-:W-:Y:S02]  /*1620*/  UIMAD.WIDE.U32 UR8, UR13, UR10, URZ ;  /* 0x0000000a0d0872a5 */ /* 0x004fe4000f8e003f */
[----:B------:R-:W-:Y:S02]  /*1630*/  USHF.L.U64.HI UR6, UR40, 0x7, UR33 ;  /* 0x0000000728067899 */ /* 0x000fe40008010221 */
[----:B------:R-:W-:Y:S02]  /*1640*/  UIMAD UR11, UR13, UR11, UR9 ;  /* 0x0000000b0d0b72a4 */ /* 0x000fe4000f8e0209 */
[----:B------:R-:W-:Y:S02]  /*1650*/  USHF.L.U32 UR13, UR40, 0x7, URZ ;  /* 0x00000007280d7899 */ /* 0x000fe4000800063f */
[----:B------:R-:W-:Y:S01]  /*1660*/  USEL UR17, UR8, URZ, UP6 ;  /* 0x0000003f08117287 */ /* 0x000fe2000b000000 */
[----:B-1----:R-:W-:Y:S01]  /*1670*/  IMAD.MOV R0, RZ, RZ, -R3 ;  /* 0x000000ffff007224 */ /* 0x002fe200078e0a03 */
[----:B------:R-:W-:Y:S01]  /*1680*/  USEL UR8, UR13, URZ, UP1 ;  /* 0x0000003f0d087287 */ /* 0x000fe20008800000 */
[----:B------:R-:W-:Y:S01]  /*1690*/  IMAD.MOV.U32 R2, RZ, RZ, RZ ;  /* 0x000000ffff027224 */ /* 0x000fe200078e00ff */
[----:B------:R-:W-:Y:S01]  /*16a0*/  USEL UR6, UR6, URZ, UP1 ;  /* 0x0000003f06067287 */ /* 0x000fe20008800000 */
[----:B------:R-:W-:Y:S01]  /*16b0*/  IMAD R0, R0, R5, RZ ;  /* 0x0000000500007224 */ /* 0x000fe200078e02ff */
[----:B------:R-:W-:-:S03]  /*16c0*/  UIADD3 UR8, UP1, UR16, UR8, URZ ;  /* 0x0000000810087290 */ /* 0x000fc6000ff3e03f */
[----:B------:R-:W-:Y:S01]  /*16d0*/  IMAD.HI.U32 R0, R3, R0, R2 ;  /* 0x0000000003007227 */ /* 0x000fe200078e0002 */
[----:B------:R-:W-:Y:S02]  /*16e0*/  UIADD3.X UR9, UR29, UR6, URZ, UP1, !UPT ;  /* 0x000000061d097290 */ /* 0x000fe40008ffe43f */
[----:B------:R-:W-:Y:S01]  /*16f0*/  UIMAD UR6, UR43, UR8, URZ ;  /* 0x000000082b0672a4 */ /* 0x000fe2000f8e023f */
[----:B------:R-:W-:-:S03]  /*1700*/  IMAD.MOV.U32 R2, RZ, RZ, R4 ;  /* 0x000000ffff027224 */ /* 0x000fc600078e0004 */
[----:B------:R-:W-:Y:S01]  /*1710*/  UIMAD UR10, UR42, UR9, UR6 ;  /* 0x000000092a0a72a4 */ /* 0x000fe2000f8e0206 */
[----:B------:R-:W-:Y:S01]  /*1720*/  IMAD.HI.U32 R0, R0, R2, RZ ;  /* 0x0000000200007227 */ /* 0x000fe200078e00ff */
[----:B------:R-:W-:Y:S02]  /*1730*/  @UP5 USEL UR6, UR61, UR14, !UP3 ;  /* 0x0000000e3d065287 */ /* 0x000fe4000d800000 */
[----:B------:R-:W-:Y:S01]  /*1740*/  UIMAD.WIDE.U32 UR8, UR42, UR8, URZ ;  /* 0x000000082a0872a5 */ /* 0x000fe2000f8e003f */
[----:B------:R-:W-:-:S03]  /*1750*/  IMAD.MOV R3, RZ, RZ, -R0 ;  /* 0x000000ffff037224 */ /* 0x000fc600078e0a00 */
[----:B------:R-:W-:Y:S01]  /*1760*/  UIADD3 UR10, UR9, UR10, URZ ;  /* 0x0000000a090a7290 */ /* 0x000fe2000fffe03f */
[----:B------:R-:W-:-:S05]  /*1770*/  IMAD R2, R5, R3, R2 ;  /* 0x0000000305027224 */ /* 0x000fca00078e0202 */
[----:B------:R-:W-:-:S13]  /*1780*/  ISETP.GT.U32.AND P1, PT, R5, R2, PT ;  /* 0x000000020500720c */ /* 0x000fda0003f24070 */
[----:B------:R-:W-:Y:S01]  /*1790*/  @!P1 IMAD.IADD R2, R2, 0x1, -R5 ;  /* 0x0000000102029824 */ /* 0x000fe200078e0a05 */
[----:B------:R-:W-:Y:S02]  /*17a0*/  @!P1 IADD3 R0, R0, 0x1, RZ ;  /* 0x0000000100009810 */ /* 0x000fe40007ffe0ff */
[----:B---3--:R-:W-:Y:S01]  /*17b0*/  ISETP.LE.AND P1, PT, RZ, UR12, PT ;  /* 0x0000000cff007c0c */ /* 0x008fe2000bf23270 */
[----:B------:R-:W-:Y:S01]  /*17c0*/  ULDC UR12, c[0x0][0x234] ;  /* 0x00008d00000c7ab9 */ /* 0x000fe20000000800 */
[----:B------:R-:W-:Y:S01]  /*17d0*/  ISETP.GE.U32.AND P3, PT, R2, R5, PT ;  /* 0x000000050200720c */ /* 0x000fe20003f66070 */
[----:B------:R-:W-:Y:S02]  /*17e0*/  @UP5 UIMAD UR13, UR41, UR12, UR6 ;  /* 0x0000000c290d52a4 */ /* 0x000fe4000f8e0206 */
[----:B------:R-:W-:-:S05]  /*17f0*/  USEL UR12, UR11, URZ, UP6 ;  /* 0x0000003f0b0c7287 */ /* 0x000fca000b000000 */
[----:B------:R-:W-:-:S05]  /*1800*/  @!UP5 UMOV UR13, UR56 ;  /* 0x00000038000ddc82 */ /* 0x000fca0008000000 */
[----:B------:R-:W-:-:S05]  /*1810*/  @P3 IADD3 R0, R0, 0x1, RZ ;  /* 0x0000000100003810 */ /* 0x000fca0007ffe0ff */
[----:B------:R-:W-:Y:S01]  /*1820*/  @!P1 IMAD.MOV R0, RZ, RZ, -R0 ;  /* 0x000000ffff009224 */ /* 0x000fe200078e0a00 */
[----:B------:R-:W-:Y:S02]  /*1830*/  PLOP3.LUT P1, PT, PT, PT, UP5, 0x80, 0x0 ;  /* 0x000000000000781c */ /* 0x000fe40003f2f058 */
[----:B------:R-:W-:-:S04]  /*1840*/  @!P2 LOP3.LUT R0, RZ, c[0x0][0x1c8], RZ, 0x33, !PT ;  /* 0x00007200ff00aa12 */ /* 0x000fc800078e33ff */
[----:B------:R-:W-:-:S07]  /*1850*/  SHF.R.S32.HI R10, RZ, 0x1f, R0 ;  /* 0x0000001fff0a7819 */ /* 0x000fce0000011400 */
[----:B------:R-:W-:Y:S05]  /*1860*/  @!P1 BRA `(.L_x_1803) ;  /* 0x0000006000009947 */ /* 0x000fea0003800000 */
[----:B------:R-:W1:Y:S01]  /*1870*/  R2UR UR11, R251 ;  /* 0x00000000fb0b73c2 */ /* 0x000e6200000e0000 */
[----:B------:R-:W-:Y:S02]  /*1880*/  ULDC UR6, c[0x0][0x224] ;  /* 0x0000890000067ab9 */ /* 0x000fe40000000800 */
[----:B------:R-:W-:-:S04]  /*1890*/  @!UP3 UIMAD UR14, UR40, UR6, URZ ;  /* 0x00000006280eb2a4 */ /* 0x000fc8000f8e023f */
[----:B------:R-:W-:-:S04]  /*18a0*/  ULEA UR6, UR40, UR14, 0x7 ;  /* 0x0000000e28067291 */ /* 0x000fc8000f8e383f */
[----:B-1----:R-:W-:Y:S01]  /*18b0*/  UIMAD UR11, UR11, UR41, UR6 ;  /* 0x000000290b0b72a4 */ /* 0x002fe2000f8e0206 */
[----:B------:R-:W-:Y:S05]  /*18c0*/  BRA `(.L_x_1804) ;  /* 0x0000001000007947 */ /* 0x000fea0003800000 */
.L_x_1803:
[----:B------:R-:W-:Y:S02]  /*18d0*/  UMOV UR11, UR57 ;  /* 0x00000039000b7c82 */ /* 0x000fe40008000000 */
.L_x_1804:
[----:B------:R-:W1:Y:S01]  /*18e0*/  S2R R19, SR_TID.X ;  /* 0x0000000000137919 */ /* 0x000e620000002100 */
        /* <DEDUP_REMOVED lines=9> */
[----:B------:R-:W-:Y:S01]  /*1980*/  BSSY B1, `(.L_x_1800) ;  /* 0x00007f0000017945 */ /* 0x000fe20003800000 */
[----:B------:R-:W-:Y:S01]  /*1990*/  UIADD3.X UR21, UR12, UR6, UR15, UP2, UP1 ;  /* 0x000000060c157290 */ /* 0x000fe200097e240f */
[----:B------:R-:W-:Y:S01]  /*19a0*/  IMAD.WIDE.U32 R2, R4, c[0x0][0x190], R248 ;  /* 0x0000640004027a25 */ /* 0x000fe200078e00f8 */
[----:B------:R-:W-:-:S02]  /*19b0*/  UIMAD UR6, UR14, UR8, URZ ;  /* 0x000000080e0672a4 */ /* 0x000fc4000f8e023f */
[----:B------:R-:W-:Y:S01]  /*19c0*/  UIADD3 UR17, UR38, UR18, URZ ;  /* 0x0000001226117290 */ /* 0x000fe2000fffe03f */
[----:B------:R-:W-:Y:S01]  /*19d0*/  IMAD R5, R5, c[0x0][0x190], RZ ;  /* 0x0000640005057a24 */ /* 0x000fe200078e02ff */
[----:B------:R-:W-:Y:S01]  /*19e0*/  UIMAD UR20, UR41, UR9, UR6 ;  /* 0x00000009291472a4 */ /* 0x000fe2000f8e0206 */
[----:B------:R-:W-:Y:S01]  /*19f0*/  IADD3 R6, P1, R2, UR32, RZ ;  /* 0x0000002002067c10 */ /* 0x000fe2000ff3e0ff */
[----:B------:R-:W-:Y:S01]  /*1a00*/  UMOV UR34, 0x4 ;  /* 0x0000000400227882 */ /* 0x000fe20000000000 */
[----:B------:R-:W-:Y:S01]  /*1a10*/  IMAD R4, R4, c[0x0][0x194], R5 ;  /* 0x0000650004047a24 */ /* 0x000fe200078e0205 */
[----:B------:R-:W-:Y:S01]  /*1a20*/  ULDC.64 UR8, c[0x0][0x378] ;  /* 0x0000de0000087ab9 */ /* 0x000fe20000000a00 */
[----:B------:R-:W-:Y:S01]  /*1a30*/  IMAD.U32 R5, RZ, RZ, UR16 ;  /* 0x00000010ff057e24 */ /* 0x000fe2000f8e00ff */
[----:B------:R-:W-:Y:S02]  /*1a40*/  UIMAD UR6, UR14, UR8, URZ ;  /* 0x000000080e0672a4 */ /* 0x000fe4000f8e023f */
[----:B------:R-:W-:Y:S01]  /*1a50*/  IADD3.X R7, R3, UR31, R4, P1, !PT ;  /* 0x0000001f03077c10 */ /* 0x000fe20008ffe404 */
[----:B------:R-:W-:Y:S01]  /*1a60*/  ULDC.64 UR14, c[0x0][0x3c8] ;  /* 0x0000f200000e7ab9 */ /* 0x000fe20000000a00 */
[----:B-1----:R-:W-:Y:S01]  /*1a70*/  SHF.R.S32.HI R4, RZ, 0x1f, R19 ;  /* 0x0000001fff047819 */ /* 0x002fe20000011413 */
[----:B------:R-:W-:Y:S01]  /*1a80*/  UIMAD UR12, UR41, UR9, UR6 ;  /* 0x00000009290c72a4 */ /* 0x000fe2000f8e0206 */
[----:B------:R-:W-:-:S02]  /*1a90*/  IADD3 R2, P1, R248, UR25, RZ ;  /* 0x00000019f8027c10 */ /* 0x000fc4000ff3e0ff */
[----:B------:R-:W-:Y:S01]  /*1aa0*/  ULDC.64 UR8, c[0x0][0x370] ;  /* 0x0000dc0000087ab9 */ /* 0x000fe20000000a00 */
[----:B------:R-:W-:Y:S01]  /*1ab0*/  LEA.HI R4, R4, R19, RZ, 0x5 ;  /* 0x0000001304047211 */ /* 0x000fe200078f28ff */
[----:B------:R-:W-:Y:S01]  /*1ac0*/  UIMAD UR6, UR29, UR8, URZ ;  /* 0x000000081d0672a4 */ /* 0x000fe2000f8e023f */
[----:B------:R-:W-:Y:S01]  /*1ad0*/  IADD3.X R3, R249, UR28, RZ, P1, !PT ;  /* 0x0000001cf9037c10 */ /* 0x000fe20008ffe4ff */
[----:B------:R-:W-:Y:S01]  /*1ae0*/  UIADD3 UR8, UR16, UR11, URZ ;  /* 0x0000000b10087290 */ /* 0x000fe2000fffe03f */
[----:B------:R-:W-:Y:S01]  /*1af0*/  LOP3.LUT R8, R4, 0xffffffe0, RZ, 0xc0, !PT ;  /* 0xffffffe004087812 */ /* 0x000fe200078ec0ff */
[----:B------:R-:W-:Y:S01]  /*1b00*/  ULDC UR29, c[0x0][0x2e8] ;  /* 0x0000ba00001d7ab9 */ /* 0x000fe20000000800 */
[----:B------:R-:W-:Y:S01]  /*1b10*/  SHF.R.S32.HI R4, RZ, 0x5, R4 ;  /* 0x00000005ff047819 */ /* 0x000fe20000011404 */
[----:B------:R-:W-:Y:S01]  /*1b20*/  UIMAD UR10, UR16, UR9, UR6 ;  /* 0x00000009100a72a4 */ /* 0x000fe2000f8e0206 */
[----:B------:R-:W-:Y:S01]  /*1b30*/  IMAD.WIDE.U32 R2, R5, c[0x0][0x370], R2 ;  /* 0x0000dc0005027a25 */ /* 0x000fe200078e0002 */
[----:B------:R-:W-:-:S02]  /*1b40*/  UIADD3 UR6, UR17, -UR29, -UR7 ;  /* 0x8000001d11067290 */ /* 0x000fc4000fffe807 */
[----:B------:R-:W-:Y:S01]  /*1b50*/  UIADD3 UR11, UR16, UR13, URZ ;  /* 0x0000000d100b7290 */ /* 0x000fe2000fffe03f */
[----:B------:R-:W-:Y:S01]  /*1b60*/  IMAD.IADD R19, R19, 0x1, -R8 ;  /* 0x0000000113137824 */ /* 0x000fe200078e0a08 */
[----:B------:R-:W-:Y:S01]  /*1b70*/  USHF.R.S32.HI UR16, URZ, 0x1f, UR6 ;  /* 0x0000001f3f107899 */ /* 0x000fe20008011406 */
[----:B------:R-:W-:Y:S01]  /*1b80*/  IADD3 R3, R3, UR10, RZ ;  /* 0x0000000a03037c10 */ /* 0x000fe2000fffe0ff */
[----:B------:R-:W-:Y:S01]  /*1b90*/  UIMAD.WIDE UR8, UR8, UR34, UR14 ;  /* 0x00000022080872a5 */ /* 0x000fe2000f8e020e */
[----:B------:R-:W-:Y:S01]  /*1ba0*/  IMAD R4, R4, UR52, R19 ;  /* 0x0000003404047c24 */ /* 0x000fe2000f8e0213 */
[----:B------:R-:W-:Y:S02]  /*1bb0*/  ULEA.HI UR16, UR16, UR6, URZ, 0x6 ;  /* 0x0000000610107291 */ /* 0x000fe4000f8f303f */
[----:B------:R-:W-:Y:S02]  /*1bc0*/  UIADD3 UR6, UR30, -0x1, URZ ;  /* 0xffffffff1e067890 */ /* 0x000fe4000fffe03f */
[----:B------:R-:W-:Y:S01]  /*1bd0*/  USHF.R.S32.HI UR16, URZ, 0x6, UR16 ;  /* 0x000000063f107899 */ /* 0x000fe20008011410 */
[----:B------:R-:W-:Y:S01]  /*1be0*/  IADD3 R8, P1, R4, UR24, RZ ;  /* 0x0000001804087c10 */ /* 0x000fe2000ff3e0ff */
[----:B------:R-:W-:-:S02]  /*1bf0*/  UMOV UR15, UR8 ;  /* 0x00000008000f7c82 */ /* 0x000fc40008000000 */
[----:B------:R-:W-:Y:S01]  /*1c00*/  UISETP.LT.AND UP1, UPT, URZ, UR16, UPT ;  /* 0x000000103f00728c */ /* 0x000fe2000bf21270 */
[----:B------:R-:W-:Y:S01]  /*1c10*/  LEA.HI.X.SX32 R9, R4, UR21, 0x1, P1 ;  /* 0x0000001504097c11 */ /* 0x000fe200088f0eff */
[----:B------:R-:W-:Y:S01]  /*1c20*/  IMAD.U32 R4, RZ, RZ, UR41 ;  /* 0x00000029ff047e24 */ /* 0x000fe2000f8e00ff */
[----:B------:R-:W-:Y:S01]  /*1c30*/  LEA R224, P1, R8, c[0x0][0x350], 0x2 ;  /* 0x0000d40008e07a11 */ /* 0x000fe200078210ff */
[----:B------:R-:W-:Y:S02]  /*1c40*/  USEL UR16, URZ, UR16, !UP1 ;  /* 0x000000103f107287 */ /* 0x000fe4000c800000 */
[----:B------:R-:W-:Y:S01]  /*1c50*/  IMAD.WIDE.U32 R2, R4, c[0x0][0x378], R2 ;  /* 0x0000de0004027a25 */ /* 0x000fe200078e0002 */
[----:B------:R-:W-:Y:S01]  /*1c60*/  LEA.HI.X R225, R8, c[0x0][0x354], R9, 0x2, P1 ;  /* 0x0000d50008e17a11 */ /* 0x000fe200008f1409 */
[----:B------:R-:W-:Y:S02]  /*1c70*/  UISETP.GT.AND UP1, UPT, UR30, UR16, UPT ;  /* 0x000000101e00728c */ /* 0x000fe4000bf24270 */
[----:B------:R-:W-:Y:S01]  /*1c80*/  IMAD.WIDE.U32 R4, R4, c[0x0][0x1a8], R6 ;  /* 0x00006a0004047a25 */ /* 0x000fe200078e0006 */
[----:B------:R-:W-:Y:S01]  /*1c90*/  IADD3 R3, R3, UR12, RZ ;  /* 0x0000000c03037c10 */ /* 0x000fe2000fffe0ff */
[----:B------:R-:W-:-:S02]  /*1ca0*/  UMOV UR14, UR9 ;  /* 0x00000009000e7c82 */ /* 0x000fc40008000000 */
[----:B------:R-:W-:Y:S01]  /*1cb0*/  PLOP3.LUT P1, PT, PT, PT, UP1, 0x80, 0x0 ;  /* 0x000000000000781c */ /* 0x000fe20003f2f018 */
[----:B------:R-:W-:Y:S01]  /*1cc0*/  ULDC.64 UR8, c[0x0][0x200] ;  /* 0x0000800000087ab9 */ /* 0x000fe20000000a00 */
[----:B------:R-:W-:Y:S01]  /*1cd0*/  IADD3 R6, R5, UR20, RZ ;  /* 0x0000001405067c10 */ /* 0x000fe2000fffe0ff */
[----:B------:R-:W-:Y:S01]  /*1ce0*/  IMAD R5, R12, c[0x0][0x370], RZ ;  /* 0x0000dc000c057a24 */ /* 0x000fe200078e02ff */
[C---:B------:R-:W-:Y:S01]  /*1cf0*/  LEA R230, P3, R4.reuse, c[0x0][0x160], 0x1 ;  /* 0x0000580004e67a11 */ /* 0x040fe200078608ff */
[C---:B------:R-:W-:Y:S01]  /*1d00*/  IMAD.WIDE.U32 R2, R239.reuse, c[0x0][0x370], R2 ;  /* 0x0000dc00ef027a25 */ /* 0x040fe200078e0002 */
[----:B------:R-:W-:Y:S02]  /*1d10*/  UIMAD.WIDE UR8, UR11, UR34, UR8 ;  /* 0x000000220b0872a5 */ /* 0x000fe4000f8e0208 */
[----:B------:R-:W-:Y:S01]  /*1d20*/  LEA.HI.X R231, R4, c[0x0][0x164], R6, 0x1, P3 ;  /* 0x0000590004e77a11 */ /* 0x000fe200018f0c06 */
[----:B------:R-:W-:Y:S01]  /*1d30*/  IMAD R5, R239, c[0x0][0x374], R5 ;  /* 0x0000dd00ef057a24 */ /* 0x000fe200078e0205 */
[----:B------:R-:W-:-:S03]  /*1d40*/  LEA R228, P2, R2, c[0x0][0x330], 0x1 ;  /* 0x0000cc0002e47a11 */ /* 0x000fc600078408ff */
[----:B------:R-:W-:-:S05]  /*1d50*/  IMAD.IADD R3, R3, 0x1, R5 ;  /* 0x0000000103037824 */ /* 0x000fca00078e0205 */
[----:B------:R-:W-:Y:S01]  /*1d60*/  LEA.HI.X R229, R2, c[0x0][0x334], R3, 0x1, P2 ;  /* 0x0000cd0002e57a11 */ /* 0x000fe200010f0c03 */
        /* <DEDUP_REMOVED lines=19> */
.L_x_1806:
        /* <DEDUP_REMOVED lines=18> */
.L_x_1807:
[----:B------:R-:W-:Y:S01]  /*1fc0*/  ULDC.64 UR8, c[0x0][0x3a0] ;  /* 0x0000e80000087ab9 */ /* 0x000fe20000000a00 */
[----:B------:R-:W-:Y:S01]  /*1fd0*/  IMAD.U32 R2, RZ, RZ, UR38 ;  /* 0x00000026ff027e24 */ /* 0x000fe2000f8e00ff */
[----:B------:R-:W-:Y:S01]  /*1fe0*/  UIMAD UR6, UR19, UR8, URZ ;  /* 0x00000008130672a4 */ /* 0x000fe2000f8e023f */
[----:B------:R-:W-:Y:S01]  /*1ff0*/  BSSY B0, `(.L_x_1808) ;  /* 0x000001c000007945 */ /* 0x000fe20003800000 */
[----:B------:R-:W-:Y:S01]  /*2000*/  UIMAD UR7, UR35, -0x40, UR7 ;  /* 0xffffffc0230778a4 */ /* 0x000fe2000f8e0207 */
[----:B------:R-:W-:Y:S01]  /*2010*/  IMAD.WIDE.U32 R2, R2, c[0x0][0x3a0], R248 ;  /* 0x0000e80002027a25 */ /* 0x000fe200078e00f8 */
[----:B------:R-:W-:Y:S02]  /*2020*/  UIMAD UR6, UR38, UR9, UR6 ;  /* 0x00000009260672a4 */ /* 0x000fe4000f8e0206 */
[----:B------:R-:W-:-:S02]  /*2030*/  USHF.R.S32.HI UR12, URZ, 0x1f, UR41 ;  /* 0x0000001f3f0c7899 */ /* 0x000fc40008011429 */
[----:B------:R-:W-:Y:S01]  /*2040*/  IADD3 R4, P0, R2, UR14, RZ ;  /* 0x0000000e02047c10 */ /* 0x000fe2000ff1e0ff */
[----:B------:R-:W-:Y:S01]  /*2050*/  ULDC.64 UR8, c[0x0][0x3b8] ;  /* 0x0000ee0000087ab9 */ /* 0x000fe20000000a00 */
[----:B------:R-:W-:Y:S01]  /*2060*/  MOV R0, UR6 ;  /* 0x0000000600007c02 */ /* 0x000fe20008000f00 */
[----:B------:R-:W-:Y:S01]  /*2070*/  UIMAD UR6, UR12, UR8, URZ ;  /* 0x000000080c0672a4 */ /* 0x000fe2000f8e023f */
[----:B------:R-:W-:Y:S02]  /*2080*/  ISETP.GE.AND P1, PT, R239, UR7, PT ;  /* 0x00000007ef007c0c */ /* 0x000fe4000bf26270 */
        /* <DEDUP_REMOVED lines=18> */
.L_x_1809:
[----:B------:R-:W-:Y:S05]  /*21b0*/  BSYNC B0 ;  /* 0x0000000000007941 */ /* 0x000fea0003800000 */
.L_x_1808:
        /* <DEDUP_REMOVED lines=17> */
.L_x_1811:
[----:B------:R-:W-:Y:S05]  /*22d0*/  BSYNC B0 ;  /* 0x0000000000007941 */ /* 0x000fea0003800000 */
.L_x_1810:
        /* <DEDUP_REMOVED lines=29> */
.L_x_1813:
[----:B------:R-:W-:Y:S05]  /*24b0*/  BSYNC B0 ;  /* 0x0000000000007941 */ /* 0x000fea0003800000 */
.L_x_1812:
        /* <DEDUP_REMOVED lines=15> */
.L_x_1805:
[----:B------:R-:W-:Y:S01]  /*25b0*/  PLOP3.LUT P0, PT, PT, PT, UP6, 0x80, 0x0 ;  /* 0x000000000000781c */ /* 0x000fe20003f0f068 */
[----:B------:R-:W-:Y:S01]  /*25c0*/  ULEA.HI UR10, UR6, UR6, URZ, 0x1 ;  /* 0x00000006060a7291 */ /* 0x000fe2000f8f083f */
[----:B------:R-:W-:Y:S01]  /*25d0*/  IADD3 R8, R239, 0x20, RZ ;  /* 0x00000020ef087810 */ /* 0x000fe20007ffe0ff */
[----:B------:R-:W-:Y:S01]  /*25e0*/  IMAD.MOV.U32 R216, RZ, RZ, 0x40 ;  /* 0x00000040ffd87424 */ /* 0x000fe200078e00ff */
[----:B------:R-:W-:Y:S01]  /*25f0*/  BSSY B0, `(.L_x_1815) ;  /* 0x000003f000007945 */ /* 0x000fe20003800000 */
[----:B------:R-:W-:-:S02]  /*2600*/  ULOP3.LUT UR10, UR10, 0xfffffffe, URZ, 0xc0, !UPT ;  /* 0xfffffffe0a0a7892 */ /* 0x000fc4000f8ec03f */
[C---:B------:R-:W-:Y:S02]  /*2610*/  IMAD.WIDE.U32 R2, R216.reuse, c[0x0][0x370], RZ ;  /* 0x0000dc00d8027a25 */ /* 0x040fe400078e00ff */
[----:B------:R-:W-:Y:S02]  /*2620*/  UIADD3 UR10, UR6, -UR10, URZ ;  /* 0x8000000a060a7290 */ /* 0x000fe4000fffe03f */
[----:B------:R-:W-:Y:S02]  /*2630*/  IMAD R4, R216, c[0x0][0x374], RZ ;  /* 0x0000dd00d8047a24 */ /* 0x000fe400078e02ff */
[----:B------:R-:W-:Y:S01]  /*2640*/  @P0 BAR.SYNC.DEFER_BLOCKING 0x0 ;  /* 0x0000000000000b1d */ /* 0x000fe20000010000 */
[----:B------:R-:W-:Y:S02]  /*2650*/  UISETP.NE.AND UP0, UPT, UR10, 0x1, UPT ;  /* 0x000000010a00788c */ /* 0x000fe4000bf05270 */
[----:B------:R-:W-:-:S04]  /*2660*/  UIMAD UR10, UR6, -0x40, UR18 ;  /* 0xffffffc0060a78a4 */ /* 0x000fc8000f8e0212 */
[----:B------:R-:W-:Y:S02]  /*2670*/  PLOP3.LUT P0, PT, PT, PT, UP0, 0x80, 0x0 ;  /* 0x000000000000781c */ /* 0x000fe40003f0f008 */
[----:B------:R-:W-:Y:S02]  /*2680*/  ISETP.GE.AND P1, PT, R8, UR10, PT ;  /* 0x0000000a08007c0c */ /* 0x000fe4000bf26270 */
[----:B------:R-:W-:-:S11]  /*2690*/  ISETP.GE.AND P2, PT, R239, UR10, PT ;  /* 0x0000000aef007c0c */ /* 0x000fd6000bf46270 */
        /* <DEDUP_REMOVED lines=45> */
.L_x_1816:
[----:B------:R-:W-:Y:S01]  /*2970*/  @!PT LDS RZ, [RZ] ;  /* 0x00000000fffff984 */ /* 0x000fe20000000800 */
[----:B------:R-:W-:Y:S01]  /*2980*/  @!PT LDS RZ, [RZ] ;  /* 0x00000000fffff984 */ /* 0x000fe20000000800 */
[----:B------:R-:W-:Y:S01]  /*2990*/  @!PT LDS RZ, [RZ] ;  /* 0x00000000fffff984 */ /* 0x000fe20000000800 */
[----:B-1----:R1:W-:Y:S04]  /*29a0*/  LDGSTS.E.BYPASS.LTC128B.128 [R226], [R230.64] ;  /* 0x00000000e6e27fae */ /* 0x0023e8000b901d44 */
[----:B------:R1:W-:Y:S04]  /*29b0*/  LDGSTS.E.BYPASS.LTC128B.128 [R226+0x2000], [R230.64+0x80] ;  /* 0x02000080e6e27fae */ /* 0x0003e8000b901d44 */
[----:B------:R1:W-:Y:S04]  /*29c0*/  LDGSTS.E.BYPASS.LTC128B.128 [R226+0x4000], [R230.64+0x100] ;  /* 0x04000100e6e27fae */ /* 0x0003e8000b901d44 */
[----:B------:R1:W-:Y:S02]  /*29d0*/  LDGSTS.E.BYPASS.LTC128B.128 [R226+0x6000], [R230.64+0x180] ;  /* 0x06000180e6e27fae */ /* 0x0003e4000b901d44 */
.L_x_1817:
[----:B------:R-:W-:Y:S05]  /*29e0*/  BSYNC B0 ;  /* 0x0000000000007941 */ /* 0x000fea0003800000 */
.L_x_1815:
        /* <DEDUP_REMOVED lines=21> */
.L_x_1819:
        /* <DEDUP_REMOVED lines=9> */
.L_x_1820:
[----:B------:R-:W-:Y:S05]  /*2bd0*/  BSYNC B0 ;  /* 0x0000000000007941 */ /* 0x000fea0003800000 */
.L_x_1818:
[----:B------:R-:W-:Y:S01]  /*2be0*/  ULDC.64 UR12, c[0x0][0x1a0] ;  /* 0x00006800000c7ab9 */ /* 0x000fe20000000a00 */
[----:B------:R-:W3:Y:S01]  /*2bf0*/  LDL R20, [R1] ;  /* 0x0000000001147983 */ /* 0x000ee20000100800 */
[----:B------:R-:W-:Y:S01]  /*2c00*/  UIMAD UR11, UR19, UR12, URZ ;  /* 0x0000000c130b72a4 */ /* 0x000fe2000f8e023f */
[----:B--2---:R-:W-:Y:S01]  /*2c10*/  IMAD.U32 R2, RZ, RZ, UR38 ;  /* 0x00000026ff027e24 */ /* 0x004fe2000f8e00ff */
[----:B------:R-:W-:Y:S01]  /*2c20*/  ULDC.64 UR20, c[0x0][0x198] ;  /* 0x0000660000147ab9 */ /* 0x000fe20000000a00 */
[----:B------:R-:W-:Y:S01]  /*2c30*/  IMAD.U32 R4, RZ, RZ, UR38 ;  /* 0x00000026ff047e24 */ /* 0x000fe2000f8e00ff */
[----:B------:R-:W-:Y:S01]  /*2c40*/  UIMAD UR11, UR38, UR13, UR11 ;  /* 0x0000000d260b72a4 */ /* 0x000fe2000f8e020b */
[----:B------:R-:W-:Y:S01]  /*2c50*/  IMAD.WIDE.U32 R2, R2, c[0x0][0x1a0], R248 ;  /* 0x0000680002027a25 */ /* 0x000fe200078e00f8 */
[----:B------:R-:W-:-:S03]  /*2c60*/  UIMAD UR20, UR19, UR20, URZ ;  /* 0x00000014131472a4 */ /* 0x000fc6000f8e023f */
[----:B------:R-:W-:Y:S01]  /*2c70*/  IMAD.WIDE.U32 R4, R4, c[0x0][0x198], R248 ;  /* 0x0000660004047a25 */ /* 0x000fe200078e00f8 */
[----:B------:R-:W-:Y:S01]  /*2c80*/  IADD3 R2, P1, R2, UR22, RZ ;  /* 0x0000001602027c10 */ /* 0x000fe2000ff3e0ff */
[----:B------:R-:W-:Y:S02]  /*2c90*/  UIMAD UR21, UR38, UR21, UR20 ;  /* 0x00000015261572a4 */ /* 0x000fe4000f8e0214 */
[----:B------:R-:W-:Y:S01]  /*2ca0*/  IMAD.U32 R6, RZ, RZ, UR11 ;  /* 0x0000000bff067e24 */ /* 0x000fe2000f8e00ff */
[----:B------:R-:W-:Y:S01]  /*2cb0*/  UIMAD UR11, UR35, -0x40, UR7 ;  /* 0xffffffc0230b78a4 */ /* 0x000fe2000f8e0207 */
[----:B------:R-:W-:Y:S02]  /*2cc0*/  IADD3 R4, P2, R4, UR26, RZ ;  /* 0x0000001a04047c10 */ /* 0x000fe4000ff5e0ff */
[----:B------:R-:W-:Y:S02]  /*2cd0*/  MOV R7, UR21 ;  /* 0x0000001500077c02 */ /* 0x000fe40008000f00 */
[----:B------:R-:W-:Y:S01]  /*2ce0*/  IADD3.X R3, R3, UR23, R6, P1, !PT ;  /* 0x0000001703037c10 */ /* 0x000fe20008ffe406 */
[----:B------:R-:W-:Y:S01]  /*2cf0*/  IMAD R6, R10, c[0x0][0x1b0], RZ ;  /* 0x00006c000a067a24 */ /* 0x000fe200078e02ff */
[----:B------:R-:W-:-:S02]  /*2d00*/  ISETP.GE.AND P1, PT, R8, UR11, PT ;  /* 0x0000000b08007c0c */ /* 0x000fc4000bf26270 */
[----:B------:R-:W-:Y:S01]  /*2d10*/  IADD3.X R5, R5, UR27, R7, P2, !PT ;  /* 0x0000001b05057c10 */ /* 0x000fe200097fe407 */
[----:B------:R-:W-:Y:S01]  /*2d20*/  IMAD R7, R10, c[0x0][0x1b8], RZ ;  /* 0x00006e000a077a24 */ /* 0x000fe200078e02ff */
[----:B------:R-:W-:Y:S01]  /*2d30*/  ISETP.GE.AND P2, PT, R239, UR11, PT ;  /* 0x0000000bef007c0c */ /* 0x000fe2000bf46270 */
[C---:B------:R-:W-:Y:S02]  /*2d40*/  IMAD R6, R0.reuse, c[0x0][0x1b4], R6 ;  /* 0x00006d0000067a24 */ /* 0x040fe400078e0206 */
[----:B------:R-:W-:-:S04]  /*2d50*/  IMAD.WIDE.U32 R4, R0, c[0x0][0x1b0], R4 ;  /* 0x00006c0000047a25 */ /* 0x000fc800078e0004 */
[C---:B------:R-:W-:Y:S02]  /*2d60*/  IMAD R7, R0.reuse, c[0x0][0x1bc], R7 ;  /* 0x00006f0000077a24 */ /* 0x040fe400078e0207 */
[----:B------:R-:W-:Y:S01]  /*2d70*/  @!P1 IADD3 R16, P3, R239, 0x20, RZ ;  /* 0x00000020ef109810 */ /* 0x000fe20007f7e0ff */
[----:B------:R-:W-:-:S03]  /*2d80*/  IMAD.WIDE.U32 R2, R0, c[0x0][0x1b8], R2 ;  /* 0x00006e0000027a25 */ /* 0x000fc600078e0002 */
[----:B------:R2:W-:Y:S01]  /*2d90*/  @P2 STS.128 [R227+0x18000], RZ ;  /* 0x018000ffe3002388 */ /* 0x0005e20000000c00 */
[----:B------:R-:W-:Y:S01]  /*2da0*/  IMAD.IADD R5, R5, 0x1, R6 ;  /* 0x0000000105057824 */ /* 0x000fe200078e0206 */
[----:B------:R-:W-:Y:S01]  /*2db0*/  IADD3 R3, R3, R7, RZ ;  /* 0x0000000703037210 */ /* 0x000fe20007ffe0ff */
[----:B------:R-:W-:Y:S01]  /*2dc0*/  @!P1 IMAD.X R8, RZ, RZ, R12, P3 ;  /* 0x000000ffff089224 */ /* 0x000fe200018e060c */
[----:B------:R-:W-:Y:S01]  /*2dd0*/  @!P1 IADD3 R0, P3, R239, 0x20, RZ ;  /* 0x00000020ef009810 */ /* 0x000fe20007f7e0ff */
[----:B------:R-:W-:Y:S01]  /*2de0*/  @!P1 IMAD.MOV.U32 R6, RZ, RZ, R4 ;  /* 0x000000ffff069224 */ /* 0x000fe200078e0004 */
[----:B------:R-:W-:Y:S01]  /*2df0*/  @!P1 MOV R7, R5 ;  /* 0x0000000500079202 */ /* 0x000fe20000000f00 */
[----:B------:R-:W-:Y:S01]  /*2e00*/  @!P1 IMAD R8, R8, c[0x0][0x198], RZ ;  /* 0x0000660008089a24 */ /* 0x000fe200078e02ff */
[----:B------:R-:W-:Y:S01]  /*2e10*/  @!P1 IADD3.X R9, RZ, R12, RZ, P3, !PT ;  /* 0x0000000cff099210 */ /* 0x000fe20001ffe4ff */
[----:B------:R-:W-:Y:S01]  /*2e20*/  @!P2 IMAD R13, R12, c[0x0][0x198], RZ ;  /* 0x000066000c0daa24 */ /* 0x000fe200078e02ff */
[----:B------:R2:W-:Y:S01]  /*2e30*/  @P2 STS.128 [R227+0x1a000], RZ ;  /* 0x01a000ffe3002388 */ /* 0x0005e20000000c00 */
[----:B------:R-:W-:-:S02]  /*2e40*/  @!P1 IMAD R18, R16, c[0x0][0x19c], R8 ;  /* 0x0000670010129a24 */ /* 0x000fc400078e0208 */
[----:B------:R-:W-:Y:S01]  /*2e50*/  @!P1 IMAD.WIDE.U32 R16, R16, c[0x0][0x198], R6 ;  /* 0x0000660010109a25 */ /* 0x000fe200078e0006 */
[----:B------:R2:W-:Y:S03]  /*2e60*/  @P2 STS.128 [R227+0x1c000], RZ ;  /* 0x01c000ffe3002388 */ /* 0x0005e60000000c00 */
[C---:B------:R-:W-:Y:S01]  /*2e70*/  @!P2 IMAD R8, R239.reuse, c[0x0][0x19c], R13 ;  /* 0x00006700ef08aa24 */ /* 0x040fe200078e020d */
[----:B------:R2:W-:Y:S01]  /*2e80*/  @P2 STS.128 [R227+0x1e000], RZ ;  /* 0x01e000ffe3002388 */ /* 0x0005e20000000c00 */
[----:B------:R-:W-:-:S04]  /*2e90*/  @!P2 IMAD.WIDE.U32 R14, R239, c[0x0][0x198], R4 ;  /* 0x00006600ef0eaa25 */ /* 0x000fc800078e0004 */
[----:B------:R-:W-:Y:S02]  /*2ea0*/  @!P1 IMAD.MOV.U32 R10, RZ, RZ, R2 ;  /* 0x000000ffff0a9224 */ /* 0x000fe400078e0002 */
[----:B------:R-:W-:Y:S02]  /*2eb0*/  @!P1 IMAD.MOV.U32 R11, RZ, RZ, R3 ;  /* 0x000000ffff0b9224 */ /* 0x000fe400078e0003 */
[----:B------:R-:W-:Y:S02]  /*2ec0*/  @!P1 IMAD R6, R9, c[0x0][0x1a0], RZ ;  /* 0x0000680009069a24 */ /* 0x000fe400078e02ff */
[----:B------:R-:W-:Y:S02]  /*2ed0*/  @!P2 IMAD R12, R12, c[0x0][0x1a0], RZ ;  /* 0x000068000c0caa24 */ /* 0x000fe400078e02ff */
[----:B------:R-:W-:Y:S01]  /*2ee0*/  @!P2 IMAD.IADD R5, R15, 0x1, R8 ;  /* 0x000000010f05a824 */ /* 0x000fe200078e0208 */
[----:B------:R-:W-:Y:S01]  /*2ef0*/  @!P2 LEA R8, P6, R14, c[0x0][0x168], 0x1 ;  /* 0x00005a000e08aa11 */ /* 0x000fe200078c08ff */
[----:B------:R-:W-:-:S02]  /*2f00*/  @!P1 IMAD R6, R0, c[0x0][0x1a4], R6 ;  /* 0x0000690000069a24 */ /* 0x000fc400078e0206 */
[----:B------:R-:W-:Y:S01]  /*2f10*/  @!P1 IMAD.WIDE.U32 R10, R0, c[0x0][0x1a0], R10 ;  /* 0x00006800000a9a25 */ /* 0x000fe200078e000a */
[----:B------:R-:W-:-:S03]  /*2f20*/  @!P2 LEA.HI.X R9, R14, c[0x0][0x16c], R5, 0x1, P6 ;  /* 0x00005b000e09aa11 */ /* 0x000fc600030f0c05 */
[C---:B------:R-:W-:Y:S02]  /*2f30*/  @!P2 IMAD R7, R239.reuse, c[0x0][0x1a4], R12 ;  /* 0x00006900ef07aa24 */ /* 0x040fe400078e020c */
[----:B------:R-:W-:Y:S01]  /*2f40*/  @!P2 IMAD.WIDE.U32 R12, R239, c[0x0][0x1a0], R2 ;  /* 0x00006800ef0caa25 */ /* 0x000fe200078e0002 */
[----:B------:R-:W-:Y:S01]  /*2f50*/  @!PT LDS RZ, [RZ] ;  /* 0x00000000fffff984 */ /* 0x000fe20000000800 */
[----:B------:R-:W-:Y:S01]  /*2f60*/  @!PT LDS RZ, [RZ] ;  /* 0x00000000fffff984 */ /* 0x000fe20000000800 */
[----:B------:R-:W-:Y:S01]  /*2f70*/  @!PT LDS RZ, [RZ] ;  /* 0x00000000fffff984 */ /* 0x000fe20000000800 */
[----:B------:R2:W-:Y:S01]  /*2f80*/  @!P2 LDGSTS.E.BYPASS.LTC128B.128 [R227+0x18000], [R8.64] ;  /* 0x1800000008e3afae */ /* 0x0005e2000b901d44 */
[----:B------:R-:W-:Y:S02]  /*2f90*/  @!P1 LEA R2, P3, R10, c[0x0][0x170], 0x1 ;  /* 0x00005c000a029a11 */ /* 0x000fe400078608ff */
[----:B------:R-:W-:Y:S01]  /*2fa0*/  @!P1 IMAD.IADD R15, R17, 0x1, R18 ;  /* 0x00000001110f9824 */ /* 0x000fe200078e0212 */
[----:B------:R-:W-:Y:S01]  /*2fb0*/  @!P2 IADD3 R3, R13, R7, RZ ;  /* 0x000000070d03a210 */ /* 0x000fe20007ffe0ff */
[----:B------:R-:W-:Y:S01]  /*2fc0*/  @!P1 IMAD.IADD R0, R11, 0x1, R6 ;  /* 0x000000010b009824 */ /* 0x000fe200078e0206 */
[----:B------:R-:W-:Y:S01]  /*2fd0*/  @!P1 LEA R6, P5, R16, c[0x0][0x168], 0x1 ;  /* 0x00005a0010069a11 */ /* 0x000fe200078a08ff */
[----:B------:R2:W-:Y:S01]  /*2fe0*/  @!P2 LDGSTS.E.BYPASS.LTC128B.128 [R227+0x1a000], [R8.64+0x80] ;  /* 0x1a00008008e3afae */ /* 0x0005e2000b901d44 */
[----:B------:R-:W-:-:S02]  /*2ff0*/  @!P2 LEA R4, P4, R12, c[0x0][0x170], 0x1 ;  /* 0x00005c000c04aa11 */ /* 0x000fc400078808ff */
[----:B------:R-:W-:Y:S01]  /*3000*/  @!P1 LEA.HI.X R7, R16, c[0x0][0x16c], R15, 0x1, P5 ;  /* 0x00005b0010079a11 */ /* 0x000fe200028f0c0f */
[----:B------:R2:W-:Y:S01]  /*3010*/  @!P2 LDGSTS.E.BYPASS.LTC128B.128 [R227+0x1c000], [R8.64+0x100] ;  /* 0x1c00010008e3afae */ /* 0x0005e2000b901d44 */
[----:B------:R-:W-:Y:S02]  /*3020*/  @!P2 LEA.HI.X R5, R12, c[0x0][0x174], R3, 0x1, P4 ;  /* 0x00005d000c05aa11 */ /* 0x000fe400020f0c03 */
[----:B------:R-:W-:Y:S01]  /*3030*/  @!P1 LEA.HI.X R3, R10, c[0x0][0x174], R0, 0x1, P3 ;  /* 0x00005d000a039a11 */ /* 0x000fe200018f0c00 */
        /* <DEDUP_REMOVED lines=21> */
[----:B----4-:R-:W-:Y:S01]  /*3190*/  MOV R6, c[0x0][0x308] ;  /* 0x0000c20000067a02 */ /* 0x010fe20000000f00 */
        /* <DEDUP_REMOVED lines=10> */
[----:B------:R4:W-:Y:S01]  /*3240*/  @!P1 LDGSTS.E.BYPASS.LTC128B.128 [R227+0x21000], [R2.64] ;  /* 0x2100000002e39fae */ /* 0x0009e2000b901d44 */
[----:B------:R-:W-:-:S03]  /*3250*/  ISETP.GE.AND P2, PT, R232, UR10, PT ;  /* 0x0000000ae8007c0c */ /* 0x000fc6000bf46270 */
[----:B------:R4:W-:Y:S04]  /*3260*/  @!P1 LDGSTS.E.BYPASS.LTC128B.128 [R227+0x23000], [R2.64+0x80] ;  /* 0x2300008002e39fae */ /* 0x0009e8000b901d44 */
[----:B------:R4:W-:Y:S04]  /*3270*/  @!P1 LDGSTS.E.BYPASS.LTC128B.128 [R227+0x25000], [R2.64+0x100] ;  /* 0x2500010002e39fae */ /* 0x0009e8000b901d44 */
[----:B------:R4:W-:Y:S04]  /*3280*/  @!P1 LDGSTS.E.BYPASS.LTC128B.128 [R227+0x27000], [R2.64+0x180] ;  /* 0x2700018002e39fae */ /* 0x0009e8000b901d44 */
[----:B------:R-:W0:Y:S04]  /*3290*/  LDGDEPBAR ;  /* 0x00000000000079af */ /* 0x000e280000000000 */
[----:B-1----:R1:W2:Y:S04]  /*32a0*/  LDG.E.64 R4, [R6.64+0x8] ;  /* 0x0000080406047981 */ /* 0x0022a8000c1e1b00 */
[----:B-1----:R-:W3:Y:S01]  /*32b0*/  LDG.E.64 R6, [R6.64] ;  /* 0x0000000406067981 */ /* 0x002ee2000c1e1b00 */
[----:B------:R-:W-:Y:S01]  /*32c0*/  IADD3 R0, R232, 0x8, RZ ;  /* 0x00000008e8007810 */ /* 0x000fe20007ffe0ff */
[----:B------:R-:W-:Y:S01]  /*32d0*/  IMAD.MOV.U32 R237, RZ, RZ, 0x7f800000 ;  /* 0x7f800000ffed7424 */ /* 0x000fe200078e00ff */
[----:B----4-:R-:W-:-:S02]  /*32e0*/  MOV R2, 0x4 ;  /* 0x0000000400027802 */ /* 0x010fc40000000f00 */
[----:B------:R-:W-:Y:S02]  /*32f0*/  ISETP.GE.AND P1, PT, R0, UR10, PT ;  /* 0x0000000a00007c0c */ /* 0x000fe4000bf26270 */
[----:B------:R-:W-:Y:S01]  /*3300*/  MOV R238, 0x7f800000 ;  /* 0x7f80000000ee7802 */ /* 0x000fe20000000f00 */
[----:B------:R-:W-:Y:S01]  /*3310*/  IMAD.WIDE R2, R232, R2, UR8 ;  /* 0x00000008e8027e25 */ /* 0x000fe2000f8e0202 */
[----:B------:R-:W-:-:S04]  /*3320*/  SHF.R.S32.HI R0, RZ, 0x1f, R19 ;  /* 0x0000001fff007819 */ /* 0x000fc80000011413 */
[----:B------:R1:W5:Y:S05]  /*3330*/  @!P2 LDG.E R237, [R2.64] ;  /* 0x0000000402eda981 */ /* 0x00036a000c1e1900 */
[----:B------:R1:W5:Y:S01]  /*3340*/  @!P1 LDG.E R238, [R2.64+0x20] ;  /* 0x0000200402ee9981 */ /* 0x000362000c1e1900 */
[----:B------:R-:W-:Y:S01]  /*3350*/  IMAD.MOV.U32 R217, RZ, RZ, 0x20 ;  /* 0x00000020ffd97424 */ /* 0x000fe200078e00ff */
        /* <DEDUP_REMOVED lines=23> */
[----:B-1----:R-:W-:Y:S01]  /*34d0*/  IADD3 R2, R222, 0x4000, RZ ;  /* 0x00004000de027810 */ /* 0x002fe20007ffe0ff */
[----:B------:R-:W-:Y:S01]  /*34e0*/  CS2R R150, SRZ ;  /* 0x0000000000967805 */ /* 0x000fe2000001ff00 */
[----:B------:R-:W-:Y:S01]  /*34f0*/  CS2R R148, SRZ ;  /* 0x0000000000947805 */ /* 0x000fe2000001ff00 */
[----:B------:R-:W-:Y:S01]  /*3500*/  CS2R R142, SRZ ;  /* 0x00000000008e7805 */ /* 0x000fe2000001ff00 */
[----:B------:R-:W-:Y:S01]  /*3510*/  SEL R2, R2, R222, !P0 ;  /* 0x000000de02027207 */ /* 0x000fe20004000000 */
        /* <DEDUP_REMOVED lines=38> */
[----:B------:R-:W-:Y:S01]  /*3780*/  ULDC UR24, c[0x0][0x2e8] ;  /* 0x0000ba0000187ab9 */ /* 0x000fe20000000800 */
[----:B------:R-:W-:Y:S01]  /*3790*/  SHF.L.U32 R213, R2, 0x1, RZ ;  /* 0x0000000102d57819 */ /* 0x000fe200000006ff */
[----:B------:R-:W-:-:S02]  /*37a0*/  UIADD3 UR21, UR21, -UR24, URZ ;  /* 0x8000001815157290 */ /* 0x000fc4000fffe03f */
[----:B------:R-:W-:Y:S02]  /*37b0*/  UIADD3 UR34, UR38, 0x40, URZ ;  /* 0x0000004026227890 */ /* 0x000fe4000fffe03f */
[----:B------:R-:W-:Y:S01]  /*37c0*/  ULDC UR13, c[0x0][0x2e4] ;  /* 0x0000b900000d7ab9 */ /* 0x000fe20000000800 */
[----:B--2---:R-:W-:-:S04]  /*37d0*/  IADD3 R243, P2, P1, R4, UR50, R19 ;  /* 0x0000003204f37c10 */ /* 0x004fc8000f95e013 */
[----:B------:R-:W-:Y:S02]  /*37e0*/  IADD3.X R244, R5, UR54, R0, P2, P1 ;  /* 0x0000003605f47c10 */ /* 0x000fe400097e2400 */
[----:B---3--:R-:W-:Y:S02]  /*37f0*/  R2P PR, R20, 0x6 ;  /* 0x0000000614007804 */ /* 0x008fe40000000000 */
[----:B------:R-:W-:Y:S01]  /*3800*/  IADD3 R0, R223, 0x4000, RZ ;  /* 0x00004000df007810 */ /* 0x000fe20007ffe0ff */
[----:B------:R-:W-:Y:S02]  /*3810*/  CS2R R20, SRZ ;  /* 0x0000000000147805 */ /* 0x000fe4000001ff00 */
[----:B------:R-:W-:Y:S02]  /*3820*/  SEL R217, R217, 0xffffffe0, !P1 ;  /* 0xffffffe0d9d97807 */ /* 0x000fe40004800000 */
[----:B------:R-:W-:Y:S02]  /*3830*/  SEL R0, R0, R223, !P0 ;  /* 0x000000df00007207 */ /* 0x000fe40004000000 */
[----:B------:R-:W-:-:S02]  /*3840*/  SEL R216, R216, 0xffffffc0, !P2 ;  /* 0xffffffc0d8d87807 */ /* 0x000fc40005000000 */
[----:B------:R-:W-:Y:S01]  /*3850*/  IADD3 R219, R218, R217, RZ ;  /* 0x000000d9dadb7210 */ /* 0x000fe20007ffe0ff */
[----:B------:R-:W-:Y:S02]  /*3860*/  IMAD.SHL.U32 R208, R0, 0x2, RZ ;  /* 0x0000000200d07824 */ /* 0x000fe400078e00ff */
[----:B------:R-:W-:Y:S01]  /*3870*/  IMAD.IADD R220, R218, 0x1, R216 ;  /* 0x00000001dadc7824 */ /* 0x000fe200078e02d8 */
[----:B------:R-:W-:Y:S01]  /*3880*/  IADD3 R221, R216, R219, RZ ;  /* 0x000000dbd8dd7210 */ /* 0x000fe20007ffe0ff */
[----:B------:R-:W1:Y:S08]  /*3890*/  R2UR UR20, R6 ;  /* 0x00000000061473c2 */ /* 0x000e7000000e0000 */
[----:B------:R-:W2:Y:S01]  /*38a0*/  R2UR UR19, R7 ;  /* 0x00000000071373c2 */ /* 0x000ea200000e0000 */
[----:B-1----:R-:W-:-:S02]  /*38b0*/  UIADD3 UR33, UR20, -0x61c88647, URZ ;  /* 0x9e3779b914217890 */ /* 0x002fc4000fffe03f */
[----:B------:R-:W-:Y:S02]  /*38c0*/  UIADD3 UR31, UR20, 0x3c6ef372, URZ ;  /* 0x3c6ef372141f7890 */ /* 0x000fe4000fffe03f */
[----:B------:R-:W-:Y:S02]  /*38d0*/  UIADD3 UR29, UR20, -0x255992d5, URZ ;  /* 0xdaa66d2b141d7890 */ /* 0x000fe4000fffe03f */
[----:B------:R-:W-:Y:S02]  /*38e0*/  UIADD3 UR27, UR20, 0x78dde6e4, URZ ;  /* 0x78dde6e4141b7890 */ /* 0x000fe4000fffe03f */
[----:B--2---:R-:W-:Y:S02]  /*38f0*/  UIADD3 UR32, UR19, -0x4498517b, URZ ;  /* 0xbb67ae8513207890 */ /* 0x004fe4000fffe03f */
[----:B------:R-:W-:Y:S02]  /*3900*/  UIADD3 UR30, UR19, 0x76cf5d0a, URZ ;  /* 0x76cf5d0a131e7890 */ /* 0x000fe4000fffe03f */
[----:B------:R-:W-:-:S02]  /*3910*/  UIADD3 UR28, UR19, 0x32370b8f, URZ ;  /* 0x32370b8f131c7890 */ /* 0x000fc4000fffe03f */
[----:B------:R-:W-:Y:S02]  /*3920*/  UIADD3 UR26, UR19, -0x126145ec, URZ ;  /* 0xed9eba14131a7890 */ /* 0x000fe4000fffe03f */
[----:B------:R-:W-:Y:S02]  /*3930*/  UIADD3 UR25, UR20, 0x1715609d, URZ ;  /* 0x1715609d14197890 */ /* 0x000fe4000fffe03f */
[----:B------:R-:W-:Y:S02]  /*3940*/  UIADD3 UR24, UR19, -0x56f99767, URZ ;  /* 0xa906689913187890 */ /* 0x000fe4000fffe03f */
[----:B------:R-:W-:Y:S02]  /*3950*/  UIADD3 UR23, UR20, -0x4ab325aa, URZ ;  /* 0xb54cda5614177890 */ /* 0x000fe4000fffe03f */
[----:B------:R-:W-:Y:S02]  /*3960*/  UIADD3 UR22, UR19, 0x646e171e, URZ ;  /* 0x646e171e13167890 */ /* 0x000fe4000fffe03f */
.L_x_1825:
        /* <DEDUP_REMOVED lines=138> */
.L_x_1821:
[----:B------:R-:W-:Y:S01]  /*4210*/  IADD3 R0, R232, UR11, RZ ;  /* 0x0000000be8007c10 */ /* 0x000fe2000fffe0ff */
[----:B------:R-:W1:Y:S01]  /*4220*/  S2R R86, SR_TID.X ;  /* 0x0000000000567919 */ /* 0x000e620000002100 */
[----:B------:R-:W-:Y:S02]  /*4230*/  UIADD3 UR11, -UR10, UR7, -UR18 ;  /* 0x000000070a0b7290 */ /* 0x000fe4000fffe912 */
[C---:B------:R-:W-:Y:S01]  /*4240*/  IADD3 R2, R0.reuse, 0x8, RZ ;  /* 0x0000000800027810 */ /* 0x040fe20007ffe0ff */
[----:B------:R-:W-:Y:S03]  /*4250*/  UMOV UR13, UR10 ;  /* 0x0000000a000d7c82 */ /* 0x000fe60008000000 */
[----:B------:R-:W-:Y:S02]  /*4260*/  IADD3 R85, R0, UR11, RZ ;  /* 0x0000000b00557c10 */ /* 0x000fe4000fffe0ff */
[----:B------:R-:W-:Y:S01]  /*4270*/  IADD3 R3, R2, UR11, RZ ;  /* 0x0000000b02037c10 */ /* 0x000fe2000fffe0ff */
        /* <DEDUP_REMOVED lines=67> */
.L_x_1822:
        /* <DEDUP_REMOVED lines=8> */
[----:B------:R-:W-:Y:S01]  /*4730*/  FFMA.FTZ R8, R8, c[0x0][0x23c], -R2 ;  /* 0x00008f0008087a23 */ /* 0x000fe20000010802 */
        /* <DEDUP_REMOVED lines=267> */
[-C--:B------:R-:W-:Y:S01]  /*57f0*/  FSEL R0, R0, R113.reuse, P0 ;  /* 0x0000007100007208 */ /* 0x080fe20000000000 */
[----:B------:R-:W-:Y:S01]  /*5800*/  FADD.FTZ R2, -R113, R6 ;  /* 0x0000000671027221 */ /* 0x000fe20000010100 */
[----:B------:R-:W-:Y:S01]  /*5810*/  FSETP.GE.FTZ.AND P0, PT, R128, RZ, PT ;  /* 0x000000ff8000720b */ /* 0x000fe20003f16000 */
[C---:B------:R-:W-:Y:S01]  /*5820*/  FADD.FTZ R8, -R114.reuse, R8 ;  /* 0x0000000872087221 */ /* 0x040fe20000010100 */
[----:B------:R-:W-:Y:S01]  /*5830*/  FSEL R3, R3, R114, P2 ;  /* 0x0000007203037208 */ /* 0x000fe20001000000 */
[----:B------:R-:W-:Y:S01]  /*5840*/  FADD.FTZ R4, -R114, R4 ;  /* 0x0000000472047221 */ /* 0x000fe20000010100 */
[----:B------:R-:W-:Y:S02]  /*5850*/  FSETP.GE.FTZ.AND P2, PT, R118, RZ, PT ;  /* 0x000000ff7600720b */ /* 0x000fe40003f56000 */
[----:B------:R-:W-:Y:S01]  /*5860*/  FADD.FTZ R11, -R113, R11 ;  /* 0x0000000b710b7221 */ /* 0x000fe20000010100 */
[----:B------:R-:W-:Y:S01]  /*5870*/  FSEL R2, R2, R113, P1 ;  /* 0x0000007102027208 */ /* 0x000fe20000800000 */
[----:B------:R-:W-:Y:S01]  /*5880*/  FMUL.FTZ R89, R127, R0 ;  /* 0x000000007f597220 */ /* 0x000fe20000410000 */
[-C--:B------:R-:W-:Y:S01]  /*5890*/  FSEL R0, R8, R114.reuse, P0 ;  /* 0x0000007208007208 */ /* 0x080fe20000000000 */
[----:B------:R-:W-:Y:S01]  /*58a0*/  FMUL.FTZ R6, R121, R3 ;  /* 0x0000000379067220 */ /* 0x000fe20000410000 */
[----:B------:R-:W-:Y:S01]  /*58b0*/  FSETP.GE.FTZ.AND P0, PT, R129, RZ, PT ;  /* 0x000000ff8100720b */ /* 0x000fe20003f16000 */
[----:B------:R-:W-:Y:S01]  /*58c0*/  FADD.FTZ R3, -R114, R13 ;  /* 0x0000000d72037221 */ /* 0x000fe20000010100 */
[----:B------:R-:W-:Y:S01]  /*58d0*/  FSEL R4, R4, R114, P3 ;  /* 0x0000007204047208 */ /* 0x000fe20001800000 */
[----:B------:R-:W-:Y:S01]  /*58e0*/  FADD.FTZ R10, -R113, R10 ;  /* 0x0000000a710a7221 */ /* 0x000fe20000010100 */
[----:B------:R-:W-:Y:S01]  /*58f0*/  FSETP.GE.FTZ.AND P1, PT, R122, RZ, PT ;  /* 0x000000ff7a00720b */ /* 0x000fe20003f36000 */
        /* <DEDUP_REMOVED lines=11> */
[----:B------:R-:W-:Y:S01]  /*59b0*/  FSETP.GE.FTZ.AND P0, PT, R123, RZ, PT ;  /* 0x000000ff7b00720b */ /* 0x000fe20003f16000 */
[----:B------:R-:W-:Y:S01]  /*59c0*/  FADD.FTZ R0, -R113, R18 ;  /* 0x0000001271007221 */ /* 0x000fe20000010100 */
[----:B------:R-:W-:Y:S01]  /*59d0*/  FSEL R4, R4, R114, P3 ;  /* 0x0000007204047208 */ /* 0x000fe20001800000 */
[----:B------:R-:W-:Y:S01]  /*59e0*/  FMUL.FTZ R13, R118, R3 ;  /* 0x00000003760d7220 */ /* 0x000fe20000410000 */
[-C--:B------:R-:W-:Y:S01]  /*59f0*/  FSEL R3, R15, R113.reuse, P1 ;  /* 0x000000710f037208 */ /* 0x080fe20000800000 */
[----:B------:R-:W-:Y:S01]  /*5a00*/  FADD.FTZ R5, -R114, R9 ;  /* 0x0000000972057221 */ /* 0x000fe20000010100 */
[----:B------:R-:W-:Y:S01]  /*5a10*/  FSETP.GE.FTZ.AND P1, PT, R115, RZ, PT ;  /* 0x000000ff7300720b */ /* 0x000fe20003f36000 */
[----:B------:R-:W-:Y:S01]  /*5a20*/  FADD.FTZ R14, -R113, R14 ;  /* 0x0000000e710e7221 */ /* 0x000fe20000010100 */
[----:B------:R-:W-:Y:S01]  /*5a30*/  FSETP.GE.FTZ.AND P3, PT, R116, RZ, PT ;  /* 0x000000ff7400720b */ /* 0x000fe20003f76000 */
[----:B------:R-:W-:Y:S01]  /*5a40*/  FMUL.FTZ R86, R122, R2 ;  /* 0x000000027a567220 */ /* 0x000fe20000410000 */
[----:B------:R-:W-:Y:S01]  /*5a50*/  FSEL R0, R0, R113, P1 ;  /* 0x0000007100007208 */ /* 0x000fe20000800000 */
[----:B------:R-:W-:Y:S01]  /*5a60*/  FADD.FTZ R2, -R114, R16 ;  /* 0x0000001072027221 */ /* 0x000fe20000010100 */
[----:B------:R-:W-:Y:S01]  /*5a70*/  PLOP3.LUT P1, PT, PT, PT, UP2, 0x80, 0x0 ;  /* 0x000000000000781c */ /* 0x000fe20003f2f028 */
[----:B------:R-:W-:Y:S01]  /*5a80*/  FMUL.FTZ R85, R120, R4 ;  /* 0x0000000478557220 */ /* 0x000fe20000410000 */
[----:B------:R-:W-:Y:S01]  /*5a90*/  FSEL R5, R5, R114, P4 ;  /* 0x0000007205057208 */ /* 0x000fe20002000000 */
[----:B------:R-:W-:Y:S01]  /*5aa0*/  FMUL.FTZ R11, R119, R3 ;  /* 0x00000003770b7220 */ /* 0x000fe20000410000 */
        /* <DEDUP_REMOVED lines=39> */
.L_x_1823:
        /* <DEDUP_REMOVED lines=129> */
.L_x_1824:
        /* <DEDUP_REMOVED lines=16> */
[----:B------:R-:W-:Y:S05]  /*6630*/  LDSM.16.MT88.4 R200, [R0+0x18800] ;  /* 0x0188000000c8783b */ /* 0x000fea0000004200 */
[----:B------:R-:W-:Y:S05]  /*6640*/  LDSM.16.M88.4 R204, [R219+0x1000] ;  /* 0x00100000dbcc783b */ /* 0x000fea0000000200 */
        /* <DEDUP_REMOVED lines=18> */
[----:B------:R-:W2:Y:S07]  /*6770*/  LDSM.16.M88.4 R196, [R219] ;  /* 0x00000000dbc4783b */ /* 0x000eae0000000200 */
        /* <DEDUP_REMOVED lines=18> */
[----:B------:R-:W-:Y:S07]  /*68a0*/  LDSM.16.M88.4 R204, [R220+0x1000] ;  /* 0x00100000dccc783b */ /* 0x000fee0000000200 */
[----:B------:R-:W-:Y:S01]  /*68b0*/  HMMA.16816.F32.BF16 R128, R196, R202, R128 ;  /* 0x000000cac480723c */ /* 0x000fe20000041880 */
[----:B------:R-:W-:Y:S05]  /*68c0*/  LDSM.16.M88.4 R196, [R220] ;  /* 0x00000000dcc4783b */ /* 0x000fea0000000200 */
[----:B------:R-:W2:Y:S02]  /*68d0*/  LDSM.16.MT88.4 R200, [R0+0x19000] ;  /* 0x0190000000c8783b */ /* 0x000ea40000004200 */
        /* <DEDUP_REMOVED lines=41> */
[----:B------:R-:W-:Y:S01]  /*6b70*/  IMAD.SHL.U32 R200, R242, 0x8, RZ ;  /* 0x00000008f2c87824 */ /* 0x000fe200078e00ff */
[-C--:B------:R-:W-:Y:S04]  /*6b80*/  HMMA.16816.F32.BF16 R124, R204, R202.reuse, R124 ;  /* 0x000000cacc7c723c */ /* 0x080fe8000004187c */
[-C--:B-1----:R-:W-:Y:S01]  /*6b90*/  LEA R2, P0, R200, R224.reuse, 0x2 ;  /* 0x000000e0c8027211 */ /* 0x082fe200078010ff */
[----:B------:R-:W-:Y:S03]  /*6ba0*/  IMAD.SHL.U32 R201, R242, 0x10, RZ ;  /* 0x00000010f2c97824 */ /* 0x000fe600078e00ff */
[----:B------:R-:W-:Y:S04]  /*6bb0*/  HMMA.16816.F32.BF16 R128, R196, R202, R128 ;  /* 0x000000cac480723c */ /* 0x000fe80000041880 */
[-C--:B------:R-:W-:Y:S02]  /*6bc0*/  LEA.HI.X.SX32 R3, R200, R225.reuse, 0x2, P0 ;  /* 0x000000e1c8037211 */ /* 0x080fe400000f16ff */
[-C--:B------:R-:W-:Y:S01]  /*6bd0*/  LEA R4, P0, R0, R224.reuse, 0x2 ;  /* 0x000000e000047211 */ /* 0x080fe200078010ff */
[C---:B------:R-:W-:Y:S01]  /*6be0*/  IMAD.SHL.U32 R197, R242.reuse, 0x20, RZ ;  /* 0x00000020f2c57824 */ /* 0x040fe200078e00ff */
[CC--:B------:R-:W-:Y:S01]  /*6bf0*/  LEA R198, P1, R201.reuse, R224.reuse, 0x2 ;  /* 0x000000e0c9c67211 */ /* 0x0c0fe200078210ff */
[----:B------:R1:W-:Y:S03]  /*6c00*/  RED.E.ADD.F32.FTZ.RN.STRONG.GPU [R2.64], R5 ;  /* 0x000000050200798e */ /* 0x0003e6000c10e784 */
[-C--:B------:R-:W-:Y:S01]  /*6c10*/  LEA.HI.X.SX32 R199, R201, R225.reuse, 0x2, P1 ;  /* 0x000000e1c9c77211 */ /* 0x080fe200008f16ff */
[----:B------:R-:W-:Y:S01]  /*6c20*/  IMAD R202, R242, 0x28, RZ ;  /* 0x00000028f2ca7824 */ /* 0x000fe200078e02ff */
        /* <DEDUP_REMOVED lines=573> */
.L_x_1826:
        /* <DEDUP_REMOVED lines=19> */
.L_x_1827:
[----:B------:R-:W-:Y:S01]  /*9130*/  BAR.SYNC.DEFER_BLOCKING 0x0 ;  /* 0x0000000000007b1d */ /* 0x000fe20000010000 */
[----:B------:R-:W-:Y:S01]  /*9140*/  USHF.R.S32.HI UR10, URZ, 0x1f, UR38 ;  /* 0x0000001f3f0a7899 */ /* 0x000fe20008011426 */
[--C-:B-1----:R-:W-:Y:S01]  /*9150*/  SHF.R.S32.HI R5, RZ, 0x1f, R248.reuse ;  /* 0x0000001fff057819 */ /* 0x102fe200000114f8 */
[----:B------:R-:W-:Y:S01]  /*9160*/  IMAD.U32 R2, RZ, RZ, UR38 ;  /* 0x00000026ff027e24 */ /* 0x000fe2000f8e00ff */
[----:B------:R-:W-:Y:S01]  /*9170*/  UIMAD UR7, UR35, -0x40, UR7 ;  /* 0xffffffc0230778a4 */ /* 0x000fe2000f8e0207 */
[----:B------:R-:W-:Y:S01]  /*9180*/  IMAD.MOV.U32 R4, RZ, RZ, R248 ;  /* 0x000000ffff047224 */ /* 0x000fe200078e00f8 */
[----:B------:R-:W-:Y:S01]  /*9190*/  ULDC.64 UR8, c[0x0][0x3a0] ;  /* 0x0000e80000087ab9 */ /* 0x000fe20000000a00 */
[----:B------:R-:W-:Y:S01]  /*91a0*/  IMAD.U32 R6, RZ, RZ, UR41 ;  /* 0x00000029ff067e24 */ /* 0x000fe2000f8e00ff */
[----:B------:R-:W-:Y:S01]  /*91b0*/  UIMAD UR6, UR10, UR8, URZ ;  /* 0x000000080a0672a4 */ /* 0x000fe2000f8e023f */
[----:B------:R-:W-:Y:S01]  /*91c0*/  IMAD.WIDE.U32 R2, R2, c[0x0][0x3a0], R4 ;  /* 0x0000e80002027a25 */ /* 0x000fe200078e0004 */
[----:B------:R-:W-:Y:S01]  /*91d0*/  USHF.R.S32.HI UR13, URZ, 0x1f, UR41 ;  /* 0x0000001f3f0d7899 */ /* 0x000fe20008011429 */
[----:B------:R-:W-:Y:S01]  /*91e0*/  ISETP.GE.AND P2, PT, R239, UR7, PT ;  /* 0x00000007ef007c0c */ /* 0x000fe2000bf46270 */
[----:B------:R-:W-:Y:S01]  /*91f0*/  UIMAD UR6, UR38, UR9, UR6 ;  /* 0x00000009260672a4 */ /* 0x000fe2000f8e0206 */
[----:B------:R-:W-:Y:S01]  /*9200*/  BSSY B0, `(.L_x_1828) ;  /* 0x0000027000007945 */ /* 0x000fe20003800000 */
[----:B------:R-:W-:Y:S01]  /*9210*/  IADD3 R2, P0, R2, UR14, RZ ;  /* 0x0000000e02027c10 */ /* 0x000fe2000ff1e0ff */
[----:B------:R-:W-:Y:S01]  /*9220*/  ULDC.64 UR8, c[0x0][0x3b8] ;  /* 0x0000ee0000087ab9 */ /* 0x000fe20000000a00 */
[----:B------:R-:W-:-:S02]  /*9230*/  SHF.R.S32.HI R11, RZ, 0x1f, R239 ;  /* 0x0000001fff0b7819 */ /* 0x000fc400000114ef */
[----:B------:R-:W-:Y:S01]  /*9240*/  IMAD.U32 R0, RZ, RZ, UR6 ;  /* 0x00000006ff007e24 */ /* 0x000fe2000f8e00ff */
[----:B------:R-:W-:-:S04]  /*9250*/  UIMAD UR6, UR13, UR8, URZ ;  /* 0x000000080d0672a4 */ /* 0x000fc8000f8e023f */
[----:B------:R-:W-:Y:S01]  /*9260*/  IADD3.X R3, R3, UR15, R0, P0, !PT ;  /* 0x0000000f03037c10 */ /* 0x000fe200087fe400 */
[----:B------:R1:W2:Y:S01]  /*9270*/  LDS.128 R40, [R227+0x19000] ;  /* 0x01900000e3287984 */ /* 0x0002a20000000c00 */
[----:B------:R-:W-:-:S03]  /*9280*/  UIMAD UR6, UR41, UR9, UR6 ;  /* 0x00000009290672a4 */ /* 0x000fc6000f8e0206 */
        /* <DEDUP_REMOVED lines=30> */
.L_x_1829:
[----:B--23--:R-:W-:Y:S05]  /*9470*/  BSYNC B0 ;  /* 0x0000000000007941 */ /* 0x00cfea0003800000 */
.L_x_1828:
        /* <DEDUP_REMOVED lines=18> */
.L_x_1831:
[----:B------:R-:W-:Y:S05]  /*95a0*/  BSYNC B0 ;  /* 0x0000000000007941 */ /* 0x000fea0003800000 */
.L_x_1830:
[----:B------:R-:W-:Y:S01]  /*95b0*/  ULDC.64 UR6, c[0x0][0x3a8] ;  /* 0x0000ea0000067ab9 */ /* 0x000fe20000000a00 */
[----:B--2---:R-:W-:Y:S01]  /*95c0*/  IMAD.U32 R2, RZ, RZ, UR38 ;  /* 0x00000026ff027e24 */ /* 0x004fe2000f8e00ff */
[----:B------:R-:W-:Y:S01]  /*95d0*/  UIMAD UR6, UR10, UR6, URZ ;  /* 0x000000060a0672a4 */ /* 0x000fe2000f8e023f */
[----:B------:R-:W-:Y:S01]  /*95e0*/  BSSY B0, `(.L_x_1832) ;  /* 0x000001a000007945 */ /* 0x000fe20003800000 */
[----:B------:R-:W-:Y:S01]  /*95f0*/  USHF.R.S32.HI UR8, URZ, 0x1f, UR41 ;  /* 0x0000001f3f087899 */ /* 0x000fe20008011429 */
        /* <DEDUP_REMOVED lines=24> */
.L_x_1833:
[----:B------:R-:W-:Y:S05]  /*9780*/  BSYNC B0 ;  /* 0x0000000000007941 */ /* 0x000fea0003800000 */
.L_x_1832:
        /* <DEDUP_REMOVED lines=15> */
.L_x_1814:
[----:B------:R-:W-:Y:S05]  /*9880*/  BSYNC B1 ;  /* 0x0000000000017941 */ /* 0x000fea0003800000 */
.L_x_1800:
        /* <DEDUP_REMOVED lines=11> */
.L_x_1834:
[----:B------:R-:W-:Y:S05]  /*9940*/  EXIT ;  /* 0x000000000000794d */ /* 0x000fea0003800000 */
.L_x_1836:
        /* <DEDUP_REMOVED lines=11> */
.L_x_2048:


//--------------------- .text._ZN5flash44flash_bwd_dq_dk_dv_loop_seqk_parallel_kernelI23Flash_bwd_kernel_traitsILi256ELi64ELi64ELi8ELi4ELi2ELi2ELb0ELb0EN7cutlass10bfloat16_tE19Flash_kernel_traitsILi256ELi64ELi64ELi8ES3_EELb0ELb0ELb1ELb0ELb0ELb1ELb1EEEvNS_16Flash_bwd_paramsE --------------------------
	.section	.text._ZN5flash44flash_bwd_dq_dk_dv_loop_seqk_parallel_kernelI23Flash_bwd_kernel_traitsILi256ELi64ELi64ELi8ELi4ELi2ELi2ELb0ELb0EN7cutlass10bfloat16_tE19Flash_kernel_traitsILi256ELi64ELi64ELi8ES3_EELb0ELb0ELb1ELb0ELb0ELb1ELb1EEEvNS_16Flash_bwd_paramsE,"ax",@progbits
	.sectioninfo	@"SHI_REGISTERS=255"
	.align	128
        .global         _ZN5flash44flash_bwd_dq_dk_dv_loop_seqk_parallel_kernelI23Flash_bwd_kernel_traitsILi256ELi64ELi64ELi8ELi4ELi2ELi2ELb0ELb0EN7cutlass10bfloat16_tE19Flash_kernel_traitsILi256ELi64ELi64ELi8ES3_EELb0ELb0ELb1ELb0ELb0ELb1ELb1EEEvNS_16Flash_bwd_paramsE
        .type           _ZN5flash44flash_bwd_dq_dk_dv_loop_seqk_parallel_kernelI23Flash_bwd_kernel_traitsILi256ELi64ELi64ELi8ELi4ELi2ELi2ELb0ELb0EN7cutlass10bfloat16_tE19Flash_kernel_traitsILi256ELi64ELi64ELi8ES3_EELb0ELb0ELb1ELb0ELb0ELb1ELb1EEEvNS_16Flash_bwd_paramsE,@function
        .size           _ZN5flash44flash_bwd_dq_dk_dv_loop_seqk_parallel_kernelI23Flash_bwd_kernel_traitsILi256ELi64ELi64ELi8ELi4ELi2ELi2ELb0ELb0EN7cutlass10bfloat16_tE19Flash_kernel_traitsILi256ELi64ELi64ELi8ES3_EELb0ELb0ELb1ELb0ELb0ELb1ELb1EEEvNS_16Flash_bwd_paramsE,(.L_x_2049 - _ZN5flash44flash_bwd_dq_dk_dv_loop_seqk_parallel_kernelI23Flash_bwd_kernel_traitsILi256ELi64ELi64ELi8ELi4ELi2ELi2ELb0ELb0EN7cutlass10bfloat16_tE19Flash_kernel_traitsILi256ELi64ELi64ELi8ES3_EELb0ELb0ELb1ELb0ELb0ELb1ELb1EEEvNS_16Flash_bwd_paramsE)
        .other          _ZN5flash44flash_bwd_dq_dk_dv_loop_seqk_parallel_kernelI23Flash_bwd_kernel_traitsILi256ELi64ELi64ELi8ELi4ELi2ELi2ELb0ELb0EN7cutlass10bfloat16_tE19Flash_kernel_traitsILi256ELi64ELi64ELi8ES3_EELb0ELb0ELb1ELb0ELb0ELb1ELb1EEEvNS_16Flash_bwd_paramsE,@"STO_CUDA_ENTRY STV_DEFAULT"
_ZN5flash44flash_bwd_dq_dk_dv_loop_seqk_parallel_kernelI23Flash_bwd_kernel_traitsILi256ELi64ELi64ELi8ELi4ELi2ELi2ELb0ELb0EN7cutlass10bfloat16_tE19Flash_kernel_traitsILi256ELi64ELi64ELi8ES3_EELb0ELb0ELb1ELb0ELb0ELb1ELb1EEEvNS_16Flash_bwd_paramsE:
.text._ZN5flash44flash_bwd_dq_dk_dv_loop_seqk_parallel_kernelI23Flash_bwd_kernel_traitsILi256ELi64ELi64ELi8ELi4ELi2ELi2ELb0ELb0EN7cutlass10bfloat16_tE19Flash_kernel_traitsILi256ELi64ELi64ELi8ES3_EELb0ELb0ELb1ELb0ELb0ELb1ELb1EEEvNS_16Flash_bwd_paramsE:
        /* <DEDUP_REMOVED lines=29> */
[----:B--2---:R-:W-:Y:S01]  /*01d0*/  UIMAD.WIDE.U32 UR46, UR34, UR14, URZ ;  /* 0x0000000e222e72a5 */ /* 0x004fe2000f8e003f */
[----:B------:R-:W-:Y:S01]  /*01e0*/  IMAD.SHL.U32 R252, R13, 0x2, RZ ;  /* 0x000000020dfc7824 */ /* 0x000fe200078e00ff */
        /* <DEDUP_REMOVED lines=34> */
[----:B------:R-:W-:Y:S01]  /*0410*/  IMAD.IADD R0, R13, 0x1, -R0 ;  /* 0x000000010d007824 */ /* 0x000fe200078e0a00 */
[----:B------:R-:W-:Y:S01]  /*0420*/  LOP3.LUT R2, R2, 0xfffffff8, RZ, 0xc0, !PT ;  /* 0xfffffff802027812 */ /* 0x000fe200078ec0ff */
[----:B------:R-:W-:Y:S01]  /*0430*/  @UP5 UIMAD UR56, UR34, UR51, URZ ;  /* 0x00000033223852a4 */ /* 0x000fe2000f8e023f */
[----:B------:R-:W-:Y:S01]  /*0440*/  SHF.R.S32.HI R247, RZ, 0x3, R11 ;  /* 0x00000003fff77819 */ /* 0x000fe2000001140b */
[----:B------:R-:W-:Y:S01]  /*0450*/  ULDC.64 UR4, c[0x0][0x118] ;  /* 0x0000460000047ab9 */ /* 0x000fe20000000a00 */
[----:B------:R-:W-:Y:S01]  /*0460*/  SHF.R.S32.HI R3, RZ, 0x1f, R0 ;  /* 0x0000001fff037819 */ /* 0x000fe20000011400 */
[----:B------:R-:W-:Y:S01]  /*0470*/  IMAD.IADD R6, R5, 0x1, -R2 ;  /* 0x0000000105067824 */ /* 0x000fe200078e0a02 */
[----:B------:R-:W-:Y:S01]  /*0480*/  LOP3.LUT R2, R7, 0xfffffff0, RZ, 0xc0, !PT ;  /* 0xfffffff007027812 */ /* 0x000fe200078ec0ff */
[----:B------:R-:W-:Y:S01]  /*0490*/  ULDC UR42, c[0x0][0x2e8] ;  /* 0x0000ba00002a7ab9 */ /* 0x000fe20000000800 */
[----:B------:R-:W-:Y:S01]  /*04a0*/  LEA.HI R15, R3, R0, RZ, 0x2 ;  /* 0x00000000030f7211 */ /* 0x000fe200078f10ff */
[----:B------:R-:W-:Y:S01]  /*04b0*/  IMAD.SHL.U32 R3, R247, 0x40, RZ ;  /* 0x00000040f7037824 */ /* 0x000fe200078e00ff */
[----:B------:R-:W-:Y:S01]  /*04c0*/  LOP3.LUT R0, R11, 0xfffffff8, RZ, 0xc0, !PT ;  /* 0xfffffff80b007812 */ /* 0x000fe200078ec0ff */
[----:B------:R-:W-:Y:S01]  /*04d0*/  IMAD.IADD R2, R13, 0x1, -R2 ;  /* 0x000000010d027824 */ /* 0x000fe200078e0a02 */
[----:B------:R-:W-:-:S02]  /*04e0*/  ULOP3.LUT UR58, UR38, UR58, URZ, 0x3c, !UPT ;  /* 0x0000003a263a7292 */ /* 0x000fc4000f8e3c3f */
[----:B------:R-:W-:Y:S01]  /*04f0*/  LOP3.LUT R3, R3, 0x1c0, RZ, 0xc0, !PT ;  /* 0x000001c003037812 */ /* 0x000fe200078ec0ff */
[----:B------:R-:W-:Y:S01]  /*0500*/  IMAD.IADD R0, R13, 0x1, -R0 ;  /* 0x000000010d007824 */ /* 0x000fe200078e0a00 */
[----:B------:R-:W-:Y:S01]  /*0510*/  SHF.R.S32.HI R4, RZ, 0x1f, R2 ;  /* 0x0000001fff047819 */ /* 0x000fe20000011402 */
[----:B------:R-:W-:Y:S01]  /*0520*/  USHF.R.S32.HI UR59, URZ, 0x1f, UR38 ;  /* 0x0000001f3f3b7899 */ /* 0x000fe20008011426 */
[----:B------:R-:W-:Y:S01]  /*0530*/  SHF.R.U32.HI R5, RZ, 0x3, R3 ;  /* 0x00000003ff057819 */ /* 0x000fe20000011603 */
[----:B------:R-:W-:Y:S01]  /*0540*/  IMAD.SHL.U32 R16, R0, 0x8, RZ ;  /* 0x0000000800107824 */ /* 0x000fe200078e00ff */
[----:B------:R-:W-:Y:S01]  /*0550*/  LEA.HI R9, R4, R2, RZ, 0x3 ;  /* 0x0000000204097211 */ /* 0x000fe200078f18ff */
[----:B------:R-:W-:Y:S01]  /*0560*/  UISETP.NE.AND UP6, UPT, UR10, URZ, UPT ;  /* 0x0000003f0a00728c */ /* 0x000fe2000bfc5270 */
[C---:B------:R-:W-:Y:S01]  /*0570*/  LOP3.LUT P4, RZ, R0.reuse, 0x2, RZ, 0xc0, !PT ;  /* 0x0000000200ff7812 */ /* 0x040fe2000788c0ff */
[----:B------:R-:W-:Y:S01]  /*0580*/  USHF.R.S32.HI UR61, URZ, 0x1f, UR34 ;  /* 0x0000001f3f3d7899 */ /* 0x000fe20008011422 */
[----:B------:R-:W-:Y:S01]  /*0590*/  LOP3.LUT R4, R3, 0x38, R16, 0xf8, !PT ;  /* 0x0000003803047812 */ /* 0x000fe200078ef810 */
[----:B------:R1:W-:Y:S01]  /*05a0*/  STL [R1], R16 ;  /* 0x0000001001007387 */ /* 0x0003e20000100800 */
[----:B------:R-:W-:Y:S01]  /*05b0*/  LOP3.LUT R3, R9, 0xfffffff8, RZ, 0xc0, !PT ;  /* 0xfffffff809037812 */ /* 0x000fe200078ec0ff */
[----:B------:R-:W-:Y:S01]  /*05c0*/  USHF.R.S32.HI UR60, URZ, 0x1f, UR38 ;  /* 0x0000001f3f3c7899 */ /* 0x000fe20008011426 */
[C---:B------:R-:W-:Y:S01]  /*05d0*/  LOP3.LUT P3, RZ, R0.reuse, 0x4, RZ, 0xc0, !PT ;  /* 0x0000000400ff7812 */ /* 0x040fe2000786c0ff */
[----:B------:R-:W-:Y:S01]  /*05e0*/  IMAD.SHL.U32 R0, R0, 0x40, RZ ;  /* 0x0000004000007824 */ /* 0x000fe200078e00ff */
[----:B------:R-:W-:Y:S01]  /*05f0*/  LOP3.LUT R7, R4, R5, RZ, 0x3c, !PT ;  /* 0x0000000504077212 */ /* 0x000fe200078e3cff */
[----:B------:R-:W-:Y:S01]  /*0600*/  UIMAD.WIDE.U32 UR44, UR36, UR46, URZ ;  /* 0x0000002e242c72a5 */ /* 0x000fe2000f8e003f */
[-C--:B------:R-:W-:Y:S01]  /*0610*/  LEA.HI R5, R12, R13.reuse, RZ, 0x7 ;  /* 0x0000000d0c057211 */ /* 0x080fe200078f38ff */
[----:B------:R-:W-:Y:S01]  /*0620*/  UIMAD UR53, UR37, UR46, URZ ;  /* 0x0000002e253572a4 */ /* 0x000fe2000f8e023f */
[----:B------:R-:W-:Y:S01]  /*0630*/  LOP3.LUT R0, R0, 0x1c0, RZ, 0xc0, !PT ;  /* 0x000001c000007812 */ /* 0x000fe200078ec0ff */
[----:B------:R-:W-:Y:S01]  /*0640*/  USHF.R.S32.HI UR55, URZ, 0x1f, UR49 ;  /* 0x0000001f3f377899 */ /* 0x000fe20008011431 */
[----:B------:R-:W-:Y:S01]  /*0650*/  SHF.R.S32.HI R5, RZ, 0x7, R5 ;  /* 0x00000007ff057819 */ /* 0x000fe20000011405 */
[----:B------:R-:W-:Y:S01]  /*0660*/  UIMAD UR52, UR6, UR52, URZ ;  /* 0x00000034063472a4 */ /* 0x000fe2000f8e023f */
[----:B------:R-:W-:Y:S01]  /*0670*/  LOP3.LUT R213, R0, 0x8, R11, 0xf8, !PT ;  /* 0x0000000800d57812 */ /* 0x000fe200078ef80b */
[----:B------:R-:W-:Y:S01]  /*0680*/  @!UP5 UIMAD UR51, UR7, UR51, URZ ;  /* 0x000000330733d2a4 */ /* 0x000fe2000f8e023f */
[----:B------:R-:W-:Y:S01]  /*0690*/  SHF.R.U32.HI R218, RZ, 0x3, R0 ;  /* 0x00000003ffda7819 */ /* 0x000fe20000011600 */
[----:B------:R-:W-:Y:S01]  /*06a0*/  USHF.R.S32.HI UR50, URZ, 0x1f, UR43 ;  /* 0x0000001f3f327899 */ /* 0x000fe2000801142b */
[----:B------:R-:W-:Y:S01]  /*06b0*/  LEA.HI R4, R12, R13, RZ, 0x6 ;  /* 0x0000000d0c047211 */ /* 0x000fe200078f30ff */
[----:B------:R-:W-:Y:S01]  /*06c0*/  UMOV UR41, 0xffff8000 ;  /* 0xffff800000297882 */ /* 0x000fe20000000000 */
[----:B------:R-:W-:-:S02]  /*06d0*/  LOP3.LUT R213, R213, R218, RZ, 0x3c, !PT ;  /* 0x000000dad5d57212 */ /* 0x000fc400078e3cff */
        /* <DEDUP_REMOVED lines=8> */
[----:B------:R1:W-:Y:S01]  /*0760*/  STL [R1+0xc], R16 ;  /* 0x00000c1001007387 */ /* 0x0003e20000100800 */
        /* <DEDUP_REMOVED lines=11> */
[----:B------:R-:W-:Y:S01]  /*0820*/  IMAD.SHL.U32 R4, R0, 0x8, RZ ;  /* 0x0000000800047824 */ /* 0x000fe200078e00ff */
[----:B------:R-:W-:Y:S01]  /*0830*/  LOP3.LUT R252, R3, 0x6, R252, 0xf8, !PT ;  /* 0x0000000603fc7812 */ /* 0x000fe200078ef8fc */
[----:B------:R-:W-:Y:S01]  /*0840*/  IMAD.SHL.U32 R0, R6, 0x40, RZ ;  /* 0x0000004006007824 */ /* 0x000fe200078e00ff */
[----:B------:R1:W-:Y:S01]  /*0850*/  STL [R1+0x8], R11 ;  /* 0x0000080b01007387 */ /* 0x0003e20000100800 */
[----:B------:R-:W-:Y:S01]  /*0860*/  IMAD.IADD R6, R13, 0x1, -R2 ;  /* 0x000000010d067824 */ /* 0x000fe200078e0a02 */
[----:B------:R-:W-:Y:S01]  /*0870*/  LOP3.LUT R2, R4, 0x18, RZ, 0xc0, !PT ;  /* 0x0000001804027812 */ /* 0x000fe200078ec0ff */
[----:B------:R-:W-:Y:S01]  /*0880*/  IMAD.SHL.U32 R5, R8, 0x20, RZ ;  /* 0x0000002008057824 */ /* 0x000fe200078e00ff */
[----:B------:R-:W-:Y:S01]  /*0890*/  LOP3.LUT R0, R0, 0x1c0, RZ, 0xc0, !PT ;  /* 0x000001c000007812 */ /* 0x000fe200078ec0ff */
[----:B------:R-:W-:-:S02]  /*08a0*/  IMAD.SHL.U32 R213, R213, 0x2, RZ ;  /* 0x00000002d5d57824 */ /* 0x000fc400078e00ff */
[----:B------:R-:W-:Y:S01]  /*08b0*/  IMAD.SHL.U32 R219, R218, 0x2, RZ ;  /* 0x00000002dadb7824 */ /* 0x000fe200078e00ff */
[----:B------:R-:W-:Y:S01]  /*08c0*/  SHF.R.U32.HI R4, RZ, 0x3, R0 ;  /* 0x00000003ff047819 */ /* 0x000fe20000011600 */
[C---:B------:R-:W-:Y:S01]  /*08d0*/  IMAD.IADD R214, R213.reuse, 0x1, R214 ;  /* 0x00000001d5d67824 */ /* 0x040fe200078e02d6 */
[----:B------:R-:W-:Y:S01]  /*08e0*/  LOP3.LUT R7, R2, 0x20, R5, 0xf8, !PT ;  /* 0x0000002002077812 */ /* 0x000fe200078ef805 */
[----:B------:R-:W-:Y:S01]  /*08f0*/  IMAD R218, R218, 0x2, R215 ;  /* 0x00000002dada7824 */ /* 0x000fe200078e02d7 */
[----:B------:R-:W-:Y:S01]  /*0900*/  LOP3.LUT R3, R0, 0x20, R3, 0xf8, !PT ;  /* 0x0000002000037812 */ /* 0x000fe200078ef803 */
[----:B------:R-:W-:Y:S01]  /*0910*/  IMAD.IADD R216, R213, 0x1, R215 ;  /* 0x00000001d5d87824 */ /* 0x000fe200078e02d7 */
[----:B------:R-:W-:Y:S01]  /*0920*/  LOP3.LUT R5, R4, R0, R2, 0x1e, !PT ;  /* 0x0000000004057212 */ /* 0x000fe200078e1e02 */
[----:B------:R-:W-:Y:S01]  /*0930*/  IMAD.SHL.U32 R0, R6, 0x2, RZ ;  /* 0x0000000206007824 */ /* 0x000fe200078e00ff */
[----:B------:R-:W-:Y:S01]  /*0940*/  LOP3.LUT R4, R3, R4, RZ, 0x3c, !PT ;  /* 0x0000000403047212 */ /* 0x000fe200078e3cff */
[----:B------:R-:W-:-:S02]  /*0950*/  IMAD.SHL.U32 R3, R16, 0x40, RZ ;  /* 0x0000004010037824 */ /* 0x000fc400078e00ff */
[--C-:B------:R-:W-:Y:S02]  /*0960*/  IMAD R2, R10, 0x400, R0.reuse ;  /* 0x000004000a027824 */ /* 0x100fe400078e0200 */
[----:B------:R-:W-:Y:S01]  /*0970*/  IMAD R0, R222, 0x400, R0 ;  /* 0x00000400de007824 */ /* 0x000fe200078e0200 */
[----:B------:R-:W-:Y:S01]  /*0980*/  LOP3.LUT R3, R3, 0x1c0, RZ, 0xc0, !PT ;  /* 0x000001c003037812 */ /* 0x000fe200078ec0ff */
[----:B------:R-:W-:Y:S01]  /*0990*/  IMAD.IADD R239, R2, 0x1, R4 ;  /* 0x0000000102ef7824 */ /* 0x000fe200078e0204 */
[----:B------:R-:W-:Y:S01]  /*09a0*/  SHF.R.S32.HI R4, RZ, 0x2, R15 ;  /* 0x00000002ff047819 */ /* 0x000fe2000001140f */
[----:B------:R-:W-:Y:S01]  /*09b0*/  IMAD.IADD R248, R0, 0x1, R5 ;  /* 0x0000000100f87824 */ /* 0x000fe200078e0205 */
[----:B------:R-:W-:Y:S01]  /*09c0*/  SHF.R.U32.HI R2, RZ, 0x3, R3 ;  /* 0x00000003ff027819 */ /* 0x000fe20000011603 */
[----:B------:R-:W-:Y:S02]  /*09d0*/  IMAD.SHL.U32 R0, R8, 0x8, RZ ;  /* 0x0000000808007824 */ /* 0x000fe400078e00ff */
[----:B------:R-:W-:Y:S01]  /*09e0*/  IMAD.SHL.U32 R5, R9, 0x40, RZ ;  /* 0x0000004009057824 */ /* 0x000fe200078e00ff */
[----:B------:R-:W-:Y:S01]  /*09f0*/  LEA R248, R248, 0x18000, 0x1 ;  /* 0x00018000f8f87811 */ /* 0x000fe200078e08ff */
[----:B------:R-:W-:Y:S01]  /*0a00*/  IMAD.SHL.U32 R239, R239, 0x2, RZ ;  /* 0x00000002efef7824 */ /* 0x000fe200078e00ff */
[----:B------:R-:W-:Y:S01]  /*0a10*/  LOP3.LUT R6, R3, 0x8, R0, 0xf8, !PT ;  /* 0x0000000803067812 */ /* 0x000fe200078ef800 */
[----:B------:R-:W-:Y:S01]  /*0a20*/  IMAD R251, R10, 0x10, R4 ;  /* 0x000000100afb7824 */ /* 0x000fe200078e0204 */
[----:B------:R-:W-:Y:S01]  /*0a30*/  LOP3.LUT R0, R5, 0xfffffe00, RZ, 0xc0, !PT ;  /* 0xfffffe0005007812 */ /* 0x000fe200078ec0ff */
[----:B------:R-:W-:Y:S01]  /*0a40*/  IMAD.IADD R242, R239, 0x1, R241 ;  /* 0x00000001eff27824 */ /* 0x000fe200078e02f1 */
[----:B------:R-:W-:Y:S01]  /*0a50*/  LOP3.LUT R3, R2, R7, R3, 0x1e, !PT ;  /* 0x0000000702037212 */ /* 0x000fe200078e1e03 */
[----:B------:R-:W-:Y:S01]  /*0a60*/  IMAD.SHL.U32 R231, R11, 0x2, RZ ;  /* 0x000000020be77824 */ /* 0x000fe200078e00ff */
        /* <DEDUP_REMOVED lines=10> */
[----:B------:R-:W-:Y:S01]  /*0b10*/  LEA R222, R222, 0x28000, 0x1 ;  /* 0x00028000dede7811 */ /* 0x000fe200078e08ff */
[----:B------:R-:W-:Y:S01]  /*0b20*/  IMAD.IADD R241, R241, 0x1, R240 ;  /* 0x00000001f1f17824 */ /* 0x000fe200078e02f0 */
[----:B-1----:R-:W-:-:S02]  /*0b30*/  @P2 IADD3 R249, R248, -0x40, RZ ;  /* 0xffffffc0f8f92810 */ /* 0x002fc40007ffe0ff */
.L_x_1873:
        /* <DEDUP_REMOVED lines=53> */
.L_x_1837:
        /* <DEDUP_REMOVED lines=67> */
.L_x_1839:
        /* <DEDUP_REMOVED lines=18> */
.L_x_1840:
        /* <DEDUP_REMOVED lines=71> */
.L_x_1841:
[----:B------:R-:W-:Y:S02]  /*1850*/  UMOV UR15, UR52 ;  /* 0x00000034000f7c82 */ /* 0x000fe40008000000 */
.L_x_1842:
[----:B------:R-:W2:Y:S04]  /*1860*/  LDL.64 R2, [R1] ;  /* 0x0000000001027983 */ /* 0x000ea80000100a00 */
[----:B------:R1:W2:Y:S01]  /*1870*/  LDL.64 R14, [R1] ;  /* 0x00000000010e7983 */ /* 0x0002a20000100a00 */
        /* <DEDUP_REMOVED lines=11> */
[----:B------:R-:W-:Y:S01]  /*1930*/  BSSY B1, `(.L_x_1838) ;  /* 0x0000782000017945 */ /* 0x000fe20003800000 */
[----:B------:R-:W-:-:S02]  /*1940*/  UIMAD UR6, UR59, UR8, URZ ;  /* 0x000000083b0672a4 */ /* 0x000fc4000f8e023f */
[----:B------:R-:W-:Y:S01]  /*1950*/  UMOV UR17, 0x4 ;  /* 0x0000000400117882 */ /* 0x000fe20000000000 */
[----:B------:R-:W-:Y:S01]  /*1960*/  IMAD R5, R5, c[0x0][0x190], RZ ;  /* 0x0000640005057a24 */ /* 0x000fe200078e02ff */
[----:B------:R-:W-:Y:S02]  /*1970*/  UIMAD UR18, UR38, UR9, UR6 ;  /* 0x00000009261272a4 */ /* 0x000fe4000f8e0206 */
[----:B------:R-:W-:Y:S02]  /*1980*/  ULDC.64 UR4, c[0x0][0x200] ;  /* 0x0000800000047ab9 */ /* 0x000fe40000000a00 */
[----:B------:R-:W-:Y:S02]  /*1990*/  ULDC.64 UR8, c[0x0][0x378] ;  /* 0x0000de0000087ab9 */ /* 0x000fe40000000a00 */
        /* <DEDUP_REMOVED lines=13> */
[----:B------:R3:W4:Y:S02]  /*1a70*/  R2UR UR4, R9 ;  /* 0x00000000090473c2 */ /* 0x00072400000e0000 */
[----:B------:R-:W-:Y:S02]  /*1a80*/  ULDC UR17, c[0x0][0x2e8] ;  /* 0x0000ba0000117ab9 */ /* 0x000fe40000000800 */
[----:B------:R-:W-:-:S02]  /*1a90*/  UIADD3 UR6, UR6, -UR17, URZ ;  /* 0x8000001106067290 */ /* 0x000fc4000fffe03f */
[----:B------:R-:W-:Y:S02]  /*1aa0*/  UMOV UR16, UR8 ;  /* 0x0000000800107c82 */ /* 0x000fe40008000000 */
[----:B------:R-:W-:Y:S01]  /*1ab0*/  USHF.R.S32.HI UR17, URZ, 0x1f, UR6 ;  /* 0x0000001f3f117899 */ /* 0x000fe20008011406 */
[----:B------:R1:W1:Y:S01]  /*1ac0*/  R2UR UR5, R10 ;  /* 0x000000000a0573c2 */ /* 0x00026200000e0000 */
[----:B------:R-:W-:Y:S02]  /*1ad0*/  UMOV UR15, UR9 ;  /* 0x00000009000f7c82 */ /* 0x000fe40008000000 */
[----:B------:R-:W-:Y:S02]  /*1ae0*/  ULEA.HI UR17, UR17, UR6, URZ, 0x6 ;  /* 0x0000000611117291 */ /* 0x000fe4000f8f303f */
[----:B------:R-:W-:Y:S02]  /*1af0*/  UIADD3 UR6, UR33, -0x1, URZ ;  /* 0xffffffff21067890 */ /* 0x000fe4000fffe03f */
[----:B------:R-:W-:-:S04]  /*1b00*/  USHF.R.S32.HI UR17, URZ, 0x6, UR17 ;  /* 0x000000063f117899 */ /* 0x000fc80008011411 */
[----:B------:R-:W-:Y:S01]  /*1b10*/  UISETP.LT.AND UP1, UPT, URZ, UR17, UPT ;  /* 0x000000113f00728c */ /* 0x000fe2000bf21270 */
[----:B---3--:R-:W3:Y:S03]  /*1b20*/  S2R R9, SR_TID.X ;  /* 0x0000000000097919 */ /* 0x008ee60000002100 */
[----:B------:R-:W-:-:S04]  /*1b30*/  USEL UR17, URZ, UR17, !UP1 ;  /* 0x000000113f117287 */ /* 0x000fc8000c800000 */
[----:B------:R-:W-:Y:S01]  /*1b40*/  UISETP.GT.AND UP1, UPT, UR33, UR17, UPT ;  /* 0x000000112100728c */ /* 0x000fe2000bf24270 */
[----:B--2---:R-:W-:-:S05]  /*1b50*/  IMAD.MOV.U32 R14, RZ, RZ, R2 ;  /* 0x000000ffff0e7224 */ /* 0x004fca00078e0002 */
[----:B------:R-:W-:-:S05]  /*1b60*/  SHF.R.S32.HI R15, RZ, 0x1f, R14 ;  /* 0x0000001fff0f7819 */ /* 0x000fca000001140e */
[C---:B------:R-:W-:Y:S01]  /*1b70*/  IMAD.WIDE.U32 R2, R4.reuse, c[0x0][0x190], R14 ;  /* 0x0000640004027a25 */ /* 0x040fe200078e000e */
[----:B------:R2:W-:Y:S03]  /*1b80*/  STL [R1+0x4], R15 ;  /* 0x0000040f01007387 */ /* 0x0005e60000100800 */
[----:B------:R-:W-:Y:S01]  /*1b90*/  IMAD R4, R4, c[0x0][0x194], R5 ;  /* 0x0000650004047a24 */ /* 0x000fe200078e0205 */
[----:B------:R-:W-:-:S04]  /*1ba0*/  IADD3 R6, P0, R2, UR39, RZ ;  /* 0x0000002702067c10 */ /* 0x000fc8000ff1e0ff */
[----:B------:R-:W-:Y:S02]  /*1bb0*/  IADD3.X R7, R3, UR35, R4, P0, !PT ;  /* 0x0000002303077c10 */ /* 0x000fe400087fe404 */
[----:B---3--:R-:W-:Y:S02]  /*1bc0*/  SHF.R.S32.HI R4, RZ, 0x1f, R9 ;  /* 0x0000001fff047819 */ /* 0x008fe40000011409 */
[----:B------:R-:W-:Y:S02]  /*1bd0*/  IADD3 R2, P0, R14, UR27, RZ ;  /* 0x0000001b0e027c10 */ /* 0x000fe4000ff1e0ff */
[----:B------:R-:W-:Y:S02]  /*1be0*/  LEA.HI R4, R4, R9, RZ, 0x5 ;  /* 0x0000000904047211 */ /* 0x000fe400078f28ff */
[----:B------:R-:W-:Y:S02]  /*1bf0*/  IADD3.X R3, R15, UR31, RZ, P0, !PT ;  /* 0x0000001f0f037c10 */ /* 0x000fe400087fe4ff */
[----:B------:R-:W-:-:S02]  /*1c00*/  LOP3.LUT R5, R4, 0xffffffe0, RZ, 0xc0, !PT ;  /* 0xffffffe004057812 */ /* 0x000fc400078ec0ff */
[----:B------:R-:W-:Y:S01]  /*1c10*/  SHF.R.S32.HI R4, RZ, 0x5, R4 ;  /* 0x00000005ff047819 */ /* 0x000fe20000011404 */
[----:B------:R-:W-:-:S04]  /*1c20*/  IMAD.WIDE.U32 R2, R8, c[0x0][0x370], R2 ;  /* 0x0000dc0008027a25 */ /* 0x000fc800078e0002 */
[----:B------:R-:W-:Y:S01]  /*1c30*/  IMAD.IADD R5, R9, 0x1, -R5 ;  /* 0x0000000109057824 */ /* 0x000fe200078e0a05 */
[----:B------:R-:W-:-:S03]  /*1c40*/  IADD3 R3, R3, UR10, RZ ;  /* 0x0000000a03037c10 */ /* 0x000fc6000fffe0ff */
[----:B------:R-:W-:-:S05]  /*1c50*/  IMAD R4, R4, UR48, R5 ;  /* 0x0000003004047c24 */ /* 0x000fca000f8e0205 */
[----:B------:R-:W-:-:S04]  /*1c60*/  IADD3 R9, P0, R4, UR28, RZ ;  /* 0x0000001c04097c10 */ /* 0x000fc8000ff1e0ff */
[----:B------:R-:W-:Y:S01]  /*1c70*/  LEA.HI.X.SX32 R8, R4, UR19, 0x1, P0 ;  /* 0x0000001304087c11 */ /* 0x000fe200080f0eff */
[----:B------:R-:W-:Y:S01]  /*1c80*/  IMAD.U32 R4, RZ, RZ, UR38 ;  /* 0x00000026ff047e24 */ /* 0x000fe2000f8e00ff */
[----:B------:R-:W-:-:S03]  /*1c90*/  LEA R228, P2, R9, c[0x0][0x350], 0x2 ;  /* 0x0000d40009e47a11 */ /* 0x000fc600078410ff */
[----:B------:R-:W-:Y:S01]  /*1ca0*/  IMAD.WIDE.U32 R2, R4, c[0x0][0x378], R2 ;  /* 0x0000de0004027a25 */ /* 0x000fe200078e0002 */
[----:B------:R-:W-:-:S03]  /*1cb0*/  LEA.HI.X R229, R9, c[0x0][0x354], R8, 0x2, P2 ;  /* 0x0000d50009e57a11 */ /* 0x000fc600010f1408 */
[----:B------:R-:W-:Y:S01]  /*1cc0*/  IMAD.WIDE.U32 R4, R4, c[0x0][0x1a8], R6 ;  /* 0x00006a0004047a25 */ /* 0x000fe200078e0006 */
[----:B------:R-:W-:-:S04]  /*1cd0*/  IADD3 R3, R3, UR11, RZ ;  /* 0x0000000b03037c10 */ /* 0x000fc8000fffe0ff */
[----:B------:R-:W-:Y:S01]  /*1ce0*/  IADD3 R6, R5, UR18, RZ ;  /* 0x0000001205067c10 */ /* 0x000fe2000fffe0ff */
[----:B------:R-:W-:Y:S01]  /*1cf0*/  IMAD R5, R13, c[0x0][0x370], RZ ;  /* 0x0000dc000d057a24 */ /* 0x000fe200078e02ff */
[----:B------:R-:W-:Y:S01]  /*1d00*/  LEA R234, P0, R4, c[0x0][0x160], 0x1 ;  /* 0x0000580004ea7a11 */ /* 0x000fe200078008ff */
[----:B------:R-:W-:-:S03]  /*1d10*/  IMAD.WIDE.U32 R2, R247, c[0x0][0x370], R2 ;  /* 0x0000dc00f7027a25 */ /* 0x000fc600078e0002 */
[----:B------:R-:W-:Y:S01]  /*1d20*/  LEA.HI.X R235, R4, c[0x0][0x164], R6, 0x1, P0 ;  /* 0x0000590004eb7a11 */ /* 0x000fe200000f0c06 */
[----:B------:R-:W-:Y:S01]  /*1d30*/  IMAD R5, R247, c[0x0][0x374], R5 ;  /* 0x0000dd00f7057a24 */ /* 0x000fe200078e0205 */
[----:B------:R-:W-:Y:S02]  /*1d40*/  PLOP3.LUT P0, PT, PT, PT, UP1, 0x80, 0x0 ;  /* 0x000000000000781c */ /* 0x000fe40003f0f018 */
[----:B------:R-:W-:Y:S01]  /*1d50*/  LEA R232, P3, R2, c[0x0][0x330], 0x1 ;  /* 0x0000cc0002e87a11 */ /* 0x000fe200078608ff */
[----:B------:R-:W-:-:S05]  /*1d60*/  IMAD.IADD R3, R3, 0x1, R5 ;  /* 0x0000000103037824 */ /* 0x000fca00078e0205 */
[----:B------:R-:W-:-:S05]  /*1d70*/  LEA.HI.X R233, R2, c[0x0][0x334], R3, 0x1, P3 ;  /* 0x0000cd0002e97a11 */ /* 0x000fca00018f0c03 */
[----:B-1--4-:R-:W-:Y:S05]  /*1d80*/  @P0 BRA `(.L_x_1843) ;  /* 0x0000081000000947 */ /* 0x012fea0003800000 */
[----:B--2---:R-:W-:Y:S02]  /*1d90*/  @UP0 UIADD3 UR6, UR21, UR24, URZ ;  /* 0x0000001815060290 */ /* 0x004fe4000fffe03f */
        /* <DEDUP_REMOVED lines=17> */
.L_x_1844:
        /* <DEDUP_REMOVED lines=18> */
.L_x_1845:
[----:B------:R-:W-:Y:S01]  /*1fd0*/  ULDC.64 UR8, c[0x0][0x3a0] ;  /* 0x0000e80000087ab9 */ /* 0x000fe20000000a00 */
[----:B------:R-:W-:Y:S01]  /*1fe0*/  IMAD.U32 R2, RZ, RZ, UR23 ;  /* 0x00000017ff027e24 */ /* 0x000fe2000f8e00ff */
[----:B------:R-:W-:Y:S01]  /*1ff0*/  UIMAD UR6, UR20, UR8, URZ ;  /* 0x00000008140672a4 */ /* 0x000fe2000f8e023f */
[----:B------:R-:W-:Y:S01]  /*2000*/  BSSY B0, `(.L_x_1846) ;  /* 0x000001b000007945 */ /* 0x000fe20003800000 */
[----:B------:R-:W-:Y:S01]  /*2010*/  UIMAD UR7, UR22, -0x40, UR7 ;  /* 0xffffffc0160778a4 */ /* 0x000fe2000f8e0207 */
[----:B------:R-:W-:Y:S01]  /*2020*/  IMAD.WIDE.U32 R2, R2, c[0x0][0x3a0], R14 ;  /* 0x0000e80002027a25 */ /* 0x000fe200078e000e */
[----:B------:R-:W-:-:S03]  /*2030*/  UIMAD UR6, UR23, UR9, UR6 ;  /* 0x00000009170672a4 */ /* 0x000fc6000f8e0206 */
[----:B------:R-:W-:Y:S01]  /*2040*/  ULDC.64 UR8, c[0x0][0x3b8] ;  /* 0x0000ee0000087ab9 */ /* 0x000fe20000000a00 */
[----:B------:R-:W-:Y:S02]  /*2050*/  IADD3 R4, P0, R2, UR14, RZ ;  /* 0x0000000e02047c10 */ /* 0x000fe4000ff1e0ff */
        /* <DEDUP_REMOVED lines=21> */
.L_x_1847:
[----:B------:R-:W-:Y:S05]  /*21b0*/  BSYNC B0 ;  /* 0x0000000000007941 */ /* 0x000fea0003800000 */
.L_x_1846:
        /* <DEDUP_REMOVED lines=17> */
.L_x_1849:
[----:B------:R-:W-:Y:S05]  /*22d0*/  BSYNC B0 ;  /* 0x0000000000007941 */ /* 0x000fea0003800000 */
.L_x_1848:
        /* <DEDUP_REMOVED lines=28> */
.L_x_1851:
[----:B------:R-:W-:Y:S05]  /*24a0*/  BSYNC B0 ;  /* 0x0000000000007941 */ /* 0x000fea0003800000 */
.L_x_1850:
        /* <DEDUP_REMOVED lines=15> */
.L_x_1843:
[----:B--2---:R-:W2:Y:S01]  /*25a0*/  LDL R5, [R1+0x8] ;  /* 0x0000080001057983 */ /* 0x004ea20000100800 */
        /* <DEDUP_REMOVED lines=9> */
[----:B------:R-:W-:Y:S01]  /*2640*/  UISETP.NE.AND UP0, UPT, UR8, 0x1, UPT ;  /* 0x000000010800788c */ /* 0x000fe2000bf05270 */
[----:B------:R-:W-:Y:S01]  /*2650*/  @P0 BAR.SYNC.DEFER_BLOCKING 0x0 ;  /* 0x0000000000000b1d */ /* 0x000fe20000010000 */
        /* <DEDUP_REMOVED lines=49> */
.L_x_1854:
[----:B------:R-:W-:Y:S01]  /*2970*/  @!PT LDS RZ, [RZ] ;  /* 0x00000000fffff984 */ /* 0x000fe20000000800 */
[----:B------:R-:W-:Y:S01]  /*2980*/  @!PT LDS RZ, [RZ] ;  /* 0x00000000fffff984 */ /* 0x000fe20000000800 */
[----:B------:R-:W-:Y:S01]  /*2990*/  @!PT LDS RZ, [RZ] ;  /* 0x00000000fffff984 */ /* 0x000fe20000000800 */
[----:B-1----:R1:W-:Y:S04]  /*29a0*/  LDGSTS.E.BYPASS.LTC128B.128 [R230], [R234.64] ;  /* 0x00000000eae67fae */ /* 0x0023e8000b901d44 */
[----:B------:R1:W-:Y:S04]  /*29b0*/  LDGSTS.E.BYPASS.LTC128B.128 [R230+0x2000], [R234.64+0x80] ;  /* 0x02000080eae67fae */ /* 0x0003e8000b901d44 */
[----:B------:R1:W-:Y:S04]  /*29c0*/  LDGSTS.E.BYPASS.LTC128B.128 [R230+0x4000], [R234.64+0x100] ;  /* 0x04000100eae67fae */ /* 0x0003e8000b901d44 */
[----:B------:R1:W-:Y:S02]  /*29d0*/  LDGSTS.E.BYPASS.LTC128B.128 [R230+0x6000], [R234.64+0x180] ;  /* 0x06000180eae67fae */ /* 0x0003e4000b901d44 */
.L_x_1855:
[----:B------:R-:W-:Y:S05]  /*29e0*/  BSYNC B0 ;  /* 0x0000000000007941 */ /* 0x000fea0003800000 */
.L_x_1853:
        /* <DEDUP_REMOVED lines=21> */
.L_x_1857:
        /* <DEDUP_REMOVED lines=9> */
.L_x_1858:
[----:B------:R-:W-:Y:S05]  /*2bd0*/  BSYNC B0 ;  /* 0x0000000000007941 */ /* 0x000fea0003800000 */
.L_x_1856:
[----:B------:R-:W-:Y:S01]  /*2be0*/  ULDC.64 UR10, c[0x0][0x1a0] ;  /* 0x00006800000a7ab9 */ /* 0x000fe20000000a00 */
[----:B------:R-:W-:Y:S01]  /*2bf0*/  IMAD.U32 R4, RZ, RZ, UR23 ;  /* 0x00000017ff047e24 */ /* 0x000fe2000f8e00ff */
[----:B------:R-:W-:Y:S01]  /*2c00*/  ULDC.64 UR18, c[0x0][0x198] ;  /* 0x0000660000127ab9 */ /* 0x000fe20000000a00 */
[----:B--2---:R-:W-:Y:S01]  /*2c10*/  MOV R2, UR23 ;  /* 0x0000001700027c02 */ /* 0x004fe20008000f00 */
[----:B------:R-:W-:Y:S01]  /*2c20*/  UIMAD UR9, UR20, UR10, URZ ;  /* 0x0000000a140972a4 */ /* 0x000fe2000f8e023f */
[--C-:B------:R-:W-:Y:S01]  /*2c30*/  IMAD.WIDE.U32 R4, R4, c[0x0][0x198], R14.reuse ;  /* 0x0000660004047a25 */ /* 0x100fe200078e000e */
[----:B------:R-:W-:Y:S01]  /*2c40*/  UIMAD UR18, UR20, UR18, URZ ;  /* 0x00000012141272a4 */ /* 0x000fe2000f8e023f */
[----:B------:R-:W2:Y:S01]  /*2c50*/  LDL R19, [R1+0xc] ;  /* 0x00000c0001137983 */ /* 0x000ea20000100800 */
[----:B------:R-:W-:Y:S01]  /*2c60*/  UIMAD UR10, UR23, UR11, UR9 ;  /* 0x0000000b170a72a4 */ /* 0x000fe2000f8e0209 */
[----:B------:R-:W-:Y:S01]  /*2c70*/  IMAD.WIDE.U32 R2, R2, c[0x0][0x1a0], R14 ;  /* 0x0000680002027a25 */ /* 0x000fe200078e000e */
[----:B------:R-:W-:Y:S01]  /*2c80*/  UIMAD UR19, UR23, UR19, UR18 ;  /* 0x00000013171372a4 */ /* 0x000fe2000f8e0212 */
[----:B------:R-:W-:Y:S01]  /*2c90*/  IADD3 R6, P3, R4, UR29, RZ ;  /* 0x0000001d04067c10 */ /* 0x000fe2000ff7e0ff */
[----:B------:R-:W-:-:S02]  /*2ca0*/  UIMAD UR9, UR22, -0x40, UR7 ;  /* 0xffffffc0160978a4 */ /* 0x000fc4000f8e0207 */
[----:B------:R-:W-:Y:S02]  /*2cb0*/  IMAD.U32 R8, RZ, RZ, UR10 ;  /* 0x0000000aff087e24 */ /* 0x000fe4000f8e00ff */
[----:B------:R-:W-:Y:S02]  /*2cc0*/  IMAD.U32 R7, RZ, RZ, UR19 ;  /* 0x00000013ff077e24 */ /* 0x000fe4000f8e00ff */
[----:B------:R-:W-:Y:S02]  /*2cd0*/  ISETP.GE.AND P1, PT, R9, UR9, PT ;  /* 0x0000000909007c0c */ /* 0x000fe4000bf26270 */
[----:B------:R-:W-:Y:S02]  /*2ce0*/  IADD3 R4, P2, R2, UR25, RZ ;  /* 0x0000001902047c10 */ /* 0x000fe4000ff5e0ff */
[----:B------:R-:W-:Y:S02]  /*2cf0*/  IADD3.X R7, R5, UR30, R7, P3, !PT ;  /* 0x0000001e05077c10 */ /* 0x000fe40009ffe407 */
[----:B------:R-:W-:Y:S01]  /*2d00*/  IADD3.X R5, R3, UR26, R8, P2, !PT ;  /* 0x0000001a03057c10 */ /* 0x000fe200097fe408 */
[----:B------:R-:W-:Y:S01]  /*2d10*/  IMAD R8, R11, c[0x0][0x1b8], RZ ;  /* 0x00006e000b087a24 */ /* 0x000fe200078e02ff */
[----:B------:R-:W-:Y:S01]  /*2d20*/  ISETP.GE.AND P2, PT, R247, UR9, PT ;  /* 0x00000009f7007c0c */ /* 0x000fe2000bf46270 */
[----:B------:R-:W-:-:S02]  /*2d30*/  IMAD R2, R11, c[0x0][0x1b0], RZ ;  /* 0x00006c000b027a24 */ /* 0x000fc400078e02ff */
[C---:B------:R-:W-:Y:S02]  /*2d40*/  IMAD R8, R0.reuse, c[0x0][0x1bc], R8 ;  /* 0x00006f0000087a24 */ /* 0x040fe400078e0208 */
[----:B------:R-:W-:Y:S01]  /*2d50*/  IMAD.WIDE.U32 R4, R0, c[0x0][0x1b8], R4 ;  /* 0x00006e0000047a25 */ /* 0x000fe200078e0004 */
[----:B------:R-:W-:-:S03]  /*2d60*/  @!P1 IADD3 R14, P3, R247, 0x20, RZ ;  /* 0x00000020f70e9810 */ /* 0x000fc60007f7e0ff */
[C---:B------:R-:W-:Y:S01]  /*2d70*/  IMAD R9, R0.reuse, c[0x0][0x1b4], R2 ;  /* 0x00006d0000097a24 */ /* 0x040fe200078e0202 */
[----:B------:R-:W-:Y:S01]  /*2d80*/  IADD3 R5, R5, R8, RZ ;  /* 0x0000000805057210 */ /* 0x000fe20007ffe0ff */
[----:B------:R-:W-:Y:S01]  /*2d90*/  IMAD.WIDE.U32 R2, R0, c[0x0][0x1b0], R6 ;  /* 0x00006c0000027a25 */ /* 0x000fe200078e0006 */
[-C--:B------:R-:W-:Y:S02]  /*2da0*/  @!P1 IADD3.X R8, RZ, R13.reuse, RZ, P3, !PT ;  /* 0x0000000dff089210 */ /* 0x080fe40001ffe4ff */
[----:B------:R-:W-:Y:S01]  /*2db0*/  @!P1 IADD3 R10, P3, R247, 0x20, RZ ;  /* 0x00000020f70a9810 */ /* 0x000fe20007f7e0ff */
[----:B------:R-:W-:Y:S02]  /*2dc0*/  IMAD.IADD R3, R3, 0x1, R9 ;  /* 0x0000000103037824 */ /* 0x000fe400078e0209 */
[----:B------:R-:W-:Y:S01]  /*2dd0*/  @!P2 IMAD R0, R13, c[0x0][0x198], RZ ;  /* 0x000066000d00aa24 */ /* 0x000fe200078e02ff */
[----:B------:R-:W-:Y:S01]  /*2de0*/  @!P1 IADD3.X R9, RZ, R13, RZ, P3, !PT ;  /* 0x0000000dff099210 */ /* 0x000fe20001ffe4ff */
[----:B------:R-:W-:-:S02]  /*2df0*/  @!P1 IMAD.MOV.U32 R6, RZ, RZ, R2 ;  /* 0x000000ffff069224 */ /* 0x000fc400078e0002 */
[--C-:B------:R-:W-:Y:S02]  /*2e00*/  @!P1 IMAD.MOV.U32 R7, RZ, RZ, R3.reuse ;  /* 0x000000ffff079224 */ /* 0x100fe400078e0003 */
[----:B------:R-:W-:Y:S02]  /*2e10*/  @!P1 IMAD R8, R8, c[0x0][0x198], RZ ;  /* 0x0000660008089a24 */ /* 0x000fe400078e02ff */
[C---:B------:R-:W-:Y:S02]  /*2e20*/  @!P2 IMAD R11, R247.reuse, c[0x0][0x19c], R0 ;  /* 0x00006700f70baa24 */ /* 0x040fe400078e0200 */
[----:B------:R-:W-:-:S04]  /*2e30*/  @!P2 IMAD.WIDE.U32 R2, R247, c[0x0][0x198], R2 ;  /* 0x00006600f702aa25 */ /* 0x000fc800078e0002 */
[----:B------:R-:W-:Y:S02]  /*2e40*/  @!P1 IMAD R0, R9, c[0x0][0x1a0], RZ ;  /* 0x0000680009009a24 */ /* 0x000fe400078e02ff */
[----:B------:R-:W-:Y:S02]  /*2e50*/  @!P1 IMAD.MOV.U32 R16, RZ, RZ, R4 ;  /* 0x000000ffff109224 */ /* 0x000fe400078e0004 */
[----:B------:R-:W-:Y:S02]  /*2e60*/  @!P1 IMAD.MOV.U32 R17, RZ, RZ, R5 ;  /* 0x000000ffff119224 */ /* 0x000fe400078e0005 */
[----:B------:R-:W-:Y:S01]  /*2e70*/  @!P1 IMAD R18, R14, c[0x0][0x19c], R8 ;  /* 0x000067000e129a24 */ /* 0x000fe200078e0208 */
[----:B------:R-:W-:Y:S01]  /*2e80*/  @!P2 LEA R8, P3, R2, c[0x0][0x168], 0x1 ;  /* 0x00005a000208aa11 */ /* 0x000fe200078608ff */
[----:B------:R-:W-:Y:S02]  /*2e90*/  @!P2 IMAD R12, R13, c[0x0][0x1a0], RZ ;  /* 0x000068000d0caa24 */ /* 0x000fe400078e02ff */
[----:B------:R-:W-:-:S04]  /*2ea0*/  @!P1 IMAD.WIDE.U32 R14, R14, c[0x0][0x198], R6 ;  /* 0x000066000e0e9a25 */ /* 0x000fc800078e0006 */
[----:B------:R-:W-:Y:S02]  /*2eb0*/  @!P2 IMAD.IADD R3, R3, 0x1, R11 ;  /* 0x000000010303a824 */ /* 0x000fe400078e020b */
[C---:B------:R-:W-:Y:S02]  /*2ec0*/  @!P1 IMAD R6, R10.reuse, c[0x0][0x1a4], R0 ;  /* 0x000069000a069a24 */ /* 0x040fe400078e0200 */
[----:B------:R-:W-:Y:S01]  /*2ed0*/  @!P1 IMAD.WIDE.U32 R10, R10, c[0x0][0x1a0], R16 ;  /* 0x000068000a0a9a25 */ /* 0x000fe200078e0010 */
[----:B------:R-:W-:-:S03]  /*2ee0*/  @!P2 LEA.HI.X R9, R2, c[0x0][0x16c], R3, 0x1, P3 ;  /* 0x00005b000209aa11 */ /* 0x000fc600018f0c03 */
[C---:B------:R-:W-:Y:S02]  /*2ef0*/  @!P2 IMAD R7, R247.reuse, c[0x0][0x1a4], R12 ;  /* 0x00006900f707aa24 */ /* 0x040fe400078e020c */
[----:B------:R-:W-:-:S04]  /*2f00*/  @!P2 IMAD.WIDE.U32 R12, R247, c[0x0][0x1a0], R4 ;  /* 0x00006800f70caa25 */ /* 0x000fc800078e0004 */
[----:B------:R-:W-:Y:S02]  /*2f10*/  @!P1 IMAD.IADD R3, R15, 0x1, R18 ;  /* 0x000000010f039824 */ /* 0x000fe400078e0212 */
[----:B------:R-:W-:Y:S01]  /*2f20*/  @!P1 IMAD.IADD R11, R11, 0x1, R6 ;  /* 0x000000010b0b9824 */ /* 0x000fe200078e0206 */
[C---:B------:R-:W-:Y:S01]  /*2f30*/  @!P1 LEA R6, P5, R14.reuse, c[0x0][0x168], 0x1 ;  /* 0x00005a000e069a11 */ /* 0x040fe200078a08ff */
[----:B------:R3:W-:Y:S01]  /*2f40*/  @P2 STS.128 [R231+0x18000], RZ ;  /* 0x018000ffe7002388 */ /* 0x0007e20000000c00 */
[----:B------:R-:W-:Y:S02]  /*2f50*/  @!P2 IADD3 R5, R13, R7, RZ ;  /* 0x000000070d05a210 */ /* 0x000fe40007ffe0ff */
[----:B------:R-:W-:Y:S01]  /*2f60*/  @!P1 LEA.HI.X R7, R14, c[0x0][0x16c], R3, 0x1, P5 ;  /* 0x00005b000e079a11 */ /* 0x000fe200028f0c03 */
[----:B------:R3:W-:Y:S01]  /*2f70*/  @P2 STS.128 [R231+0x1a000], RZ ;  /* 0x01a000ffe7002388 */ /* 0x0007e20000000c00 */
[----:B------:R-:W-:-:S03]  /*2f80*/  @!P2 LEA R4, P4, R12, c[0x0][0x170], 0x1 ;  /* 0x00005c000c04aa11 */ /* 0x000fc600078808ff */
[----:B------:R3:W-:Y:S04]  /*2f90*/  @P2 STS.128 [R231+0x1c000], RZ ;  /* 0x01c000ffe7002388 */ /* 0x0007e80000000c00 */
[----:B------:R3:W-:Y:S04]  /*2fa0*/  @P2 STS.128 [R231+0x1e000], RZ ;  /* 0x01e000ffe7002388 */ /* 0x0007e80000000c00 */
[----:B------:R-:W-:Y:S01]  /*2fb0*/  @!PT LDS RZ, [RZ] ;  /* 0x00000000fffff984 */ /* 0x000fe20000000800 */
[----:B------:R-:W-:Y:S01]  /*2fc0*/  @!PT LDS RZ, [RZ] ;  /* 0x00000000fffff984 */ /* 0x000fe20000000800 */
[----:B------:R-:W-:Y:S01]  /*2fd0*/  @!PT LDS RZ, [RZ] ;  /* 0x00000000fffff984 */ /* 0x000fe20000000800 */
[----:B------:R3:W-:Y:S04]  /*2fe0*/  @!P2 LDGSTS.E.BYPASS.LTC128B.128 [R231+0x18000], [R8.64] ;  /* 0x1800000008e7afae */ /* 0x0007e8000b901d44 */
[----:B------:R3:W-:Y:S01]  /*2ff0*/  @!P2 LDGSTS.E.BYPASS.LTC128B.128 [R231+0x1a000], [R8.64+0x80] ;  /* 0x1a00008008e7afae */ /* 0x0007e2000b901d44 */
[----:B------:R-:W-:-:S03]  /*3000*/  IADD3 R0, R251, 0x8, RZ ;  /* 0x00000008fb007810 */ /* 0x000fc60007ffe0ff */
[----:B------:R3:W-:Y:S01]  /*3010*/  @!P2 LDGSTS.E.BYPASS.LTC128B.128 [R231+0x1c000], [R8.64+0x100] ;  /* 0x1c00010008e7afae */ /* 0x0007e2000b901d44 */
[----:B------:R-:W-:-:S03]  /*3020*/  @!P1 LEA R2, P3, R10, c[0x0][0x170], 0x1 ;  /* 0x00005c000a029a11 */ /* 0x000fc600078608ff */
[----:B------:R3:W-:Y:S01]  /*3030*/  @!P2 LDGSTS.E.BYPASS.LTC128B.128 [R231+0x1e000], [R8.64+0x180] ;  /* 0x1e00018008e7afae */ /* 0x0007e2000b901d44 */
[----:B------:R-:W-:-:S03]  /*3040*/  @!P2 LEA.HI.X R5, R12, c[0x0][0x174], R5, 0x1, P4 ;  /* 0x00005d000c05aa11 */ /* 0x000fc600020f0c05 */
        /* <DEDUP_REMOVED lines=9> */
[----:B------:R3:W-:Y:S01]  /*30e0*/  @!P1 LDGSTS.E.BYPASS.LTC128B.128 [R231+0x1b000], [R6.64+0x80] ;  /* 0x1b00008006e79fae */ /* 0x0007e2000b901d44 */
[----:B------:R-:W-:Y:S01]  /*30f0*/  @!P1 LEA.HI.X R3, R10, c[0x0][0x174], R11, 0x1, P3 ;  /* 0x00005d000a039a11 */ /* 0x000fe200018f0c0b */
[----:B------:R-:W-:Y:S02]  /*3100*/  IMAD.SHL.U32 R246, R251, 0x4, RZ ;  /* 0x00000004fbf67824 */ /* 0x000fe400078e00ff */
[----:B------:R3:W-:Y:S01]  /*3110*/  @!P1 LDGSTS.E.BYPASS.LTC128B.128 [R231+0x1d000], [R6.64+0x100] ;  /* 0x1d00010006e79fae */ /* 0x0007e2000b901d44 */
[----:B------:R-:W-:-:S03]  /*3120*/  SHF.R.S32.HI R0, RZ, 0x1f, R251 ;  /* 0x0000001fff007819 */ /* 0x000fc600000114fb */
        /* <DEDUP_REMOVED lines=10> */
[----:B------:R-:W-:-:S03]  /*31d0*/  SHF.L.U64.HI R245, R251, 0x2, R0 ;  /* 0x00000002fbf57819 */ /* 0x000fc60000010200 */
[----:B------:R4:W-:Y:S04]  /*31e0*/  @!P2 LDGSTS.E.BYPASS.LTC128B.128 [R231+0x22000], [R4.64+0x80] ;  /* 0x2200008004e7afae */ /* 0x0009e8000b901d44 */
[----:B------:R4:W-:Y:S04]  /*31f0*/  @!P2 LDGSTS.E.BYPASS.LTC128B.128 [R231+0x24000], [R4.64+0x100] ;  /* 0x2400010004e7afae */ /* 0x0009e8000b901d44 */
[----:B------:R4:W-:Y:S01]  /*3200*/  @!P2 LDGSTS.E.BYPASS.LTC128B.128 [R231+0x26000], [R4.64+0x180] ;  /* 0x2600018004e7afae */ /* 0x0009e2000b901d44 */
[----:B------:R-:W-:Y:S01]  /*3210*/  MOV R243, 0x7f800000 ;  /* 0x7f80000000f37802 */ /* 0x000fe20000000f00 */
[----:B------:R-:W-:Y:S01]  /*3220*/  IMAD.MOV.U32 R244, RZ, RZ, 0x7f800000 ;  /* 0x7f800000fff47424 */ /* 0x000fe200078e00ff */
[----:B----4-:R-:W-:-:S04]  /*3230*/  IADD3 R4, P2, R246, UR14, RZ ;  /* 0x0000000ef6047c10 */ /* 0x010fc8000ff5e0ff */
[----:B------:R-:W-:-:S05]  /*3240*/  IADD3.X R5, R245, UR13, RZ, P2, !PT ;  /* 0x0000000df5057c10 */ /* 0x000fca00097fe4ff */
[----:B------:R3:W5:Y:S04]  /*3250*/  @!P3 LDG.E R243, [R4.64] ;  /* 0x0000000404f3b981 */ /* 0x000768000c1e1900 */
[----:B------:R3:W5:Y:S04]  /*3260*/  @!P6 LDG.E R244, [R4.64+0x20] ;  /* 0x0000200404f4e981 */ /* 0x000768000c1e1900 */
        /* <DEDUP_REMOVED lines=13> */
[----:B------:R-:W-:Y:S01]  /*3340*/  IADD3 R0, R227, 0x4000, RZ ;  /* 0x00004000e3007810 */ /* 0x000fe20007ffe0ff */
[----:B------:R-:W-:-:S03]  /*3350*/  UIADD3 UR18, UR23, UR12, URZ ;  /* 0x0000000c17127290 */ /* 0x000fc6000fffe03f */
[----:B------:R-:W-:Y:S01]  /*3360*/  SEL R0, R0, R227, !P0 ;  /* 0x000000e300007207 */ /* 0x000fe20004000000 */
        /* <DEDUP_REMOVED lines=9> */
[----:B----4-:R-:W-:-:S04]  /*3400*/  IADD3 R2, R226, 0x4000, RZ ;  /* 0x00004000e2027810 */ /* 0x010fc80007ffe0ff */
        /* <DEDUP_REMOVED lines=11> */
[----:B--2---:R-:W-:-:S05]  /*34c0*/  R2P PR, R19, 0x6 ;  /* 0x0000000613007804 */ /* 0x004fca0000000000 */
[----:B------:R-:W-:Y:S02]  /*34d0*/  SEL R221, R221, 0xffffffe0, !P1 ;  /* 0xffffffe0dddd7807 */ /* 0x000fe40004800000 */
[----:B------:R-:W-:Y:S02]  /*34e0*/  SEL R220, R220, 0xffffffc0, !P2 ;  /* 0xffffffc0dcdc7807 */ /* 0x000fe40005000000 */
[----:B------:R-:W-:Y:S01]  /*34f0*/  IADD3 R223, R222, R221, RZ ;  /* 0x000000dddedf7210 */ /* 0x000fe20007ffe0ff */
        /* <DEDUP_REMOVED lines=53> */
[----:B---3--:R-:W-:Y:S02]  /*3850*/  ULDC UR11, c[0x0][0x2e4] ;  /* 0x0000b900000b7ab9 */ /* 0x008fe40000000800 */
.L_x_1863:
        /* <DEDUP_REMOVED lines=10> */
[----:B------:R-:W2:Y:S05]  /*3900*/  LDSM.16.M88.4 R8, [R213+0x18000] ;  /* 0x01800000d508783b */ /* 0x000eaa0000000200 */
[----:B------:R-:W3:Y:S05]  /*3910*/  LDSM.16.M88.4 R84, [R213+0x18800] ;  /* 0x01880000d554783b */ /* 0x000eea0000000200 */
[----:B------:R-:W-:Y:S05]  /*3920*/  LDSM.16.M88.4 R88, [R3] ;  /* 0x000000000358783b */ /* 0x000fea0000000200 */
[----:B------:R-:W4:Y:S05]  /*3930*/  LDSM.16.M88.4 R92, [R214+0x18000] ;  /* 0x01800000d65c783b */ /* 0x000f2a0000000200 */
[----:B------:R-:W1:Y:S05]  /*3940*/  LDSM.16.M88.4 R96, [R214+0x18800] ;  /* 0x01880000d660783b */ /* 0x000e6a0000000200 */
[----:B------:R-:W-:Y:S05]  /*3950*/  LDSM.16.M88.4 R100, [R2] ;  /* 0x000000000264783b */ /* 0x000fea0000000200 */
[----:B------:R-:W1:Y:S05]  /*3960*/  LDSM.16.M88.4 R104, [R216+0x18000] ;  /* 0x01800000d868783b */ /* 0x000e6a0000000200 */
[----:B------:R-:W1:Y:S01]  /*3970*/  LDSM.16.M88.4 R108, [R216+0x18800] ;  /* 0x01880000d86c783b */ /* 0x000e620000000200 */
[C---:B--2---:R-:W-:Y:S04]  /*3980*/  HMMA.16816.F32.BF16 R4, R16.reuse, R8, RZ ;  /* 0x000000081004723c */ /* 0x044fe800000418ff */
[----:B------:R-:W-:Y:S04]  /*3990*/  LDSM.16.M88.4 R112, [R215+0x18800] ;  /* 0x01880000d770783b */ /* 0x000fe80000000200 */
[C---:B------:R-:W-:Y:S08]  /*39a0*/  HMMA.16816.F32.BF16 R8, R16.reuse, R10, RZ ;  /* 0x0000000a1008723c */ /* 0x040ff000000418ff */
[C---:B---3--:R-:W-:Y:S08]  /*39b0*/  HMMA.16816.F32.BF16 R12, R16.reuse, R84, RZ ;  /* 0x00000054100c723c */ /* 0x048ff000000418ff */
[----:B------:R-:W-:Y:S01]  /*39c0*/  HMMA.16816.F32.BF16 R16, R16, R86, RZ ;  /* 0x000000561010723c */ /* 0x000fe200000418ff */
[----:B------:R-:W-:Y:S07]  /*39d0*/  LDSM.16.M88.4 R84, [R0] ;  /* 0x000000000054783b */ /* 0x000fee0000000200 */
[C---:B----4-:R-:W-:Y:S08]  /*39e0*/  HMMA.16816.F32.BF16 R4, R88.reuse, R92, R4 ;  /* 0x0000005c5804723c */ /* 0x050ff00000041804 */
[C---:B------:R-:W-:Y:S01]  /*39f0*/  HMMA.16816.F32.BF16 R8, R88.reuse, R94, R8 ;  /* 0x0000005e5808723c */ /* 0x040fe20000041808 */
[----:B------:R-:W2:Y:S07]  /*3a00*/  LDSM.16.M88.4 R92, [R215+0x18000] ;  /* 0x01800000d75c783b */ /* 0x000eae0000000200 */
[C---:B-1----:R-:W-:Y:S08]  /*3a10*/  HMMA.16816.F32.BF16 R12, R88.reuse, R96, R12 ;  /* 0x00000060580c723c */ /* 0x042ff0000004180c */
[----:B------:R-:W-:Y:S01]  /*3a20*/  HMMA.16816.F32.BF16 R16, R88, R98, R16 ;  /* 0x000000625810723c */ /* 0x000fe20000041810 */
[----:B------:R-:W-:Y:S05]  /*3a30*/  LDSM.16.M88.4 R88, [R217+0x2000] ;  /* 0x00200000d958783b */ /* 0x000fea0000000200 */
[----:B------:R-:W1:Y:S02]  /*3a40*/  LDSM.16.M88.4 R96, [R213+0x1a000] ;  /* 0x01a00000d560783b */ /* 0x000e640000000200 */
[C---:B------:R-:W-:Y:S08]  /*3a50*/  HMMA.16816.F32.BF16 R4, R100.reuse, R104, R4 ;  /* 0x000000686404723c */ /* 0x040ff00000041804 */
[C---:B------:R-:W-:Y:S01]  /*3a60*/  HMMA.16816.F32.BF16 R8, R100.reuse, R106, R8 ;  /* 0x0000006a6408723c */ /* 0x040fe20000041808 */
[----:B------:R-:W3:Y:S07]  /*3a70*/  LDSM.16.M88.4 R104, [R213+0x1a800] ;  /* 0x01a80000d568783b */ /* 0x000eee0000000200 */
        /* <DEDUP_REMOVED lines=9> */
[----:B------:R-:W-:Y:S05]  /*3b10*/  LDSM.16.M88.4 R84, [R2+0x2000] ;  /* 0x002000000254783b */ /* 0x000fea0000000200 */
[----:B------:R-:W-:Y:S02]  /*3b20*/  LDSM.16.M88.4 R112, [R216+0x1a800] ;  /* 0x01a80000d870783b */ /* 0x000fe40000000200 */
[C---:B-1----:R-:W-:Y:S08]  /*3b30*/  HMMA.16816.F32.BF16 R4, R88.reuse, R96, R4 ;  /* 0x000000605804723c */ /* 0x042ff00000041804 */
[C---:B------:R-:W-:Y:S01]  /*3b40*/  HMMA.16816.F32.BF16 R8, R88.reuse, R98, R8 ;  /* 0x000000625808723c */ /* 0x040fe20000041808 */
[----:B------:R-:W1:Y:S07]  /*3b50*/  LDSM.16.M88.4 R96, [R216+0x1a000] ;  /* 0x01a00000d860783b */ /* 0x000e6e0000000200 */
[C---:B---3--:R-:W-:Y:S08]  /*3b60*/  HMMA.16816.F32.BF16 R12, R88.reuse, R104, R12 ;  /* 0x00000068580c723c */ /* 0x048ff0000004180c */
        /* <DEDUP_REMOVED lines=15> */
[----:B------:R-:W3:Y:S05]  /*3c60*/  LDSM.16.M88.4 R84, [R213+0x1c800] ;  /* 0x01c80000d554783b */ /* 0x000eea0000000200 */
[----:B------:R-:W-:Y:S02]  /*3c70*/  LDSM.16.M88.4 R112, [R216+0x1c000] ;  /* 0x01c00000d870783b */ /* 0x000fe40000000200 */
[C---:B--2---:R-:W-:Y:S08]  /*3c80*/  HMMA.16816.F32.BF16 R4, R88.reuse, R100, R4 ;  /* 0x000000645804723c */ /* 0x044ff00000041804 */
[C---:B------:R-:W-:Y:S01]  /*3c90*/  HMMA.16816.F32.BF16 R8, R88.reuse, R102, R8 ;  /* 0x000000665808723c */ /* 0x040fe20000041808 */
[----:B------:R-:W2:Y:S07]  /*3ca0*/  LDSM.16.M88.4 R100, [R3+0x4000] ;  /* 0x004000000364783b */ /* 0x000eae0000000200 */
[C---:B------:R-:W-:Y:S08]  /*3cb0*/  HMMA.16816.F32.BF16 R12, R88.reuse, R104, R12 ;  /* 0x00000068580c723c */ /* 0x040ff0000004180c */
[----:B------:R-:W-:Y:S01]  /*3cc0*/  HMMA.16816.F32.BF16 R16, R88, R106, R16 ;  /* 0x0000006a5810723c */ /* 0x000fe20000041810 */
[----:B------:R-:W-:Y:S06]  /*3cd0*/  LDSM.16.M88.4 R104, [R2+0x4000] ;  /* 0x004000000268783b */ /* 0x000fec0000000200 */
[----:B------:R-:W-:Y:S01]  /*3ce0*/  IADD3 R88, P0, R246, UR16, RZ ;  /* 0x00000010f6587c10 */ /* 0x000fe2000ff1e0ff */
[C---:B-1----:R-:W-:Y:S05]  /*3cf0*/  HMMA.16816.F32.BF16 R4, R92.reuse, R96, R4 ;  /* 0x000000605c04723c */ /* 0x042fea0000041804 */
        /* <DEDUP_REMOVED lines=10> */
[C---:B--2---:R-:W-:Y:S08]  /*3da0*/  HMMA.16816.F32.BF16 R4, R100.reuse, R108, R4 ;  /* 0x0000006c6404723c */ /* 0x044ff00000041804 */
[C---:B------:R-:W-:Y:S01]  /*3db0*/  HMMA.16816.F32.BF16 R8, R100.reuse, R110, R8 ;  /* 0x0000006e6408723c */ /* 0x040fe20000041808 */
[----:B------:R-:W-:Y:S05]  /*3dc0*/  LDSM.16.M88.4 R108, [R213+0x1e000] ;  /* 0x01e00000d56c783b */ /* 0x000fea0000000200 */
[----:B-1----:R-:W1:Y:S02]  /*3dd0*/  LDSM.16.M88.4 R88, [R214+0x1c800] ;  /* 0x01c80000d658783b */ /* 0x002e640000000200 */
        /* <DEDUP_REMOVED lines=97> */
.L_x_1859:
[----:B---34-:R-:W-:Y:S01]  /*43f0*/  IADD3 R2, R251, UR9, RZ ;  /* 0x00000009fb027c10 */ /* 0x018fe2000fffe0ff */
[----:B------:R-:W-:Y:S01]  /*4400*/  UIADD3 UR9, -UR8, UR7, -UR12 ;  /* 0x0000000708097290 */ /* 0x000fe2000fffe90c */
[----:B------:R-:W-:Y:S01]  /*4410*/  IMAD.U32 R0, RZ, RZ, UR22 ;  /* 0x00000016ff007e24 */ /* 0x000fe2000f8e00ff */
[----:B------:R-:W-:Y:S01]  /*4420*/  UMOV UR11, UR8 ;  /* 0x00000008000b7c82 */ /* 0x000fe20008000000 */
[----:B------:R-:W-:Y:S02]  /*4430*/  IADD3 R3, R2, 0x8, RZ ;  /* 0x0000000802037810 */ /* 0x000fe40007ffe0ff */
[----:B------:R-:W-:Y:S01]  /*4440*/  IMAD R0, R0, 0x40, R252 ;  /* 0x0000004000007824 */ /* 0x000fe200078e02fc */
[----:B--2---:R-:W-:Y:S02]  /*4450*/  IADD3 R4, R2, UR9, RZ ;  /* 0x0000000902047c10 */ /* 0x004fe4000fffe0ff */
[----:B------:R-:W-:Y:S01]  /*4460*/  IADD3 R14, R3, UR9, RZ ;  /* 0x00000009030e7c10 */ /* 0x000fe2000fffe0ff */
[----:B------:R-:W-:Y:S01]  /*4470*/  UIADD3 UR9, UR7, 0x1, -UR12 ;  /* 0x0000000107097890 */ /* 0x000fe2000fffe80c */
[C---:B------:R-:W-:Y:S02]  /*4480*/  IADD3 R11, R0.reuse, 0x1, RZ ;  /* 0x00000001000b7810 */ /* 0x040fe40007ffe0ff */
[C---:B------:R-:W-:Y:S01]  /*4490*/  IADD3 R10, R0.reuse, 0x8, RZ ;  /* 0x00000008000a7810 */ /* 0x040fe20007ffe0ff */
[----:B------:R-:W-:Y:S01]  /*44a0*/  UIADD3 UR9, UR9, UR42, URZ ;  /* 0x0000002a09097290 */ /* 0x000fe2000fffe03f */
[C---:B------:R-:W-:Y:S02]  /*44b0*/  IADD3 R9, R0.reuse, 0x9, RZ ;  /* 0x0000000900097810 */ /* 0x040fe40007ffe0ff */
[C---:B------:R-:W-:Y:S02]  /*44c0*/  IADD3 R8, R0.reuse, 0x10, RZ ;  /* 0x0000001000087810 */ /* 0x040fe40007ffe0ff */
[----:B------:R-:W-:Y:S02]  /*44d0*/  IADD3 R7, R0, 0x11, RZ ;  /* 0x0000001100077810 */ /* 0x000fe40007ffe0ff */
[----:B------:R-:W-:Y:S02]  /*44e0*/  IADD3 R12, R2, UR9, RZ ;  /* 0x00000009020c7c10 */ /* 0x000fe4000fffe0ff */
[----:B------:R-:W-:Y:S02]  /*44f0*/  IMNMX R2, RZ, R4, !PT ;  /* 0x00000004ff027217 */ /* 0x000fe40007800200 */
[----:B------:R-:W-:Y:S02]  /*4500*/  IMNMX R4, R12, UR7, PT ;  /* 0x000000070c047c17 */ /* 0x000fe4000b800200 */
[CC--:B------:R-:W-:Y:S02]  /*4510*/  ISETP.GE.AND P1, PT, R0.reuse, R2.reuse, PT ;  /* 0x000000020000720c */ /* 0x0c0fe40003f26270 */
[----:B------:R-:W-:Y:S02]  /*4520*/  ISETP.GE.AND P0, PT, R11, R2, PT ;  /* 0x000000020b00720c */ /* 0x000fe40003f06270 */
[----:B------:R-:W-:Y:S02]  /*4530*/  IADD3 R13, R3, UR9, RZ ;  /* 0x00000009030d7c10 */ /* 0x000fe4000fffe0ff */
        /* <DEDUP_REMOVED lines=50> */
.L_x_1860:
[C---:B------:R-:W-:Y:S01]  /*4860*/  FMUL.FTZ R2, R243.reuse, 1.4426950216293334961 ;  /* 0x3fb8aa3bf3027820 */ /* 0x040fe20000410000 */
[----:B------:R-:W-:Y:S01]  /*4870*/  FSETP.NEU.FTZ.AND P0, PT, R243, -INF , PT ;  /* 0xff800000f300780b */ /* 0x000fe20003f1d000 */
[----:B------:R-:W-:Y:S01]  /*4880*/  FMUL.FTZ R10, R244, 1.4426950216293334961 ;  /* 0x3fb8aa3bf40a7820 */ /* 0x000fe20000410000 */
        /* <DEDUP_REMOVED lines=66> */
[----:B------:R-:W3:Y:S01]  /*4cb0*/  LDSM.16.M88.4 R104, [R216+0x20000] ;  /* 0x02000000d868783b */ /* 0x000ee20000000200 */
[C---:B-1----:R-:W-:Y:S05]  /*4cc0*/  HMMA.16816.F32.BF16 R4, R16.reuse, R8, RZ ;  /* 0x000000081004723c */ /* 0x042fea00000418ff */
[----:B------:R-:W-:Y:S03]  /*4cd0*/  LDSM.16.M88.4 R108, [R215+0x20000] ;  /* 0x02000000d76c783b */ /* 0x000fe60000000200 */
[C---:B------:R-:W-:Y:S03]  /*4ce0*/  HMMA.16816.F32.BF16 R8, R16.reuse, R10, RZ ;  /* 0x0000000a1008723c */ /* 0x040fe600000418ff */
[----:B------:R-:W-:Y:S05]  /*4cf0*/  LDSM.16.M88.4 R112, [R216+0x26000] ;  /* 0x02600000d870783b */ /* 0x000fea0000000200 */
[C---:B----4-:R-:W-:Y:S08]  /*4d00*/  HMMA.16816.F32.BF16 R12, R16.reuse, R84, RZ ;  /* 0x00000054100c723c */ /* 0x050ff000000418ff */
[----:B------:R-:W-:Y:S01]  /*4d10*/  HMMA.16816.F32.BF16 R16, R16, R86, RZ ;  /* 0x000000561010723c */ /* 0x000fe200000418ff */
[----:B------:R-:W1:Y:S07]  /*4d20*/  LDSM.16.M88.4 R84, [R216+0x20800] ;  /* 0x02080000d854783b */ /* 0x000e6e0000000200 */
        /* <DEDUP_REMOVED lines=62> */
[----:B------:R2:W-:Y:S01]  /*5110*/  LDSM.16.M88.4 R92, [R0+0x16000] ;  /* 0x01600000005c783b */ /* 0x0005e20000000200 */
[C---:B----4-:R-:W-:Y:S08]  /*5120*/  HMMA.16816.F32.BF16 R4, R96.reuse, R104, R4 ;  /* 0x000000686004723c */ /* 0x050ff00000041804 */
[C---:B------:R-:W-:Y:S01]  /*5130*/  HMMA.16816.F32.BF16 R8, R96.reuse, R106, R8 ;  /* 0x0000006a6008723c */ /* 0x040fe20000041808 */
[----:B------:R-:W4:Y:S07]  /*5140*/  LDSM.16.M88.4 R104, [R213+0x26000] ;  /* 0x02600000d568783b */ /* 0x000f2e0000000200 */
[C---:B-1----:R-:W-:Y:S04]  /*5150*/  HMMA.16816.F32.BF16 R12, R96.reuse, R84, R12 ;  /* 0x00000054600c723c */ /* 0x042fe8000004180c */
[----:B--2---:R-:W-:Y:S04]  /*5160*/  LEA R0, -R250, RZ, 0x6 ;  /* 0x000000fffa007211 */ /* 0x004fe800078e31ff */
[----:B------:R-:W-:Y:S01]  /*5170*/  HMMA.16816.F32.BF16 R16, R96, R86, R16 ;  /* 0x000000566010723c */ /* 0x000fe20000041810 */
[----:B------:R-:W1:Y:S03]  /*5180*/  LDSM.16.M88.4 R84, [R213+0x26800] ;  /* 0x02680000d554783b */ /* 0x000e660000000200 */
[C---:B------:R-:W-:Y:S03]  /*5190*/  LEA R228, P0, R0.reuse, R228, 0x2 ;  /* 0x000000e400e47211 */ /* 0x040fe600078010ff */
[----:B------:R2:W-:Y:S01]  /*51a0*/  LDSM.16.M88.4 R96, [R2+0x16000] ;  /* 0x016000000260783b */ /* 0x0005e20000000200 */
[C---:B------:R-:W-:Y:S05]  /*51b0*/  HMMA.16816.F32.BF16 R4, R100.reuse, R108, R4 ;  /* 0x0000006c6404723c */ /* 0x040fea0000041804 */
[----:B------:R-:W-:Y:S01]  /*51c0*/  LEA.HI.X.SX32 R229, R0, R229, 0x2, P0 ;  /* 0x000000e500e57211 */ /* 0x000fe200000f16ff */
[----:B------:R-:W-:Y:S02]  /*51d0*/  FFMA.FTZ R0, -R119, R119, 1 ;  /* 0x3f80000077007423 */ /* 0x000fe40000010177 */
[C---:B------:R-:W-:Y:S01]  /*51e0*/  HMMA.16816.F32.BF16 R8, R100.reuse, R110, R8 ;  /* 0x0000006e6408723c */ /* 0x040fe20000041808 */
[----:B------:R-:W1:Y:S03]  /*51f0*/  LDSM.16.M88.4 R108, [R214+0x26000] ;  /* 0x02600000d66c783b */ /* 0x000e660000000200 */
[----:B------:R-:W-:Y:S04]  /*5200*/  FMUL.FTZ R0, R0, c[0x0][0x2ec] ;  /* 0x0000bb0000007a20 */ /* 0x000fe80000410000 */
[C---:B---3--:R-:W-:Y:S04]  /*5210*/  HMMA.16816.F32.BF16 R12, R100.reuse, R88, R12 ;  /* 0x00000058640c723c */ /* 0x048fe8000004180c */
[----:B--2---:R-:W-:Y:S04]  /*5220*/  FFMA.FTZ R2, -R120, R120, 1 ;  /* 0x3f80000078027423 */ /* 0x004fe80000010178 */
[----:B------:R-:W-:Y:S01]  /*5230*/  HMMA.16816.F32.BF16 R16, R100, R90, R16 ;  /* 0x0000005a6410723c */ /* 0x000fe20000041810 */
[----:B------:R-:W2:Y:S03]  /*5240*/  LDSM.16.M88.4 R88, [R214+0x26800] ;  /* 0x02680000d658783b */ /* 0x000ea60000000200 */
[----:B------:R-:W-:Y:S03]  /*5250*/  FMUL.FTZ R2, R2, c[0x0][0x2ec] ;  /* 0x0000bb0002027a20 */ /* 0x000fe60000410000 */
[----:B------:R3:W2:Y:S01]  /*5260*/  LDSM.16.M88.4 R100, [R3+0x16000] ;  /* 0x016000000364783b */ /* 0x0006a20000000200 */
[C---:B----4-:R-:W-:Y:S08]  /*5270*/  HMMA.16816.F32.BF16 R4, R92.reuse, R104, R4 ;  /* 0x000000685c04723c */ /* 0x050ff00000041804 */
[C---:B------:R-:W-:Y:S01]  /*5280*/  HMMA.16816.F32.BF16 R8, R92.reuse, R106, R8 ;  /* 0x0000006a5c08723c */ /* 0x040fe20000041808 */
[----:B------:R-:W-:Y:S07]  /*5290*/  LDSM.16.M88.4 R104, [R215+0x26000] ;  /* 0x02600000d768783b */ /* 0x000fee0000000200 */
[C---:B-1----:R-:W-:Y:S04]  /*52a0*/  HMMA.16816.F32.BF16 R12, R92.reuse, R84, R12 ;  /* 0x000000545c0c723c */ /* 0x042fe8000004180c */
[----:B---3--:R-:W-:Y:S04]  /*52b0*/  FFMA.FTZ R3, -R121, R121, 1 ;  /* 0x3f80000079037423 */ /* 0x008fe80000010179 */
[----:B------:R-:W-:Y:S01]  /*52c0*/  HMMA.16816.F32.BF16 R16, R92, R86, R16 ;  /* 0x000000565c10723c */ /* 0x000fe20000041810 */
[----:B------:R-:W1:Y:S03]  /*52d0*/  LDSM.16.M88.4 R84, [R216+0x26800] ;  /* 0x02680000d854783b */ /* 0x000e660000000200 */
[----:B------:R-:W-:Y:S03]  /*52e0*/  FMUL.FTZ R3, R3, c[0x0][0x2ec] ;  /* 0x0000bb0003037a20 */ /* 0x000fe60000410000 */
[----:B------:R-:W3:Y:S01]  /*52f0*/  LDSM.16.M88.4 R92, [R116+0x16000] ;  /* 0x01600000745c783b */ /* 0x000ee20000000200 */
[C---:B------:R-:W-:Y:S08]  /*5300*/  HMMA.16816.F32.BF16 R4, R96.reuse, R108, R4 ;  /* 0x0000006c6004723c */ /* 0x040ff00000041804 */
[C---:B------:R-:W-:Y:S08]  /*5310*/  HMMA.16816.F32.BF16 R8, R96.reuse, R110, R8 ;  /* 0x0000006e6008723c */ /* 0x040ff00000041808 */
[C---:B--2---:R-:W-:Y:S08]  /*5320*/  HMMA.16816.F32.BF16 R12, R96.reuse, R88, R12 ;  /* 0x00000058600c723c */ /* 0x044ff0000004180c */
[----:B------:R-:W-:Y:S01]  /*5330*/  HMMA.16816.F32.BF16 R16, R96, R90, R16 ;  /* 0x0000005a6010723c */ /* 0x000fe20000041810 */
[----:B------:R-:W2:Y:S07]  /*5340*/  LDSM.16.M88.4 R88, [R215+0x26800] ;  /* 0x02680000d758783b */ /* 0x000eae0000000200 */
[C---:B------:R-:W-:Y:S08]  /*5350*/  HMMA.16816.F32.BF16 R4, R100.reuse, R112, R4 ;  /* 0x000000706404723c */ /* 0x040ff00000041804 */
[C---:B------:R-:W-:Y:S08]  /*5360*/  HMMA.16816.F32.BF16 R8, R100.reuse, R114, R8 ;  /* 0x000000726408723c */ /* 0x040ff00000041808 */
[C---:B-1----:R-:W-:Y:S08]  /*5370*/  HMMA.16816.F32.BF16 R12, R100.reuse, R84, R12 ;  /* 0x00000054640c723c */ /* 0x042ff0000004180c */
[----:B------:R-:W-:Y:S08]  /*5380*/  HMMA.16816.F32.BF16 R16, R100, R86, R16 ;  /* 0x000000566410723c */ /* 0x000ff00000041810 */
[C---:B---3--:R-:W-:Y:S08]  /*5390*/  HMMA.16816.F32.BF16 R4, R92.reuse, R104, R4 ;  /* 0x000000685c04723c */ /* 0x048ff00000041804 */
[C---:B------:R-:W-:Y:S08]  /*53a0*/  HMMA.16816.F32.BF16 R8, R92.reuse, R106, R8 ;  /* 0x0000006a5c08723c */ /* 0x040ff00000041808 */
[C---:B--2---:R-:W-:Y:S08]  /*53b0*/  HMMA.16816.F32.BF16 R12, R92.reuse, R88, R12 ;  /* 0x000000585c0c723c */ /* 0x044ff0000004180c */
        /* <DEDUP_REMOVED lines=27> */
[----:B------:R-:W-:Y:S02]  /*5570*/  FADD.FTZ R13, -R118, R13 ;  /* 0x0000000d760d7221 */ /* 0x000fe40000010100 */
[----:B------:R-:W-:Y:S02]  /*5580*/  FADD.FTZ R15, -R117, R15 ;  /* 0x0000000f750f7221 */ /* 0x000fe40000010100 */
[----:B------:R-:W-:Y:S02]  /*5590*/  FMUL.FTZ R4, R4, c[0x0][0x2ec] ;  /* 0x0000bb0004047a20 */ /* 0x000fe40000410000 */
[----:B------:R-:W-:Y:S02]  /*55a0*/  FMUL.FTZ R3, R3, c[0x0][0x2ec] ;  /* 0x0000bb0003037a20 */ /* 0x000fe40000410000 */
[----:B------:R-:W-:Y:S02]  /*55b0*/  FMUL.FTZ R2, R2, c[0x0][0x2ec] ;  /* 0x0000bb0002027a20 */ /* 0x000fe40000410000 */
[----:B------:R-:W-:Y:S02]  /*55c0*/  FMUL.FTZ R0, R0, c[0x0][0x2ec] ;  /* 0x0000bb0000007a20 */ /* 0x000fe40000410000 */
[----:B------:R-:W-:Y:S02]  /*55d0*/  FADD.FTZ R12, -R118, R12 ;  /* 0x0000000c760c7221 */ /* 0x000fe40000010100 */
[----:B------:R-:W-:Y:S02]  /*55e0*/  FADD.FTZ R14, -R117, R14 ;  /* 0x0000000e750e7221 */ /* 0x000fe40000010100 */
        /* <DEDUP_REMOVED lines=67> */
.L_x_1861:
        /* <DEDUP_REMOVED lines=129> */
.L_x_1862:
[----:B------:R-:W-:Y:S01]  /*6230*/  LDSM.16.M88.4 R128, [R222] ;  /* 0x00000000de80783b */ /* 0x000fe20000000200 */
[----:B-1----:R-:W-:Y:S01]  /*6240*/  @P1 IADD3 R2, P0, R246, UR14, RZ ;  /* 0x0000000ef6021c10 */ /* 0x002fe2000ff1e0ff */
[----:B------:R-:W-:Y:S02]  /*6250*/  ULOP3.LUT UR8, UR6, 0x1, URZ, 0xc0, !UPT ;  /* 0x0000000106087892 */ /* 0x000fe4000f8ec03f */
[----:B------:R-:W-:Y:S01]  /*6260*/  UISETP.GT.AND UP2, UPT, UR6, UR17, UPT ;  /* 0x000000110600728c */ /* 0x000fe2000bf44270 */
[----:B------:R-:W1:Y:S01]  /*6270*/  LDSM.16.MT88.4 R16, [R0+0x18000] ;  /* 0x018000000010783b */ /* 0x000e620000004200 */
[----:B------:R-:W-:Y:S01]  /*6280*/  @P1 IADD3.X R3, R245, UR13, RZ, P0, !PT ;  /* 0x0000000df5031c10 */ /* 0x000fe200087fe4ff */
[----:B------:R-:W-:Y:S02]  /*6290*/  UISETP.NE.U32.AND UP0, UPT, UR8, 0x1, UPT ;  /* 0x000000010800788c */ /* 0x000fe4000bf05070 */
[----:B------:R-:W-:Y:S01]  /*62a0*/  @UP3 UIADD3 UR8, UP1, UR14, -0x100, URZ ;  /* 0xffffff000e083890 */ /* 0x000fe2000ff3e03f */
[----:B------:R-:W2:Y:S01]  /*62b0*/  LDSM.16.M88.4 R124, [R222+0x1000] ;  /* 0x00100000de7c783b */ /* 0x000ea20000000200 */
[----:B------:R-:W-:Y:S04]  /*62c0*/  UIADD3 UR6, UR6, -0x1, URZ ;  /* 0xffffffff06067890 */ /* 0x000fe8000fffe03f */
[----:B------:R-:W3:Y:S01]  /*62d0*/  LDSM.16.MT88.4 R96, [R0+0x1a000] ;  /* 0x01a000000060783b */ /* 0x000ee20000004200 */
[----:B------:R-:W-:Y:S02]  /*62e0*/  @UP3 UMOV UR14, UR8 ;  /* 0x00000008000e3c82 */ /* 0x000fe40008000000 */
[----:B------:R-:W-:Y:S02]  /*62f0*/  @UP3 UIADD3.X UR8, UR13, -0x1, URZ, UP1, !UPT ;  /* 0xffffffff0d083890 */ /* 0x000fe40008ffe43f */
[----:B------:R-:W4:Y:S05]  /*6300*/  LDSM.16.MT88.4 R112, [R0+0x1c000] ;  /* 0x01c000000070783b */ /* 0x000f2a0000004200 */
[----:B------:R-:W3:Y:S01]  /*6310*/  LDSM.16.MT88.4 R196, [R0+0x1e000] ;  /* 0x01e0000000c4783b */ /* 0x000ee20000004200 */
[----:B------:R-:W-:Y:S04]  /*6320*/  @UP3 UMOV UR13, UR8 ;  /* 0x00000008000d3c82 */ /* 0x000fe80008000000 */
[----:B------:R-:W-:Y:S05]  /*6330*/  LDSM.16.M88.4 R200, [R223] ;  /* 0x00000000dfc8783b */ /* 0x000fea0000000200 */
[----:B------:R-:W3:Y:S05]  /*6340*/  LDSM.16.MT88.4 R204, [R0+0x18800] ;  /* 0x0188000000cc783b */ /* 0x000eea0000004200 */
[----:B------:R-:W4:Y:S01]  /*6350*/  LDSM.16.M88.4 R208, [R223+0x1000] ;  /* 0x00100000dfd0783b */ /* 0x000f220000000200 */
[-C--:B-1----:R-:W-:Y:S04]  /*6360*/  HMMA.16816.F32.BF16 R4, R128, R16.reuse, RZ ;  /* 0x000000108004723c */ /* 0x082fe800000418ff */
[----:B------:R1:W5:Y:S05]  /*6370*/  @P1 LDG.E R243, [R2.64+-0x100] ;  /* 0xffff000402f31981 */ /* 0x00036a000c1e1900 */
[----:B------:R1:W5:Y:S01]  /*6380*/  @P1 LDG.E R244, [R2.64+-0xe0] ;  /* 0xffff200402f41981 */ /* 0x000362000c1e1900 */
        /* <DEDUP_REMOVED lines=21> */
[-C--:B--2---:R-:W-:Y:S08]  /*64e0*/  HMMA.16816.F32.BF16 R84, R200, R196.reuse, R84 ;  /* 0x000000c4c854723c */ /* 0x084ff00000041854 */
[C---:B------:R-:W-:Y:S08]  /*64f0*/  HMMA.16816.F32.BF16 R88, R208.reuse, R196, R88 ;  /* 0x000000c4d058723c */ /* 0x040ff00000041858 */
[-C--:B------:R-:W-:Y:S08]  /*6500*/  HMMA.16816.F32.BF16 R92, R208, R198.reuse, R92 ;  /* 0x000000c6d05c723c */ /* 0x080ff0000004185c */
[C---:B------:R-:W-:Y:S01]  /*6510*/  HMMA.16816.F32.BF16 R96, R200.reuse, R198, R96 ;  /* 0x000000c6c860723c */ /* 0x040fe20000041860 */
[----:B------:R-:W2:Y:S07]  /*6520*/  LDSM.16.MT88.4 R196, [R0+0x1e800] ;  /* 0x01e8000000c4783b */ /* 0x000eae0000004200 */
[-C--:B---3--:R-:W-:Y:S08]  /*6530*/  HMMA.16816.F32.BF16 R100, R200, R204.reuse, R100 ;  /* 0x000000ccc864723c */ /* 0x088ff00000041864 */
[C---:B------:R-:W-:Y:S08]  /*6540*/  HMMA.16816.F32.BF16 R104, R208.reuse, R204, R104 ;  /* 0x000000ccd068723c */ /* 0x040ff00000041868 */
[-C--:B------:R-:W-:Y:S08]  /*6550*/  HMMA.16816.F32.BF16 R108, R208, R206.reuse, R108 ;  /* 0x000000ced06c723c */ /* 0x080ff0000004186c */
[C---:B------:R-:W-:Y:S01]  /*6560*/  HMMA.16816.F32.BF16 R112, R200.reuse, R206, R112 ;  /* 0x000000cec870723c */ /* 0x040fe20000041870 */
[----:B------:R-:W-:Y:S07]  /*6570*/  LDSM.16.M88.4 R204, [R224] ;  /* 0x00000000e0cc783b */ /* 0x000fee0000000200 */
[-C--:B--2---:R-:W-:Y:S08]  /*6580*/  HMMA.16816.F32.BF16 R116, R200, R196.reuse, R116 ;  /* 0x000000c4c874723c */ /* 0x084ff00000041874 */
[C---:B------:R-:W-:Y:S08]  /*6590*/  HMMA.16816.F32.BF16 R120, R208.reuse, R196, R120 ;  /* 0x000000c4d078723c */ /* 0x040ff00000041878 */
[-C--:B------:R-:W-:Y:S01]  /*65a0*/  HMMA.16816.F32.BF16 R124, R208, R198.reuse, R124 ;  /* 0x000000c6d07c723c */ /* 0x080fe2000004187c */
[----:B------:R-:W2:Y:S07]  /*65b0*/  LDSM.16.MT88.4 R208, [R0+0x19000] ;  /* 0x0190000000d0783b */ /* 0x000eae0000004200 */
[----:B------:R-:W-:Y:S01]  /*65c0*/  HMMA.16816.F32.BF16 R128, R200, R198, R128 ;  /* 0x000000c6c880723c */ /* 0x000fe20000041880 */
[----:B------:R-:W3:Y:S05]  /*65d0*/  LDSM.16.M88.4 R196, [R224+0x1000] ;  /* 0x00100000e0c4783b */ /* 0x000eea0000000200 */
[----:B------:R-:W4:Y:S02]  /*65e0*/  LDSM.16.MT88.4 R200, [R0+0x1b000] ;  /* 0x01b0000000c8783b */ /* 0x000f240000004200 */
[-C--:B--2---:R-:W-:Y:S08]  /*65f0*/  HMMA.16816.F32.BF16 R4, R204, R208.reuse, R4 ;  /* 0x000000d0cc04723c */ /* 0x084ff00000041804 */
[C---:B---3--:R-:W-:Y:S08]  /*6600*/  HMMA.16816.F32.BF16 R8, R196.reuse, R208, R8 ;  /* 0x000000d0c408723c */ /* 0x048ff00000041808 */
[-C--:B------:R-:W-:Y:S08]  /*6610*/  HMMA.16816.F32.BF16 R12, R196, R210.reuse, R12 ;  /* 0x000000d2c40c723c */ /* 0x080ff0000004180c */
[C---:B------:R-:W-:Y:S01]  /*6620*/  HMMA.16816.F32.BF16 R16, R204.reuse, R210, R16 ;  /* 0x000000d2cc10723c */ /* 0x040fe20000041810 */
[----:B------:R-:W2:Y:S07]  /*6630*/  LDSM.16.MT88.4 R208, [R0+0x1d000] ;  /* 0x01d0000000d0783b */ /* 0x000eae0000004200 */
[-C--:B----4-:R-:W-:Y:S08]  /*6640*/  HMMA.16816.F32.BF16 R84, R204, R200.reuse, R84 ;  /* 0x000000c8cc54723c */ /* 0x090ff00000041854 */
        /* <DEDUP_REMOVED lines=12> */
[----:B------:R-:W2:Y:S07]  /*6710*/  LDSM.16.M88.4 R196, [R225] ;  /* 0x00000000e1c4783b */ /* 0x000eae0000000200 */
[----:B------:R-:W-:Y:S01]  /*6720*/  HMMA.16816.F32.BF16 R128, R204, R202, R128 ;  /* 0x000000cacc80723c */ /* 0x000fe20000041880 */
[----:B------:R-:W3:Y:S05]  /*6730*/  LDSM.16.M88.4 R200, [R225+0x1000] ;  /* 0x00100000e1c8783b */ /* 0x000eea0000000200 */
[----:B------:R-:W4:Y:S02]  /*6740*/  LDSM.16.MT88.4 R204, [R0+0x1b800] ;  /* 0x01b8000000cc783b */ /* 0x000f240000004200 */
[-C--:B--2---:R-:W-:Y:S08]  /*6750*/  HMMA.16816.F32.BF16 R4, R196, R208.reuse, R4 ;  /* 0x000000d0c404723c */ /* 0x084ff00000041804 */
[C---:B---3--:R-:W-:Y:S08]  /*6760*/  HMMA.16816.F32.BF16 R8, R200.reuse, R208, R8 ;  /* 0x000000d0c808723c */ /* 0x048ff00000041808 */
[-C--:B------:R-:W-:Y:S07]  /*6770*/  HMMA.16816.F32.BF16 R12, R200, R210.reuse, R12 ;  /* 0x000000d2c80c723c */ /* 0x080fee000004180c */
[----:B------:R-:W-:Y:S01]  /*6780*/  RED.E.ADD.F32.FTZ.RN.STRONG.GPU [R228.64], R4 ;  /* 0x00000004e400798e */ /* 0x000fe2000c10e784 */
[C---:B------:R-:W-:Y:S04]  /*6790*/  HMMA.16816.F32.BF16 R16, R196.reuse, R210, R16 ;  /* 0x000000d2c410723c */ /* 0x040fe80000041810 */
[----:B------:R-:W2:Y:S04]  /*67a0*/  LDSM.16.MT88.4 R208, [R0+0x1d800] ;  /* 0x01d8000000d0783b */ /* 0x000ea80000004200 */
[-C--:B----4-:R-:W-:Y:S08]  /*67b0*/  HMMA.16816.F32.BF16 R84, R196, R204.reuse, R84 ;  /* 0x000000ccc454723c */ /* 0x090ff00000041854 */
[C---:B------:R-:W-:Y:S08]  /*67c0*/  HMMA.16816.F32.BF16 R88, R200.reuse, R204, R88 ;  /* 0x000000ccc858723c */ /* 0x040ff00000041858 */
[-C--:B------:R-:W-:Y:S08]  /*67d0*/  HMMA.16816.F32.BF16 R92, R200, R206.reuse, R92 ;  /* 0x000000cec85c723c */ /* 0x080ff0000004185c */
[C---:B------:R-:W-:Y:S01]  /*67e0*/  HMMA.16816.F32.BF16 R96, R196.reuse, R206, R96 ;  /* 0x000000cec460723c */ /* 0x040fe20000041860 */
[----:B------:R3:W4:Y:S07]  /*67f0*/  LDSM.16.MT88.4 R204, [R0+0x1f800] ;  /* 0x01f8000000cc783b */ /* 0x00072e0000004200 */
[-C--:B--2---:R-:W-:Y:S08]  /*6800*/  HMMA.16816.F32.BF16 R100, R196, R208.reuse, R100 ;  /* 0x000000d0c464723c */ /* 0x084ff00000041864 */
[C---:B------:R-:W-:Y:S04]  /*6810*/  HMMA.16816.F32.BF16 R104, R200.reuse, R208, R104 ;  /* 0x000000d0c868723c */ /* 0x040fe80000041868 */
[C---:B---3--:R-:W-:Y:S04]  /*6820*/  IMAD R0, R250.reuse, 0x18, RZ ;  /* 0x00000018fa007824 */ /* 0x048fe800078e02ff */
[-C--:B------:R-:W-:Y:S08]  /*6830*/  HMMA.16816.F32.BF16 R108, R200, R210.reuse, R108 ;  /* 0x000000d2c86c723c */ /* 0x080ff0000004186c */
[C---:B------:R-:W-:Y:S08]  /*6840*/  HMMA.16816.F32.BF16 R112, R196.reuse, R210, R112 ;  /* 0x000000d2c470723c */ /* 0x040ff00000041870 */
[-C--:B----4-:R-:W-:Y:S08]  /*6850*/  HMMA.16816.F32.BF16 R116, R196, R204.reuse, R116 ;  /* 0x000000ccc474723c */ /* 0x090ff00000041874 */
[C---:B------:R-:W-:Y:S08]  /*6860*/  HMMA.16816.F32.BF16 R120, R200.reuse, R204, R120 ;  /* 0x000000ccc878723c */ /* 0x040ff00000041878 */
[-C--:B------:R-:W-:Y:S07]  /*6870*/  HMMA.16816.F32.BF16 R124, R200, R206.reuse, R124 ;  /* 0x000000cec87c723c */ /* 0x080fee000004187c */
[----:B------:R-:W-:Y:S01]  /*6880*/  IMAD.SHL.U32 R200, R250, 0x8, RZ ;  /* 0x00000008fac87824 */ /* 0x000fe200078e00ff */
[----:B------:R-:W-:Y:S04]  /*6890*/  HMMA.16816.F32.BF16 R128, R196, R206, R128 ;  /* 0x000000cec480723c */ /* 0x000fe80000041880 */
[-C--:B-1----:R-:W-:Y:S01]  /*68a0*/  LEA R2, P0, R200, R228.reuse, 0x2 ;  /* 0x000000e4c8027211 */ /* 0x082fe200078010ff */
[C---:B------:R-:W-:Y:S02]  /*68b0*/  IMAD.SHL.U32 R201, R250.reuse, 0x10, RZ ;  /* 0x00000010fac97824 */ /* 0x040fe400078e00ff */
[----:B------:R-:W-:Y:S01]  /*68c0*/  IMAD.SHL.U32 R197, R250, 0x20, RZ ;  /* 0x00000020fac57824 */ /* 0x000fe200078e00ff */
[-C--:B------:R-:W-:Y:S01]  /*68d0*/  LEA.HI.X.SX32 R3, R200, R229.reuse, 0x2, P0 ;  /* 0x000000e5c8037211 */ /* 0x080fe200000f16ff */
[----:B------:R-:W-:Y:S03]  /*68e0*/  IMAD R202, R250, 0x28, RZ ;  /* 0x00000028faca7824 */ /* 0x000fe600078e02ff */
        /* <DEDUP_REMOVED lines=512> */
.L_x_1864:
        /* <DEDUP_REMOVED lines=18> */
.L_x_1865:
[----:B-1----:R-:W2:Y:S01]  /*8a10*/  LDL.64 R6, [R1] ;  /* 0x0000000001067983 */ /* 0x002ea20000100a00 */
[----:B------:R-:W-:Y:S01]  /*8a20*/  USHF.R.S32.HI UR10, URZ, 0x1f, UR23 ;  /* 0x0000001f3f0a7899 */ /* 0x000fe20008011417 */
[----:B------:R-:W-:Y:S01]  /*8a30*/  IMAD.U32 R2, RZ, RZ, UR23 ;  /* 0x00000017ff027e24 */ /* 0x000fe2000f8e00ff */
[----:B------:R-:W-:Y:S01]  /*8a40*/  ULDC.64 UR8, c[0x0][0x3a0] ;  /* 0x0000e80000087ab9 */ /* 0x000fe20000000a00 */
[----:B------:R-:W-:Y:S01]  /*8a50*/  BAR.SYNC.DEFER_BLOCKING 0x0 ;  /* 0x0000000000007b1d */ /* 0x000fe20000010000 */
[----:B------:R-:W-:Y:S01]  /*8a60*/  UIMAD UR6, UR10, UR8, URZ ;  /* 0x000000080a0672a4 */ /* 0x000fe2000f8e023f */
[----:B------:R-:W-:Y:S01]  /*8a70*/  SHF.R.S32.HI R11, RZ, 0x1f, R247 ;  /* 0x0000001fff0b7819 */ /* 0x000fe200000114f7 */
[----:B------:R-:W-:Y:S02]  /*8a80*/  UIMAD UR7, UR22, -0x40, UR7 ;  /* 0xffffffc0160778a4 */ /* 0x000fe4000f8e0207 */
[----:B------:R-:W-:Y:S01]  /*8a90*/  UIMAD UR6, UR23, UR9, UR6 ;  /* 0x00000009170672a4 */ /* 0x000fe2000f8e0206 */
[----:B------:R-:W-:Y:S02]  /*8aa0*/  BSSY B0, `(.L_x_1866) ;  /* 0x000002b000007945 */ /* 0x000fe40003800000 */
[----:B------:R-:W-:Y:S01]  /*8ab0*/  ULDC.64 UR8, c[0x0][0x3b8] ;  /* 0x0000ee0000087ab9 */ /* 0x000fe20000000a00 */
[----:B------:R-:W-:-:S02]  /*8ac0*/  ISETP.GE.AND P2, PT, R247, UR7, PT ;  /* 0x00000007f7007c0c */ /* 0x000fc4000bf46270 */
[----:B------:R-:W-:Y:S01]  /*8ad0*/  IMAD.U32 R0, RZ, RZ, UR6 ;  /* 0x00000006ff007e24 */ /* 0x000fe2000f8e00ff */
[----:B------:R-:W-:-:S04]  /*8ae0*/  UIMAD UR6, UR60, UR8, URZ ;  /* 0x000000083c0672a4 */ /* 0x000fc8000f8e023f */
[----:B------:R-:W-:Y:S01]  /*8af0*/  UIMAD UR6, UR38, UR9, UR6 ;  /* 0x00000009260672a4 */ /* 0x000fe2000f8e0206 */
[----:B------:R1:W3:Y:S04]  /*8b00*/  LDS.128 R40, [R231+0x19000] ;  /* 0x01900000e7287984 */ /* 0x0002e80000000c00 */
[----:B------:R1:W4:Y:S04]  /*8b10*/  LDS.128 R36, [R231+0x1b000] ;  /* 0x01b00000e7247984 */ /* 0x0003280000000c00 */
        /* <DEDUP_REMOVED lines=35> */
.L_x_1867:
[----:B-1-34-:R-:W-:Y:S05]  /*8d50*/  BSYNC B0 ;  /* 0x0000000000007941 */ /* 0x01afea0003800000 */
.L_x_1866:
        /* <DEDUP_REMOVED lines=18> */
.L_x_1869:
[----:B------:R-:W-:Y:S05]  /*8e80*/  BSYNC B0 ;  /* 0x0000000000007941 */ /* 0x000fea0003800000 */
.L_x_1868:
        /* <DEDUP_REMOVED lines=28> */
.L_x_1871:
[----:B------:R-:W-:Y:S05]  /*9050*/  BSYNC B0 ;  /* 0x0000000000007941 */ /* 0x000fea0003800000 */
.L_x_1870:
        /* <DEDUP_REMOVED lines=15> */
.L_x_1852:
[----:B------:R-:W-:Y:S05]  /*9150*/  BSYNC B1 ;  /* 0x0000000000017941 */ /* 0x000fea0003800000 */
.L_x_1838:
        /* <DEDUP_REMOVED lines=11> */
.L_x_1872:
[----:B------:R-:W-:Y:S05]  /*9210*/  EXIT ;  /* 0x000000000000794d */ /* 0x000fea0003800000 */
.L_x_1874:
        /* <DEDUP_REMOVED lines=14> */
.L_x_2049:


//--------------------- .text._ZN5flash44flash_bwd_dq_dk_dv_loop_seqk_parallel_kernelI23Flash_bwd_kernel_traitsILi256ELi64ELi64ELi8ELi4ELi2ELi2ELb0ELb0EN7cutlass10bfloat16_tE19Flash_kernel_traitsILi256ELi64ELi64ELi8ES3_EELb1ELb0ELb1ELb1ELb0ELb0ELb0EEEvNS_16Flash_bwd_paramsE --------------------------
	.section	.text._ZN5flash44flash_bwd_dq_dk_dv_loop_seqk_parallel_kernelI23Flash_bwd_kernel_traitsILi256ELi64ELi64ELi8ELi4ELi2ELi2ELb0ELb0EN7cutlass10bfloat16_tE19Flash_kernel_traitsILi256ELi64ELi64ELi8ES3_EELb1ELb0ELb1ELb1ELb0ELb0ELb0EEEvNS_16Flash_bwd_paramsE,"ax",@progbits
	.sectioninfo	@"SHI_REGISTERS=255"
	.align	128
        .global         _ZN5flash44flash_bwd_dq_dk_dv_loop_seqk_parallel_kernelI23Flash_bwd_kernel_traitsILi256ELi64ELi64ELi8ELi4ELi2ELi2ELb0ELb0EN7cutlass10bfloat16_tE19Flash_kernel_traitsILi256ELi64ELi64ELi8ES3_EELb1ELb0ELb1ELb1ELb0ELb0ELb0EEEvNS_16Flash_bwd_paramsE
        .type           _ZN5flash44flash_bwd_dq_dk_dv_loop_seqk_parallel_kernelI23Flash_bwd_kernel_traitsILi256ELi64ELi64ELi8ELi4ELi2ELi2ELb0ELb0EN7cutlass10bfloat16_tE19Flash_kernel_traitsILi256ELi64ELi64ELi8ES3_EELb1ELb0ELb1ELb1ELb0ELb0ELb0EEEvNS_16Flash_bwd_paramsE,@function
        .size           _ZN5flash44flash_bwd_dq_dk_dv_loop_seqk_parallel_kernelI23Flash_bwd_kernel_traitsILi256ELi64ELi64ELi8ELi4ELi2ELi2ELb0ELb0EN7cutlass10bfloat16_tE19Flash_kernel_traitsILi256ELi64ELi64ELi8ES3_EELb1ELb0ELb1ELb1ELb0ELb0ELb0EEEvNS_16Flash_bwd_paramsE,(.L_x_2050 - _ZN5flash44flash_bwd_dq_dk_dv_loop_seqk_parallel_kernelI23Flash_bwd_kernel_traitsILi256ELi64ELi64ELi8ELi4ELi2ELi2ELb0ELb0EN7cutlass10bfloat16_tE19Flash_kernel_traitsILi256ELi64ELi64ELi8ES3_EELb1ELb0ELb1ELb1ELb0ELb0ELb0EEEvNS_16Flash_bwd_paramsE)
        .other          _ZN5flash44flash_bwd_dq_dk_dv_loop_seqk_parallel_kernelI23Flash_bwd_kernel_traitsILi256ELi64ELi64ELi8ELi4ELi2ELi2ELb0ELb0EN7cutlass10bfloat16_tE19Flash_kernel_traitsILi256ELi64ELi64ELi8ES3_EELb1ELb0ELb1ELb1ELb0ELb0ELb0EEEvNS_16Flash_bwd_paramsE,@"STO_CUDA_ENTRY STV_DEFAULT"
_ZN5flash44flash_bwd_dq_dk_dv_loop_seqk_parallel_kernelI23Flash_bwd_kernel_traitsILi256ELi64ELi64ELi8ELi4ELi2ELi2ELb0ELb0EN7cutlass10bfloat16_tE19Flash_kernel_traitsILi256ELi64ELi64ELi8ES3_EELb1ELb0ELb1ELb1ELb0ELb0ELb0EEEvNS_16Flash_bwd_paramsE:
.text._ZN5flash44flash_bwd_dq_dk_dv_loop_seqk_parallel_kernelI23Flash_bwd_kernel_traitsILi256ELi64ELi64ELi8ELi4ELi2ELi2ELb0ELb0EN7cutlass10bfloat16_tE19Flash_kernel_traitsILi256ELi64ELi64ELi8ES3_EELb1ELb0ELb1ELb1ELb0ELb0ELb0EEEvNS_16Flash_bwd_paramsE:
        /* <DEDUP_REMOVED lines=21> */
[----:B------:R-:W-:-:S02]  /*0150*/  ULDC.U8 UR7, c[0x0][0x328] ;  /* 0x0000ca0000077ab9 */ /* 0x000fc40000000000 */
        /* <DEDUP_REMOVED lines=36> */
[----:B------:R-:W-:Y:S01]  /*03a0*/  UIMAD UR4, UR35, UR13, UR36 ;  /* 0x0000000d230472a4 */ /* 0x000fe2000f8e0224 */
        /* <DEDUP_REMOVED lines=9> */
[C---:B------:R-:W-:Y:S01]  /*0440*/  IMAD.IADD R226, R0.reuse, 0x1, -R2 ;  /* 0x0000000100e27824 */ /* 0x040fe200078e0a02 */
[----:B------:R-:W-:Y:S01]  /*0450*/  SHF.R.S32.HI R2, RZ, 0x3, R11 ;  /* 0x00000003ff027819 */ /* 0x000fe2000001140b */
[----:B------:R-:W-:Y:S01]  /*0460*/  IMAD.IADD R16, R0, 0x1, -R7 ;  /* 0x0000000100107824 */ /* 0x000fe200078e0a07 */
[--C-:B------:R-:W-:Y:S01]  /*0470*/  SHF.R.S32.HI R0, RZ, 0x1f, R6.reuse ;  /* 0x0000001fff007819 */ /* 0x100fe20000011406 */
[----:B------:R-:W-:Y:S01]  /*0480*/  IMAD.IADD R12, R5, 0x1, -R3 ;  /* 0x00000001050c7824 */ /* 0x000fe200078e0a03 */
[----:B------:R-:W-:Y:S01]  /*0490*/  SHF.R.S32.HI R3, RZ, 0x2, R6 ;  /* 0x00000002ff037819 */ /* 0x000fe20000011406 */
[----:B------:R-:W-:Y:S01]  /*04a0*/  IMAD.SHL.U32 R2, R2, 0x40, RZ ;  /* 0x0000004002027824 */ /* 0x000fe200078e00ff */
[----:B------:R-:W-:Y:S01]  /*04b0*/  SHF.R.S32.HI R5, RZ, 0x1f, R9 ;  /* 0x0000001fff057819 */ /* 0x000fe20000011409 */
[----:B------:R-:W-:Y:S01]  /*04c0*/  IMAD.SHL.U32 R223, R12, 0x200, RZ ;  /* 0x000002000cdf7824 */ /* 0x000fe200078e00ff */
[----:B------:R-:W-:Y:S01]  /*04d0*/  LEA.HI R0, R0, R3, RZ, 0x3 ;  /* 0x0000000300007211 */ /* 0x000fe200078f18ff */
[----:B------:R-:W-:Y:S01]  /*04e0*/  STL [R1+0x24], R16 ;  /* 0x0000241001007387 */ /* 0x000fe20000100800 */
[----:B------:R-:W-:Y:S01]  /*04f0*/  SHF.R.S32.HI R6, RZ, 0x7, R13 ;  /* 0x00000007ff067819 */ /* 0x000fe2000001140d */
[----:B------:R-:W-:Y:S01]  /*0500*/  @!UP5 UIMAD UR6, UR35, UR14, UR36 ;  /* 0x0000000e2306d2a4 */ /* 0x000fe2000f8e0224 */
[----:B------:R-:W-:Y:S01]  /*0510*/  LOP3.LUT R0, R0, 0xfffffff8, RZ, 0xc0, !PT ;  /* 0xfffffff800007812 */ /* 0x000fe200078ec0ff */
[----:B------:R-:W-:Y:S01]  /*0520*/  USHF.L.U32 UR48, UR49, 0x6, URZ ;  /* 0x0000000631307899 */ /* 0x000fe2000800063f */
        /* <DEDUP_REMOVED lines=8> */
[----:B------:R-:W-:Y:S01]  /*05b0*/  LOP3.LUT R2, R0, 0x38, R242, 0xf8, !PT ;  /* 0x0000003800027812 */ /* 0x000fe200078ef8f2 */
[----:B------:R-:W-:Y:S01]  /*05c0*/  ULDC UR54, c[0x0][0x224] ;  /* 0x0000890000367ab9 */ /* 0x000fe20000000800 */
[----:B------:R-:W-:Y:S01]  /*05d0*/  SHF.R.U32.HI R0, RZ, 0x3, R0 ;  /* 0x00000003ff007819 */ /* 0x000fe20000011600 */
[----:B------:R-:W-:Y:S01]  /*05e0*/  @UP5 UIMAD UR58, UR35, UR53, URZ ;  /* 0x00000035233a52a4 */ /* 0x000fe2000f8e023f */
[----:B------:R-:W-:Y:S01]  /*05f0*/  LEA.HI R244, R3, R10, RZ, 0x2 ;  /* 0x0000000a03f47211 */ /* 0x000fe200078f10ff */
[----:B------:R-:W-:Y:S01]  /*0600*/  UMOV UR40, URZ ;  /* 0x0000003f00287c82 */ /* 0x000fe20008000000 */
[----:B------:R-:W-:Y:S01]  /*0610*/  LEA.HI R10, R5, R9, RZ, 0x3 ;  /* 0x00000009050a7211 */ /* 0x000fe200078f18ff */
[----:B------:R-:W-:Y:S01]  /*0620*/  IMAD.U32 R5, RZ, RZ, UR15 ;  /* 0x0000000fff057e24 */ /* 0x000fe2000f8e00ff */
[----:B------:R-:W-:Y:S01]  /*0630*/  LOP3.LUT R7, R2, R0, RZ, 0x3c, !PT ;  /* 0x0000000002077212 */ /* 0x000fe200078e3cff */
[----:B------:R-:W-:Y:S01]  /*0640*/  IMAD.SHL.U32 R0, R8, 0x40, RZ ;  /* 0x0000004008007824 */ /* 0x000fe200078e00ff */
[----:B------:R-:W-:Y:S01]  /*0650*/  LOP3.LUT R2, R10, 0xfffffff8, RZ, 0xc0, !PT ;  /* 0xfffffff80a027812 */ /* 0x000fe200078ec0ff */
[----:B------:R-:W-:Y:S01]  /*0660*/  ULDC.64 UR8, c[0x0][0x118] ;  /* 0x0000460000087ab9 */ /* 0x000fe20000000a00 */
[----:B------:R-:W-:Y:S01]  /*0670*/  LOP3.LUT R3, R4, 0x1, RZ, 0xc0, !PT ;  /* 0x0000000104037812 */ /* 0x000fe200078ec0ff */
[----:B------:R-:W-:Y:S01]  /*0680*/  ULDC UR42, c[0x0][0x2e8] ;  /* 0x0000ba00002a7ab9 */ /* 0x000fe20000000800 */
[----:B------:R-:W-:Y:S01]  /*0690*/  LOP3.LUT R0, R0, 0x1c0, RZ, 0xc0, !PT ;  /* 0x000001c000007812 */ /* 0x000fe200078ec0ff */
[----:B------:R-:W-:Y:S01]  /*06a0*/  IMAD.IADD R9, R9, 0x1, -R2 ;  /* 0x0000000109097824 */ /* 0x000fe200078e0a02 */
[----:B------:R-:W-:Y:S01]  /*06b0*/  ISETP.NE.U32.AND P0, PT, R3, 0x1, PT ;  /* 0x000000010300780c */ /* 0x000fe20003f05070 */
[----:B------:R-:W-:Y:S01]  /*06c0*/  IMAD.SHL.U32 R2, R226, 0x10, RZ ;  /* 0x00000010e2027824 */ /* 0x000fe200078e00ff */
[----:B------:R-:W-:Y:S01]  /*06d0*/  LOP3.LUT R219, R0, 0x8, R11, 0xf8, !PT ;  /* 0x0000000800db7812 */ /* 0x000fe200078ef80b */
[C---:B------:R-:W-:Y:S01]  /*06e0*/  IMAD.SHL.U32 R3, R4.reuse, 0x40, RZ ;  /* 0x0000004004037824 */ /* 0x040fe200078e00ff */
[----:B------:R-:W-:Y:S01]  /*06f0*/  R2P PR, R4, 0x6 ;  /* 0x0000000604007804 */ /* 0x000fe20000000000 */
[----:B------:R-:W-:Y:S01]  /*0700*/  ULOP3.LUT UR60, UR36, UR60, URZ, 0x3c, !UPT ;  /* 0x0000003c243c7292 */ /* 0x000fe2000f8e3c3f */
[----:B------:R-:W-:Y:S01]  /*0710*/  LOP3.LUT R5, R0, 0x10, R2, 0xf8, !PT ;  /* 0x0000001000057812 */ /* 0x000fe200078ef802 */
[C---:B------:R-:W-:Y:S01]  /*0720*/  IMAD R2, R6.reuse, 0x800, R223 ;  /* 0x0000080006027824 */ /* 0x040fe200078e02df */
[----:B------:R-:W-:Y:S01]  /*0730*/  SHF.R.U32.HI R0, RZ, 0x3, R0 ;  /* 0x00000003ff007819 */ /* 0x000fe20000011600 */
[----:B------:R-:W-:Y:S01]  /*0740*/  USHF.R.S32.HI UR61, URZ, 0x1f, UR36 ;  /* 0x0000001f3f3d7899 */ /* 0x000fe20008011424 */
[----:B------:R-:W-:Y:S01]  /*0750*/  LOP3.LUT R5, R5, 0x8, R11, 0xf8, !PT ;  /* 0x0000000805057812 */ /* 0x000fe200078ef80b */
[----:B------:R-:W-:Y:S01]  /*0760*/  UIMAD.WIDE.U32 UR44, UR38, UR46, URZ ;  /* 0x0000002e262c72a5 */ /* 0x000fe2000f8e003f */
[----:B------:R-:W-:Y:S01]  /*0770*/  LOP3.LUT R219, R219, R0, RZ, 0x3c, !PT ;  /* 0x00000000dbdb7212 */ /* 0x000fe200078e3cff */
[----:B------:R-:W-:Y:S01]  /*0780*/  UIMAD UR55, UR39, UR46, URZ ;  /* 0x0000002e273772a4 */ /* 0x000fe2000f8e023f */
        /* <DEDUP_REMOVED lines=8> */
[----:B------:R-:W-:Y:S01]  /*0810*/  SEL R217, R217, 0xffffffe0, !P3 ;  /* 0xffffffe0d9d97807 */ /* 0x000fe20005800000 */
[----:B------:R-:W-:Y:S01]  /*0820*/  IMAD R4, R2, 0x200, R7 ;  /* 0x0000020002047824 */ /* 0x000fe200078e0207 */
[----:B------:R-:W-:Y:S01]  /*0830*/  SEL R222, R222, 0xffffffc0, !P4 ;  /* 0xffffffc0dede7807 */ /* 0x000fe20006000000 */
[----:B------:R-:W-:Y:S01]  /*0840*/  IMAD.SHL.U32 R2, R2, 0x8, RZ ;  /* 0x0000000802027824 */ /* 0x000fe200078e00ff */
[----:B------:R-:W-:Y:S01]  /*0850*/  SEL R247, R247, 0x10, !P0 ;  /* 0x00000010f7f77807 */ /* 0x000fe20004000000 */
[----:B------:R-:W-:Y:S01]  /*0860*/  IMAD.U32 R7, RZ, RZ, UR7 ;  /* 0x00000007ff077e24 */ /* 0x000fe2000f8e00ff */
[----:B------:R1:W-:Y:S01]  /*0870*/  STL [R1+0x28], R4 ;  /* 0x0000280401007387 */ /* 0x0003e20000100800 */
[C---:B------:R-:W-:Y:S01]  /*0880*/  IMAD R217, R219.reuse, 0x2, R217 ;  /* 0x00000002dbd97824 */ /* 0x040fe200078e02d9 */
[----:B------:R-:W-:Y:S01]  /*0890*/  LOP3.LUT R2, R2, 0x18, RZ, 0xc0, !PT ;  /* 0x0000001802027812 */ /* 0x000fe200078ec0ff */
[----:B------:R-:W-:Y:S01]  /*08a0*/  IMAD R219, R219, 0x2, R222 ;  /* 0x00000002dbdb7824 */ /* 0x000fe200078e02de */
[----:B------:R-:W-:Y:S01]  /*08b0*/  SHF.R.S32.HI R244, RZ, 0x2, R244 ;  /* 0x00000002fff47819 */ /* 0x000fe200000114f4 */
[----:B------:R-:W-:Y:S01]  /*08c0*/  IMAD.IADD R218, R222, 0x1, R217 ;  /* 0x00000001deda7824 */ /* 0x000fe200078e02d9 */
[C---:B------:R-:W-:Y:S01]  /*08d0*/  IADD3 R252, R242.reuse, 0x40, RZ ;  /* 0x00000040f2fc7810 */ /* 0x040fe20007ffe0ff */
[C---:B------:R-:W-:Y:S01]  /*08e0*/  IMAD R222, R223.reuse, 0x2, R222 ;  /* 0x00000002dfde7824 */ /* 0x040fe200078e02de */
[----:B------:R-:W-:Y:S01]  /*08f0*/  IADD3 R251, R242, 0x80, RZ ;  /* 0x00000080f2fb7810 */ /* 0x000fe20007ffe0ff */
[----:B------:R-:W-:Y:S01]  /*0900*/  IMAD R244, R16, 0x10, R244 ;  /* 0x0000001010f47824 */ /* 0x000fe200078e02f4 */
        /* <DEDUP_REMOVED lines=13> */
[----:B------:R-:W-:Y:S02]  /*09e0*/  IMAD R2, R16, 0x400, R0 ;  /* 0x0000040010027824 */ /* 0x000fe400078e0200 */
[----:B------:R-:W-:-:S02]  /*09f0*/  IMAD.SHL.U32 R4, R9, 0x40, RZ ;  /* 0x0000004009047824 */ /* 0x000fc400078e00ff */
        /* <DEDUP_REMOVED lines=12> */
[----:B------:R-:W-:Y:S01]  /*0ac0*/  LOP3.LUT R2, R5, R2, RZ, 0x3c, !PT ;  /* 0x0000000205027212 */ /* 0x000fe200078e3cff */
[--C-:B------:R-:W-:Y:S01]  /*0ad0*/  IMAD R4, R16, 0x400, R0.reuse ;  /* 0x0000040010047824 */ /* 0x100fe200078e0200 */
[----:B------:R-:W-:Y:S01]  /*0ae0*/  LOP3.LUT R231, R3, R0, RZ, 0xfc, !PT ;  /* 0x0000000003e77212 */ /* 0x000fe200078efcff */
[----:B------:R-:W-:Y:S01]  /*0af0*/  IMAD R226, R226, 0x400, R0 ;  /* 0x00000400e2e27824 */ /* 0x000fe200078e0200 */
[----:B------:R-:W-:Y:S01]  /*0b00*/  IADD3 R0, R242, 0xc0, RZ ;  /* 0x000000c0f2007810 */ /* 0x000fe20007ffe0ff */
[----:B------:R-:W-:Y:S01]  /*0b10*/  IMAD.IADD R230, R4, 0x1, R2 ;  /* 0x0000000104e67824 */ /* 0x000fe200078e0202 */
[----:B------:R-:W-:Y:S01]  /*0b20*/  IADD3 R246, R245, 0x20, RZ ;  /* 0x00000020f5f67810 */ /* 0x000fe20007ffe0ff */
[----:B------:R-:W-:Y:S01]  /*0b30*/  IMAD.IADD R226, R2, 0x1, R226 ;  /* 0x0000000102e27824 */ /* 0x000fe200078e02e2 */
[----:B------:R-:W-:Y:S01]  /*0b40*/  LEA R2, R7, 0x18000, 0x1 ;  /* 0x0001800007027811 */ /* 0x000fe200078e08ff */
[----:B------:R1:W-:Y:S01]  /*0b50*/  STL [R1], R0 ;  /* 0x0000000001007387 */ /* 0x0003e20000100800 */
[----:B------:R-:W-:-:S02]  /*0b60*/  @P1 IADD3 R246, R245, -0x20, RZ ;  /* 0xffffffe0f5f61810 */ /* 0x000fc40007ffe0ff */
[----:B------:R-:W-:Y:S01]  /*0b70*/  LEA R226, R226, 0x28000, 0x1 ;  /* 0x00028000e2e27811 */ /* 0x000fe200078e08ff */
[----:B------:R2:W-:Y:S02]  /*0b80*/  STL [R1+0x4], R2 ;  /* 0x0000040201007387 */ /* 0x0005e40000100800 */
[----:B------:R-:W-:Y:S01]  /*0b90*/  IMAD.IADD R247, R247, 0x1, R246 ;  /* 0x00000001f7f77824 */ /* 0x000fe200078e02f6 */
[C---:B-1----:R-:W-:Y:S02]  /*0ba0*/  IADD3 R0, R2.reuse, 0x40, RZ ;  /* 0x0000004002007810 */ /* 0x042fe40007ffe0ff */
[----:B------:R-:W-:-:S05]  /*0bb0*/  @P2 IADD3 R0, R2, -0x40, RZ ;  /* 0xffffffc002002810 */ /* 0x000fca0007ffe0ff */
[----:B------:R2:W-:Y:S02]  /*0bc0*/  STL [R1+0x8], R0 ;  /* 0x0000080001007387 */ /* 0x0005e40000100800 */
.L_x_1923:
        /* <DEDUP_REMOVED lines=66> */
.L_x_1875:
        /* <DEDUP_REMOVED lines=28> */
[----:B------:R-:W-:Y:S02]  /*11b0*/  ULDC UR17, c[0x0][0x2e4] ;  /* 0x0000b90000117ab9 */ /* 0x000fe40000000800 */
[----:B------:R-:W-:Y:S02]  /*11c0*/  USEL UR33, UR6, UR4, !UP3 ;  /* 0x0000000406217287 */ /* 0x000fe4000d800000 */
[----:B------:R-:W-:Y:S02]  /*11d0*/  UIADD3 UR6, UR15, 0x40, UR22 ;  /* 0x000000400f067890 */ /* 0x000fe4000fffe016 */
[----:B------:R-:W-:Y:S02]  /*11e0*/  UIMAD UR4, UR14, UR11, URZ ;  /* 0x0000000b0e0472a4 */ /* 0x000fe4000f8e023f */
[----:B------:R-:W-:-:S02]  /*11f0*/  UIADD3 UR6, UR6, UR17, -UR12 ;  /* 0x0000001106067290 */ /* 0x000fc4000fffe80c */
[----:B------:R-:W-:Y:S02]  /*1200*/  UIADD3 UR32, UR7, UR13, URZ ;  /* 0x0000000d07207290 */ /* 0x000fe4000fffe03f */
        /* <DEDUP_REMOVED lines=33> */
.L_x_1877:
        /* <DEDUP_REMOVED lines=43> */
.L_x_1878:
        /* <DEDUP_REMOVED lines=45> */
.L_x_1879:
[----:B------:R-:W-:-:S04]  /*19a0*/  UMOV UR11, UR54 ;  /* 0x00000036000b7c82 */ /* 0x000fc80008000000 */
.L_x_1880:
[----:B------:R-:W-:Y:S01]  /*19b0*/  UIADD3 UR4, UP4, UP3, UR4, UR48, UR50 ;  /* 0x0000003004047290 */ /* 0x000fe2000fb9e032 */
[----:B------:R-:W-:Y:S01]  /*19c0*/  LEA.HI R2, R23, R24, RZ, 0x5 ;  /* 0x0000001817027211 */ /* 0x000fe200078f28ff */
[----:B------:R-:W-:Y:S01]  /*19d0*/  UIADD3 UR16, UR17, UR16, URZ ;  /* 0x0000001011107290 */ /* 0x000fe2000fffe03f */
[----:B------:R-:W-:Y:S01]  /*19e0*/  IADD3 R9, P0, R12, UR17, RZ ;  /* 0x000000110c097c10 */ /* 0x000fe2000ff1e0ff */
[----:B------:R-:W-:Y:S01]  /*19f0*/  UIADD3 UR14, UP2, UP1, UR18, UR4, UR19 ;  /* 0x00000004120e7290 */ /* 0x000fe2000f95e013 */
[----:B------:R-:W-:Y:S01]  /*1a00*/  LOP3.LUT R0, R2, 0xffffffe0, RZ, 0xc0, !PT ;  /* 0xffffffe002007812 */ /* 0x000fe200078ec0ff */
[----:B------:R-:W-:Y:S01]  /*1a10*/  UIADD3.X UR4, UR7, UR52, UR57, UP4, UP3 ;  /* 0x0000003407047290 */ /* 0x000fe2000a7e6439 */
[----:B------:R-:W-:Y:S01]  /*1a20*/  IMAD.U32 R4, RZ, RZ, UR17 ;  /* 0x00000011ff047e24 */ /* 0x000fe2000f8e00ff */
[----:B------:R-:W-:Y:S01]  /*1a30*/  ULDC.64 UR18, c[0x0][0x3c8] ;  /* 0x0000f20000127ab9 */ /* 0x000fe20000000a00 */
[----:B------:R-:W-:Y:S01]  /*1a40*/  SHF.R.S32.HI R2, RZ, 0x5, R2 ;  /* 0x00000005ff027819 */ /* 0x000fe20000011402 */
[----:B------:R-:W-:Y:S01]  /*1a50*/  UIADD3.X UR13, UR10, UR4, UR13, UP2, UP1 ;  /* 0x000000040a0d7290 */ /* 0x000fe200097e240d */
[----:B------:R-:W-:Y:S01]  /*1a60*/  IMAD.IADD R19, R24, 0x1, -R0 ;  /* 0x0000000118137824 */ /* 0x000fe200078e0a00 */
[----:B------:R-:W-:Y:S01]  /*1a70*/  IADD3.X R13, R21, UR21, RZ, P0, !PT ;  /* 0x00000015150d7c10 */ /* 0x000fe200087fe4ff */
[----:B------:R-:W-:Y:S01]  /*1a80*/  ULDC.64 UR4, c[0x0][0x1a8] ;  /* 0x00006a0000047ab9 */ /* 0x000fe20000000a00 */
[----:B------:R-:W-:Y:S01]  /*1a90*/  SHF.R.S32.HI R243, RZ, 0x1f, R242 ;  /* 0x0000001ffff37819 */ /* 0x000fe200000114f2 */
[----:B------:R-:W-:Y:S01]  /*1aa0*/  UIMAD UR4, UR61, UR4, URZ ;  /* 0x000000043d0472a4 */ /* 0x000fe2000f8e023f */
[----:B------:R-:W-:Y:S01]  /*1ab0*/  IMAD R0, R2, UR49, R19 ;  /* 0x0000003102007c24 */ /* 0x000fe2000f8e0213 */
[----:B------:R-:W-:Y:S01]  /*1ac0*/  IADD3 R2, P2, R242, UR23, RZ ;  /* 0x00000017f2027c10 */ /* 0x000fe2000ff5e0ff */
[----:B------:R-:W-:Y:S01]  /*1ad0*/  IMAD.U32 R7, RZ, RZ, UR36 ;  /* 0x00000024ff077e24 */ /* 0x000fe2000f8e00ff */
[----:B------:R-:W-:Y:S01]  /*1ae0*/  UIMAD UR7, UR36, UR5, UR4 ;  /* 0x00000005240772a4 */ /* 0x000fe2000f8e0204 */
[----:B------:R-:W-:Y:S01]  /*1af0*/  IMAD.U32 R10, RZ, RZ, UR36 ;  /* 0x00000024ff0a7e24 */ /* 0x000fe2000f8e00ff */
[----:B------:R-:W-:Y:S01]  /*1b00*/  IADD3.X R3, R243, UR26, RZ, P2, !PT ;  /* 0x0000001af3037c10 */ /* 0x000fe200097fe4ff */
[----:B------:R-:W-:Y:S01]  /*1b10*/  ULDC.64 UR4, c[0x0][0x370] ;  /* 0x0000dc0000047ab9 */ /* 0x000fe20000000a00 */
[----:B------:R-:W-:Y:S01]  /*1b20*/  IADD3 R8, P0, R0, UR14, RZ ;  /* 0x0000000e00087c10 */ /* 0x000fe2000ff1e0ff */
[----:B------:R-:W-:Y:S01]  /*1b30*/  UIMAD UR4, UR21, UR4, URZ ;  /* 0x00000004150472a4 */ /* 0x000fe2000f8e023f */
[----:B------:R-:W-:Y:S01]  /*1b40*/  BSSY B1, `(.L_x_1876) ;  /* 0x0000a0c000017945 */ /* 0x000fe20003800000 */
[----:B------:R-:W-:Y:S01]  /*1b50*/  IMAD.WIDE.U32 R2, R4, c[0x0][0x370], R2 ;  /* 0x0000dc0004027a25 */ /* 0x000fe200078e0002 */
[----:B------:R-:W-:Y:S01]  /*1b60*/  LEA.HI.X.SX32 R15, R0, UR13, 0x1, P0 ;  /* 0x0000000d000f7c11 */ /* 0x000fe200080f0eff */
[----:B------:R-:W-:-:S02]  /*1b70*/  UIMAD UR10, UR17, UR5, UR4 ;  /* 0x00000005110a72a4 */ /* 0x000fc4000f8e0204 */
[----:B------:R-:W-:Y:S01]  /*1b80*/  IMAD R0, R13, c[0x0][0x190], RZ ;  /* 0x000064000d007a24 */ /* 0x000fe200078e02ff */
[----:B------:R-:W-:Y:S01]  /*1b90*/  ULDC.64 UR4, c[0x0][0x378] ;  /* 0x0000de0000047ab9 */ /* 0x000fe20000000a00 */
[----:B------:R-:W-:Y:S01]  /*1ba0*/  IMAD.WIDE.U32 R4, R9, c[0x0][0x190], R242 ;  /* 0x0000640009047a25 */ /* 0x000fe200078e00f2 */
[----:B------:R-:W-:Y:S01]  /*1bb0*/  UIMAD UR4, UR61, UR4, URZ ;  /* 0x000000043d0472a4 */ /* 0x000fe2000f8e023f */
[----:B------:R-:W-:Y:S01]  /*1bc0*/  IADD3 R3, R3, UR10, RZ ;  /* 0x0000000a03037c10 */ /* 0x000fe2000fffe0ff */
[----:B------:R-:W-:Y:S01]  /*1bd0*/  UIADD3 UR10, UR34, -0x1, URZ ;  /* 0xffffffff220a7890 */ /* 0x000fe2000fffe03f */
[----:B------:R-:W-:Y:S01]  /*1be0*/  IMAD R16, R9, c[0x0][0x194], R0 ;  /* 0x0000650009107a24 */ /* 0x000fe200078e0200 */
[----:B------:R-:W-:Y:S01]  /*1bf0*/  UIMAD UR6, UR36, UR5, UR4 ;  /* 0x00000005240672a4 */ /* 0x000fe2000f8e0204 */
[----:B------:R-:W-:Y:S01]  /*1c00*/  IADD3 R6, P0, R4, UR33, RZ ;  /* 0x0000002104067c10 */ /* 0x000fe2000ff1e0ff */
[----:B------:R-:W-:Y:S01]  /*1c10*/  UIADD3 UR4, UR17, UR11, URZ ;  /* 0x0000000b11047290 */ /* 0x000fe2000fffe03f */
[----:B------:R-:W-:-:S02]  /*1c20*/  IMAD.WIDE.U32 R2, R7, c[0x0][0x378], R2 ;  /* 0x0000de0007027a25 */ /* 0x000fc400078e0002 */
[----:B------:R-:W-:Y:S01]  /*1c30*/  UMOV UR11, 0x4 ;  /* 0x00000004000b7882 */ /* 0x000fe20000000000 */
[----:B------:R-:W-:Y:S01]  /*1c40*/  IADD3.X R7, R5, UR32, R16, P0, !PT ;  /* 0x0000002005077c10 */ /* 0x000fe200087fe410 */
[----:B------:R-:W-:Y:S01]  /*1c50*/  UIMAD.WIDE UR4, UR4, UR11, UR18 ;  /* 0x0000000b040472a5 */ /* 0x000fe2000f8e0212 */
[C---:B------:R-:W-:Y:S01]  /*1c60*/  LEA R232, P0, R8.reuse, c[0x0][0x350], 0x2 ;  /* 0x0000d40008e87a11 */ /* 0x040fe200078010ff */
[----:B------:R-:W-:Y:S01]  /*1c70*/  UIADD3 UR18, UR22, UR15, URZ ;  /* 0x0000000f16127290 */ /* 0x000fe2000fffe03f */
[----:B------:R-:W-:Y:S01]  /*1c80*/  IADD3 R5, R3, UR6, RZ ;  /* 0x0000000603057c10 */ /* 0x000fe2000fffe0ff */
[----:B------:R-:W-:Y:S01]  /*1c90*/  ULDC UR17, c[0x0][0x2e8] ;  /* 0x0000ba0000117ab9 */ /* 0x000fe20000000800 */
[----:B------:R-:W-:Y:S01]  /*1ca0*/  LEA.HI.X R233, R8, c[0x0][0x354], R15, 0x2, P0 ;  /* 0x0000d50008e97a11 */ /* 0x000fe200000f140f */
[----:B------:R-:W-:Y:S01]  /*1cb0*/  IMAD R0, R21, c[0x0][0x370], RZ ;  /* 0x0000dc0015007a24 */ /* 0x000fe200078e02ff */
[----:B------:R-:W-:Y:S01]  /*1cc0*/  UMOV UR20, UR4 ;  /* 0x0000000400147c82 */ /* 0x000fe20008000000 */
[----:B------:R-:W-:Y:S01]  /*1cd0*/  IMAD.MOV.U32 R4, RZ, RZ, R2 ;  /* 0x000000ffff047224 */ /* 0x000fe200078e0002 */
[----:B------:R-:W-:Y:S01]  /*1ce0*/  UIADD3 UR4, UR18, -UR17, -UR12 ;  /* 0x8000001112047290 */ /* 0x000fe2000fffe80c */
[----:B------:R-:W-:Y:S01]  /*1cf0*/  IMAD.WIDE.U32 R10, R10, c[0x0][0x1a8], R6 ;  /* 0x00006a000a0a7a25 */ /* 0x000fe200078e0006 */
[----:B------:R-:W-:-:S02]  /*1d00*/  UMOV UR19, UR5 ;  /* 0x0000000500137c82 */ /* 0x000fc40008000000 */
[----:B------:R-:W-:Y:S01]  /*1d10*/  USHF.R.S32.HI UR21, URZ, 0x1f, UR4 ;  /* 0x0000001f3f157899 */ /* 0x000fe20008011404 */
[C---:B------:R-:W-:Y:S01]  /*1d20*/  IMAD R0, R12.reuse, c[0x0][0x374], R0 ;  /* 0x0000dd000c007a24 */ /* 0x040fe200078e0200 */
[----:B------:R-:W-:Y:S01]  /*1d30*/  IADD3 R15, R11, UR7, RZ ;  /* 0x000000070b0f7c10 */ /* 0x000fe2000fffe0ff */
[----:B------:R-:W-:Y:S01]  /*1d40*/  IMAD.WIDE.U32 R4, R12, c[0x0][0x370], R4 ;  /* 0x0000dc000c047a25 */ /* 0x000fe200078e0004 */
[----:B------:R-:W-:Y:S01]  /*1d50*/  ULEA.HI UR21, UR21, UR4, URZ, 0x6 ;  /* 0x0000000415157291 */ /* 0x000fe2000f8f303f */
[----:B------:R-:W-:Y:S02]  /*1d60*/  LEA R239, P3, R10, c[0x0][0x160], 0x1 ;  /* 0x000058000aef7a11 */ /* 0x000fe400078608ff */
[----:B------:R-:W-:Y:S01]  /*1d70*/  IMAD.IADD R8, R5, 0x1, R0 ;  /* 0x0000000105087824 */ /* 0x000fe200078e0200 */
[----:B------:R-:W-:Y:S01]  /*1d80*/  USHF.R.S32.HI UR21, URZ, 0x6, UR21 ;  /* 0x000000063f157899 */ /* 0x000fe20008011415 */
[----:B------:R-:W-:Y:S01]  /*1d90*/  LEA R238, P2, R4, c[0x0][0x330], 0x1 ;  /* 0x0000cc0004ee7a11 */ /* 0x000fe200078408ff */
[----:B------:R-:W-:Y:S01]  /*1da0*/  ULDC.64 UR4, c[0x0][0x200] ;  /* 0x0000800000047ab9 */ /* 0x000fe20000000a00 */
[----:B------:R-:W-:Y:S01]  /*1db0*/  LEA.HI.X R240, R10, c[0x0][0x164], R15, 0x1, P3 ;  /* 0x000059000af07a11 */ /* 0x000fe200018f0c0f */
[----:B------:R-:W-:Y:S01]  /*1dc0*/  UISETP.LT.AND UP1, UPT, URZ, UR21, UPT ;  /* 0x000000153f00728c */ /* 0x000fe2000bf21270 */
[----:B------:R-:W-:Y:S01]  /*1dd0*/  LEA.HI.X R241, R4, c[0x0][0x334], R8, 0x1, P2 ;  /* 0x0000cd0004f17a11 */ /* 0x000fe200010f0c08 */
[----:B------:R-:W-:-:S02]  /*1de0*/  UIMAD.WIDE UR16, UR16, UR11, UR4 ;  /* 0x0000000b101072a5 */ /* 0x000fc4000f8e0204 */
[----:B------:R-:W-:-:S04]  /*1df0*/  USEL UR21, URZ, UR21, !UP1 ;  /* 0x000000153f157287 */ /* 0x000fc8000c800000 */
[----:B------:R-:W-:-:S06]  /*1e00*/  UISETP.GT.AND UP1, UPT, UR34, UR21, UPT ;  /* 0x000000152200728c */ /* 0x000fcc000bf24270 */
        /* <DEDUP_REMOVED lines=20> */
.L_x_1882:
        /* <DEDUP_REMOVED lines=18> */
.L_x_1883:
[----:B------:R1:W5:Y:S01]  /*2070*/  LDL R10, [R1] ;  /* 0x00000000010a7983 */ /* 0x0003620000100800 */
        /* <DEDUP_REMOVED lines=19> */
[----:B-1----:R-:W-:Y:S01]  /*21b0*/  IMAD R0, R21, c[0x0][0x3a0], RZ ;  /* 0x0000e80015007a24 */ /* 0x002fe200078e02ff */
[----:B------:R-:W-:Y:S01]  /*21c0*/  ISETP.GE.AND P4, PT, R242, c[0x0][0x220], PT ;  /* 0x00008800f2007a0c */ /* 0x000fe20003f86270 */
[----:B------:R-:W-:Y:S01]  /*21d0*/  IMAD.MOV.U32 R2, RZ, RZ, R4 ;  /* 0x000000ffff027224 */ /* 0x000fe200078e0004 */
[----:B------:R-:W-:Y:S01]  /*21e0*/  ISETP.GE.AND P3, PT, R252, c[0x0][0x220], PT ;  /* 0x00008800fc007a0c */ /* 0x000fe20003f66270 */
[----:B------:R-:W-:Y:S01]  /*21f0*/  IMAD.MOV.U32 R3, RZ, RZ, R8 ;  /* 0x000000ffff037224 */ /* 0x000fe200078e0008 */
[----:B------:R-:W-:Y:S01]  /*2200*/  ISETP.GE.AND P2, PT, R251, c[0x0][0x220], PT ;  /* 0x00008800fb007a0c */ /* 0x000fe20003f46270 */
[----:B------:R-:W-:Y:S01]  /*2210*/  IMAD R0, R12, c[0x0][0x3a4], R0 ;  /* 0x0000e9000c007a24 */ /* 0x000fe200078e0200 */
[----:B-----5:R-:W-:Y:S01]  /*2220*/  ISETP.GE.AND P1, PT, R10, c[0x0][0x220], PT ;  /* 0x000088000a007a0c */ /* 0x020fe20003f26270 */
        /* <DEDUP_REMOVED lines=8> */
.L_x_1885:
[----:B-1----:R-:W-:Y:S05]  /*22b0*/  BSYNC B0 ;  /* 0x0000000000007941 */ /* 0x002fea0003800000 */
.L_x_1884:
        /* <DEDUP_REMOVED lines=11> */
[----:B-----5:R-:W-:-:S03]  /*2370*/  ISETP.GE.AND P0, PT, R10, c[0x0][0x220], PT ;  /* 0x000088000a007a0c */ /* 0x020fc60003f06270 */
        /* <DEDUP_REMOVED lines=9> */
.L_x_1887:
[----:B------:R-:W-:Y:S05]  /*2410*/  BSYNC B0 ;  /* 0x0000000000007941 */ /* 0x000fea0003800000 */
.L_x_1886:
        /* <DEDUP_REMOVED lines=31> */
.L_x_1889:
[----:B------:R-:W-:Y:S05]  /*2610*/  BSYNC B0 ;  /* 0x0000000000007941 */ /* 0x000fea0003800000 */
.L_x_1888:
        /* <DEDUP_REMOVED lines=16> */
[----:B-----5:R-:W-:-:S13]  /*2720*/  ISETP.GE.AND P0, PT, R10, c[0x0][0x220], PT ;  /* 0x000088000a007a0c */ /* 0x020fda0003f06270 */
[----:B------:R-:W-:Y:S05]  /*2730*/  @P0 BRA `(.L_x_1890) ;  /* 0x000094c000000947 */ /* 0x000fea0003800000 */
[----:B------:R2:W-:Y:S01]  /*2740*/  STG.E.128 [R2.64+0x180], RZ ;  /* 0x000180ff02007986 */ /* 0x0005e2000c101d08 */
[----:B------:R-:W-:Y:S05]  /*2750*/  BRA `(.L_x_1890) ;  /* 0x000094a000007947 */ /* 0x000fea0003800000 */
.L_x_1881:
        /* <DEDUP_REMOVED lines=16> */
[----:B------:R-:W2:Y:S01]  /*2860*/  LDL R22, [R1] ;  /* 0x0000000001167983 */ /* 0x000ea20000100800 */
        /* <DEDUP_REMOVED lines=8> */
[----:B------:R-:W-:-:S03]  /*28f0*/  ISETP.GE.AND P2, PT, R251, c[0x0][0x220], PT ;  /* 0x00008800fb007a0c */ /* 0x000fc60003f46270 */
        /* <DEDUP_REMOVED lines=23> */
[----:B------:R3:W-:Y:S01]  /*2a70*/  @!P2 LDGSTS.E.BYPASS.LTC128B.128 [R235+0x14000], [R2.64+0x100] ;  /* 0x1400010002ebafae */ /* 0x0007e2000b901d48 */
[----:B--2---:R-:W-:-:S13]  /*2a80*/  ISETP.GE.AND P1, PT, R22, c[0x0][0x220], PT ;  /* 0x0000880016007a0c */ /* 0x004fda0003f26270 */
[----:B------:R3:W-:Y:S01]  /*2a90*/  @P1 STS.128 [R235+0x16000], RZ ;  /* 0x016000ffeb001388 */ /* 0x0007e20000000c00 */
[----:B------:R-:W-:Y:S05]  /*2aa0*/  @P1 BRA `(.L_x_1892) ;  /* 0x0000004000001947 */ /* 0x000fea0003800000 */
[----:B------:R-:W-:Y:S01]  /*2ab0*/  @!PT LDS RZ, [RZ] ;  /* 0x00000000fffff984 */ /* 0x000fe20000000800 */
[----:B------:R-:W-:Y:S01]  /*2ac0*/  @!PT LDS RZ, [RZ] ;  /* 0x00000000fffff984 */ /* 0x000fe20000000800 */
[----:B------:R-:W-:Y:S01]  /*2ad0*/  @!PT LDS RZ, [RZ] ;  /* 0x00000000fffff984 */ /* 0x000fe20000000800 */
[----:B------:R2:W-:Y:S02]  /*2ae0*/  LDGSTS.E.BYPASS.LTC128B.128 [R235+0x16000], [R2.64+0x180] ;  /* 0x1600018002eb7fae */ /* 0x0005e4000b901d48 */
.L_x_1892:
[----:B------:R-:W-:Y:S05]  /*2af0*/  BSYNC B0 ;  /* 0x0000000000007941 */ /* 0x000fea0003800000 */
.L_x_1891:
[----:B------:R-:W-:Y:S01]  /*2b00*/  IADD3 R22, R12, 0x20, RZ ;  /* 0x000000200c167810 */ /* 0x000fe20007ffe0ff */
[----:B------:R-:W-:Y:S01]  /*2b10*/  BSSY B0, `(.L_x_1893) ;  /* 0x0000030000007945 */ /* 0x000fe20003800000 */
[----:B------:R-:W-:Y:S02]  /*2b20*/  IMAD.MOV.U32 R225, RZ, RZ, 0x20 ;  /* 0x00000020ffe17424 */ /* 0x000fe400078e00ff */
[----:B------:R-:W-:-:S13]  /*2b30*/  ISETP.GE.AND P5, PT, R22, UR4, PT ;  /* 0x0000000416007c0c */ /* 0x000fda000bfa6270 */
[----:B------:R4:W-:Y:S04]  /*2b40*/  @P5 STS.128 [R235+0x11000], RZ ;  /* 0x011000ffeb005388 */ /* 0x0009e80000000c00 */
[----:B------:R4:W-:Y:S04]  /*2b50*/  @P5 STS.128 [R235+0x13000], RZ ;  /* 0x013000ffeb005388 */ /* 0x0009e80000000c00 */
[----:B------:R4:W-:Y:S04]  /*2b60*/  @P5 STS.128 [R235+0x15000], RZ ;  /* 0x015000ffeb005388 */ /* 0x0009e80000000c00 */
[----:B------:R4:W-:Y:S01]  /*2b70*/  @P5 STS.128 [R235+0x17000], RZ ;  /* 0x017000ffeb005388 */ /* 0x0009e20000000c00 */
[----:B------:R-:W-:Y:S05]  /*2b80*/  @P5 BRA `(.L_x_1894) ;  /* 0x0000028000005947 */ /* 0x000fea0003800000 */
[----:B------:R-:W5:Y:S01]  /*2b90*/  LDL R13, [R1] ;  /* 0x00000000010d7983 */ /* 0x000f620000100800 */
[----:B------:R-:W-:Y:S01]  /*2ba0*/  ISETP.GE.AND P4, PT, R242, c[0x0][0x220], PT ;  /* 0x00008800f2007a0c */ /* 0x000fe20003f86270 */
[----:B---3--:R-:W-:Y:S01]  /*2bb0*/  IMAD.WIDE.U32 R6, R225, c[0x0][0x370], RZ ;  /* 0x0000dc00e1067a25 */ /* 0x008fe200078e00ff */
[----:B------:R-:W-:-:S02]  /*2bc0*/  ISETP.GE.AND P3, PT, R252, c[0x0][0x220], PT ;  /* 0x00008800fc007a0c */ /* 0x000fc40003f66270 */
[----:B------:R-:W-:Y:S02]  /*2bd0*/  ISETP.GE.AND P2, PT, R251, c[0x0][0x220], PT ;  /* 0x00008800fb007a0c */ /* 0x000fe40003f46270 */
[----:B------:R-:W-:Y:S01]  /*2be0*/  IADD3 R0, P1, R4, R6, RZ ;  /* 0x0000000604007210 */ /* 0x000fe20007f3e0ff */
[----:B------:R-:W-:-:S05]  /*2bf0*/  IMAD R4, R225, c[0x0][0x374], RZ ;  /* 0x0000dd00e1047a24 */ /* 0x000fca00078e02ff */
[----:B------:R-:W-:Y:S01]  /*2c00*/  IADD3.X R8, R8, R7, R4, P1, !PT ;  /* 0x0000000708087210 */ /* 0x000fe20000ffe404 */
[----:B--2---:R-:W-:Y:S01]  /*2c10*/  @!P4 IMAD.MOV.U32 R2, RZ, RZ, c[0x0][0x370] ;  /* 0x0000dc00ff02c624 */ /* 0x004fe200078e00ff */
        /* <DEDUP_REMOVED lines=22> */
[----:B-----5:R-:W-:-:S13]  /*2d80*/  ISETP.GE.AND P0, PT, R13, c[0x0][0x220], PT ;  /* 0x000088000d007a0c */ /* 0x020fda0003f06270 */
        /* <DEDUP_REMOVED lines=8> */
.L_x_1894:
[----:B------:R-:W-:Y:S05]  /*2e10*/  BSYNC B0 ;  /* 0x0000000000007941 */ /* 0x000fea0003800000 */
.L_x_1893:
        /* <DEDUP_REMOVED lines=23> */
.L_x_1896:
[----:B------:R-:W5:Y:S01]  /*2f90*/  LDL R8, [R1] ;  /* 0x0000000001087983 */ /* 0x000f620000100800 */
        /* <DEDUP_REMOVED lines=39> */
[----:B------:R2:W-:Y:S01]  /*3210*/  @!P2 LDGSTS.E.BYPASS.LTC128B.128 [R234+0x4000], [R2.64+0x100] ;  /* 0x0400010002eaafae */ /* 0x0005e2000b901d48 */
[----:B-----5:R-:W-:-:S13]  /*3220*/  ISETP.GE.AND P1, PT, R8, c[0x0][0x220], PT ;  /* 0x0000880008007a0c */ /* 0x020fda0003f26270 */
        /* <DEDUP_REMOVED lines=9> */
.L_x_1897:
[----:B------:R-:W-:Y:S05]  /*32c0*/  BSYNC B0 ;  /* 0x0000000000007941 */ /* 0x000fea0003800000 */
.L_x_1895:
        /* <DEDUP_REMOVED lines=21> */
.L_x_1899:
[----:B------:R-:W2:Y:S01]  /*3420*/  LDL R13, [R1] ;  /* 0x00000000010d7983 */ /* 0x000ea20000100800 */
[----:B------:R-:W-:-:S02]  /*3430*/  ISETP.GE.AND P4, PT, R242, c[0x0][0x220], PT ;  /* 0x00008800f2007a0c */ /* 0x000fc40003f86270 */
[----:B------:R-:W-:Y:S02]  /*3440*/  ISETP.GE.AND P2, PT, R251, c[0x0][0x220], PT ;  /* 0x00008800fb007a0c */ /* 0x000fe40003f46270 */
        /* <DEDUP_REMOVED lines=35> */
[----:B--2---:R-:W-:-:S13]  /*3680*/  ISETP.GE.AND P1, PT, R13, c[0x0][0x220], PT ;  /* 0x000088000d007a0c */ /* 0x004fda0003f26270 */
[----:B------:R3:W-:Y:S04]  /*3690*/  @P1 STS [R234+0x7000], RZ ;  /* 0x007000ffea001388 */ /* 0x0007e80000000800 */
[----:B------:R3:W-:Y:S04]  /*36a0*/  @P1 STS [R234+0x7004], RZ ;  /* 0x007004ffea001388 */ /* 0x0007e80000000800 */
[----:B------:R3:W-:Y:S04]  /*36b0*/  @P1 STS [R234+0x7008], RZ ;  /* 0x007008ffea001388 */ /* 0x0007e80000000800 */
[----:B------:R3:W-:Y:S01]  /*36c0*/  @P1 STS [R234+0x700c], RZ ;  /* 0x00700cffea001388 */ /* 0x0007e20000000800 */
[----:B------:R-:W-:Y:S05]  /*36d0*/  @P1 BRA `(.L_x_1900) ;  /* 0x0000006000001947 */ /* 0x000fea0003800000 */
[----:B---3--:R-:W-:-:S04]  /*36e0*/  LEA R2, P1, R0, c[0x0][0x160], 0x1 ;  /* 0x0000580000027a11 */ /* 0x008fc800078208ff */
[----:B------:R-:W-:-:S05]  /*36f0*/  LEA.HI.X R3, R0, c[0x0][0x164], R8, 0x1, P1 ;  /* 0x0000590000037a11 */ /* 0x000fca00008f0c08 */
[----:B------:R-:W-:Y:S01]  /*3700*/  @!PT LDS RZ, [RZ] ;  /* 0x00000000fffff984 */ /* 0x000fe20000000800 */
[----:B------:R-:W-:Y:S01]  /*3710*/  @!PT LDS RZ, [RZ] ;  /* 0x00000000fffff984 */ /* 0x000fe20000000800 */
[----:B------:R-:W-:Y:S01]  /*3720*/  @!PT LDS RZ, [RZ] ;  /* 0x00000000fffff984 */ /* 0x000fe20000000800 */
[----:B------:R2:W-:Y:S04]  /*3730*/  LDGSTS.E.BYPASS.LTC128B.128 [R234+0x7000], [R2.64+0x180] ;  /* 0x0700018002ea7fae */ /* 0x0005e8000b901d48 */
.L_x_1900:
[----:B------:R-:W-:Y:S05]  /*3740*/  BSYNC B0 ;  /* 0x0000000000007941 */ /* 0x000fea0003800000 */
.L_x_1898:
[C---:B------:R-:W-:Y:S01]  /*3750*/  IADD3 R0, R244.reuse, 0x8, RZ ;  /* 0x00000008f4007810 */ /* 0x040fe20007ffe0ff */
[----:B------:R-:W-:Y:S01]  /*3760*/  USHF.R.S32.HI UR5, URZ, 0x1f, UR22 ;  /* 0x0000001f3f057899 */ /* 0x000fe20008011416 */
[----:B------:R-:W-:Y:S01]  /*3770*/  ISETP.GE.AND P2, PT, R244, UR4, PT ;  /* 0x00000004f4007c0c */ /* 0x000fe2000bf46270 */
        /* <DEDUP_REMOVED lines=27> */
[----:B---3--:R-:W2:Y:S01]  /*3930*/  LDL R25, [R1] ;  /* 0x0000000001197983 */ /* 0x008ea20000100800 */
        /* <DEDUP_REMOVED lines=21> */
[----:B------:R-:W-:Y:S02]  /*3a90*/  IADD3 R0, R13, R5, RZ ;  /* 0x000000050d007210 */ /* 0x000fe40007ffe0ff */
        /* <DEDUP_REMOVED lines=23> */
.L_x_1902:
[----:B---3--:R-:W-:Y:S05]  /*3c10*/  BSYNC B0 ;  /* 0x0000000000007941 */ /* 0x008fea0003800000 */
.L_x_1901:
[----:B------:R-:W-:Y:S01]  /*3c20*/  ISETP.GE.AND P5, PT, R22, UR4, PT ;  /* 0x0000000416007c0c */ /* 0x000fe2000bfa6270 */
[----:B------:R-:W-:-:S12]  /*3c30*/  BSSY B0, `(.L_x_1903) ;  /* 0x0000037000007945 */ /* 0x000fd80003800000 */
[----:B------:R3:W-:Y:S04]  /*3c40*/  @P5 STS.128 [R235+0x19000], RZ ;  /* 0x019000ffeb005388 */ /* 0x0007e80000000c00 */
[----:B------:R3:W-:Y:S04]  /*3c50*/  @P5 STS.128 [R235+0x1b000], RZ ;  /* 0x01b000ffeb005388 */ /* 0x0007e80000000c00 */
[----:B------:R3:W-:Y:S04]  /*3c60*/  @P5 STS.128 [R235+0x1d000], RZ ;  /* 0x01d000ffeb005388 */ /* 0x0007e80000000c00 */
[----:B------:R3:W-:Y:S01]  /*3c70*/  @P5 STS.128 [R235+0x1f000], RZ ;  /* 0x01f000ffeb005388 */ /* 0x0007e20000000c00 */
[----:B------:R-:W-:Y:S05]  /*3c80*/  @P5 BRA `(.L_x_1904) ;  /* 0x0000031000005947 */ /* 0x000fea0003800000 */
[----:B--2---:R-:W2:Y:S01]  /*3c90*/  LDL R10, [R1] ;  /* 0x00000000010a7983 */ /* 0x004ea20000100800 */
[----:B------:R-:W-:Y:S01]  /*3ca0*/  IADD3 R0, P1, R17, 0x20, RZ ;  /* 0x0000002011007810 */ /* 0x000fe20007f3e0ff */
[----:B------:R-:W-:Y:S01]  /*3cb0*/  IMAD.U32 R3, RZ, RZ, UR29 ;  /* 0x0000001dff037e24 */ /* 0x000fe2000f8e00ff */
        /* <DEDUP_REMOVED lines=24> */
[----:B------:R-:W-:-:S05]  /*3e40*/  @!P4 LEA.HI.X R7, R8, c[0x0][0x16c], R0, 0x1, P1 ;  /* 0x00005b000807ca11 */ /* 0x000fca00008f0c00 */
        /* <DEDUP_REMOVED lines=21> */
.L_x_1904:
[----:B------:R-:W-:Y:S05]  /*3fa0*/  BSYNC B0 ;  /* 0x0000000000007941 */ /* 0x000fea0003800000 */
.L_x_1903:
[----:B------:R-:W-:Y:S01]  /*3fb0*/  ULDC.64 UR6, c[0x0][0x1a0] ;  /* 0x0000680000067ab9 */ /* 0x000fe20000000a00 */
[----:B------:R1:W-:Y:S01]  /*3fc0*/  @P6 STS.128 [R235+0x20000], RZ ;  /* 0x020000ffeb006388 */ /* 0x0003e20000000c00 */
[----:B------:R-:W-:Y:S01]  /*3fd0*/  UIMAD UR4, UR5, UR6, URZ ;  /* 0x00000006050472a4 */ /* 0x000fe2000f8e023f */
[----:B-12---:R-:W-:Y:S01]  /*3fe0*/  IMAD.WIDE.U32 R2, R16, c[0x0][0x1a0], R242 ;  /* 0x0000680010027a25 */ /* 0x006fe200078e00f2 */
[----:B------:R-:W-:Y:S01]  /*3ff0*/  BSSY B0, `(.L_x_1905) ;  /* 0x000003b000007945 */ /* 0x000fe20003800000 */
[----:B------:R1:W-:Y:S01]  /*4000*/  @P6 STS.128 [R235+0x22000], RZ ;  /* 0x022000ffeb006388 */ /* 0x0003e20000000c00 */
[----:B------:R-:W-:Y:S02]  /*4010*/  UIMAD UR4, UR22, UR7, UR4 ;  /* 0x00000007160472a4 */ /* 0x000fe4000f8e0204 */
        /* <DEDUP_REMOVED lines=10> */
[----:B------:R-:W2:Y:S01]  /*40c0*/  LDL R22, [R1] ;  /* 0x0000000001167983 */ /* 0x000ea20000100800 */
        /* <DEDUP_REMOVED lines=45> */
.L_x_1906:
[----:B------:R-:W-:Y:S05]  /*43a0*/  BSYNC B0 ;  /* 0x0000000000007941 */ /* 0x000fea0003800000 */
.L_x_1905:
[----:B------:R1:W-:Y:S01]  /*43b0*/  @P5 STS.128 [R235+0x21000], RZ ;  /* 0x021000ffeb005388 */ /* 0x0003e20000000c00 */
[----:B------:R-:W-:Y:S03]  /*43c0*/  BSSY B0, `(.L_x_1907) ;  /* 0x0000035000007945 */ /* 0x000fe60003800000 */
[----:B------:R1:W-:Y:S04]  /*43d0*/  @P5 STS.128 [R235+0x23000], RZ ;  /* 0x023000ffeb005388 */ /* 0x0003e80000000c00 */
[----:B------:R1:W-:Y:S04]  /*43e0*/  @P5 STS.128 [R235+0x25000], RZ ;  /* 0x025000ffeb005388 */ /* 0x0003e80000000c00 */
[----:B------:R1:W-:Y:S01]  /*43f0*/  @P5 STS.128 [R235+0x27000], RZ ;  /* 0x027000ffeb005388 */ /* 0x0003e20000000c00 */
[----:B------:R-:W-:Y:S05]  /*4400*/  @P5 BRA `(.L_x_1908) ;  /* 0x0000030000005947 */ /* 0x000fea0003800000 */
[----:B-12---:R-:W2:Y:S01]  /*4410*/  LDL R10, [R1] ;  /* 0x00000000010a7983 */ /* 0x006ea20000100800 */
[----:B------:R-:W-:Y:S01]  /*4420*/  IADD3 R0, P1, R17, 0x20, RZ ;  /* 0x0000002011007810 */ /* 0x000fe20007f3e0ff */
[----:B------:R-:W-:Y:S01]  /*4430*/  IMAD.U32 R3, RZ, RZ, UR30 ;  /* 0x0000001eff037e24 */ /* 0x000fe2000f8e00ff */
        /* <DEDUP_REMOVED lines=11> */
[----:B------:R-:W-:Y:S02]  /*44f0*/  IMAD R0, R0, c[0x0][0x1a4], R5 ;  /* 0x0000690000007a24 */ /* 0x000fe400078e0205 */
        /* <DEDUP_REMOVED lines=28> */
[----:B------:R1:W-:Y:S04]  /*46c0*/  @P1 STS.128 [R235+0x27000], RZ ;  /* 0x027000ffeb001388 */ /* 0x0003e80000000c00 */
[----:B------:R-:W-:Y:S01]  /*46d0*/  @!PT LDS RZ, [RZ] ;  /* 0x00000000fffff984 */ /* 0x000fe20000000800 */
[----:B------:R-:W-:Y:S01]  /*46e0*/  @!PT LDS RZ, [RZ] ;  /* 0x00000000fffff984 */ /* 0x000fe20000000800 */
[----:B------:R-:W-:Y:S01]  /*46f0*/  @!PT LDS RZ, [RZ] ;  /* 0x00000000fffff984 */ /* 0x000fe20000000800 */
[----:B------:R1:W-:Y:S02]  /*4700*/  @!P1 LDGSTS.E.BYPASS.LTC128B.128 [R235+0x27000], [R2.64+0x180] ;  /* 0x2700018002eb9fae */ /* 0x0003e4000b901d48 */
.L_x_1908:
[----:B------:R-:W-:Y:S05]  /*4710*/  BSYNC B0 ;  /* 0x0000000000007941 */ /* 0x000fea0003800000 */
.L_x_1907:
[----:B------:R-:W-:Y:S02]  /*4720*/  ULDC.64 UR6, c[0x0][0x318] ;  /* 0x0000c60000067ab9 */ /* 0x000fe40000000a00 */
[----:B------:R-:W-:Y:S01]  /*4730*/  ULDC.64 UR22, c[0x0][0x320] ;  /* 0x0000c80000167ab9 */ /* 0x000fe20000000a00 */
[----:B------:R-:W-:Y:S01]  /*4740*/  IMAD.MOV.U32 R8, RZ, RZ, c[0x0][0x308] ;  /* 0x0000c200ff087624 */ /* 0x000fe200078e00ff */
[----:B------:R-:W-:Y:S01]  /*4750*/  UISETP.NE.U32.AND UP1, UPT, URZ, UR6, UPT ;  /* 0x000000063f00728c */ /* 0x000fe2000bf25070 */
[----:B------:R-:W-:Y:S01]  /*4760*/  IMAD.MOV.U32 R9, RZ, RZ, c[0x0][0x30c] ;  /* 0x0000c300ff097624 */ /* 0x000fe200078e00ff */
[----:B------:R-:W-:Y:S01]  /*4770*/  LEA.HI R5, R23, R24, RZ, 0x4 ;  /* 0x0000001817057211 */ /* 0x000fe200078f20ff */
[----:B-1----:R-:W1:Y:S01]  /*4780*/  S2R R7, SR_TID.X ;  /* 0x0000000000077919 */ /* 0x002e620000002100 */
[----:B------:R-:W-:-:S03]  /*4790*/  UISETP.NE.AND.EX UP1, UPT, URZ, UR7, UPT, UP1 ;  /* 0x000000073f00728c */ /* 0x000fc6000bf25310 */
[----:B--2---:R-:W2:Y:S03]  /*47a0*/  LDG.E.64 R10, [R8.64] ;  /* 0x00000008080a7981 */ /* 0x004ea6000c1e1b00 */
[----:B------:R-:W-:Y:S01]  /*47b0*/  PLOP3.LUT P1, PT, PT, PT, UP1, 0x80, 0x0 ;  /* 0x000000000000781c */ /* 0x000fe20003f2f018 */
[----:B------:R-:W0:Y:S04]  /*47c0*/  LDGDEPBAR ;  /* 0x00000000000079af */ /* 0x000e280000000000 */
[----:B------:R-:W-:Y:S02]  /*47d0*/  @UP1 UIMAD UR11, UR37, UR22, URZ ;  /* 0x00000016250b12a4 */ /* 0x000fe4000f8e023f */
[----:B------:R-:W-:-:S02]  /*47e0*/  @UP1 UMOV UR4, UR36 ;  /* 0x0000002400041c82 */ /* 0x000fc40008000000 */
[----:B------:R-:W-:Y:S02]  /*47f0*/  @UP1 UMOV UR5, UR61 ;  /* 0x0000003d00051c82 */ /* 0x000fe40008000000 */
[----:B------:R-:W-:Y:S02]  /*4800*/  @UP1 UIMAD.WIDE.U32 UR4, UR35, UR22, UR4 ;  /* 0x00000016230412a5 */ /* 0x000fe4000f8e0004 */
[----:B------:R-:W-:Y:S02]  /*4810*/  @UP1 UIMAD UR23, UR35, UR23, UR11 ;  /* 0x00000017231712a4 */ /* 0x000fe4000f8e020b */
[----:B------:R-:W-:Y:S02]  /*4820*/  @UP1 ULEA UR6, UP0, UR4, UR6, 0x2 ;  /* 0x0000000604061291 */ /* 0x000fe4000f80103f */
[----:B------:R-:W-:-:S04]  /*4830*/  @UP1 UIADD3 UR23, UR5, UR23, URZ ;  /* 0x0000001705171290 */ /* 0x000fc8000fffe03f */
[----:B------:R-:W-:Y:S01]  /*4840*/  @UP1 ULEA.HI.X UR7, UR4, UR7, UR23, 0x2, UP0 ;  /* 0x0000000704071291 */ /* 0x000fe200080f1417 */
[----:B------:R-:W-:-:S05]  /*4850*/  IMAD.U32 R2, RZ, RZ, UR6 ;  /* 0x00000006ff027e24 */ /* 0x000fca000f8e00ff */
[----:B------:R-:W-:-:S05]  /*4860*/  IMAD.U32 R3, RZ, RZ, UR7 ;  /* 0x00000007ff037e24 */ /* 0x000fca000f8e00ff */
[----:B----4-:R3:W4:Y:S04]  /*4870*/  @P1 LDG.E R0, [R2.64] ;  /* 0x0000000802001981 */ /* 0x010728000c1e1900 */
[----:B---3--:R-:W3:Y:S01]  /*4880*/  LDG.E.64 R2, [R8.64+0x8] ;  /* 0x0000080808027981 */ /* 0x008ee2000c1e1b00 */
[----:B------:R-:W4:Y:S01]  /*4890*/  @P1 MUFU.RCP R4, c[0x0][0x238] ;  /* 0x00008e0000041b08 */ /* 0x000f220000001000 */
[----:B------:R-:W-:Y:S02]  /*48a0*/  LOP3.LUT R5, R5, 0xfffffff0, RZ, 0xc0, !PT ;  /* 0xfffffff005057812 */ /* 0x000fe400078ec0ff */
[----:B------:R-:W-:Y:S01]  /*48b0*/  LEA.HI R6, R23, R24, RZ, 0x7 ;  /* 0x0000001817067211 */ /* 0x000fe200078f38ff */
[----:B------:R-:W-:Y:S01]  /*48c0*/  IMAD.MOV.U32 R224, RZ, RZ, 0x40 ;  /* 0x00000040ffe07424 */ /* 0x000fe200078e00ff */
[----:B------:R-:W-:Y:S01]  /*48d0*/  UIADD3 UR22, -UR12, 0x40, UR18 ;  /* 0x000000400c167890 */ /* 0x000fe2000fffe112 */
        /* <DEDUP_REMOVED lines=68> */
[----:B--2---:R-:W2:Y:S01]  /*4d20*/  R2UR UR14, R11 ;  /* 0x000000000b0e73c2 */ /* 0x004ea200000e0000 */
[----:B----4-:R-:W-:Y:S02]  /*4d30*/  @P1 FMUL.FTZ R4, R0, R4 ;  /* 0x0000000400041220 */ /* 0x010fe40000410000 */
[----:B------:R-:W-:-:S05]  /*4d40*/  IMAD.IADD R0, R24, 0x1, -R5 ;  /* 0x0000000118007824 */ /* 0x000fca00078e0a05 */
[----:B------:R-:W-:-:S04]  /*4d50*/  SHF.R.S32.HI R5, RZ, 0x1f, R0 ;  /* 0x0000001fff057819 */ /* 0x000fc80000011400 */
[----:B------:R-:W-:-:S04]  /*4d60*/  LEA.HI R5, R5, R0, RZ, 0x3 ;  /* 0x0000000005057211 */ /* 0x000fc800078f18ff */
[----:B------:R-:W-:Y:S01]  /*4d70*/  LOP3.LUT R5, R5, 0xfffffff8, RZ, 0xc0, !PT ;  /* 0xfffffff805057812 */ /* 0x000fe200078ec0ff */
[----:B------:R4:W1:Y:S04]  /*4d80*/  @P1 R2UR UR4, R4 ;  /* 0x00000000040413c2 */ /* 0x00086800000e0000 */
[----:B------:R-:W-:-:S05]  /*4d90*/  IMAD.IADD R0, R0, 0x1, -R5 ;  /* 0x0000000100007824 */ /* 0x000fca00078e0a05 */
[----:B------:R-:W-:Y:S02]  /*4da0*/  R2P PR, R0, 0x6 ;  /* 0x0000000600007804 */ /* 0x000fe40000000000 */
[--C-:B------:R-:W-:Y:S02]  /*4db0*/  SHF.R.S32.HI R0, RZ, 0x1f, R19.reuse ;  /* 0x0000001fff007819 */ /* 0x100fe40000011413 */
[----:B---3--:R-:W-:-:S04]  /*4dc0*/  IADD3 R19, P4, P3, R2, UR43, R19 ;  /* 0x0000002b02137c10 */ /* 0x008fc8000fb9e013 */
[----:B------:R-:W-:Y:S02]  /*4dd0*/  IADD3.X R0, R3, UR51, R0, P4, P3 ;  /* 0x0000003303007c10 */ /* 0x000fe4000a7e6400 */
[----:B----4-:R-:W-:Y:S01]  /*4de0*/  SHF.R.S32.HI R4, RZ, 0x7, R6 ;  /* 0x00000007ff047819 */ /* 0x010fe20000011406 */
[----:B-1----:R-:W-:-:S04]  /*4df0*/  IMAD.SHL.U32 R6, R7, 0x2, RZ ;  /* 0x0000000207067824 */ /* 0x002fc800078e00ff */
[----:B------:R-:W-:Y:S01]  /*4e00*/  IMAD.SHL.U32 R8, R4, 0x20, RZ ;  /* 0x0000002004087824 */ /* 0x000fe200078e00ff */
[----:B------:R1:W-:Y:S01]  /*4e10*/  STL [R1+0x20], R0 ;  /* 0x0000200001007387 */ /* 0x0003e20000100800 */
[----:B------:R-:W-:-:S03]  /*4e20*/  IMAD.U32 R7, RZ, RZ, UR25 ;  /* 0x00000019ff077e24 */ /* 0x000fc6000f8e00ff */
[----:B------:R-:W-:Y:S01]  /*4e30*/  LOP3.LUT R8, R8, 0x6, R6, 0xf8, !PT ;  /* 0x0000000608087812 */ /* 0x000fe200078ef806 */
[----:B------:R-:W-:Y:S01]  /*4e40*/  IMAD.U32 R6, RZ, RZ, UR25 ;  /* 0x00000019ff067e24 */ /* 0x000fe2000f8e00ff */
[----:B------:R-:W-:-:S03]  /*4e50*/  IADD3 R2, R231, 0x4000, RZ ;  /* 0x00004000e7027810 */ /* 0x000fc60007ffe0ff */
[----:B------:R-:W-:Y:S01]  /*4e60*/  IMAD R236, R7, 0x40, R8 ;  /* 0x0000004007ec7824 */ /* 0x000fe200078e0208 */
[----:B------:R-:W-:Y:S01]  /*4e70*/  SEL R2, R2, R231, !P0 ;  /* 0x000000e702027207 */ /* 0x000fe20004000000 */
[----:B------:R-:W-:Y:S02]  /*4e80*/  IMAD R6, R6, 0x2, R4 ;  /* 0x0000000206067824 */ /* 0x000fe400078e0204 */
[----:B------:R-:W-:Y:S01]  /*4e90*/  IMAD.WIDE.U32 R4, R19, -0x2daee0ad, RZ ;  /* 0xd2511f5313047825 */ /* 0x000fe200078e00ff */
[----:B------:R-:W-:Y:S02]  /*4ea0*/  IADD3 R3, R244, -UR15, -R236 ;  /* 0x8000000ff4037c10 */ /* 0x000fe4000fffe8ec */
[----:B-1----:R-:W-:-:S04]  /*4eb0*/  IADD3 R0, R230, 0x4000, RZ ;  /* 0x00004000e6007810 */ /* 0x002fc80007ffe0ff */
[----:B------:R-:W-:Y:S01]  /*4ec0*/  SEL R0, R0, R230, !P0 ;  /* 0x000000e600007207 */ /* 0x000fe20004000000 */
[----:B------:R-:W-:Y:S01]  /*4ed0*/  IMAD.SHL.U32 R216, R2, 0x2, RZ ;  /* 0x0000000202d87824 */ /* 0x000fe200078e00ff */
[----:B------:R-:W-:-:S03]  /*4ee0*/  IADD3 R2, R3, UR12, RZ ;  /* 0x0000000c03027c10 */ /* 0x000fc6000fffe0ff */
[----:B------:R-:W-:Y:S01]  /*4ef0*/  IMAD.SHL.U32 R221, R0, 0x2, RZ ;  /* 0x0000000200dd7824 */ /* 0x000fe200078e00ff */
[----:B--2---:R-:W-:Y:S01]  /*4f00*/  LOP3.LUT R0, R6, UR14, RZ, 0x3c, !PT ;  /* 0x0000000e06007c12 */ /* 0x004fe2000f8e3cff */
[----:B------:R1:W-:Y:S03]  /*4f10*/  STL [R1+0x1c], R2 ;  /* 0x00001c0201007387 */ /* 0x0003e60000100800 */
[----:B------:R-:W-:Y:S01]  /*4f20*/  LOP3.LUT R0, R0, R5, RZ, 0x3c, !PT ;  /* 0x0000000500007212 */ /* 0x000fe200078e3cff */
[----:B------:R1:W-:Y:S01]  /*4f30*/  STL.64 [R1+0x10], R4 ;  /* 0x0000100401007387 */ /* 0x0003e20000100a00 */
[----:B------:R1:W2:Y:S03]  /*4f40*/  R2UR UR13, R10 ;  /* 0x000000000a0d73c2 */ /* 0x0002a600000e0000 */
[----:B------:R1:W-:Y:S01]  /*4f50*/  STL [R1+0x18], R0 ;  /* 0x0000180001007387 */ /* 0x0003e20000100800 */
[----:B------:R-:W-:-:S02]  /*4f60*/  SEL R225, R225, 0xffffffe0, !P1 ;  /* 0xffffffe0e1e17807 */ /* 0x000fc40004800000 */
[----:B------:R-:W-:-:S03]  /*4f70*/  SEL R224, R224, 0xffffffc0, !P2 ;  /* 0xffffffc0e0e07807 */ /* 0x000fc60005000000 */
[C---:B------:R-:W-:Y:S01]  /*4f80*/  IMAD.IADD R227, R226.reuse, 0x1, R225 ;  /* 0x00000001e2e37824 */ /* 0x040fe200078e02e1 */
[----:B------:R-:W-:Y:S01]  /*4f90*/  CS2R R24, SRZ ;  /* 0x0000000000187805 */ /* 0x000fe2000001ff00 */
[----:B------:R-:W-:Y:S02]  /*4fa0*/  IMAD.IADD R228, R226, 0x1, R224 ;  /* 0x00000001e2e47824 */ /* 0x000fe400078e02e0 */
[----:B------:R-:W-:Y:S01]  /*4fb0*/  IMAD.IADD R229, R224, 0x1, R227 ;  /* 0x00000001e0e57824 */ /* 0x000fe200078e02e3 */
[----:B-12---:R-:W-:Y:S02]  /*4fc0*/  @UP1 UMOV UR6, UR4 ;  /* 0x0000000400061c82 */ /* 0x006fe40008000000 */
.L_x_1913:
[----:B------:R-:W0:Y:S01]  /*4fd0*/  LDGDEPBAR ;  /* 0x00000000000079af */ /* 0x000e220000000000 */
[C---:B------:R-:W-:Y:S01]  /*4fe0*/  IMAD.IADD R3, R221.reuse, 0x1, R225 ;  /* 0x00000001dd037824 */ /* 0x040fe200078e02e1 */
[----:B------:R-:W-:Y:S01]  /*4ff0*/  USHF.L.U32 UR4, UR10, 0x6, URZ ;  /* 0x000000060a047899 */ /* 0x000fe2000800063f */
[--C-:B------:R-:W-:Y:S01]  /*5000*/  IMAD.IADD R2, R221, 0x1, R224.reuse ;  /* 0x00000001dd027824 */ /* 0x100fe200078e02e0 */
[----:B------:R-:W-:Y:S01]  /*5010*/  ULDC UR5, c[0x0][0x2e4] ;  /* 0x0000b90000057ab9 */ /* 0x000fe20000000800 */
[----:B------:R-:W-:Y:S01]  /*5020*/  IMAD.IADD R0, R3, 0x1, R224 ;  /* 0x0000000103007824 */ /* 0x000fe200078e02e0 */
[----:B------:R-:W2:Y:S01]  /*5030*/  LDL R118, [R1+0x1c] ;  /* 0x00001c0001767983 */ /* 0x000ea20000100800 */
[----:B------:R-:W-:Y:S01]  /*5040*/  UISETP.GE.AND UP0, UPT, UR4, UR22, UPT ;  /* 0x000000160400728c */ /* 0x000fe2000bf06270 */
[----:B------:R-:W-:Y:S04]  /*5050*/  DEPBAR.LE SB0, 0x0 ;  /* 0x000080000000791a */ /* 0x000fe80000000000 */
[----:B------:R-:W-:Y:S06]  /*5060*/  BAR.SYNC.DEFER_BLOCKING 0x0 ;  /* 0x0000000000007b1d */ /* 0x000fec0000010000 */
[----:B------:R-:W-:Y:S05]  /*5070*/  LDSM.16.M88.4 R16, [R221] ;  /* 0x00000000dd10783b */ /* 0x000fea0000000200 */
[----:B------:R-:W1:Y:S05]  /*5080*/  LDSM.16.M88.4 R8, [R220+0x18000] ;  /* 0x01800000dc08783b */ /* 0x000e6a0000000200 */
[----:B------:R-:W3:Y:S05]  /*5090*/  LDSM.16.M88.4 R84, [R220+0x18800] ;  /* 0x01880000dc54783b */ /* 0x000eea0000000200 */
[----:B------:R-:W-:Y:S05]  /*50a0*/  LDSM.16.M88.4 R88, [R3] ;  /* 0x000000000358783b */ /* 0x000fea0000000200 */
[----:B------:R-:W4:Y:S05]  /*50b0*/  LDSM.16.M88.4 R92, [R217+0x18000] ;  /* 0x01800000d95c783b */ /* 0x000f2a0000000200 */
[----:B------:R-:W4:Y:S05]  /*50c0*/  LDSM.16.M88.4 R96, [R217+0x18800] ;  /* 0x01880000d960783b */ /* 0x000f2a0000000200 */
[----:B------:R-:W-:Y:S05]  /*50d0*/  LDSM.16.M88.4 R100, [R2] ;  /* 0x000000000264783b */ /* 0x000fea0000000200 */
[----:B------:R-:W4:Y:S05]  /*50e0*/  LDSM.16.M88.4 R104, [R219+0x18000] ;  /* 0x01800000db68783b */ /* 0x000f2a0000000200 */
[----:B------:R-:W4:Y:S01]  /*50f0*/  LDSM.16.M88.4 R108, [R219+0x18800] ;  /* 0x01880000db6c783b */ /* 0x000f220000000200 */
[C---:B-1----:R-:W-:Y:S04]  /*5100*/  HMMA.16816.F32.BF16 R4, R16.reuse, R8, RZ ;  /* 0x000000081004723c */ /* 0x042fe800000418ff */
[----:B------:R-:W-:Y:S04]  /*5110*/  LDSM.16.M88.4 R112, [R218+0x18800] ;  /* 0x01880000da70783b */ /* 0x000fe80000000200 */
[C---:B------:R-:W-:Y:S08]  /*5120*/  HMMA.16816.F32.BF16 R8, R16.reuse, R10, RZ ;  /* 0x0000000a1008723c */ /* 0x040ff000000418ff */
[C---:B---3--:R-:W-:Y:S08]  /*5130*/  HMMA.16816.F32.BF16 R12, R16.reuse, R84, RZ ;  /* 0x00000054100c723c */ /* 0x048ff000000418ff */
[----:B------:R-:W-:Y:S01]  /*5140*/  HMMA.16816.F32.BF16 R16, R16, R86, RZ ;  /* 0x000000561010723c */ /* 0x000fe200000418ff */
[----:B------:R-:W-:Y:S07]  /*5150*/  LDSM.16.M88.4 R84, [R0] ;  /* 0x000000000054783b */ /* 0x000fee0000000200 */
[C---:B----4-:R-:W-:Y:S08]  /*5160*/  HMMA.16816.F32.BF16 R4, R88.reuse, R92, R4 ;  /* 0x0000005c5804723c */ /* 0x050ff00000041804 */
[C---:B------:R-:W-:Y:S01]  /*5170*/  HMMA.16816.F32.BF16 R8, R88.reuse, R94, R8 ;  /* 0x0000005e5808723c */ /* 0x040fe20000041808 */
[----:B------:R-:W1:Y:S07]  /*5180*/  LDSM.16.M88.4 R92, [R218+0x18000] ;  /* 0x01800000da5c783b */ /* 0x000e6e0000000200 */
[C---:B------:R-:W-:Y:S08]  /*5190*/  HMMA.16816.F32.BF16 R12, R88.reuse, R96, R12 ;  /* 0x00000060580c723c */ /* 0x040ff0000004180c */
[----:B------:R-:W-:Y:S01]  /*51a0*/  HMMA.16816.F32.BF16 R16, R88, R98, R16 ;  /* 0x000000625810723c */ /* 0x000fe20000041810 */
[----:B------:R-:W-:Y:S05]  /*51b0*/  LDSM.16.M88.4 R88, [R221+0x2000] ;  /* 0x00200000dd58783b */ /* 0x000fea0000000200 */
[----:B------:R-:W3:Y:S02]  /*51c0*/  LDSM.16.M88.4 R96, [R220+0x1a000] ;  /* 0x01a00000dc60783b */ /* 0x000ee40000000200 */
[C---:B------:R-:W-:Y:S08]  /*51d0*/  HMMA.16816.F32.BF16 R4, R100.reuse, R104, R4 ;  /* 0x000000686404723c */ /* 0x040ff00000041804 */
[C---:B------:R-:W-:Y:S01]  /*51e0*/  HMMA.16816.F32.BF16 R8, R100.reuse, R106, R8 ;  /* 0x0000006a6408723c */ /* 0x040fe20000041808 */
[----:B------:R-:W4:Y:S07]  /*51f0*/  LDSM.16.M88.4 R104, [R220+0x1a800] ;  /* 0x01a80000dc68783b */ /* 0x000f2e0000000200 */
        /* <DEDUP_REMOVED lines=12> */
[C---:B---3--:R-:W-:Y:S08]  /*52c0*/  HMMA.16816.F32.BF16 R4, R88.reuse, R96, R4 ;  /* 0x000000605804723c */ /* 0x048ff00000041804 */
[C---:B------:R-:W-:Y:S01]  /*52d0*/  HMMA.16816.F32.BF16 R8, R88.reuse, R98, R8 ;  /* 0x000000625808723c */ /* 0x040fe20000041808 */
[----:B------:R-:W3:Y:S07]  /*52e0*/  LDSM.16.M88.4 R96, [R219+0x1a000] ;  /* 0x01a00000db60783b */ /* 0x000eee0000000200 */
[C---:B----4-:R-:W-:Y:S08]  /*52f0*/  HMMA.16816.F32.BF16 R12, R88.reuse, R104, R12 ;  /* 0x00000068580c723c */ /* 0x050ff0000004180c */
[----:B------:R-:W-:Y:S01]  /*5300*/  HMMA.16816.F32.BF16 R16, R88, R106, R16 ;  /* 0x0000006a5810723c */ /* 0x000fe20000041810 */
[----:B------:R-:W4:Y:S05]  /*5310*/  LDSM.16.M88.4 R88, [R219+0x1a800] ;  /* 0x01a80000db58783b */ /* 0x000f2a0000000200 */
[----:B------:R-:W-:Y:S02]  /*5320*/  LDSM.16.M88.4 R104, [R218+0x1a000] ;  /* 0x01a00000da68783b */ /* 0x000fe40000000200 */
[C---:B-1----:R-:W-:Y:S08]  /*5330*/  HMMA.16816.F32.BF16 R4, R92.reuse, R100, R4 ;  /* 0x000000645c04723c */ /* 0x042ff00000041804 */
[C---:B------:R-:W-:Y:S01]  /*5340*/  HMMA.16816.F32.BF16 R8, R92.reuse, R102, R8 ;  /* 0x000000665c08723c */ /* 0x040fe20000041808 */
[----:B------:R-:W1:Y:S07]  /*5350*/  LDSM.16.M88.4 R100, [R0+0x2000] ;  /* 0x002000000064783b */ /* 0x000e6e0000000200 */
[C---:B------:R-:W-:Y:S07]  /*5360*/  HMMA.16816.F32.BF16 R12, R92.reuse, R108, R12 ;  /* 0x0000006c5c0c723c */ /* 0x040fee000004180c */
[C---:B------:R-:W-:Y:S01]  /*5370*/  LEA R108, P0, R244.reuse, R112, 0x2 ;  /* 0x00000070f46c7211 */ /* 0x040fe200078010ff */
[----:B------:R-:W-:Y:S01]  /*5380*/  HMMA.16816.F32.BF16 R16, R92, R110, R16 ;  /* 0x0000006e5c10723c */ /* 0x000fe20000041810 */
[----:B------:R-:W2:Y:S03]  /*5390*/  LDSM.16.M88.4 R92, [R218+0x1a800] ;  /* 0x01a80000da5c783b */ /* 0x000ea60000000200 */
[----:B------:R-:W-:Y:S02]  /*53a0*/  LEA.HI.X.SX32 R109, R244, R113, 0x2, P0 ;  /* 0x00000071f46d7211 */ /* 0x000fe400000f16ff */
[----:B------:R-:W-:Y:S02]  /*53b0*/  LDSM.16.M88.4 R112, [R220+0x1c000] ;  /* 0x01c00000dc70783b */ /* 0x000fe40000000200 */
[C---:B---3--:R-:W-:Y:S03]  /*53c0*/  HMMA.16816.F32.BF16 R4, R84.reuse, R96, R4 ;  /* 0x000000605404723c */ /* 0x048fe60000041804 */
[----:B-----5:R3:W5:Y:S05]  /*53d0*/  LDG.E R117, [R108.64] ;  /* 0x000000086c757981 */ /* 0x02076a000c1e1900 */
[C---:B------:R-:W-:Y:S01]  /*53e0*/  HMMA.16816.F32.BF16 R8, R84.reuse, R98, R8 ;  /* 0x000000625408723c */ /* 0x040fe20000041808 */
[----:B------:R3:W5:Y:S05]  /*53f0*/  LDG.E R116, [R108.64+0x20] ;  /* 0x000020086c747981 */ /* 0x00076a000c1e1900 */
[----:B------:R-:W-:Y:S02]  /*5400*/  LDSM.16.M88.4 R96, [R217+0x1c000] ;  /* 0x01c00000d960783b */ /* 0x000fe40000000200 */
[C---:B----4-:R-:W-:Y:S08]  /*5410*/  HMMA.16816.F32.BF16 R12, R84.reuse, R88, R12 ;  /* 0x00000058540c723c */ /* 0x050ff0000004180c */
[----:B------:R-:W-:Y:S01]  /*5420*/  HMMA.16816.F32.BF16 R16, R84, R90, R16 ;  /* 0x0000005a5410723c */ /* 0x000fe20000041810 */
[----:B------:R-:W-:Y:S05]  /*5430*/  LDSM.16.M88.4 R84, [R220+0x1c800] ;  /* 0x01c80000dc54783b */ /* 0x000fea0000000200 */
[----:B------:R-:W-:Y:S02]  /*5440*/  LDSM.16.M88.4 R88, [R3+0x4000] ;  /* 0x004000000358783b */ /* 0x000fe40000000200 */
[C---:B-1----:R-:W-:Y:S03]  /*5450*/  HMMA.16816.F32.BF16 R4, R100.reuse, R104, R4 ;  /* 0x000000686404723c */ /* 0x042fe60000041804 */
[----:B---3--:R-:W1:Y:S05]  /*5460*/  LDSM.16.M88.4 R108, [R221+0x4000] ;  /* 0x00400000dd6c783b */ /* 0x008e6a0000000200 */
[C---:B------:R-:W-:Y:S01]  /*5470*/  HMMA.16816.F32.BF16 R8, R100.reuse, R106, R8 ;  /* 0x0000006a6408723c */ /* 0x040fe20000041808 */
[----:B------:R-:W-:Y:S07]  /*5480*/  LDSM.16.M88.4 R104, [R219+0x1c000] ;  /* 0x01c00000db68783b */ /* 0x000fee0000000200 */
[C---:B--2---:R-:W-:Y:S08]  /*5490*/  HMMA.16816.F32.BF16 R12, R100.reuse, R92, R12 ;  /* 0x0000005c640c723c */ /* 0x044ff0000004180c */
        /* <DEDUP_REMOVED lines=34> */
[----:B------:R1:W-:Y:S05]  /*56c0*/  LDSM.16.M88.4 R84, [R2+0x6000] ;  /* 0x006000000254783b */ /* 0x0003ea0000000200 */
[----:B------:R-:W4:Y:S02]  /*56d0*/  LDSM.16.M88.4 R92, [R219+0x1e000] ;  /* 0x01e00000db5c783b */ /* 0x000f240000000200 */
[C---:B---3--:R-:W-:Y:S08]  /*56e0*/  HMMA.16816.F32.BF16 R4, R100.reuse, R104, R4 ;  /* 0x000000686404723c */ /* 0x048ff00000041804 */
[C---:B------:R-:W-:Y:S04]  /*56f0*/  HMMA.16816.F32.BF16 R8, R100.reuse, R106, R8 ;  /* 0x0000006a6408723c */ /* 0x040fe80000041808 */
[----:B-1----:R-:W-:Y:S04]  /*5700*/  IADD3 R2, R118, UR4, RZ ;  /* 0x0000000476027c10 */ /* 0x002fe8000fffe0ff */
[C---:B--2---:R-:W-:Y:S04]  /*5710*/  HMMA.16816.F32.BF16 R12, R100.reuse, R88, R12 ;  /* 0x00000058640c723c */ /* 0x044fe8000004180c */
[----:B------:R-:W-:Y:S02]  /*5720*/  IABS R104, R2 ;  /* 0x0000000200687213 */ /* 0x000fe40000000000 */
[C---:B------:R-:W-:Y:S02]  /*5730*/  IADD3 R3, R2.reuse, 0x8, RZ ;  /* 0x0000000802037810 */ /* 0x040fe40007ffe0ff */
[C---:B------:R-:W-:Y:S01]  /*5740*/  IADD3 R105, R2.reuse, 0x7, RZ ;  /* 0x0000000702697810 */ /* 0x040fe20007ffe0ff */
[----:B------:R-:W-:Y:S01]  /*5750*/  IMAD.MOV.U32 R88, RZ, RZ, R104 ;  /* 0x000000ffff587224 */ /* 0x000fe200078e0068 */
[----:B------:R-:W-:Y:S01]  /*5760*/  HMMA.16816.F32.BF16 R16, R100, R90, R16 ;  /* 0x0000005a6410723c */ /* 0x000fe20000041810 */
[----:B------:R-:W-:Y:S02]  /*5770*/  LDSM.16.M88.4 R100, [R218+0x1e000] ;  /* 0x01e00000da64783b */ /* 0x000fe40000000200 */
[----:B------:R1:W-:Y:S01]  /*5780*/  I2F R107, R88 ;  /* 0x00000058006b7306 */ /* 0x0003e20000201400 */
[----:B------:R-:W-:Y:S02]  /*5790*/  ISETP.GE.AND P1, PT, R3, RZ, PT ;  /* 0x000000ff0300720c */ /* 0x000fe40003f26270 */
[C---:B------:R-:W-:Y:S02]  /*57a0*/  IADD3 R104, R2.reuse, -0x1, RZ ;  /* 0xffffffff02687810 */ /* 0x040fe40007ffe0ff */
[----:B------:R-:W-:Y:S01]  /*57b0*/  ISETP.GE.AND P0, PT, R105, RZ, PT ;  /* 0x000000ff6900720c */ /* 0x000fe20003f06270 */
[C---:B----4-:R-:W-:Y:S08]  /*57c0*/  HMMA.16816.F32.BF16 R4, R84.reuse, R92, R4 ;  /* 0x0000005c5404723c */ /* 0x050ff00000041804 */
[----:B------:R-:W-:Y:S02]  /*57d0*/  @!P1 IADD3 R3, -R2, -0x8, RZ ;  /* 0xfffffff802039810 */ /* 0x000fe40007ffe1ff */
[----:B------:R-:W-:Y:S01]  /*57e0*/  ISETP.GE.AND P1, PT, R104, RZ, PT ;  /* 0x000000ff6800720c */ /* 0x000fe20003f26270 */
[C---:B------:R-:W-:Y:S01]  /*57f0*/  HMMA.16816.F32.BF16 R8, R84.reuse, R94, R8 ;  /* 0x0000005e5408723c */ /* 0x040fe20000041808 */
[----:B------:R2:W3:Y:S01]  /*5800*/  I2F R106, R3 ;  /* 0x00000003006a7306 */ /* 0x0004e20000201400 */
[----:B------:R-:W-:Y:S01]  /*5810*/  LDSM.16.M88.4 R92, [R218+0x1e800] ;  /* 0x01e80000da5c783b */ /* 0x000fe20000000200 */
[C---:B------:R-:W-:Y:S04]  /*5820*/  @!P0 IADD3 R105, -R2.reuse, -0x7, RZ ;  /* 0xfffffff902698810 */ /* 0x040fe80007ffe1ff */
[----:B-1----:R1:W4:Y:S01]  /*5830*/  LDSM.16.M88.4 R88, [R0+0x6000] ;  /* 0x006000000058783b */ /* 0x0023220000000200 */
[C---:B------:R-:W-:Y:S03]  /*5840*/  HMMA.16816.F32.BF16 R12, R84.reuse, R96, R12 ;  /* 0x00000060540c723c */ /* 0x040fe6000004180c */
[----:B------:R-:W3:Y:S01]  /*5850*/  I2F R105, R105 ;  /* 0x0000006900697306 */ /* 0x000ee20000201400 */
[C---:B------:R-:W-:Y:S03]  /*5860*/  @!P1 IADD3 R104, -R2.reuse, 0x1, RZ ;  /* 0x0000000102689810 */ /* 0x040fe60007ffe1ff */
[C---:B------:R-:W-:Y:S01]  /*5870*/  IADD3 R96, R2.reuse, -0x10, RZ ;  /* 0xfffffff002607810 */ /* 0x040fe20007ffe0ff */
[----:B------:R-:W-:Y:S05]  /*5880*/  HMMA.16816.F32.BF16 R16, R84, R98, R16 ;  /* 0x000000625410723c */ /* 0x000fea0000041810 */
[----:B------:R-:W3:Y:S02]  /*5890*/  I2F R104, R104 ;  /* 0x0000006800687306 */ /* 0x000ee40000201400 */
[C---:B------:R-:W-:Y:S02]  /*58a0*/  IADD3 R84, R2.reuse, -0x19, RZ ;  /* 0xffffffe702547810 */ /* 0x040fe40007ffe0ff */
[C---:B--2---:R-:W-:Y:S04]  /*58b0*/  IADD3 R3, R2.reuse, -0x8, RZ ;  /* 0xfffffff802037810 */ /* 0x044fe80007ffe0ff */
[----:B------:R-:W-:Y:S02]  /*58c0*/  ISETP.GE.AND P0, PT, R3, RZ, PT ;  /* 0x000000ff0300720c */ /* 0x000fe40003f06270 */
[----:B-1----:R-:W-:Y:S04]  /*58d0*/  IADD3 R0, R2, -0x9, RZ ;  /* 0xfffffff702007810 */ /* 0x002fe80007ffe0ff */
[----:B------:R-:W-:Y:S07]  /*58e0*/  ISETP.GE.AND P1, PT, R0, RZ, PT ;  /* 0x000000ff0000720c */ /* 0x000fee0003f26270 */
[----:B------:R-:W-:Y:S02]  /*58f0*/  @!P0 IADD3 R3, -R2, 0x8, RZ ;  /* 0x0000000802038810 */ /* 0x000fe40007ffe1ff */
[----:B------:R-:W-:Y:S02]  /*5900*/  ISETP.GE.AND P0, PT, R96, RZ, PT ;  /* 0x000000ff6000720c */ /* 0x000fe40003f06270 */
[----:B------:R1:W2:Y:S01]  /*5910*/  I2F R97, R3 ;  /* 0x0000000300617306 */ /* 0x0002a20000201400 */
[C---:B----4-:R-:W-:Y:S05]  /*5920*/  HMMA.16816.F32.BF16 R4, R88.reuse, R100, R4 ;  /* 0x000000645804723c */ /* 0x050fea0000041804 */
[C---:B------:R-:W-:Y:S03]  /*5930*/  @!P1 IADD3 R0, -R2.reuse, 0x9, RZ ;  /* 0x0000000902009810 */ /* 0x040fe60007ffe1ff */
[C---:B------:R-:W-:Y:S01]  /*5940*/  HMMA.16816.F32.BF16 R8, R88.reuse, R102, R8 ;  /* 0x000000665808723c */ /* 0x040fe20000041808 */
[----:B------:R4:W2:Y:S03]  /*5950*/  I2F R85, R0 ;  /* 0x0000000000557306 */ /* 0x0008a60000201400 */
[----:B------:R-:W-:Y:S02]  /*5960*/  @!P0 IADD3 R96, -R2, 0x10, RZ ;  /* 0x0000001002608810 */ /* 0x000fe40007ffe1ff */
[----:B------:R-:W-:Y:S02]  /*5970*/  ISETP.GE.AND P0, PT, R84, RZ, PT ;  /* 0x000000ff5400720c */ /* 0x000fe40003f06270 */
[C---:B------:R-:W-:Y:S03]  /*5980*/  HMMA.16816.F32.BF16 R12, R88.reuse, R92, R12 ;  /* 0x0000005c580c723c */ /* 0x040fe6000004180c */
[----:B------:R-:W2:Y:S01]  /*5990*/  I2F R96, R96 ;  /* 0x0000006000607306 */ /* 0x000ea20000201400 */
[----:B-1----:R-:W-:Y:S04]  /*59a0*/  IADD3 R3, R2, -0x11, RZ ;  /* 0xffffffef02037810 */ /* 0x002fe80007ffe0ff */
[----:B---3--:R-:W-:Y:S01]  /*59b0*/  FFMA.FTZ R6, R106, -UR6, R6 ;  /* 0x800000066a067c23 */ /* 0x008fe20008010006 */
[----:B------:R-:W-:Y:S03]  /*59c0*/  HMMA.16816.F32.BF16 R16, R88, R94, R16 ;  /* 0x0000005e5810723c */ /* 0x000fe60000041810 */
[----:B------:R-:W-:Y:S01]  /*59d0*/  ISETP.GE.AND P2, PT, R3, RZ, PT ;  /* 0x000000ff0300720c */ /* 0x000fe20003f46270 */
[----:B------:R-:W-:Y:S01]  /*59e0*/  FFMA.FTZ R7, R105, -UR6, R7 ;  /* 0x8000000669077c23 */ /* 0x000fe20008010007 */
[----:B------:R-:W-:Y:S01]  /*59f0*/  @!P0 IADD3 R84, -R2, 0x19, RZ ;  /* 0x0000001902548810 */ /* 0x000fe20007ffe1ff */
[----:B------:R-:W-:Y:S01]  /*5a00*/  FFMA.FTZ R5, R104, -UR6, R5 ;  /* 0x8000000668057c23 */ /* 0x000fe20008010005 */
[----:B------:R-:W-:Y:S01]  /*5a10*/  PLOP3.LUT P0, PT, PT, PT, UP0, 0x80, 0x0 ;  /* 0x000000000000781c */ /* 0x000fe20003f0f008 */
[C---:B------:R-:W-:Y:S01]  /*5a20*/  FFMA.FTZ R4, R107.reuse, -UR6, R4 ;  /* 0x800000066b047c23 */ /* 0x040fe20008010004 */
[----:B----4-:R-:W-:Y:S02]  /*5a30*/  IADD3 R0, R2, -0x18, RZ ;  /* 0xffffffe802007810 */ /* 0x010fe40007ffe0ff */
[----:B------:R-:W1:Y:S01]  /*5a40*/  I2F R84, R84 ;  /* 0x0000005400547306 */ /* 0x000e620000201400 */
[----:B------:R-:W-:Y:S01]  /*5a50*/  FFMA.FTZ R11, R104, -UR6, R11 ;  /* 0x80000006680b7c23 */ /* 0x000fe2000801000b */
[----:B------:R-:W-:Y:S01]  /*5a60*/  ISETP.GE.AND P1, PT, R0, RZ, PT ;  /* 0x000000ff0000720c */ /* 0x000fe20003f26270 */
[----:B------:R-:W-:Y:S02]  /*5a70*/  FFMA.FTZ R10, R107, -UR6, R10 ;  /* 0x800000066b0a7c23 */ /* 0x000fe4000801000a */
[----:B------:R-:W-:Y:S01]  /*5a80*/  @!P2 IADD3 R3, -R2, 0x11, RZ ;  /* 0x000000110203a810 */ /* 0x000fe20007ffe1ff */
[----:B--2---:R-:W-:Y:S02]  /*5a90*/  FFMA.FTZ R8, R97, -UR6, R8 ;  /* 0x8000000661087c23 */ /* 0x004fe40008010008 */
[----:B------:R-:W-:Y:S02]  /*5aa0*/  FFMA.FTZ R9, R85, -UR6, R9 ;  /* 0x8000000655097c23 */ /* 0x000fe40008010009 */
[----:B------:R-:W-:Y:S01]  /*5ab0*/  FFMA.FTZ R14, R97, -UR6, R14 ;  /* 0x80000006610e7c23 */ /* 0x000fe2000801000e */
[----:B------:R-:W2:Y:S01]  /*5ac0*/  I2F R3, R3 ;  /* 0x0000000300037306 */ /* 0x000ea20000201400 */
[----:B------:R-:W-:Y:S02]  /*5ad0*/  FFMA.FTZ R15, R85, -UR6, R15 ;  /* 0x80000006550f7c23 */ /* 0x000fe4000801000f */
[----:B------:R-:W-:Y:S01]  /*5ae0*/  FFMA.FTZ R12, R96, -UR6, R12 ;  /* 0x80000006600c7c23 */ /* 0x000fe2000801000c */
[----:B------:R-:W-:Y:S01]  /*5af0*/  @!P1 IADD3 R0, -R2, 0x18, RZ ;  /* 0x0000001802009810 */ /* 0x000fe20007ffe1ff */
[----:B------:R-:W-:Y:S05]  /*5b00*/  FFMA.FTZ R18, R96, -UR6, R18 ;  /* 0x8000000660127c23 */ /* 0x000fea0008010012 */
[----:B------:R-:W3:Y:S01]  /*5b10*/  I2F R0, R0 ;  /* 0x0000000000007306 */ /* 0x000ee20000201400 */
[----:B-1----:R-:W-:Y:S02]  /*5b20*/  FFMA.FTZ R17, R84, -UR6, R17 ;  /* 0x8000000654117c23 */ /* 0x002fe40008010011 */
[C---:B--2---:R-:W-:Y:S02]  /*5b30*/  FFMA.FTZ R13, R3.reuse, -UR6, R13 ;  /* 0x80000006030d7c23 */ /* 0x044fe4000801000d */
[----:B------:R-:W-:Y:S02]  /*5b40*/  FFMA.FTZ R19, R3, -UR6, R19 ;  /* 0x8000000603137c23 */ /* 0x000fe40008010013 */
[----:B---3--:R-:W-:Y:S01]  /*5b50*/  FFMA.FTZ R16, R0, -UR6, R16 ;  /* 0x8000000600107c23 */ /* 0x008fe20008010010 */
        /* <DEDUP_REMOVED lines=13> */
.L_x_1909:
[----:B------:R-:W-:Y:S01]  /*5c30*/  IADD3 R0, R244, UR4, RZ ;  /* 0x00000004f4007c10 */ /* 0x000fe2000fffe0ff */
[----:B------:R-:W-:Y:S01]  /*5c40*/  UIADD3 UR4, -UR5, UR12, -UR15 ;  /* 0x0000000c05047290 */ /* 0x000fe2000fffe90f */
[----:B------:R-:W-:Y:S01]  /*5c50*/  IADD3 R90, R236, 0x1, RZ ;  /* 0x00000001ec5a7810 */ /* 0x000fe20007ffe0ff */
[----:B------:R-:W-:Y:S01]  /*5c60*/  UMOV UR18, UR5 ;  /* 0x0000000500127c82 */ /* 0x000fe20008000000 */
[----:B------:R-:W-:Y:S02]  /*5c70*/  IADD3 R2, R0, 0x8, RZ ;  /* 0x0000000800027810 */ /* 0x000fe40007ffe0ff */
[----:B------:R-:W-:Y:S02]  /*5c80*/  IADD3 R89, R236, 0x8, RZ ;  /* 0x00000008ec597810 */ /* 0x000fe40007ffe0ff */
[----:B------:R-:W-:Y:S02]  /*5c90*/  IADD3 R3, R0, UR4, RZ ;  /* 0x0000000400037c10 */ /* 0x000fe4000fffe0ff */
        /* <DEDUP_REMOVED lines=11> */
[-C--:B------:R-:W-:Y:S02]  /*5d50*/  ISETP.GE.AND P0, PT, R236, R0.reuse, PT ;  /* 0x00000000ec00720c */ /* 0x080fe40003f06270 */
[-C--:B------:R-:W-:Y:S02]  /*5d60*/  ISETP.GE.AND P6, PT, R90, R0.reuse, PT ;  /* 0x000000005a00720c */ /* 0x080fe40003fc6270 */
[----:B------:R-:W-:Y:S02]  /*5d70*/  IADD3 R92, R2, UR4, RZ ;  /* 0x00000004025c7c10 */ /* 0x000fe4000fffe0ff */
[----:B------:R-:W-:Y:S02]  /*5d80*/  IMNMX R2, RZ, R93, !PT ;  /* 0x0000005dff027217 */ /* 0x000fe40007800200 */
[-C--:B------:R-:W-:Y:S02]  /*5d90*/  ISETP.GE.OR P0, PT, R236, R3.reuse, !P0 ;  /* 0x00000003ec00720c */ /* 0x080fe40004706670 */
[-C--:B------:R-:W-:Y:S02]  /*5da0*/  ISETP.GE.OR P6, PT, R90, R3.reuse, !P6 ;  /* 0x000000035a00720c */ /* 0x080fe400077c6670 */
        /* <DEDUP_REMOVED lines=45> */
.L_x_1910:
[----:B------:R-:W2:Y:S01]  /*6080*/  LDL R3, [R1+0x24] ;  /* 0x0000240001037983 */ /* 0x000ea20000100800 */
[----:B------:R-:W-:Y:S01]  /*6090*/  IMAD.U32 R0, RZ, RZ, UR10 ;  /* 0x0000000aff007e24 */ /* 0x000fe2000f8e00ff */
[----:B------:R-:W-:Y:S01]  /*60a0*/  UIADD3 UR4, UR13, -0x61c88647, URZ ;  /* 0x9e3779b90d047890 */ /* 0x000fe2000fffe03f */
[----:B------:R-:W-:Y:S01]  /*60b0*/  FSETP.NEU.FTZ.AND P0, PT, R249, -INF , PT ;  /* 0xff800000f900780b */ /* 0x000fe20003f1d000 */
[----:B------:R-:W3:Y:S01]  /*60c0*/  LDL R2, [R1+0x18] ;  /* 0x0000180001027983 */ /* 0x000ee20000100800 */
[----:B------:R-:W-:Y:S03]  /*60d0*/  UISETP.GT.AND UP2, UPT, UR10, UR21, UPT ;  /* 0x000000150a00728c */ /* 0x000fe6000bf44270 */
[----:B------:R-:W4:Y:S04]  /*60e0*/  LDL R89, [R1+0x20] ;  /* 0x0000200001597983 */ /* 0x000f280000100800 */
[----:B------:R-:W4:Y:S01]  /*60f0*/  LDL.64 R86, [R1+0x10] ;  /* 0x0000100001567983 */ /* 0x000f220000100a00 */
[----:B--2---:R-:W-:Y:S02]  /*6100*/  IMAD R0, R0, 0x4, R3 ;  /* 0x0000000400007824 */ /* 0x004fe400078e0203 */
[----:B---3--:R-:W-:Y:S04]  /*6110*/  IMAD.WIDE.U32 R84, R2, -0x326172a9, RZ ;  /* 0xcd9e8d5702547825 */ /* 0x008fe800078e00ff */
[----:B------:R-:W-:Y:S04]  /*6120*/  IMAD.WIDE.U32 R2, R0, -0x326172a9, RZ ;  /* 0xcd9e8d5700027825 */ /* 0x000fe800078e00ff */
[----:B------:R-:W-:Y:S01]  /*6130*/  FMUL.FTZ R0, R250, 1.4426950216293334961 ;  /* 0x3fb8aa3bfa007820 */ /* 0x000fe20000410000 */
[----:B------:R-:W-:Y:S01]  /*6140*/  LOP3.LUT R88, R85, UR4, R2, 0x96, !PT ;  /* 0x0000000455587c12 */ /* 0x000fe2000f8e9602 */
[----:B------:R-:W-:Y:S01]  /*6150*/  UIADD3 UR4, UR14, -0x4498517b, URZ ;  /* 0xbb67ae850e047890 */ /* 0x000fe2000fffe03f */
[----:B----4-:R-:W-:Y:S03]  /*6160*/  LOP3.LUT R2, R3, UR13, R89, 0x96, !PT ;  /* 0x0000000d03027c12 */ /* 0x010fe6000f8e9659 */
        /* <DEDUP_REMOVED lines=27> */
[----:B------:R-:W-:Y:S04]  /*6320*/  UIADD3 UR4, UR14, 0x646e171e, URZ ;  /* 0x646e171e0e047890 */ /* 0x000fe8000fffe03f */
        /* <DEDUP_REMOVED lines=8> */
[----:B------:R-:W-:Y:S01]  /*63b0*/  FSEL R0, R0, RZ, P0 ;  /* 0x000000ff00007208 */ /* 0x000fe20000000000 */
[--C-:B------:R-:W-:Y:S01]  /*63c0*/  FFMA.FTZ R4, R4, c[0x0][0x23c], -R2.reuse ;  /* 0x00008f0004047a23 */ /* 0x100fe20000010802 */
[----:B------:R-:W-:Y:S01]  /*63d0*/  ULDC.U8 UR4, c[0x0][0x2d8] ;  /* 0x0000b60000047ab9 */ /* 0x000fe20000000000 */
[----:B------:R1:W2:Y:S01]  /*63e0*/  MUFU.EX2 R128, R8 ;  /* 0x0000000800807308 */ /* 0x0002a20000000800 */
[----:B------:R-:W-:Y:S02]  /*63f0*/  FFMA.FTZ R16, R16, c[0x0][0x23c], -R2 ;  /* 0x00008f0010107a23 */ /* 0x000fe40000010802 */
[--C-:B------:R-:W-:Y:S02]  /*6400*/  FFMA.FTZ R7, R7, c[0x0][0x23c], -R0.reuse ;  /* 0x00008f0007077a23 */ /* 0x100fe40000010800 */
[--C-:B------:R-:W-:Y:S02]  /*6410*/  FFMA.FTZ R6, R6, c[0x0][0x23c], -R0.reuse ;  /* 0x00008f0006067a23 */ /* 0x100fe40000010800 */
[----:B------:R-:W-:Y:S02]  /*6420*/  FFMA.FTZ R11, R11, c[0x0][0x23c], -R0 ;  /* 0x00008f000b0b7a23 */ /* 0x000fe40000010800 */
[--C-:B------:R-:W-:Y:S01]  /*6430*/  FFMA.FTZ R5, R5, c[0x0][0x23c], -R2.reuse ;  /* 0x00008f0005057a23 */ /* 0x100fe20000010802 */
[----:B------:R3:W-:Y:S01]  /*6440*/  MUFU.EX2 R125, R4 ;  /* 0x00000004007d7308 */ /* 0x0007e20000000800 */
[--C-:B------:R-:W-:Y:S02]  /*6450*/  FFMA.FTZ R9, R9, c[0x0][0x23c], -R2.reuse ;  /* 0x00008f0009097a23 */ /* 0x100fe40000010802 */
[--C-:B------:R-:W-:Y:S02]  /*6460*/  FFMA.FTZ R12, R12, c[0x0][0x23c], -R2.reuse ;  /* 0x00008f000c0c7a23 */ /* 0x100fe40000010802 */
[--C-:B------:R-:W-:Y:S02]  /*6470*/  FFMA.FTZ R13, R13, c[0x0][0x23c], -R2.reuse ;  /* 0x00008f000d0d7a23 */ /* 0x100fe40000010802 */
[----:B------:R-:W-:Y:S02]  /*6480*/  FFMA.FTZ R2, R17, c[0x0][0x23c], -R2 ;  /* 0x00008f0011027a23 */ /* 0x000fe40000010802 */
[--C-:B------:R-:W-:Y:S01]  /*6490*/  FFMA.FTZ R19, R19, c[0x0][0x23c], -R0.reuse ;  /* 0x00008f0013137a23 */ /* 0x100fe20000010800 */
[----:B------:R4:W-:Y:S01]  /*64a0*/  MUFU.EX2 R126, R7 ;  /* 0x00000007007e7308 */ /* 0x0009e20000000800 */
[--C-:B------:R-:W-:Y:S02]  /*64b0*/  FFMA.FTZ R10, R10, c[0x0][0x23c], -R0.reuse ;  /* 0x00008f000a0a7a23 */ /* 0x100fe40000010800 */
[--C-:B------:R-:W-:Y:S01]  /*64c0*/  FFMA.FTZ R15, R15, c[0x0][0x23c], -R0.reuse ;  /* 0x00008f000f0f7a23 */ /* 0x100fe20000010800 */
[----:B-1----:R-:W-:Y:S01]  /*64d0*/  LOP3.LUT R8, R86, 0xff, RZ, 0xc0, !PT ;  /* 0x000000ff56087812 */ /* 0x002fe200078ec0ff */
[--C-:B------:R-:W-:Y:S02]  /*64e0*/  FFMA.FTZ R14, R14, c[0x0][0x23c], -R0.reuse ;  /* 0x00008f000e0e7a23 */ /* 0x100fe40000010800 */
[----:B------:R-:W-:Y:S01]  /*64f0*/  FFMA.FTZ R0, R18, c[0x0][0x23c], -R0 ;  /* 0x00008f0012007a23 */ /* 0x000fe20000010800 */
[----:B------:R-:W-:Y:S02]  /*6500*/  ISETP.LE.U32.AND P6, PT, R8, UR4, PT ;  /* 0x0000000408007c0c */ /* 0x000fe4000bfc3070 */
[----:B------:R1:W-:Y:S01]  /*6510*/  MUFU.EX2 R123, R6 ;  /* 0x00000006007b7308 */ /* 0x0003e20000000800 */
[----:B------:R-:W-:Y:S02]  /*6520*/  SHF.R.U32.HI R8, RZ, 0x10, R84 ;  /* 0x00000010ff087819 */ /* 0x000fe40000011654 */
[----:B---3--:R-:W-:Y:S04]  /*6530*/  LOP3.LUT R4, R84, 0xff, RZ, 0xc0, !PT ;  /* 0x000000ff54047812 */ /* 0x008fe800078ec0ff */
[----:B------:R-:W-:Y:S03]  /*6540*/  ISETP.LE.U32.AND P1, PT, R4, UR4, PT ;  /* 0x0000000404007c0c */ /* 0x000fe6000bf23070 */
[----:B------:R-:W3:Y:S01]  /*6550*/  MUFU.EX2 R130, R16 ;  /* 0x0000001000827308 */ /* 0x000ee20000000800 */
[----:B------:R-:W-:Y:S02]  /*6560*/  LOP3.LUT R4, R3, 0xff, RZ, 0xc0, !PT ;  /* 0x000000ff03047812 */ /* 0x000fe400078ec0ff */
[----:B----4-:R-:W-:Y:S02]  /*6570*/  SHF.R.U32.HI R7, RZ, 0x18, R86 ;  /* 0x00000018ff077819 */ /* 0x010fe40000011656 */
[----:B------:R-:W-:Y:S02]  /*6580*/  ISETP.LE.U32.AND P5, PT, R4, UR4, PT ;  /* 0x0000000404007c0c */ /* 0x000fe4000bfa3070 */
[----:B------:R-:W-:Y:S03]  /*6590*/  SHF.R.U32.HI R4, RZ, 0x18, R88 ;  /* 0x00000018ff047819 */ /* 0x000fe60000011658 */
[----:B------:R-:W4:Y:S01]  /*65a0*/  MUFU.EX2 R129, R11 ;  /* 0x0000000b00817308 */ /* 0x000f220000000800 */
[----:B------:R-:W-:Y:S01]  /*65b0*/  ISETP.LE.U32.AND P0, PT, R7, UR4, PT ;  /* 0x0000000407007c0c */ /* 0x000fe2000bf03070 */
[----:B--2---:R-:W-:Y:S01]  /*65c0*/  @!P1 FADD.FTZ R128, -R128, -RZ ;  /* 0x800000ff80809221 */ /* 0x004fe20000010100 */
[----:B------:R-:W-:Y:S02]  /*65d0*/  SHF.R.U32.HI R7, RZ, 0x18, R84 ;  /* 0x00000018ff077819 */ /* 0x000fe40000011654 */
[--C-:B-1----:R-:W-:Y:S02]  /*65e0*/  SHF.R.U32.HI R6, RZ, 0x18, R3.reuse ;  /* 0x00000018ff067819 */ /* 0x102fe40000011603 */
[----:B------:R-:W-:Y:S02]  /*65f0*/  ISETP.LE.U32.AND P2, PT, R4, UR4, PT ;  /* 0x0000000404007c0c */ /* 0x000fe4000bf43070 */
[----:B------:R-:W-:Y:S01]  /*6600*/  ISETP.LE.U32.AND P3, PT, R6, UR4, PT ;  /* 0x0000000406007c0c */ /* 0x000fe2000bf63070 */
[----:B------:R1:W2:Y:S01]  /*6610*/  MUFU.EX2 R121, R5 ;  /* 0x0000000500797308 */ /* 0x0002a20000000800 */
[----:B------:R-:W-:Y:S02]  /*6620*/  LOP3.LUT R6, R88, 0xff, RZ, 0xc0, !PT ;  /* 0x000000ff58067812 */ /* 0x000fe400078ec0ff */
[----:B------:R-:W-:Y:S01]  /*6630*/  LOP3.LUT R4, R8, 0xff, RZ, 0xc0, !PT ;  /* 0x000000ff08047812 */ /* 0x000fe200078ec0ff */
[----:B---3--:R-:W-:Y:S01]  /*6640*/  @!P6 FADD.FTZ R130, -R130, -RZ ;  /* 0x800000ff8282e221 */ /* 0x008fe20000010100 */
[----:B------:R-:W-:Y:S02]  /*6650*/  ISETP.LE.U32.AND P4, PT, R7, UR4, PT ;  /* 0x0000000407007c0c */ /* 0x000fe4000bf83070 */
[----:B------:R-:W-:Y:S02]  /*6660*/  ISETP.LE.U32.AND P6, PT, R6, UR4, PT ;  /* 0x0000000406007c0c */ /* 0x000fe4000bfc3070 */
[----:B------:R-:W-:Y:S01]  /*6670*/  ISETP.LE.U32.AND P1, PT, R4, UR4, PT ;  /* 0x0000000404007c0c */ /* 0x000fe2000bf23070 */
[----:B------:R-:W3:Y:S01]  /*6680*/  MUFU.EX2 R124, R9 ;  /* 0x00000009007c7308 */ /* 0x000ee20000000800 */
[----:B------:R-:W-:Y:S01]  /*6690*/  SHF.R.U32.HI R4, RZ, 0x10, R88 ;  /* 0x00000010ff047819 */ /* 0x000fe20000011658 */
[----:B------:R-:W-:Y:S01]  /*66a0*/  @!P2 FADD.FTZ R126, -R126, -RZ ;  /* 0x800000ff7e7ea221 */ /* 0x000fe20000010100 */
[----:B------:R-:W-:Y:S02]  /*66b0*/  LOP3.LUT R88, R88, 0xffff, RZ, 0xc0, !PT ;  /* 0x0000ffff58587812 */ /* 0x000fe400078ec0ff */
[----:B------:R-:W-:Y:S02]  /*66c0*/  LOP3.LUT R84, R84, 0xffff, RZ, 0xc0, !PT ;  /* 0x0000ffff54547812 */ /* 0x000fe400078ec0ff */
[----:B------:R-:W-:Y:S01]  /*66d0*/  LOP3.LUT R6, R4, 0xff, RZ, 0xc0, !PT ;  /* 0x000000ff04067812 */ /* 0x000fe200078ec0ff */
[----:B----4-:R-:W-:Y:S01]  /*66e0*/  @!P4 FADD.FTZ R129, -R129, -RZ ;  /* 0x800000ff8181c221 */ /* 0x010fe20000010100 */
[----:B------:R-:W-:Y:S01]  /*66f0*/  SHF.R.U32.HI R4, RZ, 0x8, R88 ;  /* 0x00000008ff047819 */ /* 0x000fe20000011658 */
[----:B------:R4:W-:Y:S01]  /*6700*/  MUFU.EX2 R119, R2 ;  /* 0x0000000200777308 */ /* 0x0009e20000000800 */
[----:B------:R-:W-:Y:S01]  /*6710*/  SHF.R.U32.HI R7, RZ, 0x8, R84 ;  /* 0x00000008ff077819 */ /* 0x000fe20000011654 */
[----:B------:R-:W-:Y:S01]  /*6720*/  @!P6 FADD.FTZ R125, -R125, -RZ ;  /* 0x800000ff7d7de221 */ /* 0x000fe20000010100 */
[----:B------:R-:W-:Y:S02]  /*6730*/  LOP3.LUT R4, R4, 0xffff, RZ, 0xc0, !PT ;  /* 0x0000ffff04047812 */ /* 0x000fe400078ec0ff */
[----:B------:R-:W-:Y:S02]  /*6740*/  ISETP.LE.U32.AND P4, PT, R6, UR4, PT ;  /* 0x0000000406007c0c */ /* 0x000fe4000bf83070 */
[----:B------:R-:W-:Y:S02]  /*6750*/  ISETP.LE.U32.AND P6, PT, R4, UR4, PT ;  /* 0x0000000404007c0c */ /* 0x000fe4000bfc3070 */
[----:B-1----:R-:W-:Y:S01]  /*6760*/  LOP3.LUT R5, R7, 0xffff, RZ, 0xc0, !PT ;  /* 0x0000ffff07057812 */ /* 0x002fe200078ec0ff */
[----:B------:R1:W-:Y:S03]  /*6770*/  MUFU.EX2 R114, R0 ;  /* 0x0000000000727308 */ /* 0x0003e60000000800 */
[----:B------:R-:W-:Y:S02]  /*6780*/  ISETP.LE.U32.AND P2, PT, R5, UR4, PT ;  /* 0x0000000405007c0c */ /* 0x000fe4000bf43070 */
[----:B------:R-:W-:Y:S02]  /*6790*/  SHF.R.U32.HI R5, RZ, 0x10, R3 ;  /* 0x00000010ff057819 */ /* 0x000fe40000011603 */
[----:B------:R-:W-:Y:S01]  /*67a0*/  LOP3.LUT R3, R3, 0xffff, RZ, 0xc0, !PT ;  /* 0x0000ffff03037812 */ /* 0x000fe200078ec0ff */
[----:B------:R-:W-:Y:S01]  /*67b0*/  @!P4 FADD.FTZ R123, -R123, -RZ ;  /* 0x800000ff7b7bc221 */ /* 0x000fe20000010100 */
[----:B------:R-:W-:Y:S01]  /*67c0*/  LOP3.LUT R5, R5, 0xff, RZ, 0xc0, !PT ;  /* 0x000000ff05057812 */ /* 0x000fe200078ec0ff */
[----:B--2---:R-:W-:Y:S01]  /*67d0*/  @!P6 FADD.FTZ R121, -R121, -RZ ;  /* 0x800000ff7979e221 */ /* 0x004fe20000010100 */
[----:B------:R-:W-:Y:S01]  /*67e0*/  SHF.R.U32.HI R3, RZ, 0x8, R3 ;  /* 0x00000008ff037819 */ /* 0x000fe20000011603 */
[----:B------:R-:W2:Y:S01]  /*67f0*/  MUFU.EX2 R127, R10 ;  /* 0x0000000a007f7308 */ /* 0x000ea20000000800 */
[----:B------:R-:W-:Y:S02]  /*6800*/  ISETP.LE.U32.AND P4, PT, R5, UR4, PT ;  /* 0x0000000405007c0c */ /* 0x000fe4000bf83070 */
[----:B------:R-:W-:Y:S01]  /*6810*/  LOP3.LUT R3, R3, 0xffff, RZ, 0xc0, !PT ;  /* 0x0000ffff03037812 */ /* 0x000fe200078ec0ff */
[----:B---3--:R-:W-:Y:S01]  /*6820*/  @!P2 FADD.FTZ R124, -R124, -RZ ;  /* 0x800000ff7c7ca221 */ /* 0x008fe20000010100 */
[----:B----4-:R-:W-:Y:S02]  /*6830*/  F2FP.RELU.BF16.PACK_AB R2, R126, R123 ;  /* 0x0000007b7e02723e */ /* 0x010fe400000018ff */
[----:B------:R-:W-:Y:S02]  /*6840*/  ISETP.LE.U32.AND P6, PT, R3, UR4, PT ;  /* 0x0000000403007c0c */ /* 0x000fe4000bfc3070 */
[----:B------:R-:W-:Y:S01]  /*6850*/  F2FP.RELU.BF16.PACK_AB R3, R121, R125 ;  /* 0x0000007d7903723e */ /* 0x000fe200000018ff */
[----:B------:R-:W-:Y:S01]  /*6860*/  STS [R245+0x2a400], R2 ;  /* 0x02a40002f5007388 */ /* 0x000fe20000000800 */
[----:B------:R-:W3:Y:S01]  /*6870*/  MUFU.EX2 R118, R12 ;  /* 0x0000000c00767308 */ /* 0x000ee20000000800 */
[----:B-1----:R-:W-:Y:S02]  /*6880*/  F2FP.RELU.BF16.PACK_AB R0, R124, R128 ;  /* 0x000000807c00723e */ /* 0x002fe400000018ff */
[----:B------:R-:W-:Y:S04]  /*6890*/  STS [R245+0x2a000], R3 ;  /* 0x02a00003f5007388 */ /* 0x000fe80000000800 */
[----:B------:R1:W-:Y:S03]  /*68a0*/  STS [R248+0x2a000], R0 ;  /* 0x02a00000f8007388 */ /* 0x0003e60000000800 */
[----:B------:R-:W4:Y:S01]  /*68b0*/  MUFU.EX2 R120, R15 ;  /* 0x0000000f00787308 */ /* 0x000f220000000800 */
[----:B--2---:R-:W-:Y:S01]  /*68c0*/  @!P1 FADD.FTZ R127, -R127, -RZ ;  /* 0x800000ff7f7f9221 */ /* 0x004fe20000010100 */
[----:B------:R-:W-:Y:S02]  /*68d0*/  SHF.R.U32.HI R10, RZ, 0x10, R86 ;  /* 0x00000010ff0a7819 */ /* 0x000fe40000011656 */
[----:B------:R-:W-:Y:S02]  /*68e0*/  LOP3.LUT R86, R86, 0xffff, RZ, 0xc0, !PT ;  /* 0x0000ffff56567812 */ /* 0x000fe400078ec0ff */
[----:B------:R-:W-:Y:S04]  /*68f0*/  LOP3.LUT R4, R10, 0xff, RZ, 0xc0, !PT ;  /* 0x000000ff0a047812 */ /* 0x000fe800078ec0ff */
[----:B------:R-:W2:Y:S01]  /*6900*/  MUFU.EX2 R113, R13 ;  /* 0x0000000d00717308 */ /* 0x000ea20000000800 */
[----:B------:R-:W-:Y:S02]  /*6910*/  SHF.R.U32.HI R6, RZ, 0x8, R86 ;  /* 0x00000008ff067819 */ /* 0x000fe40000011656 */
[----:B------:R-:W-:Y:S01]  /*6920*/  ISETP.LE.U32.AND P1, PT, R4, UR4, PT ;  /* 0x0000000404007c0c */ /* 0x000fe2000bf23070 */
[----:B---3--:R-:W-:Y:S01]  /*6930*/  @!P5 FADD.FTZ R118, -R118, -RZ ;  /* 0x800000ff7676d221 */ /* 0x008fe20000010100 */
[----:B------:R-:W-:Y:S04]  /*6940*/  LOP3.LUT R4, R6, 0xffff, RZ, 0xc0, !PT ;  /* 0x0000ffff06047812 */ /* 0x000fe800078ec0ff */
[----:B------:R-:W-:Y:S01]  /*6950*/  ISETP.LE.U32.AND P2, PT, R4, UR4, PT ;  /* 0x0000000404007c0c */ /* 0x000fe2000bf43070 */
[----:B------:R-:W3:Y:S01]  /*6960*/  MUFU.EX2 R115, R14 ;  /* 0x0000000e00737308 */ /* 0x000ee20000000800 */
[----:B-1----:R-:W-:Y:S01]  /*6970*/  F2FP.RELU.BF16.PACK_AB R0, R129, R127 ;  /* 0x0000007f8100723e */ /* 0x002fe200000018ff */
[----:B----4-:R-:W-:Y:S01]  /*6980*/  @!P3 FADD.FTZ R120, -R120, -RZ ;  /* 0x800000ff7878b221 */ /* 0x010fe20000010100 */
[----:B------:R-:W-:Y:S03]  /*6990*/  FSETP.GE.FTZ.AND P3, PT, R125, RZ, PT ;  /* 0x000000ff7d00720b */ /* 0x000fe60003f76000 */
[----:B------:R-:W-:Y:S01]  /*69a0*/  @!P1 FADD.FTZ R114, -R114, -RZ ;  /* 0x800000ff72729221 */ /* 0x000fe20000010100 */
[----:B------:R1:W-:Y:S01]  /*69b0*/  STS [R248+0x2a400], R0 ;  /* 0x02a40000f8007388 */ /* 0x0003e20000000800 */
[----:B------:R-:W-:Y:S02]  /*69c0*/  FSETP.GE.FTZ.AND P1, PT, R123, RZ, PT ;  /* 0x000000ff7b00720b */ /* 0x000fe40003f36000 */
[----:B------:R-:W4:Y:S02]  /*69d0*/  MUFU.EX2 R122, R19 ;  /* 0x00000013007a7308 */ /* 0x000f240000000800 */
[----:B------:R-:W-:Y:S01]  /*69e0*/  @!P2 FADD.FTZ R119, -R119, -RZ ;  /* 0x800000ff7777a221 */ /* 0x000fe20000010100 */
[----:B------:R-:W-:Y:S01]  /*69f0*/  FSETP.GE.FTZ.AND P2, PT, R121, RZ, PT ;  /* 0x000000ff7900720b */ /* 0x000fe20003f56000 */
[----:B--2---:R-:W-:Y:S03]  /*6a00*/  @!P6 FADD.FTZ R113, -R113, -RZ ;  /* 0x800000ff7171e221 */ /* 0x004fe60000010100 */
[----:B------:R-:W-:Y:S02]  /*6a10*/  F2FP.RELU.BF16.PACK_AB R3, R119, R130 ;  /* 0x000000827703723e */ /* 0x000fe400000018ff */
[----:B------:R-:W-:Y:S01]  /*6a20*/  F2FP.RELU.BF16.PACK_AB R5, R113, R118 ;  /* 0x000000767105723e */ /* 0x000fe200000018ff */
[----:B---3--:R-:W-:Y:S04]  /*6a30*/  @!P4 FADD.FTZ R115, -R115, -RZ ;  /* 0x800000ff7373c221 */ /* 0x008fe80000010100 */
[----:B------:R-:W-:Y:S01]  /*6a40*/  STS [R246+0x2a000], R5 ;  /* 0x02a00005f6007388 */ /* 0x000fe20000000800 */
[----:B------:R-:W-:Y:S02]  /*6a50*/  FSETP.GE.FTZ.AND P4, PT, R124, RZ, PT ;  /* 0x000000ff7c00720b */ /* 0x000fe40003f96000 */
[----:B------:R-:W-:Y:S01]  /*6a60*/  F2FP.RELU.BF16.PACK_AB R4, R120, R115 ;  /* 0x000000737804723e */ /* 0x000fe200000018ff */
[----:B-1----:R-:W-:Y:S02]  /*6a70*/  IMAD.SHL.U32 R0, R230, 0x2, RZ ;  /* 0x00000002e6007824 */ /* 0x002fe400078e00ff */
[----:B----4-:R-:W-:Y:S02]  /*6a80*/  @!P0 FADD.FTZ R122, -R122, -RZ ;  /* 0x800000ff7a7a8221 */ /* 0x010fe40000010100 */
[----:B------:R-:W-:Y:S03]  /*6a90*/  STS [R246+0x2a400], R4 ;  /* 0x02a40004f6007388 */ /* 0x000fe60000000800 */
[----:B------:R-:W-:Y:S01]  /*6aa0*/  F2FP.RELU.BF16.PACK_AB R2, R122, R114 ;  /* 0x000000727a02723e */ /* 0x000fe200000018ff */
[----:B------:R1:W-:Y:S04]  /*6ab0*/  STS [R247+0x2a000], R3 ;  /* 0x02a00003f7007388 */ /* 0x0003e80000000800 */
[----:B------:R2:W-:Y:S04]  /*6ac0*/  STS [R247+0x2a400], R2 ;  /* 0x02a40002f7007388 */ /* 0x0005e80000000800 */
[----:B------:R-:W-:Y:S08]  /*6ad0*/  LDSM.16.M88.4 R16, [R0+0x10000] ;  /* 0x010000000010783b */ /* 0x000ff00000000200 */
[----:B------:R-:W3:Y:S08]  /*6ae0*/  LDSM.16.M88.4 R8, [R220+0x20000] ;  /* 0x02000000dc08783b */ /* 0x000ef00000000200 */
[----:B------:R-:W4:Y:S01]  /*6af0*/  LDSM.16.M88.4 R84, [R220+0x20800] ;  /* 0x02080000dc54783b */ /* 0x000f220000000200 */
[C-C-:B-1----:R-:W-:Y:S02]  /*6b00*/  IMAD.IADD R3, R224.reuse, 0x1, R0.reuse ;  /* 0x00000001e0037824 */ /* 0x142fe400078e0200 */
[----:B--2---:R-:W-:Y:S05]  /*6b10*/  IMAD.IADD R2, R225, 0x1, R0 ;  /* 0x00000001e1027824 */ /* 0x004fea00078e0200 */
[----:B------:R-:W-:Y:S01]  /*6b20*/  LDSM.16.M88.4 R92, [R217+0x20000] ;  /* 0x02000000d95c783b */ /* 0x000fe20000000200 */
[----:B------:R-:W-:Y:S07]  /*6b30*/  IMAD.IADD R112, R224, 0x1, R2 ;  /* 0x00000001e0707824 */ /* 0x000fee00078e0202 */
[----:B------:R-:W1:Y:S08]  /*6b40*/  LDSM.16.M88.4 R88, [R2+0x10000] ;  /* 0x010000000258783b */ /* 0x000e700000000200 */
[----:B------:R-:W2:Y:S01]  /*6b50*/  LDSM.16.M88.4 R96, [R217+0x20800] ;  /* 0x02080000d960783b */ /* 0x000ea20000000200 */
[C---:B---3--:R-:W-:Y:S07]  /*6b60*/  HMMA.16816.F32.BF16 R4, R16.reuse, R8, RZ ;  /* 0x000000081004723c */ /* 0x048fee00000418ff */
[----:B------:R-:W-:Y:S01]  /*6b70*/  LDSM.16.M88.4 R100, [R3+0x10000] ;  /* 0x010000000364783b */ /* 0x000fe20000000200 */
[C---:B------:R-:W-:Y:S07]  /*6b80*/  HMMA.16816.F32.BF16 R8, R16.reuse, R10, RZ ;  /* 0x0000000a1008723c */ /* 0x040fee00000418ff */
[----:B------:R-:W3:Y:S01]  /*6b90*/  LDSM.16.M88.4 R104, [R219+0x20000] ;  /* 0x02000000db68783b */ /* 0x000ee20000000200 */
[C---:B----4-:R-:W-:Y:S07]  /*6ba0*/  HMMA.16816.F32.BF16 R12, R16.reuse, R84, RZ ;  /* 0x00000054100c723c */ /* 0x050fee00000418ff */
[----:B------:R-:W-:Y:S01]  /*6bb0*/  LDSM.16.M88.4 R108, [R218+0x20000] ;  /* 0x02000000da6c783b */ /* 0x000fe20000000200 */
[----:B------:R-:W-:Y:S07]  /*6bc0*/  HMMA.16816.F32.BF16 R16, R16, R86, RZ ;  /* 0x000000561010723c */ /* 0x000fee00000418ff */
[----:B------:R-:W4:Y:S01]  /*6bd0*/  LDSM.16.M88.4 R84, [R219+0x20800] ;  /* 0x02080000db54783b */ /* 0x000f220000000200 */
[C---:B-1----:R-:W-:Y:S08]  /*6be0*/  HMMA.16816.F32.BF16 R4, R88.reuse, R92, R4 ;  /* 0x0000005c5804723c */ /* 0x042ff00000041804 */
        /* <DEDUP_REMOVED lines=62> */
[----:B------:R3:W-:Y:S07]  /*6fd0*/  LDSM.16.M88.4 R92, [R0+0x16000] ;  /* 0x01600000005c783b */ /* 0x0007ee0000000200 */
[C---:B------:R-:W-:Y:S01]  /*6fe0*/  HMMA.16816.F32.BF16 R8, R96.reuse, R106, R8 ;  /* 0x0000006a6008723c */ /* 0x040fe20000041808 */
[----:B------:R-:W2:Y:S07]  /*6ff0*/  LDSM.16.M88.4 R104, [R220+0x26000] ;  /* 0x02600000dc68783b */ /* 0x000eae0000000200 */
[C---:B----4-:R-:W-:Y:S08]  /*7000*/  HMMA.16816.F32.BF16 R12, R96.reuse, R84, R12 ;  /* 0x00000054600c723c */ /* 0x050ff0000004180c */
[----:B------:R-:W-:Y:S01]  /*7010*/  HMMA.16816.F32.BF16 R16, R96, R86, R16 ;  /* 0x000000566010723c */ /* 0x000fe20000041810 */
[----:B------:R-:W4:Y:S03]  /*7020*/  LDSM.16.M88.4 R84, [R220+0x26800] ;  /* 0x02680000dc54783b */ /* 0x000f260000000200 */
[----:B---3--:R-:W-:Y:S04]  /*7030*/  IMAD.MOV.U32 R0, RZ, RZ, c[0x0][0x22c] ;  /* 0x00008b00ff007624 */ /* 0x008fe800078e00ff */
[C---:B-1----:R-:W-:Y:S01]  /*7040*/  HMMA.16816.F32.BF16 R4, R100.reuse, R108, R4 ;  /* 0x0000006c6404723c */ /* 0x042fe20000041804 */
[----:B------:R-:W-:Y:S04]  /*7050*/  LDSM.16.M88.4 R96, [R2+0x16000] ;  /* 0x016000000260783b */ /* 0x000fe80000000200 */
[----:B------:R-:W-:Y:S03]  /*7060*/  IMAD R131, R0, c[0x0][0x1c0], RZ ;  /* 0x0000700000837a24 */ /* 0x000fe600078e02ff */
[C---:B------:R-:W-:Y:S01]  /*7070*/  HMMA.16816.F32.BF16 R8, R100.reuse, R110, R8 ;  /* 0x0000006e6408723c */ /* 0x040fe20000041808 */
[----:B------:R-:W1:Y:S03]  /*7080*/  LDSM.16.M88.4 R108, [R217+0x26000] ;  /* 0x02600000d96c783b */ /* 0x000e660000000200 */
[----:B------:R-:W-:Y:S04]  /*7090*/  IMAD.U32 R0, R131, -0x40, RZ ;  /* 0xffffffc083007824 */ /* 0x000fe800078e00ff */
[C---:B--2---:R-:W-:Y:S04]  /*70a0*/  HMMA.16816.F32.BF16 R12, R100.reuse, R88, R12 ;  /* 0x00000058640c723c */ /* 0x044fe8000004180c */
[C---:B------:R-:W-:Y:S04]  /*70b0*/  LEA R232, P0, R0.reuse, R232, 0x2 ;  /* 0x000000e800e87211 */ /* 0x040fe800078010ff */
[----:B------:R-:W-:Y:S01]  /*70c0*/  HMMA.16816.F32.BF16 R16, R100, R90, R16 ;  /* 0x0000005a6410723c */ /* 0x000fe20000041810 */
[----:B------:R-:W2:Y:S03]  /*70d0*/  LDSM.16.M88.4 R88, [R217+0x26800] ;  /* 0x02680000d958783b */ /* 0x000ea60000000200 */
[----:B------:R-:W-:Y:S02]  /*70e0*/  LEA.HI.X.SX32 R233, R0, R233, 0x2, P0 ;  /* 0x000000e900e97211 */ /* 0x000fe400000f16ff */
[----:B------:R-:W-:Y:S02]  /*70f0*/  FSETP.GE.FTZ.AND P0, PT, R126, RZ, PT ;  /* 0x000000ff7e00720b */ /* 0x000fe40003f16000 */
[C---:B------:R-:W-:Y:S01]  /*7100*/  HMMA.16816.F32.BF16 R4, R92.reuse, R104, R4 ;  /* 0x000000685c04723c */ /* 0x040fe20000041804 */
[----:B------:R-:W-:Y:S07]  /*7110*/  LDSM.16.M88.4 R100, [R3+0x16000] ;  /* 0x016000000364783b */ /* 0x000fee0000000200 */
[C---:B------:R-:W-:Y:S01]  /*7120*/  HMMA.16816.F32.BF16 R8, R92.reuse, R106, R8 ;  /* 0x0000006a5c08723c */ /* 0x040fe20000041808 */
[----:B------:R-:W3:Y:S07]  /*7130*/  LDSM.16.M88.4 R104, [R219+0x26000] ;  /* 0x02600000db68783b */ /* 0x000eee0000000200 */
[C---:B----4-:R-:W-:Y:S08]  /*7140*/  HMMA.16816.F32.BF16 R12, R92.reuse, R84, R12 ;  /* 0x000000545c0c723c */ /* 0x050ff0000004180c */
[----:B------:R-:W-:Y:S01]  /*7150*/  HMMA.16816.F32.BF16 R16, R92, R86, R16 ;  /* 0x000000565c10723c */ /* 0x000fe20000041810 */
[----:B------:R4:W-:Y:S07]  /*7160*/  LDSM.16.M88.4 R92, [R112+0x16000] ;  /* 0x01600000705c783b */ /* 0x0009ee0000000200 */
[C---:B-1----:R-:W-:Y:S01]  /*7170*/  HMMA.16816.F32.BF16 R4, R96.reuse, R108, R4 ;  /* 0x0000006c6004723c */ /* 0x042fe20000041804 */
[----:B------:R-:W1:Y:S07]  /*7180*/  LDSM.16.M88.4 R84, [R219+0x26800] ;  /* 0x02680000db54783b */ /* 0x000e6e0000000200 */
[C---:B------:R-:W-:Y:S01]  /*7190*/  HMMA.16816.F32.BF16 R8, R96.reuse, R110, R8 ;  /* 0x0000006e6008723c */ /* 0x040fe20000041808 */
[----:B------:R-:W1:Y:S07]  /*71a0*/  LDSM.16.M88.4 R108, [R218+0x26000] ;  /* 0x02600000da6c783b */ /* 0x000e6e0000000200 */
[C---:B--2---:R-:W-:Y:S01]  /*71b0*/  HMMA.16816.F32.BF16 R12, R96.reuse, R88, R12 ;  /* 0x00000058600c723c */ /* 0x044fe2000004180c */
[----:B----4-:R2:W5:Y:S07]  /*71c0*/  LDL R112, [R1] ;  /* 0x0000000001707983 */ /* 0x01056e0000100800 */
[----:B------:R-:W-:Y:S01]  /*71d0*/  HMMA.16816.F32.BF16 R16, R96, R90, R16 ;  /* 0x0000005a6010723c */ /* 0x000fe20000041810 */
[----:B------:R-:W4:Y:S07]  /*71e0*/  LDSM.16.M88.4 R88, [R218+0x26800] ;  /* 0x02680000da58783b */ /* 0x000f2e0000000200 */
[C---:B---3--:R-:W-:Y:S08]  /*71f0*/  HMMA.16816.F32.BF16 R4, R100.reuse, R104, R4 ;  /* 0x000000686404723c */ /* 0x048ff00000041804 */
[C---:B------:R-:W-:Y:S08]  /*7200*/  HMMA.16816.F32.BF16 R8, R100.reuse, R106, R8 ;  /* 0x0000006a6408723c */ /* 0x040ff00000041808 */
[C---:B-1----:R-:W-:Y:S08]  /*7210*/  HMMA.16816.F32.BF16 R12, R100.reuse, R84, R12 ;  /* 0x00000054640c723c */ /* 0x042ff0000004180c */
[----:B------:R-:W-:Y:S08]  /*7220*/  HMMA.16816.F32.BF16 R16, R100, R86, R16 ;  /* 0x000000566410723c */ /* 0x000ff00000041810 */
[C---:B------:R-:W-:Y:S08]  /*7230*/  HMMA.16816.F32.BF16 R4, R92.reuse, R108, R4 ;  /* 0x0000006c5c04723c */ /* 0x040ff00000041804 */
[C---:B------:R-:W-:Y:S08]  /*7240*/  HMMA.16816.F32.BF16 R8, R92.reuse, R110, R8 ;  /* 0x0000006e5c08723c */ /* 0x040ff00000041808 */
[C---:B----4-:R-:W-:Y:S08]  /*7250*/  HMMA.16816.F32.BF16 R12, R92.reuse, R88, R12 ;  /* 0x000000585c0c723c */ /* 0x050ff0000004180c */
[----:B-----5:R-:W-:Y:S01]  /*7260*/  FADD.FTZ R0, -R116, R7 ;  /* 0x0000000774007221 */ /* 0x020fe20000010100 */
[----:B------:R-:W-:Y:S03]  /*7270*/  HMMA.16816.F32.BF16 R16, R92, R90, R16 ;  /* 0x0000005a5c10723c */ /* 0x000fe60000041810 */
[C---:B------:R-:W-:Y:S01]  /*7280*/  FADD.FTZ R3, -R117.reuse, R5 ;  /* 0x0000000575037221 */ /* 0x040fe20000010100 */
[----:B------:R-:W-:Y:S01]  /*7290*/  FSEL R0, R0, R116, P0 ;  /* 0x0000007400007208 */ /* 0x000fe20000000000 */
[----:B------:R-:W-:Y:S01]  /*72a0*/  FADD.FTZ R2, -R116, R6 ;  /* 0x0000000674027221 */ /* 0x000fe20000010100 */
[----:B------:R-:W-:Y:S01]  /*72b0*/  FSETP.GE.FTZ.AND P0, PT, R128, RZ, PT ;  /* 0x000000ff8000720b */ /* 0x000fe20003f16000 */
[----:B------:R-:W-:Y:S01]  /*72c0*/  FADD.FTZ R8, -R117, R8 ;  /* 0x0000000875087221 */ /* 0x000fe20000010100 */
[-C--:B------:R-:W-:Y:S01]  /*72d0*/  FSEL R3, R3, R117.reuse, P2 ;  /* 0x0000007503037208 */ /* 0x080fe20001000000 */
[----:B------:R-:W-:Y:S01]  /*72e0*/  FADD.FTZ R11, -R116, R11 ;  /* 0x0000000b740b7221 */ /* 0x000fe20000010100 */
[----:B------:R-:W-:Y:S02]  /*72f0*/  FSETP.GE.FTZ.AND P2, PT, R113, RZ, PT ;  /* 0x000000ff7100720b */ /* 0x000fe40003f56000 */
[----:B------:R-:W-:Y:S01]  /*7300*/  FMUL.FTZ R90, R126, R0 ;  /* 0x000000007e5a7220 */ /* 0x000fe20000410000 */
[----:B------:R-:W-:Y:S01]  /*7310*/  FSEL R0, R8, R117, P0 ;  /* 0x0000007508007208 */ /* 0x000fe20000000000 */
[----:B------:R-:W-:Y:S01]  /*7320*/  FMUL.FTZ R92, R121, R3 ;  /* 0x00000003795c7220 */ /* 0x000fe20000410000 */
[----:B------:R-:W-:Y:S01]  /*7330*/  FSETP.GE.FTZ.AND P0, PT, R129, RZ, PT ;  /* 0x000000ff8100720b */ /* 0x000fe20003f16000 */
[----:B------:R-:W-:Y:S01]  /*7340*/  FADD.FTZ R3, -R117, R13 ;  /* 0x0000000d75037221 */ /* 0x000fe20000010100 */
[----:B------:R-:W-:Y:S01]  /*7350*/  FSEL R2, R2, R116, P1 ;  /* 0x0000007402027208 */ /* 0x000fe20000800000 */
[----:B------:R-:W-:Y:S01]  /*7360*/  FADD.FTZ R10, -R116, R10 ;  /* 0x0000000a740a7221 */ /* 0x000fe20000010100 */
[----:B------:R-:W-:Y:S01]  /*7370*/  FSETP.GE.FTZ.AND P1, PT, R127, RZ, PT ;  /* 0x000000ff7f00720b */ /* 0x000fe20003f36000 */
[----:B------:R-:W-:Y:S01]  /*7380*/  FADD.FTZ R4, -R117, R4 ;  /* 0x0000000475047221 */ /* 0x000fe20000010100 */
[-C--:B------:R-:W-:Y:S01]  /*7390*/  FSEL R3, R3, R117.reuse, P2 ;  /* 0x0000007503037208 */ /* 0x080fe20001000000 */
[----:B------:R-:W-:Y:S01]  /*73a0*/  FMUL.FTZ R89, R128, R0 ;  /* 0x0000000080597220 */ /* 0x000fe20000410000 */
[----:B------:R-:W-:Y:S01]  /*73b0*/  FSEL R0, R11, R116, P0 ;  /* 0x000000740b007208 */ /* 0x000fe20000000000 */
        /* <DEDUP_REMOVED lines=38> */
[----:B--2---:R-:W-:Y:S01]  /*7620*/  ISETP.GE.AND P5, PT, R242, c[0x0][0x220], PT ;  /* 0x00008800f2007a0c */ /* 0x004fe20003fa6270 */
        /* <DEDUP_REMOVED lines=15> */
[CC--:B------:R-:W-:Y:S02]  /*7720*/  @!P3 LEA R8, P0, R0.reuse, R239.reuse, 0x1 ;  /* 0x000000ef0008b211 */ /* 0x0c0fe400078008ff */
[--C-:B------:R-:W-:Y:S02]  /*7730*/  LEA.HI.X R4, R13, R4, R17.reuse, 0x5, P6 ;  /* 0x000000040d047211 */ /* 0x100fe400030f2c11 */
[----:B------:R-:W-:Y:S02]  /*7740*/  @!P4 LEA R10, P6, R0, R239, 0x1 ;  /* 0x000000ef000ac211 */ /* 0x000fe400078c08ff */
[----:B------:R-:W-:Y:S02]  /*7750*/  IADD3 R234, R234, UR4, RZ ;  /* 0x00000004eaea7c10 */ /* 0x000fe4000fffe0ff */
[----:B------:R-:W-:Y:S02]  /*7760*/  IADD3 R237, R237, UR4, RZ ;  /* 0x00000004eded7c10 */ /* 0x000fe4000fffe0ff */
[C-C-:B------:R-:W-:Y:S01]  /*7770*/  @!P3 LEA.HI.X R9, R0.reuse, R240, R4.reuse, 0x1, P0 ;  /* 0x000000f00009b211 */ /* 0x140fe200000f0c04 */
[----:B------:R1:W-:Y:S01]  /*7780*/  @P5 STS [R234], RZ ;  /* 0x000000ffea005388 */ /* 0x0003e20000000800 */
[C---:B------:R-:W-:Y:S02]  /*7790*/  @!P5 LEA R12, P0, R13.reuse, R2, 0x6 ;  /* 0x000000020d0cd211 */ /* 0x040fe400078030ff */
[CC--:B------:R-:W-:Y:S01]  /*77a0*/  @!P4 LEA.HI.X R11, R0.reuse, R240.reuse, R4, 0x1, P6 ;  /* 0x000000f0000bc211 */ /* 0x0c0fe200030f0c04 */
        /* <DEDUP_REMOVED lines=70> */
.L_x_1911:
[----:B-12---:R-:W-:Y:S02]  /*7c10*/  F2FP.BF16.PACK_AB R6, R92, R93 ;  /* 0x0000005d5c06723e */ /* 0x006fe400000010ff */
        /* <DEDUP_REMOVED lines=172> */
.L_x_1912:
        /* <DEDUP_REMOVED lines=11> */
[----:B------:R-:W-:Y:S03]  /*8790*/  ULOP3.LUT UR4, UR10, 0x1, URZ, 0xc0, !UPT ;  /* 0x000000010a047892 */ /* 0x000fe6000f8ec03f */
[----:B------:R-:W4:Y:S01]  /*87a0*/  LDSM.16.MT88.4 R112, [R0+0x1c000] ;  /* 0x01c000000070783b */ /* 0x000f220000004200 */
[----:B------:R-:W-:Y:S02]  /*87b0*/  UISETP.NE.U32.AND UP0, UPT, UR4, 0x1, UPT ;  /* 0x000000010400788c */ /* 0x000fe4000bf05070 */
[----:B------:R-:W-:Y:S02]  /*87c0*/  UIADD3 UR4, UR10, -0x1, URZ ;  /* 0xffffffff0a047890 */ /* 0x000fe4000fffe03f */
[----:B------:R-:W3:Y:S05]  /*87d0*/  LDSM.16.MT88.4 R196, [R0+0x1e000] ;  /* 0x01e0000000c4783b */ /* 0x000eea0000004200 */
[----:B------:R-:W-:Y:S01]  /*87e0*/  LDSM.16.M88.4 R200, [R227] ;  /* 0x00000000e3c8783b */ /* 0x000fe20000000200 */
[----:B------:R-:W-:Y:S04]  /*87f0*/  UMOV UR10, UR4 ;  /* 0x00000004000a7c82 */ /* 0x000fe80008000000 */
[----:B------:R-:W3:Y:S05]  /*8800*/  LDSM.16.MT88.4 R204, [R0+0x18800] ;  /* 0x0188000000cc783b */ /* 0x000eea0000004200 */
[----:B------:R-:W4:Y:S01]  /*8810*/  LDSM.16.M88.4 R208, [R227+0x1000] ;  /* 0x00100000e3d0783b */ /* 0x000f220000000200 */
[-C--:B-1----:R-:W-:Y:S04]  /*8820*/  HMMA.16816.F32.BF16 R4, R128, R16.reuse, RZ ;  /* 0x000000108004723c */ /* 0x082fe800000418ff */
[----:B------:R-:W1:Y:S05]  /*8830*/  LDSM.16.MT88.4 R212, [R0+0x1a800] ;  /* 0x01a8000000d4783b */ /* 0x000e6a0000004200 */
[----:B------:R1:W5:Y:S01]  /*8840*/  @P1 LDG.E R249, [R2.64] ;  /* 0x0000000802f91981 */ /* 0x000362000c1e1900 */
[C---:B--2---:R-:W-:Y:S04]  /*8850*/  HMMA.16816.F32.BF16 R8, R124.reuse, R16, RZ ;  /* 0x000000107c08723c */ /* 0x044fe800000418ff */
[----:B------:R2:W5:Y:S04]  /*8860*/  @P1 LDG.E R250, [R2.64+0x20] ;  /* 0x0000200802fa1981 */ /* 0x000568000c1e1900 */
        /* <DEDUP_REMOVED lines=14> */
[----:B------:R-:W3:Y:S07]  /*8950*/  LDSM.16.MT88.4 R196, [R0+0x1c800] ;  /* 0x01c8000000c4783b */ /* 0x000eee0000004200 */
[-C--:B------:R-:W-:Y:S08]  /*8960*/  HMMA.16816.F32.BF16 R4, R200, R204.reuse, R4 ;  /* 0x000000ccc804723c */ /* 0x080ff00000041804 */
[C---:B------:R-:W-:Y:S08]  /*8970*/  HMMA.16816.F32.BF16 R8, R208.reuse, R204, R8 ;  /* 0x000000ccd008723c */ /* 0x040ff00000041808 */
[-C--:B------:R-:W-:Y:S08]  /*8980*/  HMMA.16816.F32.BF16 R12, R208, R206.reuse, R12 ;  /* 0x000000ced00c723c */ /* 0x080ff0000004180c */
[C---:B------:R-:W-:Y:S01]  /*8990*/  HMMA.16816.F32.BF16 R16, R200.reuse, R206, R16 ;  /* 0x000000cec810723c */ /* 0x040fe20000041810 */
[----:B------:R-:W4:Y:S07]  /*89a0*/  LDSM.16.MT88.4 R204, [R0+0x1e800] ;  /* 0x01e8000000cc783b */ /* 0x000f2e0000004200 */
[-C--:B-1----:R-:W-:Y:S08]  /*89b0*/  HMMA.16816.F32.BF16 R84, R200, R212.reuse, R84 ;  /* 0x000000d4c854723c */ /* 0x082ff00000041854 */
[C---:B------:R-:W-:Y:S08]  /*89c0*/  HMMA.16816.F32.BF16 R88, R208.reuse, R212, R88 ;  /* 0x000000d4d058723c */ /* 0x040ff00000041858 */
[-C--:B------:R-:W-:Y:S08]  /*89d0*/  HMMA.16816.F32.BF16 R92, R208, R214.reuse, R92 ;  /* 0x000000d6d05c723c */ /* 0x080ff0000004185c */
[C---:B------:R-:W-:Y:S01]  /*89e0*/  HMMA.16816.F32.BF16 R96, R200.reuse, R214, R96 ;  /* 0x000000d6c860723c */ /* 0x040fe20000041860 */
[----:B------:R-:W-:Y:S07]  /*89f0*/  LDSM.16.M88.4 R212, [R228+0x1000] ;  /* 0x00100000e4d4783b */ /* 0x000fee0000000200 */
[-C--:B---3--:R-:W-:Y:S08]  /*8a00*/  HMMA.16816.F32.BF16 R100, R200, R196.reuse, R100 ;  /* 0x000000c4c864723c */ /* 0x088ff00000041864 */
[C---:B------:R-:W-:Y:S08]  /*8a10*/  HMMA.16816.F32.BF16 R104, R208.reuse, R196, R104 ;  /* 0x000000c4d068723c */ /* 0x040ff00000041868 */
[-C--:B------:R-:W-:Y:S08]  /*8a20*/  HMMA.16816.F32.BF16 R108, R208, R198.reuse, R108 ;  /* 0x000000c6d06c723c */ /* 0x080ff0000004186c */
[C---:B------:R-:W-:Y:S01]  /*8a30*/  HMMA.16816.F32.BF16 R112, R200.reuse, R198, R112 ;  /* 0x000000c6c870723c */ /* 0x040fe20000041870 */
[----:B------:R-:W-:Y:S07]  /*8a40*/  LDSM.16.M88.4 R196, [R228] ;  /* 0x00000000e4c4783b */ /* 0x000fee0000000200 */
[-C--:B----4-:R-:W-:Y:S08]  /*8a50*/  HMMA.16816.F32.BF16 R116, R200, R204.reuse, R116 ;  /* 0x000000ccc874723c */ /* 0x090ff00000041874 */
[C---:B------:R-:W-:Y:S08]  /*8a60*/  HMMA.16816.F32.BF16 R120, R208.reuse, R204, R120 ;  /* 0x000000ccd078723c */ /* 0x040ff00000041878 */
[-C--:B------:R-:W-:Y:S01]  /*8a70*/  HMMA.16816.F32.BF16 R124, R208, R206.reuse, R124 ;  /* 0x000000ced07c723c */ /* 0x080fe2000004187c */
[----:B------:R-:W1:Y:S07]  /*8a80*/  LDSM.16.MT88.4 R208, [R0+0x19000] ;  /* 0x0190000000d0783b */ /* 0x000e6e0000004200 */
[----:B------:R-:W-:Y:S01]  /*8a90*/  HMMA.16816.F32.BF16 R128, R200, R206, R128 ;  /* 0x000000cec880723c */ /* 0x000fe20000041880 */
[----:B------:R-:W3:Y:S05]  /*8aa0*/  LDSM.16.MT88.4 R200, [R0+0x1b000] ;  /* 0x01b0000000c8783b */ /* 0x000eea0000004200 */
[----:B------:R-:W4:Y:S02]  /*8ab0*/  LDSM.16.MT88.4 R204, [R0+0x1d000] ;  /* 0x01d0000000cc783b */ /* 0x000f240000004200 */
[-C--:B-1----:R-:W-:Y:S08]  /*8ac0*/  HMMA.16816.F32.BF16 R4, R196, R208.reuse, R4 ;  /* 0x000000d0c404723c */ /* 0x082ff00000041804 */
[C---:B------:R-:W-:Y:S08]  /*8ad0*/  HMMA.16816.F32.BF16 R8, R212.reuse, R208, R8 ;  /* 0x000000d0d408723c */ /* 0x040ff00000041808 */
        /* <DEDUP_REMOVED lines=12> */
[----:B------:R-:W3:Y:S07]  /*8ba0*/  LDSM.16.MT88.4 R204, [R0+0x19800] ;  /* 0x0198000000cc783b */ /* 0x000eee0000004200 */
[-C--:B-1----:R-:W-:Y:S08]  /*8bb0*/  HMMA.16816.F32.BF16 R116, R196, R208.reuse, R116 ;  /* 0x000000d0c474723c */ /* 0x082ff00000041874 */
[C---:B------:R-:W-:Y:S08]  /*8bc0*/  HMMA.16816.F32.BF16 R120, R212.reuse, R208, R120 ;  /* 0x000000d0d478723c */ /* 0x040ff00000041878 */
[-C--:B------:R-:W-:Y:S01]  /*8bd0*/  HMMA.16816.F32.BF16 R124, R212, R210.reuse, R124 ;  /* 0x000000d2d47c723c */ /* 0x080fe2000004187c */
[----:B------:R-:W1:Y:S07]  /*8be0*/  LDSM.16.M88.4 R212, [R229+0x1000] ;  /* 0x00100000e5d4783b */ /* 0x000e6e0000000200 */
[----:B------:R-:W-:Y:S01]  /*8bf0*/  HMMA.16816.F32.BF16 R128, R196, R210, R128 ;  /* 0x000000d2c480723c */ /* 0x000fe20000041880 */
[----:B------:R-:W4:Y:S05]  /*8c00*/  LDSM.16.MT88.4 R196, [R0+0x1b800] ;  /* 0x01b8000000c4783b */ /* 0x000f2a0000004200 */
[----:B------:R-:W2:Y:S02]  /*8c10*/  LDSM.16.MT88.4 R208, [R0+0x1d800] ;  /* 0x01d8000000d0783b */ /* 0x000ea40000004200 */
[-C--:B---3--:R-:W-:Y:S11]  /*8c20*/  HMMA.16816.F32.BF16 R4, R200, R204.reuse, R4 ;  /* 0x000000ccc804723c */ /* 0x088ff60000041804 */
[----:B------:R-:W-:Y:S11]  /*8c30*/  @!UPT UIADD3 URZ, URZ, URZ, URZ ;  /* 0x0000003f3f3ff290 */ /* 0x000ff6000fffe03f */
[----:B------:R-:W-:Y:S01]  /*8c40*/  @!UPT UIADD3 URZ, URZ, URZ, URZ ;  /* 0x0000003f3f3ff290 */ /* 0x000fe2000fffe03f */
[----:B------:R-:W-:Y:S01]  /*8c50*/  RED.E.ADD.F32.FTZ.RN.STRONG.GPU [R232.64], R4 ;  /* 0x00000004e800798e */ /* 0x000fe2000c10e788 */
[C---:B-1----:R-:W-:Y:S08]  /*8c60*/  HMMA.16816.F32.BF16 R8, R212.reuse, R204, R8 ;  /* 0x000000ccd408723c */ /* 0x042ff00000041808 */
[-C--:B------:R-:W-:Y:S08]  /*8c70*/  HMMA.16816.F32.BF16 R12, R212, R206.reuse, R12 ;  /* 0x000000ced40c723c */ /* 0x080ff0000004180c */
[C---:B------:R-:W-:Y:S01]  /*8c80*/  HMMA.16816.F32.BF16 R16, R200.reuse, R206, R16 ;  /* 0x000000cec810723c */ /* 0x040fe20000041810 */
[----:B------:R1:W3:Y:S07]  /*8c90*/  LDSM.16.MT88.4 R204, [R0+0x1f800] ;  /* 0x01f8000000cc783b */ /* 0x0002ee0000004200 */
[-C--:B----4-:R-:W-:Y:S08]  /*8ca0*/  HMMA.16816.F32.BF16 R84, R200, R196.reuse, R84 ;  /* 0x000000c4c854723c */ /* 0x090ff00000041854 */
[C---:B------:R-:W-:Y:S08]  /*8cb0*/  HMMA.16816.F32.BF16 R88, R212.reuse, R196, R88 ;  /* 0x000000c4d458723c */ /* 0x040ff00000041858 */
[-C--:B------:R-:W-:Y:S08]  /*8cc0*/  HMMA.16816.F32.BF16 R92, R212, R198.reuse, R92 ;  /* 0x000000c6d45c723c */ /* 0x080ff0000004185c */
[C---:B------:R-:W-:Y:S08]  /*8cd0*/  HMMA.16816.F32.BF16 R96, R200.reuse, R198, R96 ;  /* 0x000000c6c860723c */ /* 0x040ff00000041860 */
[-C--:B--2---:R-:W-:Y:S08]  /*8ce0*/  HMMA.16816.F32.BF16 R100, R200, R208.reuse, R100 ;  /* 0x000000d0c864723c */ /* 0x084ff00000041864 */
[C---:B------:R-:W-:Y:S07]  /*8cf0*/  HMMA.16816.F32.BF16 R104, R212.reuse, R208, R104 ;  /* 0x000000d0d468723c */ /* 0x040fee0000041868 */
[----:B------:R-:W-:Y:S01]  /*8d00*/  IMAD.MOV.U32 R209, RZ, RZ, c[0x0][0x22c] ;  /* 0x00008b00ffd17624 */ /* 0x000fe200078e00ff */
[-C--:B------:R-:W-:Y:S04]  /*8d10*/  HMMA.16816.F32.BF16 R108, R212, R210.reuse, R108 ;  /* 0x000000d2d46c723c */ /* 0x080fe8000004186c */
[----:B------:R-:W-:Y:S04]  /*8d20*/  IMAD R209, R209, c[0x0][0x1c0], RZ ;  /* 0x00007000d1d17a24 */ /* 0x000fe800078e02ff */
[C---:B------:R-:W-:Y:S04]  /*8d30*/  HMMA.16816.F32.BF16 R112, R200.reuse, R210, R112 ;  /* 0x000000d2c870723c */ /* 0x040fe80000041870 */
[C---:B-1----:R-:W-:Y:S02]  /*8d40*/  IMAD R0, R209.reuse, 0x18, RZ ;  /* 0x00000018d1007824 */ /* 0x042fe400078e02ff */
[C---:B------:R-:W-:Y:S02]  /*8d50*/  IMAD.SHL.U32 R197, R209.reuse, 0x20, RZ ;  /* 0x00000020d1c57824 */ /* 0x040fe400078e00ff */
[-C--:B---3--:R-:W-:Y:S08]  /*8d60*/  HMMA.16816.F32.BF16 R116, R200, R204.reuse, R116 ;  /* 0x000000ccc874723c */ /* 0x088ff00000041874 */
[C---:B------:R-:W-:Y:S07]  /*8d70*/  HMMA.16816.F32.BF16 R120, R212.reuse, R204, R120 ;  /* 0x000000ccd478723c */ /* 0x040fee0000041878 */
[C---:B------:R-:W-:Y:S01]  /*8d80*/  IMAD.SHL.U32 R204, R209.reuse, 0x8, RZ ;  /* 0x00000008d1cc7824 */ /* 0x040fe200078e00ff */
[-C--:B------:R-:W-:Y:S04]  /*8d90*/  HMMA.16816.F32.BF16 R124, R212, R206.reuse, R124 ;  /* 0x000000ced47c723c */ /* 0x080fe8000004187c */
[CC--:B------:R-:W-:Y:S01]  /*8da0*/  LEA R2, P0, R204.reuse, R232.reuse, 0x2 ;  /* 0x000000e8cc027211 */ /* 0x0c0fe200078010ff */
[----:B------:R-:W-:Y:S03]  /*8db0*/  IMAD.SHL.U32 R205, R209, 0x10, RZ ;  /* 0x00000010d1cd7824 */ /* 0x000fe600078e00ff */
[----:B------:R-:W-:Y:S04]  /*8dc0*/  HMMA.16816.F32.BF16 R128, R200, R206, R128 ;  /* 0x000000cec880723c */ /* 0x000fe80000041880 */
[-C--:B------:R-:W-:Y:S02]  /*8dd0*/  LEA.HI.X.SX32 R3, R204, R233.reuse, 0x2, P0 ;  /* 0x000000e9cc037211 */ /* 0x080fe400000f16ff */
[-C--:B------:R-:W-:Y:S01]  /*8de0*/  LEA R198, P1, R205, R232.reuse, 0x2 ;  /* 0x000000e8cdc67211 */ /* 0x080fe200078210ff */
[----:B------:R-:W-:Y:S01]  /*8df0*/  IMAD R200, R209, 0x28, RZ ;  /* 0x00000028d1c87824 */ /* 0x000fe200078e02ff */
[CC--:B------:R-:W-:Y:S01]  /*8e00*/  LEA R4, P0, R0.reuse, R232.reuse, 0x2 ;  /* 0x000000e800047211 */ /* 0x0c0fe200078010ff */
[----:B------:R1:W-:Y:S03]  /*8e10*/  RED.E.ADD.F32.FTZ.RN.STRONG.GPU [R2.64], R5 ;  /* 0x000000050200798e */ /* 0x0003e6000c10e788 */
[-C--:B------:R-:W-:Y:S02]  /*8e20*/  LEA.HI.X.SX32 R199, R205, R233.reuse, 0x2, P1 ;  /* 0x000000e9cdc77211 */ /* 0x080fe400008f16ff */
[CC--:B------:R-:W-:Y:S03]  /*8e30*/  LEA R196, P1, R197.reuse, R232.reuse, 0x2 ;  /* 0x000000e8c5c47211 */ /* 0x0c0fe600078210ff */
[----:B------:R2:W-:Y:S01]  /*8e40*/  RED.E.ADD.F32.FTZ.RN.STRONG.GPU [R198.64], R6 ;  /* 0x00000006c600798e */ /* 0x0005e2000c10e788 */
[-C--:B------:R-:W-:Y:S02]  /*8e50*/  LEA.HI.X.SX32 R197, R197, R233.reuse, 0x2, P1 ;  /* 0x000000e9c5c57211 */ /* 0x080fe400008f16ff */
[-C--:B-1----:R-:W-:Y:S01]  /*8e60*/  LEA.HI.X.SX32 R5, R0, R233.reuse, 0x2, P0 ;  /* 0x000000e900057211 */ /* 0x082fe200000f16ff */
[C---:B------:R-:W-:Y:S04]  /*8e70*/  IMAD R0, R209.reuse, 0x38, RZ ;  /* 0x00000038d1007824 */ /* 0x040fe800078e02ff */
[----:B------:R1:W-:Y:S01]  /*8e80*/  RED.E.ADD.F32.FTZ.RN.STRONG.GPU [R4.64], R7 ;  /* 0x000000070400798e */ /* 0x0003e2000c10e788 */
[CC--:B--2---:R-:W-:Y:S01]  /*8e90*/  LEA R6, P0, R200.reuse, R232.reuse, 0x2 ;  /* 0x000000e8c8067211 */ /* 0x0c4fe200078010ff */
        /* <DEDUP_REMOVED lines=568> */
.L_x_1914:
        /* <DEDUP_REMOVED lines=19> */
.L_x_1915:
[----:B-1----:R-:W2:Y:S01]  /*b350*/  LDL R0, [R1+0x28] ;  /* 0x0000280001007983 */ /* 0x002ea20000100800 */
[----:B------:R-:W-:Y:S02]  /*b360*/  USHF.L.U32 UR4, UR25, 0x6, URZ ;  /* 0x0000000619047899 */ /* 0x000fe4000800063f */
[----:B------:R-:W-:Y:S01]  /*b370*/  ULDC.64 UR6, c[0x0][0x3a0] ;  /* 0x0000e80000067ab9 */ /* 0x000fe20000000a00 */
[----:B------:R1:W5:Y:S04]  /*b380*/  LDL R78, [R1] ;  /* 0x00000000014e7983 */ /* 0x0003680000100800 */
[----:B------:R-:W3:Y:S01]  /*b390*/  S2R R7, SR_TID.X ;  /* 0x0000000000077919 */ /* 0x000ee20000002100 */
[----:B------:R-:W-:Y:S01]  /*b3a0*/  USHF.R.S32.HI UR10, URZ, 0x1f, UR4 ;  /* 0x0000001f3f0a7899 */ /* 0x000fe20008011404 */
[----:B------:R-:W-:Y:S01]  /*b3b0*/  SHF.R.S32.HI R5, RZ, 0x1f, R242 ;  /* 0x0000001fff057819 */ /* 0x000fe200000114f2 */
[----:B------:R-:W-:-:S02]  /*b3c0*/  IMAD.U32 R11, RZ, RZ, UR4 ;  /* 0x00000004ff0b7e24 */ /* 0x000fc4000f8e00ff */
[----:B------:R-:W-:Y:S01]  /*b3d0*/  UIMAD UR5, UR10, UR6, URZ ;  /* 0x000000060a0572a4 */ /* 0x000fe2000f8e023f */
[----:B------:R-:W-:-:S03]  /*b3e0*/  IMAD.MOV.U32 R4, RZ, RZ, R242 ;  /* 0x000000ffff047224 */ /* 0x000fc600078e00f2 */
[----:B------:R-:W-:Y:S01]  /*b3f0*/  UIMAD UR5, UR4, UR7, UR5 ;  /* 0x00000007040572a4 */ /* 0x000fe2000f8e0205 */
[----:B------:R-:W-:Y:S01]  /*b400*/  IMAD.WIDE.U32 R2, R11, c[0x0][0x3a0], R4 ;  /* 0x0000e8000b027a25 */ /* 0x000fe200078e0004 */
[----:B------:R-:W-:Y:S02]  /*b410*/  UIMAD UR12, UR25, -0x40, UR12 ;  /* 0xffffffc0190c78a4 */ /* 0x000fe4000f8e020c */
[----:B------:R-:W-:Y:S02]  /*b420*/  USHF.R.S32.HI UR16, URZ, 0x1f, UR36 ;  /* 0x0000001f3f107899 */ /* 0x000fe40008011424 */
[----:B------:R-:W-:Y:S01]  /*b430*/  IMAD.U32 R6, RZ, RZ, UR5 ;  /* 0x00000005ff067e24 */ /* 0x000fe2000f8e00ff */
[----:B------:R-:W-:Y:S01]  /*b440*/  BAR.SYNC.DEFER_BLOCKING 0x0 ;  /* 0x0000000000007b1d */ /* 0x000fe20000010000 */
[----:B------:R-:W-:-:S05]  /*b450*/  IADD3 R2, P0, R2, UR14, RZ ;  /* 0x0000000e02027c10 */ /* 0x000fca000ff1e0ff */
[----:B------:R-:W-:Y:S01]  /*b460*/  ULDC.64 UR6, c[0x0][0x3b8] ;  /* 0x0000ee0000067ab9 */ /* 0x000fe20000000a00 */
[----:B------:R-:W-:Y:S01]  /*b470*/  IADD3.X R3, R3, UR15, R6, P0, !PT ;  /* 0x0000000f03037c10 */ /* 0x000fe200087fe406 */
[----:B------:R-:W-:Y:S01]  /*b480*/  UIMAD UR5, UR16, UR6, URZ ;  /* 0x00000006100572a4 */ /* 0x000fe2000f8e023f */
[----:B------:R-:W-:-:S03]  /*b490*/  IMAD.U32 R6, RZ, RZ, UR36 ;  /* 0x00000024ff067e24 */ /* 0x000fc6000f8e00ff */
[----:B------:R-:W-:Y:S01]  /*b4a0*/  UIMAD UR5, UR36, UR7, UR5 ;  /* 0x00000007240572a4 */ /* 0x000fe2000f8e0205 */
[----:B------:R-:W-:Y:S01]  /*b4b0*/  BSSY B0, `(.L_x_1916) ;  /* 0x000002a000007945 */ /* 0x000fe20003800000 */
[----:B--2---:R-:W-:-:S05]  /*b4c0*/  IMAD.SHL.U32 R8, R0, 0x2, RZ ;  /* 0x0000000200087824 */ /* 0x004fca00078e00ff */
[----:B------:R1:W2:Y:S04]  /*b4d0*/  LDS.128 R40, [R8+0x19000] ;  /* 0x0190000008287984 */ /* 0x0002a80000000c00 */
        /* <DEDUP_REMOVED lines=11> */
[----:B---3--:R-:W-:-:S04]  /*b590*/  SHF.R.S32.HI R0, RZ, 0x1f, R7 ;  /* 0x0000001fff007819 */ /* 0x008fc80000011407 */
[----:B------:R-:W-:-:S04]  /*b5a0*/  LEA.HI R0, R0, R7, RZ, 0x3 ;  /* 0x0000000700007211 */ /* 0x000fc800078f18ff */
[----:B------:R-:W-:-:S04]  /*b5b0*/  SHF.R.S32.HI R0, RZ, 0x3, R0 ;  /* 0x00000003ff007819 */ /* 0x000fc80000011400 */
[----:B------:R-:W-:Y:S01]  /*b5c0*/  ISETP.GE.AND P5, PT, R0, UR12, PT ;  /* 0x0000000c00007c0c */ /* 0x000fe2000bfa6270 */
[----:B------:R-:W-:Y:S01]  /*b5d0*/  IMAD.WIDE.U32 R6, R6, c[0x0][0x3b8], R2 ;  /* 0x0000ee0006067a25 */ /* 0x000fe200078e0002 */
[----:B------:R-:W-:-:S04]  /*b5e0*/  SHF.R.S32.HI R76, RZ, 0x1f, R0 ;  /* 0x0000001fff4c7819 */ /* 0x000fc80000011400 */
[----:B------:R-:W-:-:S07]  /*b5f0*/  IADD3 R10, R7, UR5, RZ ;  /* 0x00000005070a7c10 */ /* 0x000fce000fffe0ff */
[----:B------:R-:W-:Y:S05]  /*b600*/  @P5 BRA `(.L_x_1917) ;  /* 0x0000014000005947 */ /* 0x000fea0003800000 */
[----:B--2-4-:R-:W-:Y:S01]  /*b610*/  ISETP.GE.AND P3, PT, R242, c[0x0][0x220], PT ;  /* 0x00008800f2007a0c */ /* 0x014fe20003f66270 */
[----:B------:R-:W2:Y:S01]  /*b620*/  LDS.128 R24, [R8+0x1a000] ;  /* 0x01a0000008187984 */ /* 0x000ea20000000c00 */
[----:B------:R-:W-:Y:S01]  /*b630*/  IMAD.MOV.U32 R2, RZ, RZ, R6 ;  /* 0x000000ffff027224 */ /* 0x000fe200078e0006 */
[----:B------:R-:W-:Y:S01]  /*b640*/  ISETP.GE.AND P2, PT, R252, c[0x0][0x220], PT ;  /* 0x00008800fc007a0c */ /* 0x000fe20003f46270 */
[----:B------:R-:W-:Y:S01]  /*b650*/  IMAD.MOV.U32 R3, RZ, RZ, R10 ;  /* 0x000000ffff037224 */ /* 0x000fe200078e000a */
[----:B------:R-:W3:Y:S01]  /*b660*/  LDS.128 R20, [R8+0x1c000] ;  /* 0x01c0000008147984 */ /* 0x000ee20000000c00 */
[----:B------:R-:W-:Y:S01]  /*b670*/  IMAD R77, R76, c[0x0][0x3a0], RZ ;  /* 0x0000e8004c4d7a24 */ /* 0x000fe200078e02ff */
[----:B------:R-:W-:Y:S02]  /*b680*/  ISETP.GE.AND P1, PT, R251, c[0x0][0x220], PT ;  /* 0x00008800fb007a0c */ /* 0x000fe40003f26270 */
[----:B------:R-:W-:Y:S01]  /*b690*/  LDS.128 R12, [R8+0x1e000] ;  /* 0x01e00000080c7984 */ /* 0x000fe20000000c00 */
[----:B-----5:R-:W-:-:S03]  /*b6a0*/  ISETP.GE.AND P0, PT, R78, c[0x0][0x220], PT ;  /* 0x000088004e007a0c */ /* 0x020fc60003f06270 */
        /* <DEDUP_REMOVED lines=10> */
.L_x_1917:
[----:B--2-4-:R-:W-:Y:S05]  /*b750*/  BSYNC B0 ;  /* 0x0000000000007941 */ /* 0x014fea0003800000 */
.L_x_1916:
        /* <DEDUP_REMOVED lines=21> */
.L_x_1919:
[----:B------:R-:W-:Y:S05]  /*b8b0*/  BSYNC B0 ;  /* 0x0000000000007941 */ /* 0x000fea0003800000 */
.L_x_1918:
        /* <DEDUP_REMOVED lines=23> */
[----:B-----5:R-:W-:-:S03]  /*ba30*/  ISETP.GE.AND P0, PT, R78, c[0x0][0x220], PT ;  /* 0x000088004e007a0c */ /* 0x020fc60003f06270 */
        /* <DEDUP_REMOVED lines=8> */
.L_x_1921:
[----:B------:R-:W-:Y:S05]  /*bac0*/  BSYNC B0 ;  /* 0x0000000000007941 */ /* 0x000fea0003800000 */
.L_x_1920:
[----:B------:R-:W-:Y:S05]  /*bad0*/  @P4 BRA `(.L_x_1890) ;  /* 0x0000012000004947 */ /* 0x000fea0003800000 */
[----:B------:R-:W-:Y:S01]  /*bae0*/  IADD3 R0, P0, R0, 0x20, RZ ;  /* 0x0000002000007810 */ /* 0x000fe20007f1e0ff */
[----:B-1----:R-:W-:Y:S01]  /*baf0*/  IMAD.MOV.U32 R3, RZ, RZ, R8 ;  /* 0x000000ffff037224 */ /* 0x002fe200078e0008 */
[----:B------:R-:W-:-:S02]  /*bb00*/  ISETP.GE.AND P3, PT, R242, c[0x0][0x220], PT ;  /* 0x00008800f2007a0c */ /* 0x000fc40003f66270 */
[----:B------:R-:W-:Y:S01]  /*bb10*/  ISETP.GE.AND P2, PT, R252, c[0x0][0x220], PT ;  /* 0x00008800fc007a0c */ /* 0x000fe20003f46270 */
[----:B------:R-:W-:Y:S01]  /*bb20*/  IMAD.X R2, RZ, RZ, R76, P0 ;  /* 0x000000ffff027224 */ /* 0x000fe200000e064c */
[----:B------:R-:W-:Y:S02]  /*bb30*/  ISETP.GE.AND P1, PT, R251, c[0x0][0x220], PT ;  /* 0x00008800fb007a0c */ /* 0x000fe40003f26270 */
[----:B-----5:R-:W-:Y:S01]  /*bb40*/  ISETP.GE.AND P0, PT, R78, c[0x0][0x220], PT ;  /* 0x000088004e007a0c */ /* 0x020fe20003f06270 */
        /* <DEDUP_REMOVED lines=11> */
.L_x_1890:
[----:B------:R-:W-:Y:S05]  /*bc00*/  BSYNC B1 ;  /* 0x0000000000017941 */ /* 0x000fea0003800000 */
.L_x_1876:
        /* <DEDUP_REMOVED lines=12> */
.L_x_1922:
[----:B------:R-:W-:Y:S05]  /*bcd0*/  EXIT ;  /* 0x000000000000794d */ /* 0x000fea0003800000 */
.L_x_1924:
        /* <DEDUP_REMOVED lines=10> */
.L_x_2050:


//--------------------- .text._ZN5flash44flash_bwd_dq_dk_dv_loop_seqk_parallel_kernelI23Flash_bwd_kernel_traitsILi256ELi64ELi64ELi8ELi4ELi2ELi2ELb0ELb0EN7cutlass10bfloat16_tE19Flash_kernel_traitsILi256ELi64ELi64ELi8ES3_EELb0ELb0ELb1ELb1ELb0ELb0ELb1EEEvNS_16Flash_bwd_paramsE --------------------------
	.section	.text._ZN5flash44flash_bwd_dq_dk_dv_loop_seqk_parallel_kernelI23Flash_bwd_kernel_traitsILi256ELi64ELi64ELi8ELi4ELi2ELi2ELb0ELb0EN7cutlass10bfloat16_tE19Flash_kernel_traitsILi256ELi64ELi64ELi8ES3_EELb0ELb0ELb1ELb1ELb0ELb0ELb1EEEvNS_16Flash_bwd_paramsE,"ax",@progbits
	.sectioninfo	@"SHI_REGISTERS=255"
	.align	128
        .global         _ZN5flash44flash_bwd_dq_dk_dv_loop_seqk_parallel_kernelI23Flash_bwd_kernel_traitsILi256ELi64ELi64ELi8ELi4ELi2ELi2ELb0ELb0EN7cutlass10bfloat16_tE19Flash_kernel_traitsILi256ELi64ELi64ELi8ES3_EELb0ELb0ELb1ELb1ELb0ELb0ELb1EEEvNS_16Flash_bwd_paramsE
        .type           _ZN5flash44flash_bwd_dq_dk_dv_loop_seqk_parallel_kernelI23Flash_bwd_kernel_traitsILi256ELi64ELi64ELi8ELi4ELi2ELi2ELb0ELb0EN7cutlass10bfloat16_tE19Flash_kernel_traitsILi256ELi64ELi64ELi8ES3_EELb0ELb0ELb1ELb1ELb0ELb0ELb1EEEvNS_16Flash_bwd_paramsE,@function
        .size           _ZN5flash44flash_bwd_dq_dk_dv_loop_seqk_parallel_kernelI23Flash_bwd_kernel_traitsILi256ELi64ELi64ELi8ELi4ELi2ELi2ELb0ELb0EN7cutlass10bfloat16_tE19Flash_kernel_traitsILi256ELi64ELi64ELi8ES3_EELb0ELb0ELb1ELb1ELb0ELb0ELb1EEEvNS_16Flash_bwd_paramsE,(.L_x_2051 - _ZN5flash44flash_bwd_dq_dk_dv_loop_seqk_parallel_kernelI23Flash_bwd_kernel_traitsILi256ELi64ELi64ELi8ELi4ELi2ELi2ELb0ELb0EN7cutlass10bfloat16_tE19Flash_kernel_traitsILi256ELi64ELi64ELi8ES3_EELb0ELb0ELb1ELb1ELb0ELb0ELb1EEEvNS_16Flash_bwd_paramsE)
        .other          _ZN5flash44flash_bwd_dq_dk_dv_loop_seqk_parallel_kernelI23Flash_bwd_kernel_traitsILi256ELi64ELi64ELi8ELi4ELi2ELi2ELb0ELb0EN7cutlass10bfloat16_tE19Flash_kernel_traitsILi256ELi64ELi64ELi8ES3_EELb0ELb0ELb1ELb1ELb0ELb0ELb1EEEvNS_16Flash_bwd_paramsE,@"STO_CUDA_ENTRY STV_DEFAULT"
_ZN5flash44flash_bwd_dq_dk_dv_loop_seqk_parallel_kernelI23Flash_bwd_kernel_traitsILi256ELi64ELi64ELi8ELi4ELi2ELi2ELb0ELb0EN7cutlass10bfloat16_tE19Flash_kernel_traitsILi256ELi64ELi64ELi8ES3_EELb0ELb0ELb1ELb1ELb0ELb0ELb1EEEvNS_16Flash_bwd_paramsE:
.text._ZN5flash44flash_bwd_dq_dk_dv_loop_seqk_parallel_kernelI23Flash_bwd_kernel_traitsILi256ELi64ELi64ELi8ELi4ELi2ELi2ELb0ELb0EN7cutlass10bfloat16_tE19Flash_kernel_traitsILi256ELi64ELi64ELi8ES3_EELb0ELb0ELb1ELb1ELb0ELb0ELb1EEEvNS_16Flash_bwd_paramsE:
        /* <DEDUP_REMOVED lines=66> */
[----:B------:R-:W-:-:S02]  /*0420*/  @UP5 UIMAD UR56, UR35, UR51, URZ ;  /* 0x00000033233852a4 */ /* 0x000fc4000f8e023f */
[----:B------:R-:W-:Y:S01]  /*0430*/  UMOV UR40, URZ ;  /* 0x0000003f00287c82 */ /* 0x000fe20008000000 */
[----:B------:R-:W-:Y:S01]  /*0440*/  SHF.R.S32.HI R3, RZ, 0x1f, R0 ;  /* 0x0000001fff037819 */ /* 0x000fe20000011400 */
[----:B------:R-:W-:Y:S01]  /*0450*/  IMAD.IADD R6, R5, 0x1, -R2 ;  /* 0x0000000105067824 */ /* 0x000fe200078e0a02 */
[----:B------:R-:W-:Y:S01]  /*0460*/  LOP3.LUT R2, R7, 0xfffffff0, RZ, 0xc0, !PT ;  /* 0xfffffff007027812 */ /* 0x000fe200078ec0ff */
[----:B------:R-:W-:Y:S01]  /*0470*/  ULDC.64 UR4, c[0x0][0x118] ;  /* 0x0000460000047ab9 */ /* 0x000fe20000000a00 */
[----:B------:R-:W-:Y:S01]  /*0480*/  LEA.HI R16, R3, R0, RZ, 0x2 ;  /* 0x0000000003107211 */ /* 0x000fe200078f10ff */
[----:B------:R-:W-:Y:S01]  /*0490*/  ULDC UR42, c[0x0][0x2e8] ;  /* 0x0000ba00002a7ab9 */ /* 0x000fe20000000800 */
[----:B------:R-:W-:Y:S01]  /*04a0*/  SHF.R.S32.HI R3, RZ, 0x3, R11 ;  /* 0x00000003ff037819 */ /* 0x000fe2000001140b */
[----:B------:R-:W-:Y:S01]  /*04b0*/  IMAD.IADD R2, R14, 0x1, -R2 ;  /* 0x000000010e027824 */ /* 0x000fe200078e0a02 */
[----:B------:R-:W-:Y:S01]  /*04c0*/  LOP3.LUT R0, R11, 0xfffffff8, RZ, 0xc0, !PT ;  /* 0xfffffff80b007812 */ /* 0x000fe200078ec0ff */
[----:B------:R-:W-:-:S02]  /*04d0*/  ULOP3.LUT UR58, UR36, UR58, URZ, 0x3c, !UPT ;  /* 0x0000003a243a7292 */ /* 0x000fc4000f8e3c3f */
[----:B------:R-:W-:Y:S01]  /*04e0*/  IMAD.SHL.U32 R3, R3, 0x40, RZ ;  /* 0x0000004003037824 */ /* 0x000fe200078e00ff */
[----:B------:R-:W-:Y:S01]  /*04f0*/  SHF.R.S32.HI R4, RZ, 0x1f, R2 ;  /* 0x0000001fff047819 */ /* 0x000fe20000011402 */
[----:B------:R-:W-:Y:S01]  /*0500*/  IMAD.IADD R0, R14, 0x1, -R0 ;  /* 0x000000010e007824 */ /* 0x000fe200078e0a00 */
[----:B------:R-:W-:Y:S02]  /*0510*/  UISETP.NE.AND UP6, UPT, UR10, URZ, UPT ;  /* 0x0000003f0a00728c */ /* 0x000fe4000bfc5270 */
        /* <DEDUP_REMOVED lines=84> */
[----:B------:R-:W-:-:S02]  /*0a60*/  LOP3.LUT R3, R2, R7, R3, 0x1e, !PT ;  /* 0x0000000702037212 */ /* 0x000fc400078e1e03 */
[----:B------:R-:W-:Y:S01]  /*0a70*/  LOP3.LUT R2, R6, R2, RZ, 0x3c, !PT ;  /* 0x0000000206027212 */ /* 0x000fe200078e3cff */
[--C-:B------:R-:W-:Y:S01]  /*0a80*/  IMAD R218, R218, 0x400, R0.reuse ;  /* 0x00000400dada7824 */ /* 0x100fe200078e0200 */
[----:B------:R-:W-:Y:S01]  /*0a90*/  IADD3 R239, R238, 0x20, RZ ;  /* 0x00000020eeef7810 */ /* 0x000fe20007ffe0ff */
        /* <DEDUP_REMOVED lines=8> */
[----:B-1----:R-:W-:Y:S02]  /*0b20*/  @P2 IADD3 R250, R249, -0x40, RZ ;  /* 0xffffffc0f9fa2810 */ /* 0x002fe40007ffe0ff */
.L_x_1973:
        /* <DEDUP_REMOVED lines=66> */
.L_x_1925:
        /* <DEDUP_REMOVED lines=67> */
.L_x_1927:
        /* <DEDUP_REMOVED lines=43> */
.L_x_1928:
        /* <DEDUP_REMOVED lines=45> */
.L_x_1929:
[----:B------:R-:W-:-:S04]  /*1900*/  UMOV UR13, UR52 ;  /* 0x00000034000d7c82 */ /* 0x000fc80008000000 */
.L_x_1930:
        /* <DEDUP_REMOVED lines=12> */
[----:B------:R-:W-:Y:S01]  /*19d0*/  IMAD.U32 R7, RZ, RZ, UR36 ;  /* 0x00000024ff077e24 */ /* 0x000fe2000f8e00ff */
[----:B------:R-:W-:Y:S01]  /*19e0*/  ULDC.64 UR6, c[0x0][0x1a8] ;  /* 0x00006a0000067ab9 */ /* 0x000fe20000000a00 */
[----:B------:R-:W-:Y:S01]  /*19f0*/  IMAD.U32 R11, RZ, RZ, UR36 ;  /* 0x00000024ff0b7e24 */ /* 0x000fe2000f8e00ff */
[----:B------:R-:W-:Y:S01]  /*1a00*/  UIMAD UR6, UR59, UR6, URZ ;  /* 0x000000063b0672a4 */ /* 0x000fe2000f8e023f */
[----:B------:R-:W-:Y:S01]  /*1a10*/  BSSY B1, `(.L_x_1926) ;  /* 0x0000983000017945 */ /* 0x000fe20003800000 */
[----:B------:R-:W-:-:S02]  /*1a20*/  IADD3 R243, R234, 0x40, RZ ;  /* 0x00000040eaf37810 */ /* 0x000fc40007ffe0ff */
[----:B------:R-:W-:Y:S01]  /*1a30*/  UIMAD UR10, UR36, UR7, UR6 ;  /* 0x00000007240a72a4 */ /* 0x000fe2000f8e0206 */
[C---:B------:R-:W-:Y:S02]  /*1a40*/  IADD3 R242, R234.reuse, 0x80, RZ ;  /* 0x00000080eaf27810 */ /* 0x040fe40007ffe0ff */
[----:B------:R-:W-:Y:S01]  /*1a50*/  ULDC.64 UR6, c[0x0][0x370] ;  /* 0x0000dc0000067ab9 */ /* 0x000fe20000000a00 */
[----:B------:R-:W-:Y:S01]  /*1a60*/  IADD3 R244, R234, 0xc0, RZ ;  /* 0x000000c0eaf47810 */ /* 0x000fe20007ffe0ff */
[----:B------:R-:W-:-:S04]  /*1a70*/  UIMAD UR6, UR33, UR6, URZ ;  /* 0x00000006210672a4 */ /* 0x000fc8000f8e023f */
[----:B------:R-:W-:-:S03]  /*1a80*/  UIMAD UR11, UR19, UR7, UR6 ;  /* 0x00000007130b72a4 */ /* 0x000fc6000f8e0206 */
[----:B------:R-:W-:Y:S02]  /*1a90*/  ULDC.64 UR6, c[0x0][0x378] ;  /* 0x0000de0000067ab9 */ /* 0x000fe40000000a00 */
[----:B------:R-:W-:-:S04]  /*1aa0*/  UIMAD UR6, UR59, UR6, URZ ;  /* 0x000000063b0672a4 */ /* 0x000fc8000f8e023f */
[----:B------:R-:W-:Y:S02]  /*1ab0*/  UIMAD UR9, UR36, UR7, UR6 ;  /* 0x00000007240972a4 */ /* 0x000fe4000f8e0206 */
[----:B------:R-:W-:-:S03]  /*1ac0*/  UIADD3 UR6, UR19, UR13, URZ ;  /* 0x0000000d13067290 */ /* 0x000fc6000fffe03f */
[----:B------:R-:W-:Y:S02]  /*1ad0*/  ULDC UR13, c[0x0][0x2e8] ;  /* 0x0000ba00000d7ab9 */ /* 0x000fe40000000800 */
[----:B------:R-:W-:-:S03]  /*1ae0*/  UIMAD.WIDE UR6, UR6, UR16, UR4 ;  /* 0x00000010060672a5 */ /* 0x000fc6000f8e0204 */
[----:B------:R-:W-:-:S04]  /*1af0*/  ULDC.64 UR4, c[0x0][0x200] ;  /* 0x0000800000047ab9 */ /* 0x000fc80000000a00 */
[----:B------:R-:W-:Y:S02]  /*1b00*/  UMOV UR18, UR6 ;  /* 0x0000000600127c82 */ /* 0x000fe40008000000 */
[----:B------:R-:W-:Y:S02]  /*1b10*/  UIADD3 UR6, UR19, UR15, URZ ;  /* 0x0000000f13067290 */ /* 0x000fe4000fffe03f */
[----:B------:R-:W-:Y:S02]  /*1b20*/  UMOV UR17, UR7 ;  /* 0x0000000700117c82 */ /* 0x000fe40008000000 */
[----:B------:R-:W-:Y:S01]  /*1b30*/  UIMAD.WIDE UR6, UR6, UR16, UR4 ;  /* 0x00000010060672a5 */ /* 0x000fe2000f8e0204 */
[----:B------:R1:W2:Y:S06]  /*1b40*/  R2UR UR5, R2 ;  /* 0x00000000020573c2 */ /* 0x0002ac00000e0000 */
[----:B------:R-:W-:-:S02]  /*1b50*/  UMOV UR16, UR6 ;  /* 0x0000000600107c82 */ /* 0x000fc40008000000 */
[----:B------:R3:W4:Y:S01]  /*1b60*/  R2UR UR4, R0 ;  /* 0x00000000000473c2 */ /* 0x00072200000e0000 */
[----:B------:R-:W-:Y:S02]  /*1b70*/  UIADD3 UR6, -UR8, UR12, UR26 ;  /* 0x0000000c08067290 */ /* 0x000fe4000fffe11a */
[----:B------:R-:W-:Y:S02]  /*1b80*/  UMOV UR15, UR7 ;  /* 0x00000007000f7c82 */ /* 0x000fe40008000000 */
[----:B------:R-:W-:Y:S02]  /*1b90*/  UIADD3 UR6, UR6, -UR13, URZ ;  /* 0x8000000d06067290 */ /* 0x000fe4000fffe03f */
[----:B------:R-:W-:Y:S02]  /*1ba0*/  UIADD3 UR7, UR34, -0x1, URZ ;  /* 0xffffffff22077890 */ /* 0x000fe4000fffe03f */
[----:B------:R-:W-:-:S04]  /*1bb0*/  USHF.R.S32.HI UR19, URZ, 0x1f, UR6 ;  /* 0x0000001f3f137899 */ /* 0x000fc80008011406 */
[----:B------:R-:W-:Y:S01]  /*1bc0*/  ULEA.HI UR19, UR19, UR6, URZ, 0x6 ;  /* 0x0000000613137291 */ /* 0x000fe2000f8f303f */
[----:B-1----:R-:W-:-:S03]  /*1bd0*/  LEA.HI R2, R22, R23, RZ, 0x5 ;  /* 0x0000001716027211 */ /* 0x002fc600078f28ff */
[----:B------:R-:W-:-:S04]  /*1be0*/  USHF.R.S32.HI UR19, URZ, 0x6, UR19 ;  /* 0x000000063f137899 */ /* 0x000fc80008011413 */
[----:B------:R-:W-:Y:S01]  /*1bf0*/  UISETP.LT.AND UP1, UPT, URZ, UR19, UPT ;  /* 0x000000133f00728c */ /* 0x000fe2000bf21270 */
[----:B---3--:R-:W-:Y:S02]  /*1c00*/  LOP3.LUT R0, R2, 0xffffffe0, RZ, 0xc0, !PT ;  /* 0xffffffe002007812 */ /* 0x008fe400078ec0ff */
[----:B------:R-:W-:Y:S01]  /*1c10*/  SHF.R.S32.HI R2, RZ, 0x5, R2 ;  /* 0x00000005ff027819 */ /* 0x000fe20000011402 */
[----:B------:R-:W-:Y:S02]  /*1c20*/  USEL UR19, URZ, UR19, !UP1 ;  /* 0x000000133f137287 */ /* 0x000fe4000c800000 */
[----:B------:R-:W-:Y:S02]  /*1c30*/  IMAD.IADD R0, R23, 0x1, -R0 ;  /* 0x0000000117007824 */ /* 0x000fe400078e0a00 */
[----:B------:R-:W-:Y:S02]  /*1c40*/  UISETP.GT.AND UP1, UPT, UR34, UR19, UPT ;  /* 0x000000132200728c */ /* 0x000fe4000bf24270 */
        /* <DEDUP_REMOVED lines=47> */
.L_x_1932:
        /* <DEDUP_REMOVED lines=18> */
.L_x_1933:
        /* <DEDUP_REMOVED lines=35> */
.L_x_1935:
[----:B------:R-:W-:Y:S05]  /*2290*/  BSYNC B0 ;  /* 0x0000000000007941 */ /* 0x000fea0003800000 */
.L_x_1934:
        /* <DEDUP_REMOVED lines=21> */
.L_x_1937:
[----:B------:R-:W-:Y:S05]  /*23f0*/  BSYNC B0 ;  /* 0x0000000000007941 */ /* 0x000fea0003800000 */
.L_x_1936:
        /* <DEDUP_REMOVED lines=31> */
.L_x_1939:
[----:B------:R-:W-:Y:S05]  /*25f0*/  BSYNC B0 ;  /* 0x0000000000007941 */ /* 0x000fea0003800000 */
.L_x_1938:
        /* <DEDUP_REMOVED lines=20> */
.L_x_1931:
        /* <DEDUP_REMOVED lines=56> */
.L_x_1942:
[----:B------:R-:W-:Y:S05]  /*2ac0*/  BSYNC B0 ;  /* 0x0000000000007941 */ /* 0x000fea0003800000 */
.L_x_1941:
        /* <DEDUP_REMOVED lines=48> */
.L_x_1944:
[----:B------:R-:W-:Y:S05]  /*2dd0*/  BSYNC B0 ;  /* 0x0000000000007941 */ /* 0x000fea0003800000 */
.L_x_1943:
        /* <DEDUP_REMOVED lines=23> */
.L_x_1946:
        /* <DEDUP_REMOVED lines=50> */
.L_x_1947:
[----:B------:R-:W-:Y:S05]  /*3270*/  BSYNC B0 ;  /* 0x0000000000007941 */ /* 0x000fea0003800000 */
.L_x_1945:
        /* <DEDUP_REMOVED lines=21> */
.L_x_1949:
        /* <DEDUP_REMOVED lines=49> */
.L_x_1950:
[----:B------:R-:W-:Y:S05]  /*36e0*/  BSYNC B0 ;  /* 0x0000000000007941 */ /* 0x000fea0003800000 */
.L_x_1948:
        /* <DEDUP_REMOVED lines=8> */
[----:B--23--:R-:W-:Y:S01]  /*3770*/  IADD3 R2, P1, R248, UR16, RZ ;  /* 0x00000010f8027c10 */ /* 0x00cfe2000ff3e0ff */
        /* <DEDUP_REMOVED lines=15> */
[----:B--2---:R-:W-:-:S05]  /*3870*/  IMAD.WIDE.U32 R2, R16, c[0x0][0x198], R234 ;  /* 0x0000660010027a25 */ /* 0x004fca00078e00ea */
[----:B------:R-:W-:Y:S01]  /*3880*/  IADD3 R2, P1, R2, UR27, RZ ;  /* 0x0000001b02027c10 */ /* 0x000fe2000ff3e0ff */
[----:B------:R-:W-:-:S03]  /*3890*/  IMAD R0, R19, c[0x0][0x1b0], RZ ;  /* 0x00006c0013007a24 */ /* 0x000fc600078e02ff */
[----:B------:R-:W-:Y:S01]  /*38a0*/  IADD3.X R3, R3, UR28, R4, P1, !PT ;  /* 0x0000001c03037c10 */ /* 0x000fe20008ffe404 */
[C---:B------:R-:W-:Y:S01]  /*38b0*/  IMAD R13, R14.reuse, c[0x0][0x1b4], R0 ;  /* 0x00006d000e0d7a24 */ /* 0x040fe200078e0200 */
[----:B------:R-:W-:Y:S03]  /*38c0*/  BSSY B0, `(.L_x_1951) ;  /* 0x0000031000007945 */ /* 0x000fe60003800000 */
        /* <DEDUP_REMOVED lines=48> */
.L_x_1952:
[----:B---3--:R-:W-:Y:S05]  /*3bd0*/  BSYNC B0 ;  /* 0x0000000000007941 */ /* 0x008fea0003800000 */
.L_x_1951:
        /* <DEDUP_REMOVED lines=55> */
.L_x_1954:
[----:B------:R-:W-:Y:S05]  /*3f50*/  BSYNC B0 ;  /* 0x0000000000007941 */ /* 0x000fea0003800000 */
.L_x_1953:
        /* <DEDUP_REMOVED lines=62> */
.L_x_1956:
[----:B------:R-:W-:Y:S05]  /*4340*/  BSYNC B0 ;  /* 0x0000000000007941 */ /* 0x000fea0003800000 */
.L_x_1955:
        /* <DEDUP_REMOVED lines=54> */
.L_x_1958:
[----:B------:R-:W-:Y:S05]  /*46b0*/  BSYNC B0 ;  /* 0x0000000000007941 */ /* 0x000fea0003800000 */
.L_x_1957:
[----:B------:R-:W-:Y:S01]  /*46c0*/  ULDC.64 UR20, c[0x0][0x318] ;  /* 0x0000c60000147ab9 */ /* 0x000fe20000000a00 */
[----:B--2---:R-:W2:Y:S01]  /*46d0*/  LDL R5, [R1+0x4] ;  /* 0x0000040001057983 */ /* 0x004ea20000100800 */
[----:B------:R-:W-:-:S02]  /*46e0*/  UISETP.NE.U32.AND UP1, UPT, URZ, UR20, UPT ;  /* 0x000000143f00728c */ /* 0x000fc4000bf25070 */
[----:B------:R-:W-:Y:S01]  /*46f0*/  ULDC.64 UR24, c[0x0][0x320] ;  /* 0x0000c80000187ab9 */ /* 0x000fe20000000a00 */
[----:B------:R-:W-:Y:S01]  /*4700*/  LEA.HI R0, R22, R23, RZ, 0x4 ;  /* 0x0000001716007211 */ /* 0x000fe200078f20ff */
        /* <DEDUP_REMOVED lines=14> */
[----:B------:R-:W-:Y:S01]  /*47f0*/  LOP3.LUT R0, R0, 0xfffffff0, RZ, 0xc0, !PT ;  /* 0xfffffff000007812 */ /* 0x000fe200078ec0ff */
[----:B------:R-:W3:Y:S01]  /*4800*/  @P3 MUFU.RCP R4, c[0x0][0x238] ;  /* 0x00008e0000043b08 */ /* 0x000ee20000001000 */
[----:B------:R-:W-:Y:S01]  /*4810*/  IMAD.MOV.U32 R216, RZ, RZ, 0x40 ;  /* 0x00000040ffd87424 */ /* 0x000fe200078e00ff */
[----:B------:R-:W-:Y:S01]  /*4820*/  IADD3 R213, R222, 0x4000, RZ ;  /* 0x00004000ded57810 */ /* 0x000fe20007ffe0ff */
[----:B------:R-:W-:Y:S01]  /*4830*/  UIADD3 UR9, UR26, UR12, URZ ;  /* 0x0000000c1a097290 */ /* 0x000fe2000fffe03f */
[----:B------:R-:W-:Y:S01]  /*4840*/  IMAD.IADD R0, R23, 0x1, -R0 ;  /* 0x0000000117007824 */ /* 0x000fe200078e0a00 */
[----:B------:R-:W-:Y:S01]  /*4850*/  CS2R R190, SRZ ;  /* 0x0000000000be7805 */ /* 0x000fe2000001ff00 */
[----:B------:R-:W-:Y:S01]  /*4860*/  SEL R213, R213, R222, !P0 ;  /* 0x000000ded5d57207 */ /* 0x000fe20004000000 */
        /* <DEDUP_REMOVED lines=16> */
[----:B-1----:R-:W-:Y:S01]  /*4970*/  SHF.R.S32.HI R2, RZ, 0x1f, R0 ;  /* 0x0000001fff027819 */ /* 0x002fe20000011400 */
        /* <DEDUP_REMOVED lines=19> */
[----:B------:R-:W-:Y:S01]  /*4ab0*/  IADD3 R2, R223, 0x4000, RZ ;  /* 0x00004000df027810 */ /* 0x000fe20007ffe0ff */
[----:B------:R-:W-:Y:S01]  /*4ac0*/  CS2R R134, SRZ ;  /* 0x0000000000867805 */ /* 0x000fe2000001ff00 */
        /* <DEDUP_REMOVED lines=40> */
[----:B------:R-:W-:Y:S01]  /*4d50*/  UMOV UR6, URZ ;  /* 0x0000003f00067c82 */ /* 0x000fe20008000000 */
[----:B------:R-:W-:Y:S01]  /*4d60*/  IMAD.IADD R220, R218, 0x1, R216 ;  /* 0x00000001dadc7824 */ /* 0x000fe200078e02d8 */
[----:B------:R-:W-:Y:S01]  /*4d70*/  ULDC UR14, c[0x0][0x2e4] ;  /* 0x0000b900000e7ab9 */ /* 0x000fe20000000800 */
[----:B------:R-:W-:Y:S01]  /*4d80*/  IMAD.IADD R221, R216, 0x1, R219 ;  /* 0x00000001d8dd7824 */ /* 0x000fe200078e02db */
[----:B------:R-:W-:Y:S01]  /*4d90*/  UIADD3 UR20, UR9, -UR13, URZ ;  /* 0x8000000d09147290 */ /* 0x000fe2000fffe03f */
[----:B---3--:R-:W-:-:S04]  /*4da0*/  @P3 FMUL.FTZ R0, R3, R4 ;  /* 0x0000000403003220 */ /* 0x008fc80000410000 */
[----:B------:R1:W3:Y:S02]  /*4db0*/  @P3 R2UR UR10, R0 ;  /* 0x00000000000a33c2 */ /* 0x0002e400000e0000 */
[----:B-1----:R-:W-:Y:S01]  /*4dc0*/  IMAD.U32 R0, RZ, RZ, UR22 ;  /* 0x00000016ff007e24 */ /* 0x002fe2000f8e00ff */
[----:B---3--:R-:W-:-:S03]  /*4dd0*/  @UP1 UMOV UR6, UR10 ;  /* 0x0000000a00061c82 */ /* 0x008fc60008000000 */
[----:B--2---:R-:W-:-:S05]  /*4de0*/  IMAD R0, R0, 0x40, R5 ;  /* 0x0000004000007824 */ /* 0x004fca00078e0205 */
[----:B------:R-:W-:-:S04]  /*4df0*/  IADD3 R0, R252, -UR12, -R0 ;  /* 0x8000000cfc007c10 */ /* 0x000fc8000fffe800 */
[----:B------:R-:W-:-:S05]  /*4e00*/  IADD3 R0, R0, UR8, RZ ;  /* 0x0000000800007c10 */ /* 0x000fca000fffe0ff */
[----:B------:R1:W-:Y:S02]  /*4e10*/  STL [R1], R0 ;  /* 0x0000000001007387 */ /* 0x0003e40000100800 */
.L_x_1963:
[----:B------:R-:W0:Y:S01]  /*4e20*/  LDGDEPBAR ;  /* 0x00000000000079af */ /* 0x000e220000000000 */
[C---:B------:R-:W-:Y:S01]  /*4e30*/  IADD3 R3, R213.reuse, R217, RZ ;  /* 0x000000d9d5037210 */ /* 0x040fe20007ffe0ff */
[----:B------:R-:W-:Y:S01]  /*4e40*/  USHF.L.U32 UR9, UR7, 0x6, URZ ;  /* 0x0000000607097899 */ /* 0x000fe2000800063f */
[-C--:B------:R-:W-:Y:S01]  /*4e50*/  IADD3 R2, R213, R216.reuse, RZ ;  /* 0x000000d8d5027210 */ /* 0x080fe20007ffe0ff */
[----:B------:R-:W-:Y:S01]  /*4e60*/  ULDC UR10, c[0x0][0x2e4] ;  /* 0x0000b900000a7ab9 */ /* 0x000fe20000000800 */
[----:B-1----:R-:W-:Y:S01]  /*4e70*/  IADD3 R0, R3, R216, RZ ;  /* 0x000000d803007210 */ /* 0x002fe20007ffe0ff */
[----:B------:R-:W-:Y:S02]  /*4e80*/  UISETP.GE.AND UP0, UPT, UR9, UR20, UPT ;  /* 0x000000140900728c */ /* 0x000fe4000bf06270 */
[----:B------:R-:W2:Y:S01]  /*4e90*/  LDL R112, [R1] ;  /* 0x0000000001707983 */ /* 0x000ea20000100800 */
[----:B------:R-:W-:Y:S04]  /*4ea0*/  DEPBAR.LE SB0, 0x0 ;  /* 0x000080000000791a */ /* 0x000fe80000000000 */
[----:B------:R-:W-:Y:S08]  /*4eb0*/  BAR.SYNC.DEFER_BLOCKING 0x0 ;  /* 0x0000000000007b1d */ /* 0x000ff00000010000 */
[----:B------:R-:W-:Y:S08]  /*4ec0*/  LDSM.16.M88.4 R16, [R213] ;  /* 0x00000000d510783b */ /* 0x000ff00000000200 */
[----:B------:R-:W1:Y:S08]  /*4ed0*/  LDSM.16.M88.4 R8, [R209+0x18000] ;  /* 0x01800000d108783b */ /* 0x000e700000000200 */
[----:B------:R-:W3:Y:S08]  /*4ee0*/  LDSM.16.M88.4 R84, [R209+0x18800] ;  /* 0x01880000d154783b */ /* 0x000ef00000000200 */
[----:B------:R-:W-:Y:S08]  /*4ef0*/  LDSM.16.M88.4 R88, [R3] ;  /* 0x000000000358783b */ /* 0x000ff00000000200 */
[----:B------:R-:W4:Y:S08]  /*4f00*/  LDSM.16.M88.4 R92, [R210+0x18000] ;  /* 0x01800000d25c783b */ /* 0x000f300000000200 */
[----:B------:R-:W4:Y:S01]  /*4f10*/  LDSM.16.M88.4 R96, [R210+0x18800] ;  /* 0x01880000d260783b */ /* 0x000f220000000200 */
[C---:B-1----:R-:W-:Y:S07]  /*4f20*/  HMMA.16816.F32.BF16 R4, R16.reuse, R8, RZ ;  /* 0x000000081004723c */ /* 0x042fee00000418ff */
[----:B------:R-:W-:Y:S01]  /*4f30*/  LDSM.16.M88.4 R100, [R2] ;  /* 0x000000000264783b */ /* 0x000fe20000000200 */
[C---:B------:R-:W-:Y:S07]  /*4f40*/  HMMA.16816.F32.BF16 R8, R16.reuse, R10, RZ ;  /* 0x0000000a1008723c */ /* 0x040fee00000418ff */
[----:B------:R-:W1:Y:S01]  /*4f50*/  LDSM.16.M88.4 R104, [R212+0x18000] ;  /* 0x01800000d468783b */ /* 0x000e620000000200 */
[C---:B---3--:R-:W-:Y:S07]  /*4f60*/  HMMA.16816.F32.BF16 R12, R16.reuse, R84, RZ ;  /* 0x00000054100c723c */ /* 0x048fee00000418ff */
[----:B------:R-:W-:Y:S01]  /*4f70*/  LDSM.16.M88.4 R108, [R211+0x18000] ;  /* 0x01800000d36c783b */ /* 0x000fe20000000200 */
[----:B------:R-:W-:Y:S07]  /*4f80*/  HMMA.16816.F32.BF16 R16, R16, R86, RZ ;  /* 0x000000561010723c */ /* 0x000fee00000418ff */
[----:B------:R-:W3:Y:S01]  /*4f90*/  LDSM.16.M88.4 R84, [R212+0x18800] ;  /* 0x01880000d454783b */ /* 0x000ee20000000200 */
[C---:B----4-:R-:W-:Y:S08]  /*4fa0*/  HMMA.16816.F32.BF16 R4, R88.reuse, R92, R4 ;  /* 0x0000005c5804723c */ /* 0x050ff00000041804 */
[C---:B------:R-:W-:Y:S01]  /*4fb0*/  HMMA.16816.F32.BF16 R8, R88.reuse, R94, R8 ;  /* 0x0000005e5808723c */ /* 0x040fe20000041808 */
[----:B------:R-:W4:Y:S07]  /*4fc0*/  LDSM.16.M88.4 R92, [R0] ;  /* 0x00000000005c783b */ /* 0x000f2e0000000200 */
[C---:B------:R-:W-:Y:S08]  /*4fd0*/  HMMA.16816.F32.BF16 R12, R88.reuse, R96, R12 ;  /* 0x00000060580c723c */ /* 0x040ff0000004180c */
[----:B------:R-:W-:Y:S01]  /*4fe0*/  HMMA.16816.F32.BF16 R16, R88, R98, R16 ;  /* 0x000000625810723c */ /* 0x000fe20000041810 */
[----:B------:R-:W4:Y:S07]  /*4ff0*/  LDSM.16.M88.4 R88, [R211+0x18800] ;  /* 0x01880000d358783b */ /* 0x000f2e0000000200 */
[C---:B-1----:R-:W-:Y:S01]  /*5000*/  HMMA.16816.F32.BF16 R4, R100.reuse, R104, R4 ;  /* 0x000000686404723c */ /* 0x042fe20000041804 */
[----:B------:R-:W-:Y:S07]  /*5010*/  LDSM.16.M88.4 R96, [R213+0x2000] ;  /* 0x00200000d560783b */ /* 0x000fee0000000200 */
[C---:B------:R-:W-:Y:S01]  /*5020*/  HMMA.16816.F32.BF16 R8, R100.reuse, R106, R8 ;  /* 0x0000006a6408723c */ /* 0x040fe20000041808 */
[----:B------:R-:W1:Y:S07]  /*5030*/  LDSM.16.M88.4 R104, [R209+0x1a000] ;  /* 0x01a00000d168783b */ /* 0x000e6e0000000200 */
[C---:B---3--:R-:W-:Y:S08]  /*5040*/  HMMA.16816.F32.BF16 R12, R100.reuse, R84, R12 ;  /* 0x00000054640c723c */ /* 0x048ff0000004180c */
[----:B------:R-:W-:Y:S01]  /*5050*/  HMMA.16816.F32.BF16 R16, R100, R86, R16 ;  /* 0x000000566410723c */ /* 0x000fe20000041810 */
[----:B------:R-:W3:Y:S07]  /*5060*/  LDSM.16.M88.4 R84, [R209+0x1a800] ;  /* 0x01a80000d154783b */ /* 0x000eee0000000200 */
[C---:B----4-:R-:W-:Y:S01]  /*5070*/  HMMA.16816.F32.BF16 R4, R92.reuse, R108, R4 ;  /* 0x0000006c5c04723c */ /* 0x050fe20000041804 */
[----:B------:R-:W-:Y:S07]  /*5080*/  LDSM.16.M88.4 R100, [R3+0x2000] ;  /* 0x002000000364783b */ /* 0x000fee0000000200 */
[C---:B------:R-:W-:Y:S01]  /*5090*/  HMMA.16816.F32.BF16 R8, R92.reuse, R110, R8 ;  /* 0x0000006e5c08723c */ /* 0x040fe20000041808 */
[----:B------:R-:W4:Y:S07]  /*50a0*/  LDSM.16.M88.4 R108, [R210+0x1a000] ;  /* 0x01a00000d26c783b */ /* 0x000f2e0000000200 */
        /* <DEDUP_REMOVED lines=16> */
[----:B------:R-:W2:Y:S07]  /*51b0*/  LDSM.16.M88.4 R88, [R211+0x1a800] ;  /* 0x01a80000d358783b */ /* 0x000eae0000000200 */
        /* <DEDUP_REMOVED lines=11> */
[C---:B--2---:R-:W-:Y:S08]  /*5270*/  HMMA.16816.F32.BF16 R12, R96.reuse, R88, R12 ;  /* 0x00000058600c723c */ /* 0x044ff0000004180c */
        /* <DEDUP_REMOVED lines=15> */
[----:B------:R-:W2:Y:S06]  /*5370*/  LDSM.16.M88.4 R88, [R211+0x1c800] ;  /* 0x01c80000d358783b */ /* 0x000eac0000000200 */
[----:B------:R-:W-:Y:S01]  /*5380*/  IADD3 R92, P0, R248, UR18, RZ ;  /* 0x00000012f85c7c10 */ /* 0x000fe2000ff1e0ff */
[C---:B-1----:R-:W-:Y:S05]  /*5390*/  HMMA.16816.F32.BF16 R4, R96.reuse, R104, R4 ;  /* 0x000000686004723c */ /* 0x042fea0000041804 */
[----:B------:R-:W-:Y:S03]  /*53a0*/  IADD3.X R93, R247, UR17, RZ, P0, !PT ;  /* 0x00000011f75d7c10 */ /* 0x000fe600087fe4ff */
[C---:B------:R-:W-:Y:S01]  /*53b0*/  HMMA.16816.F32.BF16 R8, R96.reuse, R106, R8 ;  /* 0x0000006a6008723c */ /* 0x040fe20000041808 */
[----:B------:R-:W-:Y:S07]  /*53c0*/  LDSM.16.M88.4 R104, [R209+0x1e000] ;  /* 0x01e00000d168783b */ /* 0x000fee0000000200 */
[C---:B---3--:R-:W-:Y:S01]  /*53d0*/  HMMA.16816.F32.BF16 R12, R96.reuse, R84, R12 ;  /* 0x00000054600c723c */ /* 0x048fe2000004180c */
[----:B-----5:R1:W5:Y:S04]  /*53e0*/  LDG.E R114, [R92.64] ;  /* 0x000000045c727981 */ /* 0x020368000c1e1900 */
[----:B------:R1:W5:Y:S03]  /*53f0*/  LDG.E R113, [R92.64+0x20] ;  /* 0x000020045c717981 */ /* 0x000366000c1e1900 */
[----:B------:R-:W-:Y:S01]  /*5400*/  HMMA.16816.F32.BF16 R16, R96, R86, R16 ;  /* 0x000000566010723c */ /* 0x000fe20000041810 */
[----:B------:R-:W-:Y:S07]  /*5410*/  LDSM.16.M88.4 R84, [R209+0x1e800] ;  /* 0x01e80000d154783b */ /* 0x000fee0000000200 */
[C---:B----4-:R-:W-:Y:S01]  /*5420*/  HMMA.16816.F32.BF16 R4, R100.reuse, R108, R4 ;  /* 0x0000006c6404723c */ /* 0x050fe20000041804 */
[----:B------:R-:W-:Y:S07]  /*5430*/  LDSM.16.M88.4 R96, [R3+0x6000] ;  /* 0x006000000360783b */ /* 0x000fee0000000200 */
[C---:B------:R-:W-:Y:S01]  /*5440*/  HMMA.16816.F32.BF16 R8, R100.reuse, R110, R8 ;  /* 0x0000006e6408723c */ /* 0x040fe20000041808 */
[----:B------:R-:W-:Y:S07]  /*5450*/  LDSM.16.M88.4 R108, [R210+0x1e000] ;  /* 0x01e00000d26c783b */ /* 0x000fee0000000200 */
[C---:B--2---:R-:W-:Y:S01]  /*5460*/  HMMA.16816.F32.BF16 R12, R100.reuse, R88, R12 ;  /* 0x00000058640c723c */ /* 0x044fe2000004180c */
[----:B-1----:R-:W1:Y:S07]  /*5470*/  LDSM.16.M88.4 R92, [R213+0x6000] ;  /* 0x00600000d55c783b */ /* 0x002e6e0000000200 */
[----:B------:R-:W-:Y:S01]  /*5480*/  HMMA.16816.F32.BF16 R16, R100, R90, R16 ;  /* 0x0000005a6410723c */ /* 0x000fe20000041810 */
[----:B------:R-:W2:Y:S07]  /*5490*/  LDSM.16.M88.4 R88, [R210+0x1e800] ;  /* 0x01e80000d258783b */ /* 0x000eae0000000200 */
[C---:B-1----:R-:W-:Y:S08]  /*54a0*/  HMMA.16816.F32.BF16 R4, R92.reuse, R104, R4 ;  /* 0x000000685c04723c */ /* 0x042ff00000041804 */
[C---:B------:R-:W-:Y:S08]  /*54b0*/  HMMA.16816.F32.BF16 R8, R92.reuse, R106, R8 ;  /* 0x0000006a5c08723c */ /* 0x040ff00000041808 */
[C---:B------:R-:W-:Y:S08]  /*54c0*/  HMMA.16816.F32.BF16 R12, R92.reuse, R84, R12 ;  /* 0x000000545c0c723c */ /* 0x040ff0000004180c */
[----:B------:R-:W-:Y:S01]  /*54d0*/  HMMA.16816.F32.BF16 R16, R92, R86, R16 ;  /* 0x000000565c10723c */ /* 0x000fe20000041810 */
[----:B------:R1:W-:Y:S07]  /*54e0*/  LDSM.16.M88.4 R84, [R2+0x6000] ;  /* 0x006000000254783b */ /* 0x0003ee0000000200 */
[C---:B------:R-:W-:Y:S01]  /*54f0*/  HMMA.16816.F32.BF16 R4, R96.reuse, R108, R4 ;  /* 0x0000006c6004723c */ /* 0x040fe20000041804 */
[----:B------:R-:W3:Y:S07]  /*5500*/  LDSM.16.M88.4 R92, [R212+0x1e000] ;  /* 0x01e00000d45c783b */ /* 0x000eee0000000200 */
[C---:B------:R-:W-:Y:S08]  /*5510*/  HMMA.16816.F32.BF16 R8, R96.reuse, R110, R8 ;  /* 0x0000006e6008723c */ /* 0x040ff00000041808 */
[C---:B--2---:R-:W-:Y:S04]  /*5520*/  HMMA.16816.F32.BF16 R12, R96.reuse, R88, R12 ;  /* 0x00000058600c723c */ /* 0x044fe8000004180c */
[----:B-1----:R-:W-:Y:S04]  /*5530*/  IADD3 R2, R112, UR9, RZ ;  /* 0x0000000970027c10 */ /* 0x002fe8000fffe0ff */
[----:B------:R-:W-:Y:S01]  /*5540*/  IABS R100, R2 ;  /* 0x0000000200647213 */ /* 0x000fe20000000000 */
[----:B------:R-:W-:Y:S01]  /*5550*/  HMMA.16816.F32.BF16 R16, R96, R90, R16 ;  /* 0x0000005a6010723c */ /* 0x000fe20000041810 */
[----:B------:R1:W-:Y:S02]  /*5560*/  LDSM.16.M88.4 R88, [R0+0x6000] ;  /* 0x006000000058783b */ /* 0x0003e40000000200 */
[----:B------:R2:W-:Y:S01]  /*5570*/  I2F R107, R100 ;  /* 0x00000064006b7306 */ /* 0x0005e20000201400 */
[C---:B------:R-:W-:Y:S02]  /*5580*/  IADD3 R3, R2.reuse, 0x8, RZ ;  /* 0x0000000802037810 */ /* 0x040fe40007ffe0ff */
[C---:B------:R-:W-:Y:S02]  /*5590*/  IADD3 R105, R2.reuse, 0x7, RZ ;  /* 0x0000000702697810 */ /* 0x040fe40007ffe0ff */
[----:B------:R-:W-:Y:S01]  /*55a0*/  ISETP.GE.AND P1, PT, R3, RZ, PT ;  /* 0x000000ff0300720c */ /* 0x000fe20003f26270 */
[----:B------:R-:W-:Y:S01]  /*55b0*/  LDSM.16.M88.4 R96, [R211+0x1e000] ;  /* 0x01e00000d360783b */ /* 0x000fe20000000200 */
[----:B------:R-:W-:Y:S02]  /*55c0*/  ISETP.GE.AND P0, PT, R105, RZ, PT ;  /* 0x000000ff6900720c */ /* 0x000fe40003f06270 */
[C---:B------:R-:W-:Y:S01]  /*55d0*/  IADD3 R104, R2.reuse, -0x1, RZ ;  /* 0xffffffff02687810 */ /* 0x040fe20007ffe0ff */
[C---:B---3--:R-:W-:Y:S08]  /*55e0*/  HMMA.16816.F32.BF16 R4, R84.reuse, R92, R4 ;  /* 0x0000005c5404723c */ /* 0x048ff00000041804 */
[----:B------:R-:W-:Y:S02]  /*55f0*/  @!P1 IADD3 R3, -R2, -0x8, RZ ;  /* 0xfffffff802039810 */ /* 0x000fe40007ffe1ff */
[----:B------:R-:W-:Y:S01]  /*5600*/  ISETP.GE.AND P1, PT, R104, RZ, PT ;  /* 0x000000ff6800720c */ /* 0x000fe20003f26270 */
[C---:B------:R-:W-:Y:S01]  /*5610*/  HMMA.16816.F32.BF16 R8, R84.reuse, R94, R8 ;  /* 0x0000005e5408723c */ /* 0x040fe20000041808 */
[----:B------:R3:W-:Y:S01]  /*5620*/  I2F R106, R3 ;  /* 0x00000003006a7306 */ /* 0x0007e20000201400 */
[----:B--2---:R-:W2:Y:S01]  /*5630*/  LDSM.16.M88.4 R100, [R212+0x1e800] ;  /* 0x01e80000d464783b */ /* 0x004ea20000000200 */
[C---:B-1----:R-:W-:Y:S02]  /*5640*/  IADD3 R0, R2.reuse, -0x9, RZ ;  /* 0xfffffff702007810 */ /* 0x042fe40007ffe0ff */
[C---:B------:R-:W-:Y:S02]  /*5650*/  @!P0 IADD3 R105, -R2.reuse, -0x7, RZ ;  /* 0xfffffff902698810 */ /* 0x040fe40007ffe1ff */
[C---:B------:R-:W-:Y:S04]  /*5660*/  IADD3 R93, R2.reuse, -0x10, RZ ;  /* 0xfffffff0025d7810 */ /* 0x040fe80007ffe0ff */
[----:B------:R-:W-:Y:S01]  /*5670*/  I2F R105, R105 ;  /* 0x0000006900697306 */ /* 0x000fe20000201400 */
[----:B------:R-:W-:Y:S02]  /*5680*/  @!P1 IADD3 R104, -R2, 0x1, RZ ;  /* 0x0000000102689810 */ /* 0x000fe40007ffe1ff */
[----:B------:R-:W-:Y:S02]  /*5690*/  ISETP.GE.AND P1, PT, R0, RZ, PT ;  /* 0x000000ff0000720c */ /* 0x000fe40003f26270 */
[----:B------:R-:W-:Y:S04]  /*56a0*/  IADD3 R92, R2, -0x11, RZ ;  /* 0xffffffef025c7810 */ /* 0x000fe80007ffe0ff */
[----:B------:R-:W-:Y:S01]  /*56b0*/  ISETP.GE.AND P2, PT, R92, RZ, PT ;  /* 0x000000ff5c00720c */ /* 0x000fe20003f46270 */
[----:B------:R-:W-:Y:S01]  /*56c0*/  I2F R104, R104 ;  /* 0x0000006800687306 */ /* 0x000fe20000201400 */
[C---:B---3--:R-:W-:Y:S05]  /*56d0*/  IADD3 R3, R2.reuse, -0x8, RZ ;  /* 0xfffffff802037810 */ /* 0x048fea0007ffe0ff */
[C---:B------:R-:W-:Y:S02]  /*56e0*/  @!P1 IADD3 R0, -R2.reuse, 0x9, RZ ;  /* 0x0000000902009810 */ /* 0x040fe40007ffe1ff */
[----:B------:R-:W-:Y:S02]  /*56f0*/  ISETP.GE.AND P0, PT, R3, RZ, PT ;  /* 0x000000ff0300720c */ /* 0x000fe40003f06270 */
[----:B------:R1:W-:Y:S02]  /*5700*/  I2F R94, R0 ;  /* 0x00000000005e7306 */ /* 0x0003e40000201400 */
[C---:B------:R-:W-:Y:S08]  /*5710*/  @!P2 IADD3 R92, -R2.reuse, 0x11, RZ ;  /* 0x00000011025ca810 */ /* 0x040ff00007ffe1ff */
[----:B------:R-:W-:Y:S01]  /*5720*/  I2F R92, R92 ;  /* 0x0000005c005c7306 */ /* 0x000fe20000201400 */
[C---:B--2---:R-:W-:Y:S03]  /*5730*/  HMMA.16816.F32.BF16 R12, R84.reuse, R100, R12 ;  /* 0x00000064540c723c */ /* 0x044fe6000004180c */
[C---:B------:R-:W-:Y:S02]  /*5740*/  @!P0 IADD3 R3, -R2.reuse, 0x8, RZ ;  /* 0x0000000802038810 */ /* 0x040fe40007ffe1ff */
[----:B------:R-:W-:Y:S03]  /*5750*/  ISETP.GE.AND P0, PT, R93, RZ, PT ;  /* 0x000000ff5d00720c */ /* 0x000fe60003f06270 */
[----:B------:R-:W-:Y:S01]  /*5760*/  HMMA.16816.F32.BF16 R16, R84, R102, R16 ;  /* 0x000000665410723c */ /* 0x000fe20000041810 */
[----:B------:R2:W-:Y:S01]  /*5770*/  I2F R95, R3 ;  /* 0x00000003005f7306 */ /* 0x0005e20000201400 */
[----:B------:R-:W3:Y:S02]  /*5780*/  LDSM.16.M88.4 R84, [R211+0x1e800] ;  /* 0x01e80000d354783b */ /* 0x000ee40000000200 */
[C---:B-1----:R-:W-:Y:S04]  /*5790*/  IADD3 R0, R2.reuse, -0x19, RZ ;  /* 0xffffffe702007810 */ /* 0x042fe80007ffe0ff */
[C---:B------:R-:W-:Y:S05]  /*57a0*/  HMMA.16816.F32.BF16 R4, R88.reuse, R96, R4 ;  /* 0x000000605804723c */ /* 0x040fea0000041804 */
[----:B------:R-:W-:Y:S02]  /*57b0*/  @!P0 IADD3 R93, -R2, 0x10, RZ ;  /* 0x00000010025d8810 */ /* 0x000fe40007ffe1ff */
[----:B------:R-:W-:Y:S01]  /*57c0*/  ISETP.GE.AND P0, PT, R0, RZ, PT ;  /* 0x000000ff0000720c */ /* 0x000fe20003f06270 */
[C---:B------:R-:W-:Y:S03]  /*57d0*/  HMMA.16816.F32.BF16 R8, R88.reuse, R98, R8 ;  /* 0x000000625808723c */ /* 0x040fe60000041808 */
[----:B------:R-:W-:Y:S01]  /*57e0*/  I2F R93, R93 ;  /* 0x0000005d005d7306 */ /* 0x000fe20000201400 */
[C---:B--2---:R-:W-:Y:S08]  /*57f0*/  IADD3 R3, R2.reuse, -0x18, RZ ;  /* 0xffffffe802037810 */ /* 0x044ff00007ffe0ff */
[----:B------:R-:W-:Y:S02]  /*5800*/  @!P0 IADD3 R0, -R2, 0x19, RZ ;  /* 0x0000001902008810 */ /* 0x000fe40007ffe1ff */
[----:B------:R-:W-:Y:S02]  /*5810*/  ISETP.GE.AND P1, PT, R3, RZ, PT ;  /* 0x000000ff0300720c */ /* 0x000fe40003f26270 */
[----:B------:R-:W-:Y:S01]  /*5820*/  FMUL.FTZ R4, R4, c[0x0][0x2ec] ;  /* 0x0000bb0004047a20 */ /* 0x000fe20000410000 */
[----:B------:R-:W-:Y:S01]  /*5830*/  PLOP3.LUT P0, PT, PT, PT, UP0, 0x80, 0x0 ;  /* 0x000000000000781c */ /* 0x000fe20003f0f008 */
[----:B------:R-:W-:Y:S01]  /*5840*/  I2F R0, R0 ;  /* 0x0000000000007306 */ /* 0x000fe20000201400 */
[----:B------:R-:W-:Y:S05]  /*5850*/  FMUL.FTZ R5, R5, c[0x0][0x2ec] ;  /* 0x0000bb0005057a20 */ /* 0x000fea0000410000 */
[----:B------:R-:W-:Y:S01]  /*5860*/  FMUL.FTZ R10, R10, c[0x0][0x2ec] ;  /* 0x0000bb000a0a7a20 */ /* 0x000fe20000410000 */
[C---:B---3--:R-:W-:Y:S03]  /*5870*/  HMMA.16816.F32.BF16 R12, R88.reuse, R84, R12 ;  /* 0x00000054580c723c */ /* 0x048fe6000004180c */
[----:B------:R1:W2:Y:S01]  /*5880*/  MUFU.TANH R99, R10 ;  /* 0x0000000a00637308 */ /* 0x0002a20000002400 */
[----:B------:R-:W-:Y:S01]  /*5890*/  FMUL.FTZ R9, R9, c[0x0][0x2ec] ;  /* 0x0000bb0009097a20 */ /* 0x000fe20000410000 */
[----:B------:R-:W-:Y:S01]  /*58a0*/  @!P1 IADD3 R3, -R2, 0x18, RZ ;  /* 0x0000001802039810 */ /* 0x000fe20007ffe1ff */
[----:B------:R-:W-:Y:S02]  /*58b0*/  FMUL.FTZ R2, R6, c[0x0][0x2ec] ;  /* 0x0000bb0006027a20 */ /* 0x000fe40000410000 */
[----:B------:R-:W-:Y:S01]  /*58c0*/  FMUL.FTZ R6, R7, c[0x0][0x2ec] ;  /* 0x0000bb0007067a20 */ /* 0x000fe20000410000 */
[----:B------:R-:W-:Y:S04]  /*58d0*/  HMMA.16816.F32.BF16 R16, R88, R86, R16 ;  /* 0x000000565810723c */ /* 0x000fe80000041810 */
[----:B------:R3:W4:Y:S01]  /*58e0*/  MUFU.TANH R97, R9 ;  /* 0x0000000900617308 */ /* 0x0007220000002400 */
[----:B------:R-:W-:Y:S02]  /*58f0*/  FMUL.FTZ R8, R8, c[0x0][0x2ec] ;  /* 0x0000bb0008087a20 */ /* 0x000fe40000410000 */
[----:B------:R-:W-:Y:S07]  /*5900*/  FMUL.FTZ R7, R11, c[0x0][0x2ec] ;  /* 0x0000bb000b077a20 */ /* 0x000fee0000410000 */
[----:B------:R-:W4:Y:S01]  /*5910*/  MUFU.TANH R2, R2 ;  /* 0x0000000200027308 */ /* 0x000f220000002400 */
[----:B------:R-:W-:Y:S02]  /*5920*/  FMUL.FTZ R13, R13, c[0x0][0x2ec] ;  /* 0x0000bb000d0d7a20 */ /* 0x000fe40000410000 */
[----:B-1----:R-:W-:Y:S02]  /*5930*/  FMUL.FTZ R10, R14, c[0x0][0x2ec] ;  /* 0x0000bb000e0a7a20 */ /* 0x002fe40000410000 */
[----:B------:R-:W-:Y:S05]  /*5940*/  FMUL.FTZ R12, R12, c[0x0][0x2ec] ;  /* 0x0000bb000c0c7a20 */ /* 0x000fea0000410000 */
[----:B------:R-:W1:Y:S01]  /*5950*/  MUFU.TANH R6, R6 ;  /* 0x0000000600067308 */ /* 0x000e620000002400 */
[----:B------:R-:W-:Y:S02]  /*5960*/  FMUL.FTZ R14, R17, c[0x0][0x2ec] ;  /* 0x0000bb00110e7a20 */ /* 0x000fe40000410000 */
[----:B------:R-:W-:Y:S02]  /*5970*/  FMUL.FTZ R11, R19, c[0x0][0x2ec] ;  /* 0x0000bb00130b7a20 */ /* 0x000fe40000410000 */
[----:B---3--:R-:W-:Y:S02]  /*5980*/  FMUL.FTZ R9, R15, c[0x0][0x2ec] ;  /* 0x0000bb000f097a20 */ /* 0x008fe40000410000 */
[----:B------:R-:W-:Y:S02]  /*5990*/  FMUL.FTZ R15, R16, c[0x0][0x2ec] ;  /* 0x0000bb00100f7a20 */ /* 0x000fe40000410000 */
[----:B------:R-:W-:Y:S01]  /*59a0*/  FMUL.FTZ R18, R18, c[0x0][0x2ec] ;  /* 0x0000bb0012127a20 */ /* 0x000fe20000410000 */
[----:B------:R-:W3:Y:S01]  /*59b0*/  MUFU.TANH R4, R4 ;  /* 0x0000000400047308 */ /* 0x000ee20000002400 */
[----:B--2---:R-:W-:Y:S02]  /*59c0*/  FFMA.FTZ R19, R107, -UR6, R99 ;  /* 0x800000066b137c23 */ /* 0x004fe40008010063 */
[----:B----4-:R-:W-:Y:S02]  /*59d0*/  FFMA.FTZ R90, R94, -UR6, R97 ;  /* 0x800000065e5a7c23 */ /* 0x010fe40008010061 */
[----:B------:R-:W-:Y:S05]  /*59e0*/  FFMA.FTZ R85, R106, -UR6, R2 ;  /* 0x800000066a557c23 */ /* 0x000fea0008010002 */
[----:B------:R2:W4:Y:S01]  /*59f0*/  MUFU.TANH R98, R5 ;  /* 0x0000000500627308 */ /* 0x0005220000002400 */
[----:B-1----:R-:W-:Y:S09]  /*5a00*/  FFMA.FTZ R84, R105, -UR6, R6 ;  /* 0x8000000669547c23 */ /* 0x002ff20008010006 */
[----:B------:R1:W-:Y:S10]  /*5a10*/  MUFU.TANH R88, R13 ;  /* 0x0000000d00587308 */ /* 0x0003f40000002400 */
[----:B------:R-:W4:Y:S01]  /*5a20*/  MUFU.TANH R96, R8 ;  /* 0x0000000800607308 */ /* 0x000f220000002400 */
[----:B--2---:R-:W-:Y:S02]  /*5a30*/  FFMA.FTZ R5, -R2, R2, 1 ;  /* 0x3f80000002057423 */ /* 0x004fe40000010102 */
[----:B------:R-:W-:Y:S02]  /*5a40*/  FFMA.FTZ R2, -R6, R6, 1 ;  /* 0x3f80000006027423 */ /* 0x000fe40000010106 */
[----:B---3--:R-:W-:Y:S05]  /*5a50*/  FFMA.FTZ R6, -R4, R4, 1 ;  /* 0x3f80000004067423 */ /* 0x008fea0000010104 */
[----:B------:R-:W-:Y:S01]  /*5a60*/  I2F R3, R3 ;  /* 0x0000000300037306 */ /* 0x000fe20000201400 */
[----:B------:R-:W-:Y:S02]  /*5a70*/  FMUL.FTZ R125, R2, c[0x0][0x2ec] ;  /* 0x0000bb00027d7a20 */ /* 0x000fe40000410000 */
[----:B------:R-:W-:Y:S02]  /*5a80*/  FFMA.FTZ R2, -R97, R97, 1 ;  /* 0x3f80000061027423 */ /* 0x000fe40000010161 */
[----:B-1----:R-:W-:Y:S02]  /*5a90*/  FFMA.FTZ R13, R107, -UR6, R4 ;  /* 0x800000066b0d7c23 */ /* 0x002fe40008010004 */
[----:B----4-:R-:W-:Y:S02]  /*5aa0*/  FFMA.FTZ R4, -R98, R98, 1 ;  /* 0x3f80000062047423 */ /* 0x010fe40000010162 */
[----:B------:R-:W-:Y:S01]  /*5ab0*/  FMUL.FTZ R126, R5, c[0x0][0x2ec] ;  /* 0x0000bb00057e7a20 */ /* 0x000fe20000410000 */
[----:B------:R-:W-:Y:S01]  /*5ac0*/  MUFU.TANH R7, R7 ;  /* 0x0000000700077308 */ /* 0x000fe20000002400 */
[----:B------:R-:W-:Y:S02]  /*5ad0*/  FMUL.FTZ R117, R4, c[0x0][0x2ec] ;  /* 0x0000bb0004757a20 */ /* 0x000fe40000410000 */
[----:B------:R-:W-:Y:S02]  /*5ae0*/  FMUL.FTZ R119, R6, c[0x0][0x2ec] ;  /* 0x0000bb0006777a20 */ /* 0x000fe40000410000 */
[----:B------:R-:W-:Y:S02]  /*5af0*/  FFMA.FTZ R4, -R96, R96, 1 ;  /* 0x3f80000060047423 */ /* 0x000fe40000010160 */
[----:B------:R-:W-:Y:S02]  /*5b00*/  FFMA.FTZ R8, -R99, R99, 1 ;  /* 0x3f80000063087423 */ /* 0x000fe40000010163 */
[----:B------:R-:W-:Y:S01]  /*5b10*/  FMUL.FTZ R128, R4, c[0x0][0x2ec] ;  /* 0x0000bb0004807a20 */ /* 0x000fe20000410000 */
[----:B------:R-:W1:Y:S01]  /*5b20*/  MUFU.TANH R10, R10 ;  /* 0x0000000a000a7308 */ /* 0x000e620000002400 */
[----:B------:R-:W-:Y:S02]  /*5b30*/  FMUL.FTZ R127, R2, c[0x0][0x2ec] ;  /* 0x0000bb00027f7a20 */ /* 0x000fe40000410000 */
[----:B------:R-:W-:Y:S02]  /*5b40*/  FFMA.FTZ R5, -R88, R88, 1 ;  /* 0x3f80000058057423 */ /* 0x000fe40000010158 */
[----:B------:R-:W-:Y:S02]  /*5b50*/  FFMA.FTZ R91, R95, -UR6, R96 ;  /* 0x800000065f5b7c23 */ /* 0x000fe40008010060 */
[----:B------:R-:W-:Y:S02]  /*5b60*/  FFMA.FTZ R88, R92, -UR6, R88 ;  /* 0x800000065c587c23 */ /* 0x000fe40008010058 */
[----:B------:R-:W-:Y:S01]  /*5b70*/  FMUL.FTZ R130, R8, c[0x0][0x2ec] ;  /* 0x0000bb0008827a20 */ /* 0x000fe20000410000 */
[----:B------:R-:W2:Y:S01]  /*5b80*/  MUFU.TANH R9, R9 ;  /* 0x0000000900097308 */ /* 0x000ea20000002400 */
[----:B------:R-:W-:Y:S09]  /*5b90*/  FMUL.FTZ R115, R5, c[0x0][0x2ec] ;  /* 0x0000bb0005737a20 */ /* 0x000ff20000410000 */
[----:B------:R-:W3:Y:S01]  /*5ba0*/  MUFU.TANH R89, R12 ;  /* 0x0000000c00597308 */ /* 0x000ee20000002400 */
[----:B-1----:R-:W-:Y:S02]  /*5bb0*/  FFMA.FTZ R17, R95, -UR6, R10 ;  /* 0x800000065f117c23 */ /* 0x002fe4000801000a */
[----:B------:R-:W-:Y:S04]  /*5bc0*/  FFMA.FTZ R10, -R10, R10, 1 ;  /* 0x3f8000000a0a7423 */ /* 0x000fe8000001010a */
[----:B------:R-:W-:Y:S03]  /*5bd0*/  FMUL.FTZ R124, R10, c[0x0][0x2ec] ;  /* 0x0000bb000a7c7a20 */ /* 0x000fe60000410000 */
[----:B------:R-:W1:Y:S01]  /*5be0*/  MUFU.TANH R15, R15 ;  /* 0x0000000f000f7308 */ /* 0x000e620000002400 */
[----:B--2---:R-:W-:Y:S02]  /*5bf0*/  FFMA.FTZ R16, R94, -UR6, R9 ;  /* 0x800000065e107c23 */ /* 0x004fe40008010009 */
[----:B------:R-:W-:Y:S04]  /*5c00*/  FFMA.FTZ R9, -R9, R9, 1 ;  /* 0x3f80000009097423 */ /* 0x000fe80000010109 */
[----:B------:R-:W-:Y:S03]  /*5c10*/  FMUL.FTZ R123, R9, c[0x0][0x2ec] ;  /* 0x0000bb00097b7a20 */ /* 0x000fe60000410000 */
[----:B------:R2:W4:Y:S01]  /*5c20*/  MUFU.TANH R86, R18 ;  /* 0x0000001200567308 */ /* 0x0005220000002400 */
[----:B---3--:R-:W-:Y:S02]  /*5c30*/  FFMA.FTZ R6, -R89, R89, 1 ;  /* 0x3f80000059067423 */ /* 0x008fe40000010159 */
[----:B------:R-:W-:Y:S02]  /*5c40*/  FFMA.FTZ R12, R104, -UR6, R98 ;  /* 0x80000006680c7c23 */ /* 0x000fe40008010062 */
[----:B------:R-:W-:Y:S02]  /*5c50*/  FFMA.FTZ R89, R93, -UR6, R89 ;  /* 0x800000065d597c23 */ /* 0x000fe40008010059 */
[----:B------:R-:W-:Y:S03]  /*5c60*/  FMUL.FTZ R116, R6, c[0x0][0x2ec] ;  /* 0x0000bb0006747a20 */ /* 0x000fe60000410000 */
[----:B------:R-:W3:Y:S01]  /*5c70*/  MUFU.TANH R14, R14 ;  /* 0x0000000e000e7308 */ /* 0x000ee20000002400 */
[----:B-1----:R-:W-:Y:S02]  /*5c80*/  FFMA.FTZ R87, R3, -UR6, R15 ;  /* 0x8000000603577c23 */ /* 0x002fe4000801000f */
[----:B------:R-:W-:Y:S04]  /*5c90*/  FFMA.FTZ R4, -R15, R15, 1 ;  /* 0x3f8000000f047423 */ /* 0x000fe8000001010f */
[----:B------:R-:W-:Y:S03]  /*5ca0*/  FMUL.FTZ R121, R4, c[0x0][0x2ec] ;  /* 0x0000bb0004797a20 */ /* 0x000fe60000410000 */
[----:B------:R-:W1:Y:S01]  /*5cb0*/  MUFU.TANH R11, R11 ;  /* 0x0000000b000b7308 */ /* 0x000e620000002400 */
[----:B--2---:R-:W-:Y:S02]  /*5cc0*/  FFMA.FTZ R18, R104, -UR6, R7 ;  /* 0x8000000668127c23 */ /* 0x004fe40008010007 */
[----:B------:R-:W-:Y:S02]  /*5cd0*/  FFMA.FTZ R7, -R7, R7, 1 ;  /* 0x3f80000007077423 */ /* 0x000fe40000010107 */
[----:B----4-:R-:W-:Y:S02]  /*5ce0*/  FFMA.FTZ R15, R93, -UR6, R86 ;  /* 0x800000065d0f7c23 */ /* 0x010fe40008010056 */
[----:B------:R-:W-:Y:S02]  /*5cf0*/  FFMA.FTZ R3, -R86, R86, 1 ;  /* 0x3f80000056037423 */ /* 0x000fe40000010156 */
[----:B------:R-:W-:Y:S02]  /*5d00*/  FMUL.FTZ R129, R7, c[0x0][0x2ec] ;  /* 0x0000bb0007817a20 */ /* 0x000fe40000410000 */
[----:B---3--:R-:W-:Y:S02]  /*5d10*/  FFMA.FTZ R86, R0, -UR6, R14 ;  /* 0x8000000600567c23 */ /* 0x008fe4000801000e */
[----:B------:R-:W-:Y:S02]  /*5d20*/  FFMA.FTZ R2, -R14, R14, 1 ;  /* 0x3f8000000e027423 */ /* 0x000fe4000001010e */
[----:B------:R-:W-:Y:S02]  /*5d30*/  FMUL.FTZ R122, R3, c[0x0][0x2ec] ;  /* 0x0000bb00037a7a20 */ /* 0x000fe40000410000 */
[----:B------:R-:W-:Y:S02]  /*5d40*/  FMUL.FTZ R118, R2, c[0x0][0x2ec] ;  /* 0x0000bb0002767a20 */ /* 0x000fe40000410000 */
[----:B-1----:R-:W-:Y:S02]  /*5d50*/  FFMA.FTZ R0, -R11, R11, 1 ;  /* 0x3f8000000b007423 */ /* 0x002fe4000001010b */
[----:B------:R-:W-:Y:S02]  /*5d60*/  FFMA.FTZ R14, R92, -UR6, R11 ;  /* 0x800000065c0e7c23 */ /* 0x000fe4000801000b */
[----:B------:R-:W-:Y:S01]  /*5d70*/  FMUL.FTZ R120, R0, c[0x0][0x2ec] ;  /* 0x0000bb0000787a20 */ /* 0x000fe20000410000 */
        /* <DEDUP_REMOVED lines=13> */
.L_x_1959:
[----:B------:R-:W-:Y:S01]  /*5e50*/  IADD3 R2, R252, UR9, RZ ;  /* 0x00000009fc027c10 */ /* 0x000fe2000fffe0ff */
[----:B------:R-:W2:Y:S01]  /*5e60*/  LDL R5, [R1+0x4] ;  /* 0x0000040001057983 */ /* 0x000ea20000100800 */
[----:B------:R-:W-:Y:S01]  /*5e70*/  UIADD3 UR13, UR8, 0x1, -UR12 ;  /* 0x00000001080d7890 */ /* 0x000fe2000fffe80c */
[----:B------:R-:W-:Y:S01]  /*5e80*/  IMAD.U32 R0, RZ, RZ, UR22 ;  /* 0x00000016ff007e24 */ /* 0x000fe2000f8e00ff */
[C---:B------:R-:W-:Y:S01]  /*5e90*/  IADD3 R3, R2.reuse, 0x8, RZ ;  /* 0x0000000802037810 */ /* 0x040fe20007ffe0ff */
[----:B------:R-:W-:Y:S02]  /*5ea0*/  UIADD3 UR11, -UR10, UR8, -UR12 ;  /* 0x000000080a0b7290 */ /* 0x000fe4000fffe90c */
[----:B------:R-:W-:Y:S02]  /*5eb0*/  UIADD3 UR9, UR13, UR42, URZ ;  /* 0x0000002a0d097290 */ /* 0x000fe4000fffe03f */
[----:B------:R-:W-:Y:S02]  /*5ec0*/  UMOV UR14, UR10 ;  /* 0x0000000a000e7c82 */ /* 0x000fe40008000000 */
[C---:B------:R-:W-:Y:S02]  /*5ed0*/  IADD3 R4, R2.reuse, UR11, RZ ;  /* 0x0000000b02047c10 */ /* 0x040fe4000fffe0ff */
[----:B------:R-:W-:Y:S02]  /*5ee0*/  IADD3 R94, R2, UR9, RZ ;  /* 0x00000009025e7c10 */ /* 0x000fe4000fffe0ff */
[----:B------:R-:W-:Y:S02]  /*5ef0*/  IMNMX R2, RZ, R4, !PT ;  /* 0x00000004ff027217 */ /* 0x000fe40007800200 */
[C---:B------:R-:W-:Y:S02]  /*5f00*/  IADD3 R93, R3.reuse, UR11, RZ ;  /* 0x0000000b035d7c10 */ /* 0x040fe4000fffe0ff */
[----:B------:R-:W-:Y:S02]  /*5f10*/  IMNMX R4, R94, UR8, PT ;  /* 0x000000085e047c17 */ /* 0x000fe4000b800200 */
[----:B------:R-:W-:Y:S02]  /*5f20*/  IADD3 R92, R3, UR9, RZ ;  /* 0x00000009035c7c10 */ /* 0x000fe4000fffe0ff */
[----:B------:R-:W-:Y:S01]  /*5f30*/  IMNMX R3, RZ, R93, !PT ;  /* 0x0000005dff037217 */ /* 0x000fe20007800200 */
[----:B--2---:R-:W-:Y:S05]  /*5f40*/  IMAD R0, R0, 0x40, R5 ;  /* 0x0000004000007824 */ /* 0x004fea00078e0205 */
[C---:B------:R-:W-:Y:S02]  /*5f50*/  IADD3 R11, R0.reuse, 0x1, RZ ;  /* 0x00000001000b7810 */ /* 0x040fe40007ffe0ff */
[CC--:B------:R-:W-:Y:S02]  /*5f60*/  ISETP.GE.AND P1, PT, R0.reuse, R2.reuse, PT ;  /* 0x000000020000720c */ /* 0x0c0fe40003f26270 */
[C---:B------:R-:W-:Y:S02]  /*5f70*/  ISETP.GE.AND P0, PT, R11.reuse, R2, PT ;  /* 0x000000020b00720c */ /* 0x040fe40003f06270 */
[C---:B------:R-:W-:Y:S02]  /*5f80*/  IADD3 R10, R0.reuse, 0x8, RZ ;  /* 0x00000008000a7810 */ /* 0x040fe40007ffe0ff */
[C---:B------:R-:W-:Y:S02]  /*5f90*/  IADD3 R9, R0.reuse, 0x9, RZ ;  /* 0x0000000900097810 */ /* 0x040fe40007ffe0ff */
[C---:B------:R-:W-:Y:S02]  /*5fa0*/  IADD3 R8, R0.reuse, 0x10, RZ ;  /* 0x0000001000087810 */ /* 0x040fe40007ffe0ff */
[C---:B------:R-:W-:Y:S02]  /*5fb0*/  IADD3 R7, R0.reuse, 0x11, RZ ;  /* 0x0000001100077810 */ /* 0x040fe40007ffe0ff */
[C---:B------:R-:W-:Y:S02]  /*5fc0*/  IADD3 R6, R0.reuse, 0x18, RZ ;  /* 0x0000001800067810 */ /* 0x040fe40007ffe0ff */
[C---:B------:R-:W-:Y:S02]  /*5fd0*/  IADD3 R5, R0.reuse, 0x19, RZ ;  /* 0x0000001900057810 */ /* 0x040fe40007ffe0ff */
        /* <DEDUP_REMOVED lines=47> */
.L_x_1960:
        /* <DEDUP_REMOVED lines=29> */
[----:B------:R-:W1:Y:S10]  /*64a0*/  MUFU.EX2 R201, R12 ;  /* 0x0000000c00c97308 */ /* 0x000e740000000800 */
[----:B------:R-:W-:Y:S10]  /*64b0*/  MUFU.EX2 R200, R91 ;  /* 0x0000005b00c87308 */ /* 0x000ff40000000800 */
[----:B------:R-:W2:Y:S10]  /*64c0*/  MUFU.EX2 R199, R90 ;  /* 0x0000005a00c77308 */ /* 0x000eb40000000800 */
[----:B------:R2:W-:Y:S10]  /*64d0*/  MUFU.EX2 R207, R2 ;  /* 0x0000000200cf7308 */ /* 0x0005f40000000800 */
[----:B------:R-:W-:Y:S10]  /*64e0*/  MUFU.EX2 R197, R19 ;  /* 0x0000001300c57308 */ /* 0x000ff40000000800 */
[----:B------:R-:W3:Y:S10]  /*64f0*/  MUFU.EX2 R131, R18 ;  /* 0x0000001200837308 */ /* 0x000ef40000000800 */
[----:B------:R3:W-:Y:S10]  /*6500*/  MUFU.EX2 R203, R0 ;  /* 0x0000000000cb7308 */ /* 0x0007f40000000800 */
[----:B------:R-:W-:Y:S10]  /*6510*/  MUFU.EX2 R237, R89 ;  /* 0x0000005900ed7308 */ /* 0x000ff40000000800 */
[----:B------:R-:W4:Y:S10]  /*6520*/  MUFU.EX2 R233, R88 ;  /* 0x0000005800e97308 */ /* 0x000f340000000800 */
[----:B------:R-:W-:Y:S10]  /*6530*/  MUFU.EX2 R206, R17 ;  /* 0x0000001100ce7308 */ /* 0x000ff40000000800 */
[----:B------:R-:W2:Y:S10]  /*6540*/  MUFU.EX2 R205, R16 ;  /* 0x0000001000cd7308 */ /* 0x000eb40000000800 */
[----:B------:R-:W4:Y:S10]  /*6550*/  MUFU.EX2 R236, R87 ;  /* 0x0000005700ec7308 */ /* 0x000f340000000800 */
[----:B------:R-:W4:Y:S01]  /*6560*/  MUFU.EX2 R204, R15 ;  /* 0x0000000f00cc7308 */ /* 0x000f220000000800 */
[----:B-1----:R-:W-:Y:S02]  /*6570*/  F2FP.BF16.PACK_AB R4, R201, R202 ;  /* 0x000000cac904723e */ /* 0x002fe400000010ff */
[----:B------:R-:W-:Y:S02]  /*6580*/  F2FP.BF16.PACK_AB R3, R196, R198 ;  /* 0x000000c6c403723e */ /* 0x000fe400000010ff */
[----:B--2---:R-:W-:Y:S01]  /*6590*/  F2FP.BF16.PACK_AB R2, R199, R200 ;  /* 0x000000c8c702723e */ /* 0x004fe200000010ff */
[----:B------:R1:W-:Y:S01]  /*65a0*/  STS [R238+0x2a000], R4 ;  /* 0x02a00004ee007388 */ /* 0x0003e20000000800 */
[----:B---3--:R-:W-:Y:S02]  /*65b0*/  F2FP.BF16.PACK_AB R0, R131, R197 ;  /* 0x000000c58300723e */ /* 0x008fe400000010ff */
[----:B----4-:R-:W-:Y:S03]  /*65c0*/  F2FP.BF16.PACK_AB R5, R233, R237 ;  /* 0x000000ede905723e */ /* 0x010fe600000010ff */
[----:B------:R2:W-:Y:S06]  /*65d0*/  STS [R238+0x2a400], R3 ;  /* 0x02a40003ee007388 */ /* 0x0005ec0000000800 */
[----:B------:R3:W-:Y:S06]  /*65e0*/  STS [R241+0x2a000], R2 ;  /* 0x02a00002f1007388 */ /* 0x0007ec0000000800 */
[----:B------:R4:W-:Y:S06]  /*65f0*/  STS [R241+0x2a400], R0 ;  /* 0x02a40000f1007388 */ /* 0x0009ec0000000800 */
[----:B------:R-:W-:Y:S01]  /*6600*/  STS [R239+0x2a000], R5 ;  /* 0x02a00005ef007388 */ /* 0x000fe20000000800 */
[----:B-1----:R-:W-:Y:S05]  /*6610*/  F2FP.BF16.PACK_AB R4, R205, R206 ;  /* 0x000000cecd04723e */ /* 0x002fea00000010ff */
[----:B------:R-:W-:Y:S01]  /*6620*/  STS [R239+0x2a400], R4 ;  /* 0x02a40004ef007388 */ /* 0x000fe20000000800 */
[----:B--2---:R-:W-:Y:S05]  /*6630*/  F2FP.BF16.PACK_AB R3, R207, R236 ;  /* 0x000000eccf03723e */ /* 0x004fea00000010ff */
[----:B------:R-:W-:Y:S01]  /*6640*/  STS [R240+0x2a000], R3 ;  /* 0x02a00003f0007388 */ /* 0x000fe20000000800 */
[----:B---3--:R-:W-:Y:S05]  /*6650*/  F2FP.BF16.PACK_AB R2, R203, R204 ;  /* 0x000000cccb02723e */ /* 0x008fea00000010ff */
[----:B------:R1:W-:Y:S01]  /*6660*/  STS [R240+0x2a400], R2 ;  /* 0x02a40002f0007388 */ /* 0x0003e20000000800 */
[----:B----4-:R-:W-:Y:S04]  /*6670*/  SHF.L.U32 R0, R222, 0x1, RZ ;  /* 0x00000001de007819 */ /* 0x010fe800000006ff */
[CC--:B------:R-:W-:Y:S01]  /*6680*/  IADD3 R112, R216.reuse, R0.reuse, RZ ;  /* 0x00000000d8707210 */ /* 0x0c0fe20007ffe0ff */
[----:B------:R-:W-:Y:S06]  /*6690*/  LDSM.16.M88.4 R16, [R0+0x10000] ;  /* 0x010000000010783b */ /* 0x000fec0000000200 */
[----:B------:R-:W2:Y:S06]  /*66a0*/  LDSM.16.M88.4 R8, [R209+0x20000] ;  /* 0x02000000d108783b */ /* 0x000eac0000000200 */
[----:B------:R-:W3:Y:S06]  /*66b0*/  LDSM.16.M88.4 R84, [R209+0x20800] ;  /* 0x02080000d154783b */ /* 0x000eec0000000200 */
[----:B------:R-:W-:Y:S01]  /*66c0*/  LDSM.16.M88.4 R92, [R210+0x20000] ;  /* 0x02000000d25c783b */ /* 0x000fe20000000200 */
[----:B-1----:R-:W-:Y:S04]  /*66d0*/  IADD3 R2, R217, R0, RZ ;  /* 0x00000000d9027210 */ /* 0x002fe80007ffe0ff */
[----:B------:R-:W-:Y:S01]  /*66e0*/  IADD3 R3, R216, R2, RZ ;  /* 0x00000002d8037210 */ /* 0x000fe20007ffe0ff */
[----:B------:R-:W1:Y:S06]  /*66f0*/  LDSM.16.M88.4 R88, [R2+0x10000] ;  /* 0x010000000258783b */ /* 0x000e6c0000000200 */
[----:B------:R-:W4:Y:S06]  /*6700*/  LDSM.16.M88.4 R96, [R210+0x20800] ;  /* 0x02080000d260783b */ /* 0x000f2c0000000200 */
[----:B------:R-:W-:Y:S06]  /*6710*/  LDSM.16.M88.4 R100, [R212+0x20000] ;  /* 0x02000000d464783b */ /* 0x000fec0000000200 */
[----:B------:R-:W-:Y:S01]  /*6720*/  LDSM.16.M88.4 R104, [R212+0x20800] ;  /* 0x02080000d468783b */ /* 0x000fe20000000200 */
[C---:B--2---:R-:W-:Y:S05]  /*6730*/  HMMA.16816.F32.BF16 R4, R16.reuse, R8, RZ ;  /* 0x000000081004723c */ /* 0x044fea00000418ff */
[----:B------:R-:W-:Y:S03]  /*6740*/  LDSM.16.M88.4 R108, [R210+0x26000] ;  /* 0x02600000d26c783b */ /* 0x000fe60000000200 */
[C---:B------:R-:W-:Y:S08]  /*6750*/  HMMA.16816.F32.BF16 R8, R16.reuse, R10, RZ ;  /* 0x0000000a1008723c */ /* 0x040ff000000418ff */
[C---:B---3--:R-:W-:Y:S08]  /*6760*/  HMMA.16816.F32.BF16 R12, R16.reuse, R84, RZ ;  /* 0x00000054100c723c */ /* 0x048ff000000418ff */
[----:B------:R-:W-:Y:S01]  /*6770*/  HMMA.16816.F32.BF16 R16, R16, R86, RZ ;  /* 0x000000561010723c */ /* 0x000fe200000418ff */
[----:B------:R-:W2:Y:S07]  /*6780*/  LDSM.16.M88.4 R84, [R112+0x10000] ;  /* 0x010000007054783b */ /* 0x000eae0000000200 */
[C---:B-1----:R-:W-:Y:S08]  /*6790*/  HMMA.16816.F32.BF16 R4, R88.reuse, R92, R4 ;  /* 0x0000005c5804723c */ /* 0x042ff00000041804 */
[C---:B------:R-:W-:Y:S01]  /*67a0*/  HMMA.16816.F32.BF16 R8, R88.reuse, R94, R8 ;  /* 0x0000005e5808723c */ /* 0x040fe20000041808 */
[----:B------:R-:W-:Y:S07]  /*67b0*/  LDSM.16.M88.4 R92, [R211+0x20000] ;  /* 0x02000000d35c783b */ /* 0x000fee0000000200 */
[C---:B----4-:R-:W-:Y:S08]  /*67c0*/  HMMA.16816.F32.BF16 R12, R88.reuse, R96, R12 ;  /* 0x00000060580c723c */ /* 0x050ff0000004180c */
[----:B------:R-:W-:Y:S01]  /*67d0*/  HMMA.16816.F32.BF16 R16, R88, R98, R16 ;  /* 0x000000625810723c */ /* 0x000fe20000041810 */
[----:B------:R-:W1:Y:S06]  /*67e0*/  LDSM.16.M88.4 R88, [R3+0x10000] ;  /* 0x010000000358783b */ /* 0x000e6c0000000200 */
        /* <DEDUP_REMOVED lines=62> */
[----:B------:R2:W4:Y:S06]  /*6bd0*/  LDSM.16.M88.4 R84, [R0+0x16000] ;  /* 0x016000000054783b */ /* 0x00052c0000000200 */
[----:B------:R-:W4:Y:S01]  /*6be0*/  LDSM.16.M88.4 R104, [R209+0x26800] ;  /* 0x02680000d168783b */ /* 0x000f220000000200 */
[C---:B-1----:R-:W-:Y:S08]  /*6bf0*/  HMMA.16816.F32.BF16 R4, R88.reuse, R92, R4 ;  /* 0x0000005c5804723c */ /* 0x042ff00000041804 */
[C---:B------:R-:W-:Y:S01]  /*6c00*/  HMMA.16816.F32.BF16 R8, R88.reuse, R94, R8 ;  /* 0x0000005e5808723c */ /* 0x040fe20000041808 */
[----:B------:R-:W1:Y:S07]  /*6c10*/  LDSM.16.M88.4 R92, [R2+0x16000] ;  /* 0x01600000025c783b */ /* 0x000e6e0000000200 */
[C---:B---3--:R-:W-:Y:S04]  /*6c20*/  HMMA.16816.F32.BF16 R12, R88.reuse, R96, R12 ;  /* 0x00000060580c723c */ /* 0x048fe8000004180c */
[----:B--2---:R-:W-:Y:S04]  /*6c30*/  LEA R0, -R251, RZ, 0x6 ;  /* 0x000000fffb007211 */ /* 0x004fe800078e31ff */
[----:B------:R-:W-:Y:S01]  /*6c40*/  HMMA.16816.F32.BF16 R16, R88, R98, R16 ;  /* 0x000000625810723c */ /* 0x000fe20000041810 */
[----:B------:R-:W2:Y:S03]  /*6c50*/  LDSM.16.M88.4 R88, [R210+0x26800] ;  /* 0x02680000d258783b */ /* 0x000ea60000000200 */
[C---:B------:R-:W-:Y:S03]  /*6c60*/  LEA R224, P0, R0.reuse, R224, 0x2 ;  /* 0x000000e000e07211 */ /* 0x040fe600078010ff */
[----:B------:R-:W-:Y:S01]  /*6c70*/  LDSM.16.M88.4 R96, [R112+0x16000] ;  /* 0x016000007060783b */ /* 0x000fe20000000200 */
[----:B------:R-:W-:Y:S01]  /*6c80*/  LEA.HI.X.SX32 R225, R0, R225, 0x2, P0 ;  /* 0x000000e100e17211 */ /* 0x000fe200000f16ff */
[C---:B----4-:R-:W-:Y:S08]  /*6c90*/  HMMA.16816.F32.BF16 R4, R84.reuse, R100, R4 ;  /* 0x000000645404723c */ /* 0x050ff00000041804 */
[C---:B------:R-:W-:Y:S01]  /*6ca0*/  HMMA.16816.F32.BF16 R8, R84.reuse, R102, R8 ;  /* 0x000000665408723c */ /* 0x040fe20000041808 */
[----:B------:R-:W3:Y:S07]  /*6cb0*/  LDSM.16.M88.4 R100, [R212+0x26000] ;  /* 0x02600000d464783b */ /* 0x000eee0000000200 */
[C---:B------:R-:W-:Y:S08]  /*6cc0*/  HMMA.16816.F32.BF16 R12, R84.reuse, R104, R12 ;  /* 0x00000068540c723c */ /* 0x040ff0000004180c */
[----:B------:R-:W-:Y:S01]  /*6cd0*/  HMMA.16816.F32.BF16 R16, R84, R106, R16 ;  /* 0x0000006a5410723c */ /* 0x000fe20000041810 */
[----:B------:R-:W4:Y:S06]  /*6ce0*/  LDSM.16.M88.4 R84, [R212+0x26800] ;  /* 0x02680000d454783b */ /* 0x000f2c0000000200 */
[----:B------:R-:W-:Y:S01]  /*6cf0*/  LDSM.16.M88.4 R104, [R3+0x16000] ;  /* 0x016000000368783b */ /* 0x000fe20000000200 */
[C---:B-1----:R-:W-:Y:S08]  /*6d00*/  HMMA.16816.F32.BF16 R4, R92.reuse, R108, R4 ;  /* 0x0000006c5c04723c */ /* 0x042ff00000041804 */
        /* <DEDUP_REMOVED lines=14> */
[----:B------:R-:W-:Y:S02]  /*6df0*/  FADD.FTZ R5, -R114, R5 ;  /* 0x0000000572057221 */ /* 0x000fe40000010100 */
[C---:B------:R-:W-:Y:S02]  /*6e00*/  FADD.FTZ R6, -R113.reuse, R6 ;  /* 0x0000000671067221 */ /* 0x040fe40000010100 */
[C---:B------:R-:W-:Y:S02]  /*6e10*/  FADD.FTZ R7, -R113.reuse, R7 ;  /* 0x0000000771077221 */ /* 0x040fe40000010100 */
[----:B------:R-:W-:Y:S03]  /*6e20*/  FMUL.FTZ R4, R202, R4 ;  /* 0x00000004ca047220 */ /* 0x000fe60000410000 */
        /* <DEDUP_REMOVED lines=139> */
.L_x_1961:
        /* <DEDUP_REMOVED lines=173> */
.L_x_1962:
        /* <DEDUP_REMOVED lines=9> */
[----:B------:R-:W-:Y:S02]  /*8240*/  UIADD3 UR7, UR7, -0x1, URZ ;  /* 0xffffffff07077890 */ /* 0x000fe4000fffe03f */
[----:B------:R-:W-:Y:S02]  /*8250*/  @UP0 UIADD3.X UR9, UR15, -0x1, URZ, UP2, !UPT ;  /* 0xffffffff0f090890 */ /* 0x000fe400097fe43f */
[----:B------:R-:W3:Y:S01]  /*8260*/  LDSM.16.MT88.4 R96, [R0+0x1a000] ;  /* 0x01a000000060783b */ /* 0x000ee20000004200 */
[----:B------:R-:W-:Y:S04]  /*8270*/  @UP0 UMOV UR16, UR10 ;  /* 0x0000000a00100c82 */ /* 0x000fe80008000000 */
[----:B------:R-:W4:Y:S01]  /*8280*/  LDSM.16.MT88.4 R112, [R0+0x1c000] ;  /* 0x01c000000070783b */ /* 0x000f220000004200 */
[----:B------:R-:W-:Y:S04]  /*8290*/  @UP0 UMOV UR15, UR9 ;  /* 0x00000009000f0c82 */ /* 0x000fe80008000000 */
        /* <DEDUP_REMOVED lines=87> */
[C---:B------:R-:W-:Y:S01]  /*8810*/  IMAD.SHL.U32 R200, R251.reuse, 0x8, RZ ;  /* 0x00000008fbc87824 */ /* 0x040fe200078e00ff */
[----:B------:R-:W-:Y:S04]  /*8820*/  HMMA.16816.F32.BF16 R128, R204, R198, R128 ;  /* 0x000000c6cc80723c */ /* 0x000fe80000041880 */
[CC--:B-1----:R-:W-:Y:S01]  /*8830*/  LEA R2, P0, R200.reuse, R224.reuse, 0x2 ;  /* 0x000000e0c8027211 */ /* 0x0c2fe200078010ff */
        /* <DEDUP_REMOVED lines=515> */
.L_x_1964:
        /* <DEDUP_REMOVED lines=18> */
.L_x_1965:
        /* <DEDUP_REMOVED lines=20> */
[----:B------:R-:W-:-:S03]  /*aad0*/  IADD3 R10, R234, 0x40, RZ ;  /* 0x00000040ea0a7810 */ /* 0x000fc60007ffe0ff */
[----:B------:R-:W-:Y:S01]  /*aae0*/  IADD3.X R3, R3, UR16, R6, P0, !PT ;  /* 0x0000001003037c10 */ /* 0x000fe200087fe406 */
[----:B------:R-:W-:Y:S01]  /*aaf0*/  IMAD.U32 R6, RZ, RZ, UR36 ;  /* 0x00000024ff067e24 */ /* 0x000fe2000f8e00ff */
        /* <DEDUP_REMOVED lines=42> */
.L_x_1967:
[----:B--23--:R-:W-:Y:S05]  /*ada0*/  BSYNC B0 ;  /* 0x0000000000007941 */ /* 0x00cfea0003800000 */
.L_x_1966:
        /* <DEDUP_REMOVED lines=21> */
.L_x_1969:
[----:B------:R-:W-:Y:S05]  /*af00*/  BSYNC B0 ;  /* 0x0000000000007941 */ /* 0x000fea0003800000 */
.L_x_1968:
        /* <DEDUP_REMOVED lines=31> */
.L_x_1971:
[----:B------:R-:W-:Y:S05]  /*b100*/  BSYNC B0 ;  /* 0x0000000000007941 */ /* 0x000fea0003800000 */
.L_x_1970:
        /* <DEDUP_REMOVED lines=19> */
.L_x_1940:
[----:B------:R-:W-:Y:S05]  /*b240*/  BSYNC B1 ;  /* 0x0000000000017941 */ /* 0x000fea0003800000 */
.L_x_1926:
        /* <DEDUP_REMOVED lines=12> */
.L_x_1972:
[----:B------:R-:W-:Y:S05]  /*b310*/  EXIT ;  /* 0x000000000000794d */ /* 0x000fea0003800000 */
.L_x_1974:
        /* <DEDUP_REMOVED lines=14> */
.L_x_2051:


//--------------------- .text._ZN5flash25flash_bwd_dot_do_o_kernelILb0E23Flash_bwd_kernel_traitsILi256ELi64ELi64ELi8ELi4ELi2ELi2ELb0ELb0EN7cutlass10bfloat16_tE19Flash_kernel_traitsILi256ELi64ELi64ELi8ES3_EEEEvNS_16Flash_bwd_paramsE --------------------------
	.section	.text._ZN5flash25flash_bwd_dot_do_o_kernelILb0E23Flash_bwd_kernel_traitsILi256ELi64ELi64ELi8ELi4ELi2ELi2ELb0ELb0EN7cutlass10bfloat16_tE19Flash_kernel_traitsILi256ELi64ELi64ELi8ES3_EEEEvNS_16Flash_bwd_paramsE,"ax",@progbits
	.sectioninfo	@"SHI_REGISTERS=79"
	.align	128
        .global         _ZN5flash25flash_bwd_dot_do_o_kernelILb0E23Flash_bwd_kernel_traitsILi256ELi64ELi64ELi8ELi4ELi2ELi2ELb0ELb0EN7cutlass10bfloat16_tE19Flash_kernel_traitsILi256ELi64ELi64ELi8ES3_EEEEvNS_16Flash_bwd_paramsE
        .type           _ZN5flash25flash_bwd_dot_do_o_kernelILb0E23Flash_bwd_kernel_traitsILi256ELi64ELi64ELi8ELi4ELi2ELi2ELb0ELb0EN7cutlass10bfloat16_tE19Flash_kernel_traitsILi256ELi64ELi64ELi8ES3_EEEEvNS_16Flash_bwd_paramsE,@function
        .size           _ZN5flash25flash_bwd_dot_do_o_kernelILb0E23Flash_bwd_kernel_traitsILi256ELi64ELi64ELi8ELi4ELi2ELi2ELb0ELb0EN7cutlass10bfloat16_tE19Flash_kernel_traitsILi256ELi64ELi64ELi8ES3_EEEEvNS_16Flash_bwd_paramsE,(.L_x_2052 - _ZN5flash25flash_bwd_dot_do_o_kernelILb0E23Flash_bwd_kernel_traitsILi256ELi64ELi64ELi8ELi4ELi2ELi2ELb0ELb0EN7cutlass10bfloat16_tE19Flash_kernel_traitsILi256ELi64ELi64ELi8ES3_EEEEvNS_16Flash_bwd_paramsE)
        .other          _ZN5flash25flash_bwd_dot_do_o_kernelILb0E23Flash_bwd_kernel_traitsILi256ELi64ELi64ELi8ELi4ELi2ELi2ELb0ELb0EN7cutlass10bfloat16_tE19Flash_kernel_traitsILi256ELi64ELi64ELi8ES3_EEEEvNS_16Flash_bwd_paramsE,@"STO_CUDA_ENTRY STV_DEFAULT"
_ZN5flash25flash_bwd_dot_do_o_kernelILb0E23Flash_bwd_kernel_traitsILi256ELi64ELi64ELi8ELi4ELi2ELi2ELb0ELb0EN7cutlass10bfloat16_tE19Flash_kernel_traitsILi256ELi64ELi64ELi8ES3_EEEEvNS_16Flash_bwd_paramsE:
.text._ZN5flash25flash_bwd_dot_do_o_kernelILb0E23Flash_bwd_kernel_traitsILi256ELi64ELi64ELi8ELi4ELi2ELi2ELb0ELb0EN7cutlass10bfloat16_tE19Flash_kernel_traitsILi256ELi64ELi64ELi8ES3_EEEEvNS_16Flash_bwd_paramsE:
        /* <DEDUP_REMOVED lines=50> */
.L_x_1975:
[----:B01----:R-:W-:-:S04]  /*0320*/  IMAD R0, R0, c[0x0][0x1c0], R11 ;  /* 0x0000700000007a24 */ /* 0x003fc800078e020b */
[----:B------:R-:W-:Y:S02]  /*0330*/  IMAD R0, R0, c[0x0][0x224], RZ ;  /* 0x0000890000007a24 */ /* 0x000fe400078e02ff */
.L_x_1976:
        /* <DEDUP_REMOVED lines=68> */
.L_x_1978:
[----:B------:R-:W-:Y:S05]  /*0780*/  BSYNC B0 ;  /* 0x0000000000007941 */ /* 0x000fea0003800000 */
.L_x_1977:
        /* <DEDUP_REMOVED lines=21> */
.L_x_1980:
[----:B------:R-:W-:Y:S05]  /*08e0*/  BSYNC B0 ;  /* 0x0000000000007941 */ /* 0x000fea0003800000 */
.L_x_1979:
        /* <DEDUP_REMOVED lines=28> */
.L_x_1982:
[----:B------:R-:W-:Y:S05]  /*0ab0*/  BSYNC B0 ;  /* 0x0000000000007941 */ /* 0x000fea0003800000 */
.L_x_1981:
        /* <DEDUP_REMOVED lines=29> */
.L_x_1984:
[----:B------:R-:W-:Y:S05]  /*0c90*/  BSYNC B0 ;  /* 0x0000000000007941 */ /* 0x000fea0003800000 */
.L_x_1983:
        /* <DEDUP_REMOVED lines=216> */
.L_x_1985:
        /* <DEDUP_REMOVED lines=14> */
.L_x_2052:


//--------------------- .text._ZN5flash25flash_bwd_dot_do_o_kernelILb1E23Flash_bwd_kernel_traitsILi256ELi64ELi64ELi8ELi4ELi2ELi2ELb0ELb0EN7cutlass10bfloat16_tE19Flash_kernel_traitsILi256ELi64ELi64ELi8ES3_EEEEvNS_16Flash_bwd_paramsE --------------------------
	.section	.text._ZN5flash25flash_bwd_dot_do_o_kernelILb1E23Flash_bwd_kernel_traitsILi256ELi64ELi64ELi8ELi4ELi2ELi2ELb0ELb0EN7cutlass10bfloat16_tE19Flash_kernel_traitsILi256ELi64ELi64ELi8ES3_EEEEvNS_16Flash_bwd_paramsE,"ax",@progbits
	.sectioninfo	@"SHI_REGISTERS=81"
	.align	128
        .global         _ZN5flash25flash_bwd_dot_do_o_kernelILb1E23Flash_bwd_kernel_traitsILi256ELi64ELi64ELi8ELi4ELi2ELi2ELb0ELb0EN7cutlass10bfloat16_tE19Flash_kernel_traitsILi256ELi64ELi64ELi8ES3_EEEEvNS_16Flash_bwd_paramsE
        .type           _ZN5flash25flash_bwd_dot_do_o_kernelILb1E23Flash_bwd_kernel_traitsILi256ELi64ELi64ELi8ELi4ELi2ELi2ELb0ELb0EN7cutlass10bfloat16_tE19Flash_kernel_traitsILi256ELi64ELi64ELi8ES3_EEEEvNS_16Flash_bwd_paramsE,@function
        .size           _ZN5flash25flash_bwd_dot_do_o_kernelILb1E23Flash_bwd_kernel_traitsILi256ELi64ELi64ELi8ELi4ELi2ELi2ELb0ELb0EN7cutlass10bfloat16_tE19Flash_kernel_traitsILi256ELi64ELi64ELi8ES3_EEEEvNS_16Flash_bwd_paramsE,(.L_x_2053 - _ZN5flash25flash_bwd_dot_do_o_kernelILb1E23Flash_bwd_kernel_traitsILi256ELi64ELi64ELi8ELi4ELi2ELi2ELb0ELb0EN7cutlass10bfloat16_tE19Flash_kernel_traitsILi256ELi64ELi64ELi8ES3_EEEEvNS_16Flash_bwd_paramsE)
        .other          _ZN5flash25flash_bwd_dot_do_o_kernelILb1E23Flash_bwd_kernel_traitsILi256ELi64ELi64ELi8ELi4ELi2ELi2ELb0ELb0EN7cutlass10bfloat16_tE19Flash_kernel_traitsILi256ELi64ELi64ELi8ES3_EEEEvNS_16Flash_bwd_paramsE,@"STO_CUDA_ENTRY STV_DEFAULT"
_ZN5flash25flash_bwd_dot_do_o_kernelILb1E23Flash_bwd_kernel_traitsILi256ELi64ELi64ELi8ELi4ELi2ELi2ELb0ELb0EN7cutlass10bfloat16_tE19Flash_kernel_traitsILi256ELi64ELi64ELi8ES3_EEEEvNS_16Flash_bwd_paramsE:
.text._ZN5flash25flash_bwd_dot_do_o_kernelILb1E23Flash_bwd_kernel_traitsILi256ELi64ELi64ELi8ELi4ELi2ELi2ELb0ELb0EN7cutlass10bfloat16_tE19Flash_kernel_traitsILi256ELi64ELi64ELi8ES3_EEEEvNS_16Flash_bwd_paramsE:
        /* <DEDUP_REMOVED lines=85> */
.L_x_1986:
[----:B-1----:R-:W-:-:S04]  /*0550*/  IMAD R0, R17, c[0x0][0x1c0], R74 ;  /* 0x0000700011007a24 */ /* 0x002fc800078e024a */
[----:B------:R-:W-:Y:S02]  /*0560*/  IMAD R0, R0, c[0x0][0x224], RZ ;  /* 0x0000890000007a24 */ /* 0x000fe400078e02ff */
.L_x_1987:
        /* <DEDUP_REMOVED lines=79> */
.L_x_1989:
[----:B------:R-:W-:Y:S05]  /*0a60*/  BSYNC B0 ;  /* 0x0000000000007941 */ /* 0x000fea0003800000 */
.L_x_1988:
        /* <DEDUP_REMOVED lines=22> */
.L_x_1991:
[----:B------:R-:W-:Y:S05]  /*0bd0*/  BSYNC B0 ;  /* 0x0000000000007941 */ /* 0x000fea0003800000 */
.L_x_1990:
        /* <DEDUP_REMOVED lines=28> */
.L_x_1993:
[----:B------:R-:W-:Y:S05]  /*0da0*/  BSYNC B0 ;  /* 0x0000000000007941 */ /* 0x000fea0003800000 */
.L_x_1992:
        /* <DEDUP_REMOVED lines=30> */
.L_x_1995:
[----:B------:R-:W-:Y:S05]  /*0f90*/  BSYNC B0 ;  /* 0x0000000000007941 */ /* 0x000fea0003800000 */
.L_x_1994:
        /* <DEDUP_REMOVED lines=238> */
.L_x_1996:
        /* <DEDUP_REMOVED lines=16> */
.L_x_2053:


//--------------------- .nv.shared._ZN5flash27flash_bwd_convert_dq_kernelI23Flash_bwd_kernel_traitsILi256ELi64ELi32ELi8ELi4ELi1ELi2ELb1ELb1EN7cutlass10bfloat16_tE19Flash_kernel_traitsILi256ELi64ELi32ELi8ES3_EEEEvNS_16Flash_bwd_paramsEi --------------------------
	.section	.nv.shared._ZN5flash27flash_bwd_convert_dq_kernelI23Flash_bwd_kernel_traitsILi256ELi64ELi32ELi8ELi4ELi1ELi2ELb1ELb1EN7cutlass10bfloat16_tE19Flash_kernel_traitsILi256ELi64ELi32ELi8ES3_EEEEvNS_16Flash_bwd_paramsEi,"aw",@nobits
	.sectionflags	@""
	.align	16


//--------------------- .nv.global                --------------------------
	.section	.nv.global,"aw",@nobits
.nv.global:
	.type		_ZN66_INTERNAL_8dd3f9e9_30_flash_bwd_hdim256_bf16_sm80_cu_a6473388_26674cute1_E,@object
	.size		_ZN66_INTERNAL_8dd3f9e9_30_flash_bwd_hdim256_bf16_sm80_cu_a6473388_26674cute1_E,(_ZN66_INTERNAL_8dd3f9e9_30_flash_bwd_hdim256_bf16_sm80_cu_a6473388_26674cuda3std3__45__cpo6cbeginE - _ZN66_INTERNAL_8dd3f9e9_30_flash_bwd_hdim256_bf16_sm80_cu_a6473388_26674cute1_E)
_ZN66_INTERNAL_8dd3f9e9_30_flash_bwd_hdim256_bf16_sm80_cu_a6473388_26674cute1_E:
	.zero		1
	.type		_ZN66_INTERNAL_8dd3f9e9_30_flash_bwd_hdim256_bf16_sm80_cu_a6473388_26674cuda3std3__45__cpo6cbeginE,@object
	.size		_ZN66_INTERNAL_8dd3f9e9_30_flash_bwd_hdim256_bf16_sm80_cu_a6473388_26674cuda3std3__45__cpo6cbeginE,(_ZN66_INTERNAL_8dd3f9e9_30_flash_bwd_hdim256_bf16_sm80_cu_a6473388_26674cuda3std3__48in_placeE - _ZN66_INTERNAL_8dd3f9e9_30_flash_bwd_hdim256_bf16_sm80_cu_a6473388_26674cuda3std3__45__cpo6cbeginE)
_ZN66_INTERNAL_8dd3f9e9_30_flash_bwd_hdim256_bf16_sm80_cu_a6473388_26674cuda3std3__45__cpo6cbeginE:
	.zero		1
	.type		_ZN66_INTERNAL_8dd3f9e9_30_flash_bwd_hdim256_bf16_sm80_cu_a6473388_26674cuda3std3__48in_placeE,@object
	.size		_ZN66_INTERNAL_8dd3f9e9_30_flash_bwd_hdim256_bf16_sm80_cu_a6473388_26674cuda3std3__48in_placeE,(_ZN66_INTERNAL_8dd3f9e9_30_flash_bwd_hdim256_bf16_sm80_cu_a6473388_26674cuda3std6ranges3__45__cpo9iter_moveE - _ZN66_INTERNAL_8dd3f9e9_30_flash_bwd_hdim256_bf16_sm80_cu_a6473388_26674cuda3std3__48in_placeE)
_ZN66_INTERNAL_8dd3f9e9_30_flash_bwd_hdim256_bf16_sm80_cu_a6473388_26674cuda3std3__48in_placeE:
	.zero		1
	.type		_ZN66_INTERNAL_8dd3f9e9_30_flash_bwd_hdim256_bf16_sm80_cu_a6473388_26674cuda3std6ranges3__45__cpo9iter_moveE,@object
	.size		_ZN66_INTERNAL_8dd3f9e9_30_flash_bwd_hdim256_bf16_sm80_cu_a6473388_26674cuda3std6ranges3__45__cpo9iter_moveE,(_ZN66_INTERNAL_8dd3f9e9_30_flash_bwd_hdim256_bf16_sm80_cu_a6473388_26674cuda3std3__45__cpo5beginE - _ZN66_INTERNAL_8dd3f9e9_30_flash_bwd_hdim256_bf16_sm80_cu_a6473388_26674cuda3std6ranges3__45__cpo9iter_moveE)
_ZN66_INTERNAL_8dd3f9e9_30_flash_bwd_hdim256_bf16_sm80_cu_a6473388_26674cuda3std6ranges3__45__cpo9iter_moveE:
	.zero		1
	.type		_ZN66_INTERNAL_8dd3f9e9_30_flash_bwd_hdim256_bf16_sm80_cu_a6473388_26674cuda3std3__45__cpo5beginE,@object
	.size		_ZN66_INTERNAL_8dd3f9e9_30_flash_bwd_hdim256_bf16_sm80_cu_a6473388_26674cuda3std3__45__cpo5beginE,(_ZN66_INTERNAL_8dd3f9e9_30_flash_bwd_hdim256_bf16_sm80_cu_a6473388_26674cuda3std3__468_GLOBAL__N__8dd3f9e9_30_flash_bwd_hdim256_bf16_sm80_cu_a6473388_26676ignoreE - _ZN66_INTERNAL_8dd3f9e9_30_flash_bwd_hdim256_bf16_sm80_cu_a6473388_26674cuda3std3__45__cpo5beginE)
_ZN66_INTERNAL_8dd3f9e9_30_flash_bwd_hdim256_bf16_sm80_cu_a6473388_26674cuda3std3__45__cpo5beginE:
	.zero		1
	.type		_ZN66_INTERNAL_8dd3f9e9_30_flash_bwd_hdim256_bf16_sm80_cu_a6473388_26674cuda3std3__468_GLOBAL__N__8dd3f9e9_30_flash_bwd_hdim256_bf16_sm80_cu_a6473388_26676ignoreE,@object
	.size		_ZN66_INTERNAL_8dd3f9e9_30_flash_bwd_hdim256_bf16_sm80_cu_a6473388_26674cuda3std3__468_GLOBAL__N__8dd3f9e9_30_flash_bwd_hdim256_bf16_sm80_cu_a6473388_26676ignoreE,(_ZN66_INTERNAL_8dd3f9e9_30_flash_bwd_hdim256_bf16_sm80_cu_a6473388_26674cute7productE - _ZN66_INTERNAL_8dd3f9e9_30_flash_bwd_hdim256_bf16_sm80_cu_a6473388_26674cuda3std3__468_GLOBAL__N__8dd3f9e9_30_flash_bwd_hdim256_bf16_sm80_cu_a6473388_26676ignoreE)
_ZN66_INTERNAL_8dd3f9e9_30_flash_bwd_hdim256_bf16_sm80_cu_a6473388_26674cuda3std3__468_GLOBAL__N__8dd3f9e9_30_flash_bwd_hdim256_bf16_sm80_cu_a6473388_26676ignoreE:
	.zero		1
	.type		_ZN66_INTERNAL_8dd3f9e9_30_flash_bwd_hdim256_bf16_sm80_cu_a6473388_26674cute7productE,@object
	.size		_ZN66_INTERNAL_8dd3f9e9_30_flash_bwd_hdim256_bf16_sm80_cu_a6473388_26674cute7productE,(_ZN66_INTERNAL_8dd3f9e9_30_flash_bwd_hdim256_bf16_sm80_cu_a6473388_26674cuda3std3__45__cpo3endE - _ZN66_INTERNAL_8dd3f9e9_30_flash_bwd_hdim256_bf16_sm80_cu_a6473388_26674cute7productE)
_ZN66_INTERNAL_8dd3f9e9_30_flash_bwd_hdim256_bf16_sm80_cu_a6473388_26674cute7productE:
	.zero		1
	.type		_ZN66_INTERNAL_8dd3f9e9_30_flash_bwd_hdim256_bf16_sm80_cu_a6473388_26674cuda3std3__45__cpo3endE,@object
	.size		_ZN66_INTERNAL_8dd3f9e9_30_flash_bwd_hdim256_bf16_sm80_cu_a6473388_26674cuda3std3__45__cpo3endE,(_ZN66_INTERNAL_8dd3f9e9_30_flash_bwd_hdim256_bf16_sm80_cu_a6473388_26674cuda3std3__419piecewise_constructE - _ZN66_INTERNAL_8dd3f9e9_30_flash_bwd_hdim256_bf16_sm80_cu_a6473388_26674cuda3std3__45__cpo3endE)
_ZN66_INTERNAL_8dd3f9e9_30_flash_bwd_hdim256_bf16_sm80_cu_a6473388_26674cuda3std3__45__cpo3endE:
	.zero		1
	.type		_ZN66_INTERNAL_8dd3f9e9_30_flash_bwd_hdim256_bf16_sm80_cu_a6473388_26674cuda3std3__419piecewise_constructE,@object
	.size		_ZN66_INTERNAL_8dd3f9e9_30_flash_bwd_hdim256_bf16_sm80_cu_a6473388_26674cuda3std3__419piecewise_constructE,(_ZN66_INTERNAL_8dd3f9e9_30_flash_bwd_hdim256_bf16_sm80_cu_a6473388_26674cuda3std3__45__cpo4cendE - _ZN66_INTERNAL_8dd3f9e9_30_flash_bwd_hdim256_bf16_sm80_cu_a6473388_26674cuda3std3__419piecewise_constructE)
_ZN66_INTERNAL_8dd3f9e9_30_flash_bwd_hdim256_bf16_sm80_cu_a6473388_26674cuda3std3__419piecewise_constructE:
	.zero		1
	.type		_ZN66_INTERNAL_8dd3f9e9_30_flash_bwd_hdim256_bf16_sm80_cu_a6473388_26674cuda3std3__45__cpo4cendE,@object
	.size		_ZN66_INTERNAL_8dd3f9e9_30_flash_bwd_hdim256_bf16_sm80_cu_a6473388_26674cuda3std3__45__cpo4cendE,(_ZN66_INTERNAL_8dd3f9e9_30_flash_bwd_hdim256_bf16_sm80_cu_a6473388_26674cuda3std6ranges3__45__cpo4swapE - _ZN66_INTERNAL_8dd3f9e9_30_flash_bwd_hdim256_bf16_sm80_cu_a6473388_26674cuda3std3__45__cpo4cendE)
_ZN66_INTERNAL_8dd3f9e9_30_flash_bwd_hdim256_bf16_sm80_cu_a6473388_26674cuda3std3__45__cpo4cendE:
	.zero		1
	.type		_ZN66_INTERNAL_8dd3f9e9_30_flash_bwd_hdim256_bf16_sm80_cu_a6473388_26674cuda3std6ranges3__45__cpo4swapE,@object
	.size		_ZN66_INTERNAL_8dd3f9e9_30_flash_bwd_hdim256_bf16_sm80_cu_a6473388_26674cuda3std6ranges3__45__cpo4swapE,(.L_7 - _ZN66_INTERNAL_8dd3f9e9_30_flash_bwd_hdim256_bf16_sm80_cu_a6473388_26674cuda3std6ranges3__45__cpo4swapE)
_ZN66_INTERNAL_8dd3f9e9_30_flash_bwd_hdim256_bf16_sm80_cu_a6473388_26674cuda3std6ranges3__45__cpo4swapE:
	.zero		1
.L_7:


//--------------------- .nv.shared._ZN5flash44flash_bwd_dq_dk_dv_loop_seqk_parallel_kernelI23Flash_bwd_kernel_traitsILi256ELi64ELi32ELi8ELi4ELi1ELi2ELb1ELb1EN7cutlass10bfloat16_tE19Flash_kernel_traitsILi256ELi64ELi32ELi8ES3_EELb0ELb0ELb0ELb0ELb0ELb0ELb0EEEvNS_16Flash_bwd_paramsE --------------------------
	.section	.nv.shared._ZN5flash44flash_bwd_dq_dk_dv_loop_seqk_parallel_kernelI23Flash_bwd_kernel_traitsILi256ELi64ELi32ELi8ELi4ELi1ELi2ELb1ELb1EN7cutlass10bfloat16_tE19Flash_kernel_traitsILi256ELi64ELi32ELi8ES3_EELb0ELb0ELb0ELb0ELb0ELb0ELb0EEEvNS_16Flash_bwd_paramsE,"aw",@nobits
	.sectionflags	@""
	.align	16


//--------------------- .nv.shared._ZN5flash44flash_bwd_dq_dk_dv_loop_seqk_parallel_kernelI23Flash_bwd_kernel_traitsILi256ELi64ELi32ELi8ELi4ELi1ELi2ELb1ELb1EN7cutlass10bfloat16_tE19Flash_kernel_traitsILi256ELi64ELi32ELi8ES3_EELb0ELb0ELb0ELb0ELb0ELb0ELb1EEEvNS_16Flash_bwd_paramsE --------------------------
	.section	.nv.shared._ZN5flash44flash_bwd_dq_dk_dv_loop_seqk_parallel_kernelI23Flash_bwd_kernel_traitsILi256ELi64ELi32ELi8ELi4ELi1ELi2ELb1ELb1EN7cutlass10bfloat16_tE19Flash_kernel_traitsILi256ELi64ELi32ELi8ES3_EELb0ELb0ELb0ELb0ELb0ELb0ELb1EEEvNS_16Flash_bwd_paramsE,"aw",@nobits
	.sectionflags	@""
	.align	16


//--------------------- .nv.shared._ZN5flash44flash_bwd_dq_dk_dv_loop_seqk_parallel_kernelI23Flash_bwd_kernel_traitsILi256ELi64ELi32ELi8ELi4ELi1ELi2ELb1ELb1EN7cutlass10bfloat16_tE19Flash_kernel_traitsILi256ELi64ELi32ELi8ES3_EELb0ELb0ELb1ELb0ELb0ELb0ELb0EEEvNS_16Flash_bwd_paramsE --------------------------
	.section	.nv.shared._ZN5flash44flash_bwd_dq_dk_dv_loop_seqk_parallel_kernelI23Flash_bwd_kernel_traitsILi256ELi64ELi32ELi8ELi4ELi1ELi2ELb1ELb1EN7cutlass10bfloat16_tE19Flash_kernel_traitsILi256ELi64ELi32ELi8ES3_EELb0ELb0ELb1ELb0ELb0ELb0ELb0EEEvNS_16Flash_bwd_paramsE,"aw",@nobits
	.sectionflags	@""
	.align	16


//--------------------- .nv.shared._ZN5flash44flash_bwd_dq_dk_dv_loop_seqk_parallel_kernelI23Flash_bwd_kernel_traitsILi256ELi64ELi32ELi8ELi4ELi1ELi2ELb1ELb1EN7cutlass10bfloat16_tE19Flash_kernel_traitsILi256ELi64ELi32ELi8ES3_EELb0ELb0ELb1ELb0ELb0ELb0ELb1EEEvNS_16Flash_bwd_paramsE --------------------------
	.section	.nv.shared._ZN5flash44flash_bwd_dq_dk_dv_loop_seqk_parallel_kernelI23Flash_bwd_kernel_traitsILi256ELi64ELi32ELi8ELi4ELi1ELi2ELb1ELb1EN7cutlass10bfloat16_tE19Flash_kernel_traitsILi256ELi64ELi32ELi8ES3_EELb0ELb0ELb1ELb0ELb0ELb0ELb1EEEvNS_16Flash_bwd_paramsE,"aw",@nobits
	.sectionflags	@""
	.align	16


//--------------------- .nv.shared._ZN5flash44flash_bwd_dq_dk_dv_loop_seqk_parallel_kernelI23Flash_bwd_kernel_traitsILi256ELi64ELi32ELi8ELi4ELi1ELi2ELb1ELb1EN7cutlass10bfloat16_tE19Flash_kernel_traitsILi256ELi64ELi32ELi8ES3_EELb0ELb0ELb0ELb0ELb0ELb1ELb0EEEvNS_16Flash_bwd_paramsE --------------------------
	.section	.nv.shared._ZN5flash44flash_bwd_dq_dk_dv_loop_seqk_parallel_kernelI23Flash_bwd_kernel_traitsILi256ELi64ELi32ELi8ELi4ELi1ELi2ELb1ELb1EN7cutlass10bfloat16_tE19Flash_kernel_traitsILi256ELi64ELi32ELi8ES3_EELb0ELb0ELb0ELb0ELb0ELb1ELb0EEEvNS_16Flash_bwd_paramsE,"aw",@nobits
	.sectionflags	@""
	.align	16


//--------------------- .nv.shared._ZN5flash44flash_bwd_dq_dk_dv_loop_seqk_parallel_kernelI23Flash_bwd_kernel_traitsILi256ELi64ELi32ELi8ELi4ELi1ELi2ELb1ELb1EN7cutlass10bfloat16_tE19Flash_kernel_traitsILi256ELi64ELi32ELi8ES3_EELb0ELb0ELb0ELb0ELb0ELb1ELb1EEEvNS_16Flash_bwd_paramsE --------------------------
	.section	.nv.shared._ZN5flash44flash_bwd_dq_dk_dv_loop_seqk_parallel_kernelI23Flash_bwd_kernel_traitsILi256ELi64ELi32ELi8ELi4ELi1ELi2ELb1ELb1EN7cutlass10bfloat16_tE19Flash_kernel_traitsILi256ELi64ELi32ELi8ES3_EELb0ELb0ELb0ELb0ELb0ELb1ELb1EEEvNS_16Flash_bwd_paramsE,"aw",@nobits
	.sectionflags	@""
	.align	16


//--------------------- .nv.shared._ZN5flash44flash_bwd_dq_dk_dv_loop_seqk_parallel_kernelI23Flash_bwd_kernel_traitsILi256ELi64ELi32ELi8ELi4ELi1ELi2ELb1ELb1EN7cutlass10bfloat16_tE19Flash_kernel_traitsILi256ELi64ELi32ELi8ES3_EELb0ELb0ELb0ELb1ELb0ELb0ELb0EEEvNS_16Flash_bwd_paramsE --------------------------
	.section	.nv.shared._ZN5flash44flash_bwd_dq_dk_dv_loop_seqk_parallel_kernelI23Flash_bwd_kernel_traitsILi256ELi64ELi32ELi8ELi4ELi1ELi2ELb1ELb1EN7cutlass10bfloat16_tE19Flash_kernel_traitsILi256ELi64ELi32ELi8ES3_EELb0ELb0ELb0ELb1ELb0ELb0ELb0EEEvNS_16Flash_bwd_paramsE,"aw",@nobits
	.sectionflags	@""
	.align	16


//--------------------- .nv.shared._ZN5flash44flash_bwd_dq_dk_dv_loop_seqk_parallel_kernelI23Flash_bwd_kernel_traitsILi256ELi64ELi32ELi8ELi4ELi1ELi2ELb1ELb1EN7cutlass10bfloat16_tE19Flash_kernel_traitsILi256ELi64ELi32ELi8ES3_EELb0ELb0ELb0ELb1ELb0ELb0ELb1EEEvNS_16Flash_bwd_paramsE --------------------------
	.section	.nv.shared._ZN5flash44flash_bwd_dq_dk_dv_loop_seqk_parallel_kernelI23Flash_bwd_kernel_traitsILi256ELi64ELi32ELi8ELi4ELi1ELi2ELb1ELb1EN7cutlass10bfloat16_tE19Flash_kernel_traitsILi256ELi64ELi32ELi8ES3_EELb0ELb0ELb0ELb1ELb0ELb0ELb1EEEvNS_16Flash_bwd_paramsE,"aw",@nobits
	.sectionflags	@""
	.align	16


//--------------------- .nv.shared._ZN5flash44flash_bwd_dq_dk_dv_loop_seqk_parallel_kernelI23Flash_bwd_kernel_traitsILi256ELi64ELi32ELi8ELi4ELi1ELi2ELb1ELb1EN7cutlass10bfloat16_tE19Flash_kernel_traitsILi256ELi64ELi32ELi8ES3_EELb0ELb0ELb1ELb0ELb0ELb1ELb0EEEvNS_16Flash_bwd_paramsE --------------------------
	.section	.nv.shared._ZN5flash44flash_bwd_dq_dk_dv_loop_seqk_parallel_kernelI23Flash_bwd_kernel_traitsILi256ELi64ELi32ELi8ELi4ELi1ELi2ELb1ELb1EN7cutlass10bfloat16_tE19Flash_kernel_traitsILi256ELi64ELi32ELi8ES3_EELb0ELb0ELb1ELb0ELb0ELb1ELb0EEEvNS_16Flash_bwd_paramsE,"aw",@nobits
	.sectionflags	@""
	.align	16


//--------------------- .nv.shared._ZN5flash44flash_bwd_dq_dk_dv_loop_seqk_parallel_kernelI23Flash_bwd_kernel_traitsILi256ELi64ELi32ELi8ELi4ELi1ELi2ELb1ELb1EN7cutlass10bfloat16_tE19Flash_kernel_traitsILi256ELi64ELi32ELi8ES3_EELb0ELb0ELb1ELb0ELb0ELb1ELb1EEEvNS_16Flash_bwd_paramsE --------------------------
	.section	.nv.shared._ZN5flash44flash_bwd_dq_dk_dv_loop_seqk_parallel_kernelI23Flash_bwd_kernel_traitsILi256ELi64ELi32ELi8ELi4ELi1ELi2ELb1ELb1EN7cutlass10bfloat16_tE19Flash_kernel_traitsILi256ELi64ELi32ELi8ES3_EELb0ELb0ELb1ELb0ELb0ELb1ELb1EEEvNS_16Flash_bwd_paramsE,"aw",@nobits
	.sectionflags	@""
	.align	16


//--------------------- .nv.shared._ZN5flash44flash_bwd_dq_dk_dv_loop_seqk_parallel_kernelI23Flash_bwd_kernel_traitsILi256ELi64ELi32ELi8ELi4ELi1ELi2ELb1ELb1EN7cutlass10bfloat16_tE19Flash_kernel_traitsILi256ELi64ELi32ELi8ES3_EELb0ELb0ELb1ELb1ELb0ELb0ELb0EEEvNS_16Flash_bwd_paramsE --------------------------
	.section	.nv.shared._ZN5flash44flash_bwd_dq_dk_dv_loop_seqk_parallel_kernelI23Flash_bwd_kernel_traitsILi256ELi64ELi32ELi8ELi4ELi1ELi2ELb1ELb1EN7cutlass10bfloat16_tE19Flash_kernel_traitsILi256ELi64ELi32ELi8ES3_EELb0ELb0ELb1ELb1ELb0ELb0ELb0EEEvNS_16Flash_bwd_paramsE,"aw",@nobits
	.sectionflags	@""
	.align	16


//--------------------- .nv.shared._ZN5flash44flash_bwd_dq_dk_dv_loop_seqk_parallel_kernelI23Flash_bwd_kernel_traitsILi256ELi64ELi32ELi8ELi4ELi1ELi2ELb1ELb1EN7cutlass10bfloat16_tE19Flash_kernel_traitsILi256ELi64ELi32ELi8ES3_EELb0ELb0ELb1ELb1ELb0ELb0ELb1EEEvNS_16Flash_bwd_paramsE --------------------------
	.section	.nv.shared._ZN5flash44flash_bwd_dq_dk_dv_loop_seqk_parallel_kernelI23Flash_bwd_kernel_traitsILi256ELi64ELi32ELi8ELi4ELi1ELi2ELb1ELb1EN7cutlass10bfloat16_tE19Flash_kernel_traitsILi256ELi64ELi32ELi8ES3_EELb0ELb0ELb1ELb1ELb0ELb0ELb1EEEvNS_16Flash_bwd_paramsE,"aw",@nobits
	.sectionflags	@""
	.align	16


//--------------------- .nv.shared._ZN5flash25flash_bwd_dot_do_o_kernelILb0E23Flash_bwd_kernel_traitsILi256ELi64ELi32ELi8ELi4ELi1ELi2ELb1ELb1EN7cutlass10bfloat16_tE19Flash_kernel_traitsILi256ELi64ELi32ELi8ES3_EEEEvNS_16Flash_bwd_paramsE --------------------------
	.section	.nv.shared._ZN5flash25flash_bwd_dot_do_o_kernelILb0E23Flash_bwd_kernel_traitsILi256ELi64ELi32ELi8ELi4ELi1ELi2ELb1ELb1EN7cutlass10bfloat16_tE19Flash_kernel_traitsILi256ELi64ELi32ELi8ES3_EEEEvNS_16Flash_bwd_paramsE,"aw",@nobits
	.sectionflags	@""
	.align	16


//--------------------- .nv.shared._ZN5flash25flash_bwd_dot_do_o_kernelILb1E23Flash_bwd_kernel_traitsILi256ELi64ELi32ELi8ELi4ELi1ELi2ELb1ELb1EN7cutlass10bfloat16_tE19Flash_kernel_traitsILi256ELi64ELi32ELi8ES3_EEEEvNS_16Flash_bwd_paramsE --------------------------
	.section	.nv.shared._ZN5flash25flash_bwd_dot_do_o_kernelILb1E23Flash_bwd_kernel_traitsILi256ELi64ELi32ELi8ELi4ELi1ELi2ELb1ELb1EN7cutlass10bfloat16_tE19Flash_kernel_traitsILi256ELi64ELi32ELi8ES3_EEEEvNS_16Flash_bwd_paramsE,"aw",@nobits
	.sectionflags	@""
	.align	16


//--------------------- .nv.shared._ZN5flash44flash_bwd_dq_dk_dv_loop_seqk_parallel_kernelI23Flash_bwd_kernel_traitsILi256ELi64ELi64ELi8ELi4ELi2ELi2ELb0ELb1EN7cutlass10bfloat16_tE19Flash_kernel_traitsILi256ELi64ELi64ELi8ES3_EELb0ELb0ELb0ELb0ELb0ELb0ELb0EEEvNS_16Flash_bwd_paramsE --------------------------
	.section	.nv.shared._ZN5flash44flash_bwd_dq_dk_dv_loop_seqk_parallel_kernelI23Flash_bwd_kernel_traitsILi256ELi64ELi64ELi8ELi4ELi2ELi2ELb0ELb1EN7cutlass10bfloat16_tE19Flash_kernel_traitsILi256ELi64ELi64ELi8ES3_EELb0ELb0ELb0ELb0ELb0ELb0ELb0EEEvNS_16Flash_bwd_paramsE,"aw",@nobits
	.sectionflags	@""
	.align	16


//--------------------- .nv.shared._ZN5flash44flash_bwd_dq_dk_dv_loop_seqk_parallel_kernelI23Flash_bwd_kernel_traitsILi256ELi64ELi64ELi8ELi4ELi2ELi2ELb0ELb1EN7cutlass10bfloat16_tE19Flash_kernel_traitsILi256ELi64ELi64ELi8ES3_EELb0ELb0ELb1ELb0ELb0ELb0ELb0EEEvNS_16Flash_bwd_paramsE --------------------------
	.section	.nv.shared._ZN5flash44flash_bwd_dq_dk_dv_loop_seqk_parallel_kernelI23Flash_bwd_kernel_traitsILi256ELi64ELi64ELi8ELi4ELi2ELi2ELb0ELb1EN7cutlass10bfloat16_tE19Flash_kernel_traitsILi256ELi64ELi64ELi8ES3_EELb0ELb0ELb1ELb0ELb0ELb0ELb0EEEvNS_16Flash_bwd_paramsE,"aw",@nobits
	.sectionflags	@""
	.align	16


//--------------------- .nv.shared._ZN5flash44flash_bwd_dq_dk_dv_loop_seqk_parallel_kernelI23Flash_bwd_kernel_traitsILi256ELi64ELi64ELi8ELi4ELi2ELi2ELb0ELb1EN7cutlass10bfloat16_tE19Flash_kernel_traitsILi256ELi64ELi64ELi8ES3_EELb0ELb0ELb0ELb0ELb0ELb1ELb0EEEvNS_16Flash_bwd_paramsE --------------------------
	.section	.nv.shared._ZN5flash44flash_bwd_dq_dk_dv_loop_seqk_parallel_kernelI23Flash_bwd_kernel_traitsILi256ELi64ELi64ELi8ELi4ELi2ELi2ELb0ELb1EN7cutlass10bfloat16_tE19Flash_kernel_traitsILi256ELi64ELi64ELi8ES3_EELb0ELb0ELb0ELb0ELb0ELb1ELb0EEEvNS_16Flash_bwd_paramsE,"aw",@nobits
	.sectionflags	@""
	.align	16


//--------------------- .nv.shared._ZN5flash44flash_bwd_dq_dk_dv_loop_seqk_parallel_kernelI23Flash_bwd_kernel_traitsILi256ELi64ELi64ELi8ELi4ELi2ELi2ELb0ELb1EN7cutlass10bfloat16_tE19Flash_kernel_traitsILi256ELi64ELi64ELi8ES3_EELb0ELb0ELb0ELb1ELb0ELb0ELb0EEEvNS_16Flash_bwd_paramsE --------------------------
	.section	.nv.shared._ZN5flash44flash_bwd_dq_dk_dv_loop_seqk_parallel_kernelI23Flash_bwd_kernel_traitsILi256ELi64ELi64ELi8ELi4ELi2ELi2ELb0ELb1EN7cutlass10bfloat16_tE19Flash_kernel_traitsILi256ELi64ELi64ELi8ES3_EELb0ELb0ELb0ELb1ELb0ELb0ELb0EEEvNS_16Flash_bwd_paramsE,"aw",@nobits
	.sectionflags	@""
	.align	16


//--------------------- .nv.shared._ZN5flash44flash_bwd_dq_dk_dv_loop_seqk_parallel_kernelI23Flash_bwd_kernel_traitsILi256ELi64ELi64ELi8ELi4ELi2ELi2ELb0ELb1EN7cutlass10bfloat16_tE19Flash_kernel_traitsILi256ELi64ELi64ELi8ES3_EELb0ELb0ELb1ELb0ELb0ELb1ELb0EEEvNS_16Flash_bwd_paramsE --------------------------
	.section	.nv.shared._ZN5flash44flash_bwd_dq_dk_dv_loop_seqk_parallel_kernelI23Flash_bwd_kernel_traitsILi256ELi64ELi64ELi8ELi4ELi2ELi2ELb0ELb1EN7cutlass10bfloat16_tE19Flash_kernel_traitsILi256ELi64ELi64ELi8ES3_EELb0ELb0ELb1ELb0ELb0ELb1ELb0EEEvNS_16Flash_bwd_paramsE,"aw",@nobits
	.sectionflags	@""
	.align	16


//--------------------- .nv.shared._ZN5flash44flash_bwd_dq_dk_dv_loop_seqk_parallel_kernelI23Flash_bwd_kernel_traitsILi256ELi64ELi64ELi8ELi4ELi2ELi2ELb0ELb1EN7cutlass10bfloat16_tE19Flash_kernel_traitsILi256ELi64ELi64ELi8ES3_EELb0ELb0ELb1ELb1ELb0ELb0ELb0EEEvNS_16Flash_bwd_paramsE --------------------------
	.section	.nv.shared._ZN5flash44flash_bwd_dq_dk_dv_loop_seqk_parallel_kernelI23Flash_bwd_kernel_traitsILi256ELi64ELi64ELi8ELi4ELi2ELi2ELb0ELb1EN7cutlass10bfloat16_tE19Flash_kernel_traitsILi256ELi64ELi64ELi8ES3_EELb0ELb0ELb1ELb1ELb0ELb0ELb0EEEvNS_16Flash_bwd_paramsE,"aw",@nobits
	.sectionflags	@""
	.align	16


//--------------------- .nv.shared._ZN5flash44flash_bwd_dq_dk_dv_loop_seqk_parallel_kernelI23Flash_bwd_kernel_traitsILi256ELi64ELi64ELi8ELi4ELi2ELi2ELb0ELb0EN7cutlass10bfloat16_tE19Flash_kernel_traitsILi256ELi64ELi64ELi8ES3_EELb0ELb0ELb0ELb0ELb0ELb0ELb0EEEvNS_16Flash_bwd_paramsE --------------------------
	.section	.nv.shared._ZN5flash44flash_bwd_dq_dk_dv_loop_seqk_parallel_kernelI23Flash_bwd_kernel_traitsILi256ELi64ELi64ELi8ELi4ELi2ELi2ELb0ELb0EN7cutlass10bfloat16_tE19Flash_kernel_traitsILi256ELi64ELi64ELi8ES3_EELb0ELb0ELb0ELb0ELb0ELb0ELb0EEEvNS_16Flash_bwd_paramsE,"aw",@nobits
	.sectionflags	@""
	.align	16


//--------------------- .nv.shared._ZN5flash44flash_bwd_dq_dk_dv_loop_seqk_parallel_kernelI23Flash_bwd_kernel_traitsILi256ELi64ELi64ELi8ELi4ELi2ELi2ELb0ELb0EN7cutlass10bfloat16_tE19Flash_kernel_traitsILi256ELi64ELi64ELi8ES3_EELb0ELb0ELb1ELb0ELb0ELb0ELb0EEEvNS_16Flash_bwd_paramsE --------------------------
	.section	.nv.shared._ZN5flash44flash_bwd_dq_dk_dv_loop_seqk_parallel_kernelI23Flash_bwd_kernel_traitsILi256ELi64ELi64ELi8ELi4ELi2ELi2ELb0ELb0EN7cutlass10bfloat16_tE19Flash_kernel_traitsILi256ELi64ELi64ELi8ES3_EELb0ELb0ELb1ELb0ELb0ELb0ELb0EEEvNS_16Flash_bwd_paramsE,"aw",@nobits
	.sectionflags	@""
	.align	16


//--------------------- .nv.shared._ZN5flash44flash_bwd_dq_dk_dv_loop_seqk_parallel_kernelI23Flash_bwd_kernel_traitsILi256ELi64ELi64ELi8ELi4ELi2ELi2ELb0ELb0EN7cutlass10bfloat16_tE19Flash_kernel_traitsILi256ELi64ELi64ELi8ES3_EELb0ELb0ELb0ELb0ELb0ELb1ELb0EEEvNS_16Flash_bwd_paramsE --------------------------
	.section	.nv.shared._ZN5flash44flash_bwd_dq_dk_dv_loop_seqk_parallel_kernelI23Flash_bwd_kernel_traitsILi256ELi64ELi64ELi8ELi4ELi2ELi2ELb0ELb0EN7cutlass10bfloat16_tE19Flash_kernel_traitsILi256ELi64ELi64ELi8ES3_EELb0ELb0ELb0ELb0ELb0ELb1ELb0EEEvNS_16Flash_bwd_paramsE,"aw",@nobits
	.sectionflags	@""
	.align	16


//--------------------- .nv.shared._ZN5flash44flash_bwd_dq_dk_dv_loop_seqk_parallel_kernelI23Flash_bwd_kernel_traitsILi256ELi64ELi64ELi8ELi4ELi2ELi2ELb0ELb0EN7cutlass10bfloat16_tE19Flash_kernel_traitsILi256ELi64ELi64ELi8ES3_EELb0ELb0ELb0ELb1ELb0ELb0ELb0EEEvNS_16Flash_bwd_paramsE --------------------------
	.section	.nv.shared._ZN5flash44flash_bwd_dq_dk_dv_loop_seqk_parallel_kernelI23Flash_bwd_kernel_traitsILi256ELi64ELi64ELi8ELi4ELi2ELi2ELb0ELb0EN7cutlass10bfloat16_tE19Flash_kernel_traitsILi256ELi64ELi64ELi8ES3_EELb0ELb0ELb0ELb1ELb0ELb0ELb0EEEvNS_16Flash_bwd_paramsE,"aw",@nobits
	.sectionflags	@""
	.align	16


//--------------------- .nv.shared._ZN5flash44flash_bwd_dq_dk_dv_loop_seqk_parallel_kernelI23Flash_bwd_kernel_traitsILi256ELi64ELi64ELi8ELi4ELi2ELi2ELb0ELb0EN7cutlass10bfloat16_tE19Flash_kernel_traitsILi256ELi64ELi64ELi8ES3_EELb0ELb0ELb1ELb0ELb0ELb1ELb0EEEvNS_16Flash_bwd_paramsE --------------------------
	.section	.nv.shared._ZN5flash44flash_bwd_dq_dk_dv_loop_seqk_parallel_kernelI23Flash_bwd_kernel_traitsILi256ELi64ELi64ELi8ELi4ELi2ELi2ELb0ELb0EN7cutlass10bfloat16_tE19Flash_kernel_traitsILi256ELi64ELi64ELi8ES3_EELb0ELb0ELb1ELb0ELb0ELb1ELb0EEEvNS_16Flash_bwd_paramsE,"aw",@nobits
	.sectionflags	@""
	.align	16


//--------------------- .nv.shared._ZN5flash44flash_bwd_dq_dk_dv_loop_seqk_parallel_kernelI23Flash_bwd_kernel_traitsILi256ELi64ELi64ELi8ELi4ELi2ELi2ELb0ELb0EN7cutlass10bfloat16_tE19Flash_kernel_traitsILi256ELi64ELi64ELi8ES3_EELb0ELb0ELb1ELb1ELb0ELb0ELb0EEEvNS_16Flash_bwd_paramsE --------------------------
	.section	.nv.shared._ZN5flash44flash_bwd_dq_dk_dv_loop_seqk_parallel_kernelI23Flash_bwd_kernel_traitsILi256ELi64ELi64ELi8ELi4ELi2ELi2ELb0ELb0EN7cutlass10bfloat16_tE19Flash_kernel_traitsILi256ELi64ELi64ELi8ES3_EELb0ELb0ELb1ELb1ELb0ELb0ELb0EEEvNS_16Flash_bwd_paramsE,"aw",@nobits
	.sectionflags	@""
	.align	16


//--------------------- .nv.shared._ZN5flash27flash_bwd_convert_dq_kernelI23Flash_bwd_kernel_traitsILi256ELi64ELi64ELi8ELi4ELi2ELi2ELb0ELb1EN7cutlass10bfloat16_tE19Flash_kernel_traitsILi256ELi64ELi64ELi8ES3_EEEEvNS_16Flash_bwd_paramsEi --------------------------
	.section	.nv.shared._ZN5flash27flash_bwd_convert_dq_kernelI23Flash_bwd_kernel_traitsILi256ELi64ELi64ELi8ELi4ELi2ELi2ELb0ELb1EN7cutlass10bfloat16_tE19Flash_kernel_traitsILi256ELi64ELi64ELi8ES3_EEEEvNS_16Flash_bwd_paramsEi,"aw",@nobits
	.sectionflags	@""
	.align	16


//--------------------- .nv.shared._ZN5flash44flash_bwd_dq_dk_dv_loop_seqk_parallel_kernelI23Flash_bwd_kernel_traitsILi256ELi64ELi64ELi8ELi4ELi2ELi2ELb0ELb1EN7cutlass10bfloat16_tE19Flash_kernel_traitsILi256ELi64ELi64ELi8ES3_EELb1ELb0ELb0ELb0ELb0ELb0ELb0EEEvNS_16Flash_bwd_paramsE --------------------------
	.section	.nv.shared._ZN5flash44flash_bwd_dq_dk_dv_loop_seqk_parallel_kernelI23Flash_bwd_kernel_traitsILi256ELi64ELi64ELi8ELi4ELi2ELi2ELb0ELb1EN7cutlass10bfloat16_tE19Flash_kernel_traitsILi256ELi64ELi64ELi8ES3_EELb1ELb0ELb0ELb0ELb0ELb0ELb0EEEvNS_16Flash_bwd_paramsE,"aw",@nobits
	.sectionflags	@""
	.align	16


//--------------------- .nv.shared._ZN5flash44flash_bwd_dq_dk_dv_loop_seqk_parallel_kernelI23Flash_bwd_kernel_traitsILi256ELi64ELi64ELi8ELi4ELi2ELi2ELb0ELb1EN7cutlass10bfloat16_tE19Flash_kernel_traitsILi256ELi64ELi64ELi8ES3_EELb0ELb0ELb0ELb0ELb0ELb0ELb1EEEvNS_16Flash_bwd_paramsE --------------------------
	.section	.nv.shared._ZN5flash44flash_bwd_dq_dk_dv_loop_seqk_parallel_kernelI23Flash_bwd_kernel_traitsILi256ELi64ELi64ELi8ELi4ELi2ELi2ELb0ELb1EN7cutlass10bfloat16_tE19Flash_kernel_traitsILi256ELi64ELi64ELi8ES3_EELb0ELb0ELb0ELb0ELb0ELb0ELb1EEEvNS_16Flash_bwd_paramsE,"aw",@nobits
	.sectionflags	@""
	.align	16


//--------------------- .nv.shared._ZN5flash44flash_bwd_dq_dk_dv_loop_seqk_parallel_kernelI23Flash_bwd_kernel_traitsILi256ELi64ELi64ELi8ELi4ELi2ELi2ELb0ELb1EN7cutlass10bfloat16_tE19Flash_kernel_traitsILi256ELi64ELi64ELi8ES3_EELb1ELb0ELb1ELb0ELb0ELb0ELb0EEEvNS_16Flash_bwd_paramsE --------------------------
	.section	.nv.shared._ZN5flash44flash_bwd_dq_dk_dv_loop_seqk_parallel_kernelI23Flash_bwd_kernel_traitsILi256ELi64ELi64ELi8ELi4ELi2ELi2ELb0ELb1EN7cutlass10bfloat16_tE19Flash_kernel_traitsILi256ELi64ELi64ELi8ES3_EELb1ELb0ELb1ELb0ELb0ELb0ELb0EEEvNS_16Flash_bwd_paramsE,"aw",@nobits
	.sectionflags	@""
	.align	16


//--------------------- .nv.shared._ZN5flash44flash_bwd_dq_dk_dv_loop_seqk_parallel_kernelI23Flash_bwd_kernel_traitsILi256ELi64ELi64ELi8ELi4ELi2ELi2ELb0ELb1EN7cutlass10bfloat16_tE19Flash_kernel_traitsILi256ELi64ELi64ELi8ES3_EELb0ELb0ELb1ELb0ELb0ELb0ELb1EEEvNS_16Flash_bwd_paramsE --------------------------
	.section	.nv.shared._ZN5flash44flash_bwd_dq_dk_dv_loop_seqk_parallel_kernelI23Flash_bwd_kernel_traitsILi256ELi64ELi64ELi8ELi4ELi2ELi2ELb0ELb1EN7cutlass10bfloat16_tE19Flash_kernel_traitsILi256ELi64ELi64ELi8ES3_EELb0ELb0ELb1ELb0ELb0ELb0ELb1EEEvNS_16Flash_bwd_paramsE,"aw",@nobits
	.sectionflags	@""
	.align	16


//--------------------- .nv.shared._ZN5flash44flash_bwd_dq_dk_dv_loop_seqk_parallel_kernelI23Flash_bwd_kernel_traitsILi256ELi64ELi64ELi8ELi4ELi2ELi2ELb0ELb1EN7cutlass10bfloat16_tE19Flash_kernel_traitsILi256ELi64ELi64ELi8ES3_EELb1ELb0ELb0ELb0ELb0ELb1ELb0EEEvNS_16Flash_bwd_paramsE --------------------------
	.section	.nv.shared._ZN5flash44flash_bwd_dq_dk_dv_loop_seqk_parallel_kernelI23Flash_bwd_kernel_traitsILi256ELi64ELi64ELi8ELi4ELi2ELi2ELb0ELb1EN7cutlass10bfloat16_tE19Flash_kernel_traitsILi256ELi64ELi64ELi8ES3_EELb1ELb0ELb0ELb0ELb0ELb1ELb0EEEvNS_16Flash_bwd_paramsE,"aw",@nobits
	.sectionflags	@""
	.align	16


//--------------------- .nv.shared._ZN5flash44flash_bwd_dq_dk_dv_loop_seqk_parallel_kernelI23Flash_bwd_kernel_traitsILi256ELi64ELi64ELi8ELi4ELi2ELi2ELb0ELb1EN7cutlass10bfloat16_tE19Flash_kernel_traitsILi256ELi64ELi64ELi8ES3_EELb0ELb0ELb0ELb0ELb0ELb1ELb1EEEvNS_16Flash_bwd_paramsE --------------------------
	.section	.nv.shared._ZN5flash44flash_bwd_dq_dk_dv_loop_seqk_parallel_kernelI23Flash_bwd_kernel_traitsILi256ELi64ELi64ELi8ELi4ELi2ELi2ELb0ELb1EN7cutlass10bfloat16_tE19Flash_kernel_traitsILi256ELi64ELi64ELi8ES3_EELb0ELb0ELb0ELb0ELb0ELb1ELb1EEEvNS_16Flash_bwd_paramsE,"aw",@nobits
	.sectionflags	@""
	.align	16


//--------------------- .nv.shared._ZN5flash44flash_bwd_dq_dk_dv_loop_seqk_parallel_kernelI23Flash_bwd_kernel_traitsILi256ELi64ELi64ELi8ELi4ELi2ELi2ELb0ELb1EN7cutlass10bfloat16_tE19Flash_kernel_traitsILi256ELi64ELi64ELi8ES3_EELb1ELb0ELb0ELb1ELb0ELb0ELb0EEEvNS_16Flash_bwd_paramsE --------------------------
	.section	.nv.shared._ZN5flash44flash_bwd_dq_dk_dv_loop_seqk_parallel_kernelI23Flash_bwd_kernel_traitsILi256ELi64ELi64ELi8ELi4ELi2ELi2ELb0ELb1EN7cutlass10bfloat16_tE19Flash_kernel_traitsILi256ELi64ELi64ELi8ES3_EELb1ELb0ELb0ELb1ELb0ELb0ELb0EEEvNS_16Flash_bwd_paramsE,"aw",@nobits
	.sectionflags	@""
	.align	16


//--------------------- .nv.shared._ZN5flash44flash_bwd_dq_dk_dv_loop_seqk_parallel_kernelI23Flash_bwd_kernel_traitsILi256ELi64ELi64ELi8ELi4ELi2ELi2ELb0ELb1EN7cutlass10bfloat16_tE19Flash_kernel_traitsILi256ELi64ELi64ELi8ES3_EELb0ELb0ELb0ELb1ELb0ELb0ELb1EEEvNS_16Flash_bwd_paramsE --------------------------
	.section	.nv.shared._ZN5flash44flash_bwd_dq_dk_dv_loop_seqk_parallel_kernelI23Flash_bwd_kernel_traitsILi256ELi64ELi64ELi8ELi4ELi2ELi2ELb0ELb1EN7cutlass10bfloat16_tE19Flash_kernel_traitsILi256ELi64ELi64ELi8ES3_EELb0ELb0ELb0ELb1ELb0ELb0ELb1EEEvNS_16Flash_bwd_paramsE,"aw",@nobits
	.sectionflags	@""
	.align	16


//--------------------- .nv.shared._ZN5flash44flash_bwd_dq_dk_dv_loop_seqk_parallel_kernelI23Flash_bwd_kernel_traitsILi256ELi64ELi64ELi8ELi4ELi2ELi2ELb0ELb1EN7cutlass10bfloat16_tE19Flash_kernel_traitsILi256ELi64ELi64ELi8ES3_EELb1ELb0ELb1ELb0ELb0ELb1ELb0EEEvNS_16Flash_bwd_paramsE --------------------------
	.section	.nv.shared._ZN5flash44flash_bwd_dq_dk_dv_loop_seqk_parallel_kernelI23Flash_bwd_kernel_traitsILi256ELi64ELi64ELi8ELi4ELi2ELi2ELb0ELb1EN7cutlass10bfloat16_tE19Flash_kernel_traitsILi256ELi64ELi64ELi8ES3_EELb1ELb0ELb1ELb0ELb0ELb1ELb0EEEvNS_16Flash_bwd_paramsE,"aw",@nobits
	.sectionflags	@""
	.align	16


//--------------------- .nv.shared._ZN5flash44flash_bwd_dq_dk_dv_loop_seqk_parallel_kernelI23Flash_bwd_kernel_traitsILi256ELi64ELi64ELi8ELi4ELi2ELi2ELb0ELb1EN7cutlass10bfloat16_tE19Flash_kernel_traitsILi256ELi64ELi64ELi8ES3_EELb0ELb0ELb1ELb0ELb0ELb1ELb1EEEvNS_16Flash_bwd_paramsE --------------------------
	.section	.nv.shared._ZN5flash44flash_bwd_dq_dk_dv_loop_seqk_parallel_kernelI23Flash_bwd_kernel_traitsILi256ELi64ELi64ELi8ELi4ELi2ELi2ELb0ELb1EN7cutlass10bfloat16_tE19Flash_kernel_traitsILi256ELi64ELi64ELi8ES3_EELb0ELb0ELb1ELb0ELb0ELb1ELb1EEEvNS_16Flash_bwd_paramsE,"aw",@nobits
	.sectionflags	@""
	.align	16


//--------------------- .nv.shared._ZN5flash44flash_bwd_dq_dk_dv_loop_seqk_parallel_kernelI23Flash_bwd_kernel_traitsILi256ELi64ELi64ELi8ELi4ELi2ELi2ELb0ELb1EN7cutlass10bfloat16_tE19Flash_kernel_traitsILi256ELi64ELi64ELi8ES3_EELb1ELb0ELb1ELb1ELb0ELb0ELb0EEEvNS_16Flash_bwd_paramsE --------------------------
	.section	.nv.shared._ZN5flash44flash_bwd_dq_dk_dv_loop_seqk_parallel_kernelI23Flash_bwd_kernel_traitsILi256ELi64ELi64ELi8ELi4ELi2ELi2ELb0ELb1EN7cutlass10bfloat16_tE19Flash_kernel_traitsILi256ELi64ELi64ELi8ES3_EELb1ELb0ELb1ELb1ELb0ELb0ELb0EEEvNS_16Flash_bwd_paramsE,"aw",@nobits
	.sectionflags	@""
	.align	16


//--------------------- .nv.shared._ZN5flash44flash_bwd_dq_dk_dv_loop_seqk_parallel_kernelI23Flash_bwd_kernel_traitsILi256ELi64ELi64ELi8ELi4ELi2ELi2ELb0ELb1EN7cutlass10bfloat16_tE19Flash_kernel_traitsILi256ELi64ELi64ELi8ES3_EELb0ELb0ELb1ELb1ELb0ELb0ELb1EEEvNS_16Flash_bwd_paramsE --------------------------
	.section	.nv.shared._ZN5flash44flash_bwd_dq_dk_dv_loop_seqk_parallel_kernelI23Flash_bwd_kernel_traitsILi256ELi64ELi64ELi8ELi4ELi2ELi2ELb0ELb1EN7cutlass10bfloat16_tE19Flash_kernel_traitsILi256ELi64ELi64ELi8ES3_EELb0ELb0ELb1ELb1ELb0ELb0ELb1EEEvNS_16Flash_bwd_paramsE,"aw",@nobits
	.sectionflags	@""
	.align	16


//--------------------- .nv.shared._ZN5flash25flash_bwd_dot_do_o_kernelILb0E23Flash_bwd_kernel_traitsILi256ELi64ELi64ELi8ELi4ELi2ELi2ELb0ELb1EN7cutlass10bfloat16_tE19Flash_kernel_traitsILi256ELi64ELi64ELi8ES3_EEEEvNS_16Flash_bwd_paramsE --------------------------
	.section	.nv.shared._ZN5flash25flash_bwd_dot_do_o_kernelILb0E23Flash_bwd_kernel_traitsILi256ELi64ELi64ELi8ELi4ELi2ELi2ELb0ELb1EN7cutlass10bfloat16_tE19Flash_kernel_traitsILi256ELi64ELi64ELi8ES3_EEEEvNS_16Flash_bwd_paramsE,"aw",@nobits
	.sectionflags	@""
	.align	16


//--------------------- .nv.shared._ZN5flash25flash_bwd_dot_do_o_kernelILb1E23Flash_bwd_kernel_traitsILi256ELi64ELi64ELi8ELi4ELi2ELi2ELb0ELb1EN7cutlass10bfloat16_tE19Flash_kernel_traitsILi256ELi64ELi64ELi8ES3_EEEEvNS_16Flash_bwd_paramsE --------------------------
	.section	.nv.shared._ZN5flash25flash_bwd_dot_do_o_kernelILb1E23Flash_bwd_kernel_traitsILi256ELi64ELi64ELi8ELi4ELi2ELi2ELb0ELb1EN7cutlass10bfloat16_tE19Flash_kernel_traitsILi256ELi64ELi64ELi8ES3_EEEEvNS_16Flash_bwd_paramsE,"aw",@nobits
	.sectionflags	@""
	.align	16


//--------------------- .nv.shared._ZN5flash27flash_bwd_convert_dq_kernelI23Flash_bwd_kernel_traitsILi256ELi64ELi64ELi8ELi4ELi2ELi2ELb0ELb0EN7cutlass10bfloat16_tE19Flash_kernel_traitsILi256ELi64ELi64ELi8ES3_EEEEvNS_16Flash_bwd_paramsEi --------------------------
	.section	.nv.shared._ZN5flash27flash_bwd_convert_dq_kernelI23Flash_bwd_kernel_traitsILi256ELi64ELi64ELi8ELi4ELi2ELi2ELb0ELb0EN7cutlass10bfloat16_tE19Flash_kernel_traitsILi256ELi64ELi64ELi8ES3_EEEEvNS_16Flash_bwd_paramsEi,"aw",@nobits
	.sectionflags	@""
	.align	16


//--------------------- .nv.shared._ZN5flash44flash_bwd_dq_dk_dv_loop_seqk_parallel_kernelI23Flash_bwd_kernel_traitsILi256ELi64ELi64ELi8ELi4ELi2ELi2ELb0ELb0EN7cutlass10bfloat16_tE19Flash_kernel_traitsILi256ELi64ELi64ELi8ES3_EELb1ELb0ELb0ELb0ELb0ELb0ELb0EEEvNS_16Flash_bwd_paramsE --------------------------
	.section	.nv.shared._ZN5flash44flash_bwd_dq_dk_dv_loop_seqk_parallel_kernelI23Flash_bwd_kernel_traitsILi256ELi64ELi64ELi8ELi4ELi2ELi2ELb0ELb0EN7cutlass10bfloat16_tE19Flash_kernel_traitsILi256ELi64ELi64ELi8ES3_EELb1ELb0ELb0ELb0ELb0ELb0ELb0EEEvNS_16Flash_bwd_paramsE,"aw",@nobits
	.sectionflags	@""
	.align	16


//--------------------- .nv.shared._ZN5flash44flash_bwd_dq_dk_dv_loop_seqk_parallel_kernelI23Flash_bwd_kernel_traitsILi256ELi64ELi64ELi8ELi4ELi2ELi2ELb0ELb0EN7cutlass10bfloat16_tE19Flash_kernel_traitsILi256ELi64ELi64ELi8ES3_EELb0ELb0ELb0ELb0ELb0ELb0ELb1EEEvNS_16Flash_bwd_paramsE --------------------------
	.section	.nv.shared._ZN5flash44flash_bwd_dq_dk_dv_loop_seqk_parallel_kernelI23Flash_bwd_kernel_traitsILi256ELi64ELi64ELi8ELi4ELi2ELi2ELb0ELb0EN7cutlass10bfloat16_tE19Flash_kernel_traitsILi256ELi64ELi64ELi8ES3_EELb0ELb0ELb0ELb0ELb0ELb0ELb1EEEvNS_16Flash_bwd_paramsE,"aw",@nobits
	.sectionflags	@""
	.align	16


//--------------------- .nv.shared._ZN5flash44flash_bwd_dq_dk_dv_loop_seqk_parallel_kernelI23Flash_bwd_kernel_traitsILi256ELi64ELi64ELi8ELi4ELi2ELi2ELb0ELb0EN7cutlass10bfloat16_tE19Flash_kernel_traitsILi256ELi64ELi64ELi8ES3_EELb1ELb0ELb1ELb0ELb0ELb0ELb0EEEvNS_16Flash_bwd_paramsE --------------------------
	.section	.nv.shared._ZN5flash44flash_bwd_dq_dk_dv_loop_seqk_parallel_kernelI23Flash_bwd_kernel_traitsILi256ELi64ELi64ELi8ELi4ELi2ELi2ELb0ELb0EN7cutlass10bfloat16_tE19Flash_kernel_traitsILi256ELi64ELi64ELi8ES3_EELb1ELb0ELb1ELb0ELb0ELb0ELb0EEEvNS_16Flash_bwd_paramsE,"aw",@nobits
	.sectionflags	@""
	.align	16


//--------------------- .nv.shared._ZN5flash44flash_bwd_dq_dk_dv_loop_seqk_parallel_kernelI23Flash_bwd_kernel_traitsILi256ELi64ELi64ELi8ELi4ELi2ELi2ELb0ELb0EN7cutlass10bfloat16_tE19Flash_kernel_traitsILi256ELi64ELi64ELi8ES3_EELb0ELb0ELb1ELb0ELb0ELb0ELb1EEEvNS_16Flash_bwd_paramsE --------------------------
	.section	.nv.shared._ZN5flash44flash_bwd_dq_dk_dv_loop_seqk_parallel_kernelI23Flash_bwd_kernel_traitsILi256ELi64ELi64ELi8ELi4ELi2ELi2ELb0ELb0EN7cutlass10bfloat16_tE19Flash_kernel_traitsILi256ELi64ELi64ELi8ES3_EELb0ELb0ELb1ELb0ELb0ELb0ELb1EEEvNS_16Flash_bwd_paramsE,"aw",@nobits
	.sectionflags	@""
	.align	16


//--------------------- .nv.shared._ZN5flash44flash_bwd_dq_dk_dv_loop_seqk_parallel_kernelI23Flash_bwd_kernel_traitsILi256ELi64ELi64ELi8ELi4ELi2ELi2ELb0ELb0EN7cutlass10bfloat16_tE19Flash_kernel_traitsILi256ELi64ELi64ELi8ES3_EELb1ELb0ELb0ELb0ELb0ELb1ELb0EEEvNS_16Flash_bwd_paramsE --------------------------
	.section	.nv.shared._ZN5flash44flash_bwd_dq_dk_dv_loop_seqk_parallel_kernelI23Flash_bwd_kernel_traitsILi256ELi64ELi64ELi8ELi4ELi2ELi2ELb0ELb0EN7cutlass10bfloat16_tE19Flash_kernel_traitsILi256ELi64ELi64ELi8ES3_EELb1ELb0ELb0ELb0ELb0ELb1ELb0EEEvNS_16Flash_bwd_paramsE,"aw",@nobits
	.sectionflags	@""
	.align	16


//--------------------- .nv.shared._ZN5flash44flash_bwd_dq_dk_dv_loop_seqk_parallel_kernelI23Flash_bwd_kernel_traitsILi256ELi64ELi64ELi8ELi4ELi2ELi2ELb0ELb0EN7cutlass10bfloat16_tE19Flash_kernel_traitsILi256ELi64ELi64ELi8ES3_EELb0ELb0ELb0ELb0ELb0ELb1ELb1EEEvNS_16Flash_bwd_paramsE --------------------------
	.section	.nv.shared._ZN5flash44flash_bwd_dq_dk_dv_loop_seqk_parallel_kernelI23Flash_bwd_kernel_traitsILi256ELi64ELi64ELi8ELi4ELi2ELi2ELb0ELb0EN7cutlass10bfloat16_tE19Flash_kernel_traitsILi256ELi64ELi64ELi8ES3_EELb0ELb0ELb0ELb0ELb0ELb1ELb1EEEvNS_16Flash_bwd_paramsE,"aw",@nobits
	.sectionflags	@""
	.align	16


//--------------------- .nv.shared._ZN5flash44flash_bwd_dq_dk_dv_loop_seqk_parallel_kernelI23Flash_bwd_kernel_traitsILi256ELi64ELi64ELi8ELi4ELi2ELi2ELb0ELb0EN7cutlass10bfloat16_tE19Flash_kernel_traitsILi256ELi64ELi64ELi8ES3_EELb1ELb0ELb0ELb1ELb0ELb0ELb0EEEvNS_16Flash_bwd_paramsE --------------------------
	.section	.nv.shared._ZN5flash44flash_bwd_dq_dk_dv_loop_seqk_parallel_kernelI23Flash_bwd_kernel_traitsILi256ELi64ELi64ELi8ELi4ELi2ELi2ELb0ELb0EN7cutlass10bfloat16_tE19Flash_kernel_traitsILi256ELi64ELi64ELi8ES3_EELb1ELb0ELb0ELb1ELb0ELb0ELb0EEEvNS_16Flash_bwd_paramsE,"aw",@nobits
	.sectionflags	@""
	.align	16


//--------------------- .nv.shared._ZN5flash44flash_bwd_dq_dk_dv_loop_seqk_parallel_kernelI23Flash_bwd_kernel_traitsILi256ELi64ELi64ELi8ELi4ELi2ELi2ELb0ELb0EN7cutlass10bfloat16_tE19Flash_kernel_traitsILi256ELi64ELi64ELi8ES3_EELb0ELb0ELb0ELb1ELb0ELb0ELb1EEEvNS_16Flash_bwd_paramsE --------------------------
	.section	.nv.shared._ZN5flash44flash_bwd_dq_dk_dv_loop_seqk_parallel_kernelI23Flash_bwd_kernel_traitsILi256ELi64ELi64ELi8ELi4ELi2ELi2ELb0ELb0EN7cutlass10bfloat16_tE19Flash_kernel_traitsILi256ELi64ELi64ELi8ES3_EELb0ELb0ELb0ELb1ELb0ELb0ELb1EEEvNS_16Flash_bwd_paramsE,"aw",@nobits
	.sectionflags	@""
	.align	16


//--------------------- .nv.shared._ZN5flash44flash_bwd_dq_dk_dv_loop_seqk_parallel_kernelI23Flash_bwd_kernel_traitsILi256ELi64ELi64ELi8ELi4ELi2ELi2ELb0ELb0EN7cutlass10bfloat16_tE19Flash_kernel_traitsILi256ELi64ELi64ELi8ES3_EELb1ELb0ELb1ELb0ELb0ELb1ELb0EEEvNS_16Flash_bwd_paramsE --------------------------
	.section	.nv.shared._ZN5flash44flash_bwd_dq_dk_dv_loop_seqk_parallel_kernelI23Flash_bwd_kernel_traitsILi256ELi64ELi64ELi8ELi4ELi2ELi2ELb0ELb0EN7cutlass10bfloat16_tE19Flash_kernel_traitsILi256ELi64ELi64ELi8ES3_EELb1ELb0ELb1ELb0ELb0ELb1ELb0EEEvNS_16Flash_bwd_paramsE,"aw",@nobits
	.sectionflags	@""
	.align	16


//--------------------- .nv.shared._ZN5flash44flash_bwd_dq_dk_dv_loop_seqk_parallel_kernelI23Flash_bwd_kernel_traitsILi256ELi64ELi64ELi8ELi4ELi2ELi2ELb0ELb0EN7cutlass10bfloat16_tE19Flash_kernel_traitsILi256ELi64ELi64ELi8ES3_EELb0ELb0ELb1ELb0ELb0ELb1ELb1EEEvNS_16Flash_bwd_paramsE --------------------------
	.section	.nv.shared._ZN5flash44flash_bwd_dq_dk_dv_loop_seqk_parallel_kernelI23Flash_bwd_kernel_traitsILi256ELi64ELi64ELi8ELi4ELi2ELi2ELb0ELb0EN7cutlass10bfloat16_tE19Flash_kernel_traitsILi256ELi64ELi64ELi8ES3_EELb0ELb0ELb1ELb0ELb0ELb1ELb1EEEvNS_16Flash_bwd_paramsE,"aw",@nobits
	.sectionflags	@""
	.align	16


//--------------------- .nv.shared._ZN5flash44flash_bwd_dq_dk_dv_loop_seqk_parallel_kernelI23Flash_bwd_kernel_traitsILi256ELi64ELi64ELi8ELi4ELi2ELi2ELb0ELb0EN7cutlass10bfloat16_tE19Flash_kernel_traitsILi256ELi64ELi64ELi8ES3_EELb1ELb0ELb1ELb1ELb0ELb0ELb0EEEvNS_16Flash_bwd_paramsE --------------------------
	.section	.nv.shared._ZN5flash44flash_bwd_dq_dk_dv_loop_seqk_parallel_kernelI23Flash_bwd_kernel_traitsILi256ELi64ELi64ELi8ELi4ELi2ELi2ELb0ELb0EN7cutlass10bfloat16_tE19Flash_kernel_traitsILi256ELi64ELi64ELi8ES3_EELb1ELb0ELb1ELb1ELb0ELb0ELb0EEEvNS_16Flash_bwd_paramsE,"aw",@nobits
	.sectionflags	@""
	.align	16


//--------------------- .nv.shared._ZN5flash44flash_bwd_dq_dk_dv_loop_seqk_parallel_kernelI23Flash_bwd_kernel_traitsILi256ELi64ELi64ELi8ELi4ELi2ELi2ELb0ELb0EN7cutlass10bfloat16_tE19Flash_kernel_traitsILi256ELi64ELi64ELi8ES3_EELb0ELb0ELb1ELb1ELb0ELb0ELb1EEEvNS_16Flash_bwd_paramsE --------------------------
	.section	.nv.shared._ZN5flash44flash_bwd_dq_dk_dv_loop_seqk_parallel_kernelI23Flash_bwd_kernel_traitsILi256ELi64ELi64ELi8ELi4ELi2ELi2ELb0ELb0EN7cutlass10bfloat16_tE19Flash_kernel_traitsILi256ELi64ELi64ELi8ES3_EELb0ELb0ELb1ELb1ELb0ELb0ELb1EEEvNS_16Flash_bwd_paramsE,"aw",@nobits
	.sectionflags	@""
	.align	16


//--------------------- .nv.shared._ZN5flash25flash_bwd_dot_do_o_kernelILb0E23Flash_bwd_kernel_traitsILi256ELi64ELi64ELi8ELi4ELi2ELi2ELb0ELb0EN7cutlass10bfloat16_tE19Flash_kernel_traitsILi256ELi64ELi64ELi8ES3_EEEEvNS_16Flash_bwd_paramsE --------------------------
	.section	.nv.shared._ZN5flash25flash_bwd_dot_do_o_kernelILb0E23Flash_bwd_kernel_traitsILi256ELi64ELi64ELi8ELi4ELi2ELi2ELb0ELb0EN7cutlass10bfloat16_tE19Flash_kernel_traitsILi256ELi64ELi64ELi8ES3_EEEEvNS_16Flash_bwd_paramsE,"aw",@nobits
	.sectionflags	@""
	.align	16


//--------------------- .nv.shared._ZN5flash25flash_bwd_dot_do_o_kernelILb1E23Flash_bwd_kernel_traitsILi256ELi64ELi64ELi8ELi4ELi2ELi2ELb0ELb0EN7cutlass10bfloat16_tE19Flash_kernel_traitsILi256ELi64ELi64ELi8ES3_EEEEvNS_16Flash_bwd_paramsE --------------------------
	.section	.nv.shared._ZN5flash25flash_bwd_dot_do_o_kernelILb1E23Flash_bwd_kernel_traitsILi256ELi64ELi64ELi8ELi4ELi2ELi2ELb0ELb0EN7cutlass10bfloat16_tE19Flash_kernel_traitsILi256ELi64ELi64ELi8ES3_EEEEvNS_16Flash_bwd_paramsE,"aw",@nobits
	.sectionflags	@""
	.align	16
